	.target	sm_90a

	.elftype	@"ET_EXEC"


//--------------------- .note.nv.tkinfo           --------------------------
	.section	.note.nv.tkinfo,"",@"SHT_NOTE"
	.sectionflags	@"SHF_NOTE_NV_TKINFO"
	.tkinfo
        /*0018*/ 	.word	0x00000002
        /*0030*/ 	.string	""
        /*0030*/ 	.string	"ptxas"
        /*0030*/ 	.string	"Cuda compilation tools, release 13.0, V13.0.88"
        /*0030*/ 	.string	"Build cuda_13.0.r13.0/compiler.36424714_0"
        /*0030*/ 	.string	"-arch sm_90a -m 64 "



//--------------------- .note.nv.cuinfo           --------------------------
	.section	.note.nv.cuinfo,"",@"SHT_NOTE"
	.sectionflags	@"SHF_NOTE_NV_CUINFO"
        /*0018*/ 	.short	0x0002
        /*001a*/ 	.short	0x005a
        /*001c*/ 	.short	0x0082
	.zero		2


//--------------------- .nv.info                  --------------------------
	.section	.nv.info,"",@"SHT_CUDA_INFO"
	.align	4


	//----- nvinfo : EIATTR_REGCOUNT
	.align		4
        /*0000*/ 	.byte	0x04, 0x2f
        /*0002*/ 	.short	(.L_27 - .L_26)
	.align		4
.L_26:
        /*0004*/ 	.word	index@(_ZN7cutlass13device_kernelIN5flash11enable_sm90INS1_16FlashAttnFwdSm90INS1_25CollectiveMainloopFwdSm90ILi2EN4cute5tupleIJNS5_1CILi1EEES8_S8_EEENS6_IJNS7_ILi128EEENS7_ILi160EEENS7_ILi192EEEEEELi128ENS_12float_e4m3_tEfNS_4arch4Sm90ELb1ELb0ELb1ELb1ELb0ELb1ELb0ELb1ELb1ELb0ELb0ELb0EEENS1_21CollectiveEpilogueFwdINS6_IJSA_SA_SB_EEES9_NS_10bfloat16_tESG_Li256ELb1ELb0ELb0ELb1EEENS1_36VarlenDynamicPersistentTileSchedulerILi128ELi160ELi256ELi128ELb0ELb0ELb1ELb1ELb1ELb1EEEEEEEEEvNT_6ParamsE)
        /*0008*/ 	.word	0x000000a8


	//----- nvinfo : EIATTR_FRAME_SIZE
	.align		4
.L_27:
        /*000c*/ 	.byte	0x04, 0x11
        /*000e*/ 	.short	(.L_29 - .L_28)
	.align		4
.L_28:
        /*0010*/ 	.word	index@(_ZN7cutlass13device_kernelIN5flash11enable_sm90INS1_16FlashAttnFwdSm90INS1_25CollectiveMainloopFwdSm90ILi2EN4cute5tupleIJNS5_1CILi1EEES8_S8_EEENS6_IJNS7_ILi128EEENS7_ILi160EEENS7_ILi192EEEEEELi128ENS_12float_e4m3_tEfNS_4arch4Sm90ELb1ELb0ELb1ELb1ELb0ELb1ELb0ELb1ELb1ELb0ELb0ELb0EEENS1_21CollectiveEpilogueFwdINS6_IJSA_SA_SB_EEES9_NS_10bfloat16_tESG_Li256ELb1ELb0ELb0ELb1EEENS1_36VarlenDynamicPersistentTileSchedulerILi128ELi160ELi256ELi128ELb0ELb0ELb1ELb1ELb1ELb1EEEEEEEEEvNT_6ParamsE)
        /*0014*/ 	.word	0x00000040


	//----- nvinfo : EIATTR_REGCOUNT
	.align		4
.L_29:
        /*0018*/ 	.byte	0x04, 0x2f
        /*001a*/ 	.short	(.L_31 - .L_30)
	.align		4
.L_30:
        /*001c*/ 	.word	index@(_ZN7cutlass13device_kernelIN5flash11enable_sm90INS1_16FlashAttnFwdSm90INS1_25CollectiveMainloopFwdSm90ILi2EN4cute5tupleIJNS5_1CILi1EEES8_S8_EEENS6_IJNS7_ILi128EEENS7_ILi160EEENS7_ILi192EEEEEELi128ENS_12float_e4m3_tEfNS_4arch4Sm90ELb1ELb0ELb1ELb1ELb0ELb0ELb0ELb1ELb1ELb0ELb0ELb0EEENS1_21CollectiveEpilogueFwdINS6_IJSA_SA_SB_EEES9_NS_10bfloat16_tESG_Li256ELb1ELb0ELb0ELb1EEENS1_36VarlenDynamicPersistentTileSchedulerILi128ELi160ELi256ELi128ELb0ELb0ELb1ELb1ELb1ELb1EEEEEEEEEvNT_6ParamsE)
        /*0020*/ 	.word	0x000000a8


	//----- nvinfo : EIATTR_FRAME_SIZE
	.align		4
.L_31:
        /*0024*/ 	.byte	0x04, 0x11
        /*0026*/ 	.short	(.L_33 - .L_32)
	.align		4
.L_32:
        /*0028*/ 	.word	index@(_ZN7cutlass13device_kernelIN5flash11enable_sm90INS1_16FlashAttnFwdSm90INS1_25CollectiveMainloopFwdSm90ILi2EN4cute5tupleIJNS5_1CILi1EEES8_S8_EEENS6_IJNS7_ILi128EEENS7_ILi160EEENS7_ILi192EEEEEELi128ENS_12float_e4m3_tEfNS_4arch4Sm90ELb1ELb0ELb1ELb1ELb0ELb0ELb0ELb1ELb1ELb0ELb0ELb0EEENS1_21CollectiveEpilogueFwdINS6_IJSA_SA_SB_EEES9_NS_10bfloat16_tESG_Li256ELb1ELb0ELb0ELb1EEENS1_36VarlenDynamicPersistentTileSchedulerILi128ELi160ELi256ELi128ELb0ELb0ELb1ELb1ELb1ELb1EEEEEEEEEvNT_6ParamsE)
        /*002c*/ 	.word	0x00000038


	//----- nvinfo : EIATTR_REGCOUNT
	.align		4
.L_33:
        /*0030*/ 	.byte	0x04, 0x2f
        /*0032*/ 	.short	(.L_35 - .L_34)
	.align		4
.L_34:
        /*0034*/ 	.word	index@(_ZN7cutlass13device_kernelIN5flash11enable_sm90INS1_16FlashAttnFwdSm90INS1_25CollectiveMainloopFwdSm90ILi2EN4cute5tupleIJNS5_1CILi1EEES8_S8_EEENS6_IJNS7_ILi128EEENS7_ILi160EEENS7_ILi192EEEEEELi128ENS_12float_e4m3_tEfNS_4arch4Sm90ELb1ELb0ELb1ELb0ELb0ELb0ELb0ELb1ELb1ELb0ELb0ELb0EEENS1_21CollectiveEpilogueFwdINS6_IJSA_SA_SB_EEES9_NS_10bfloat16_tESG_Li256ELb0ELb0ELb0ELb1EEENS1_30DynamicPersistentTileSchedulerILi256ELi128ELb0ELb0ELb1EEEEEEEEEvNT_6ParamsE)
        /*0038*/ 	.word	0x000000a8


	//----- nvinfo : EIATTR_FRAME_SIZE
	.align		4
.L_35:
        /*003c*/ 	.byte	0x04, 0x11
        /*003e*/ 	.short	(.L_37 - .L_36)
	.align		4
.L_36:
        /*0040*/ 	.word	index@(_ZN7cutlass13device_kernelIN5flash11enable_sm90INS1_16FlashAttnFwdSm90INS1_25CollectiveMainloopFwdSm90ILi2EN4cute5tupleIJNS5_1CILi1EEES8_S8_EEENS6_IJNS7_ILi128EEENS7_ILi160EEENS7_ILi192EEEEEELi128ENS_12float_e4m3_tEfNS_4arch4Sm90ELb1ELb0ELb1ELb0ELb0ELb0ELb0ELb1ELb1ELb0ELb0ELb0EEENS1_21CollectiveEpilogueFwdINS6_IJSA_SA_SB_EEES9_NS_10bfloat16_tESG_Li256ELb0ELb0ELb0ELb1EEENS1_30DynamicPersistentTileSchedulerILi256ELi128ELb0ELb0ELb1EEEEEEEEEvNT_6ParamsE)
        /*0044*/ 	.word	0x00000030


	//----- nvinfo : EIATTR_REGCOUNT
	.align		4
.L_37:
        /*0048*/ 	.byte	0x04, 0x2f
        /*004a*/ 	.short	(.L_39 - .L_38)
	.align		4
.L_38:
        /*004c*/ 	.word	index@(_ZN7cutlass13device_kernelIN5flash11enable_sm90INS1_16FlashAttnFwdSm90INS1_25CollectiveMainloopFwdSm90ILi2EN4cute5tupleIJNS5_1CILi1EEES8_S8_EEENS6_IJNS7_ILi128EEESA_NS7_ILi192EEEEEELi128ENS_12float_e4m3_tEfNS_4arch4Sm90ELb0ELb1ELb1ELb1ELb0ELb1ELb0ELb1ELb1ELb0ELb0ELb0EEENS1_21CollectiveEpilogueFwdINS6_IJSA_SA_SA_EEES9_NS_10bfloat16_tESF_Li256ELb1ELb0ELb0ELb1EEENS1_36VarlenDynamicPersistentTileSchedulerILi128ELi128ELi256ELi128ELb0ELb0ELb1ELb1ELb0ELb1EEEEEEEEEvNT_6ParamsE)
        /*0050*/ 	.word	0x000000a8


	//----- nvinfo : EIATTR_FRAME_SIZE
	.align		4
.L_39:
        /*0054*/ 	.byte	0x04, 0x11
        /*0056*/ 	.short	(.L_41 - .L_40)
	.align		4
.L_40:
        /*0058*/ 	.word	index@(_ZN7cutlass13device_kernelIN5flash11enable_sm90INS1_16FlashAttnFwdSm90INS1_25CollectiveMainloopFwdSm90ILi2EN4cute5tupleIJNS5_1CILi1EEES8_S8_EEENS6_IJNS7_ILi128EEESA_NS7_ILi192EEEEEELi128ENS_12float_e4m3_tEfNS_4arch4Sm90ELb0ELb1ELb1ELb1ELb0ELb1ELb0ELb1ELb1ELb0ELb0ELb0EEENS1_21CollectiveEpilogueFwdINS6_IJSA_SA_SA_EEES9_NS_10bfloat16_tESF_Li256ELb1ELb0ELb0ELb1EEENS1_36VarlenDynamicPersistentTileSchedulerILi128ELi128ELi256ELi128ELb0ELb0ELb1ELb1ELb0ELb1EEEEEEEEEvNT_6ParamsE)
        /*005c*/ 	.word	0x00000048


	//----- nvinfo : EIATTR_REGCOUNT
	.align		4
.L_41:
        /*0060*/ 	.byte	0x04, 0x2f
        /*0062*/ 	.short	(.L_43 - .L_42)
	.align		4
.L_42:
        /*0064*/ 	.word	index@(_ZN7cutlass13device_kernelIN5flash11enable_sm90INS1_16FlashAttnFwdSm90INS1_25CollectiveMainloopFwdSm90ILi2EN4cute5tupleIJNS5_1CILi1EEES8_S8_EEENS6_IJNS7_ILi128EEESA_NS7_ILi192EEEEEELi128ENS_12float_e4m3_tEfNS_4arch4Sm90ELb0ELb1ELb1ELb1ELb0ELb0ELb0ELb1ELb1ELb0ELb0ELb0EEENS1_21CollectiveEpilogueFwdINS6_IJSA_SA_SA_EEES9_NS_10bfloat16_tESF_Li256ELb1ELb0ELb0ELb1EEENS1_36VarlenDynamicPersistentTileSchedulerILi128ELi128ELi256ELi128ELb0ELb0ELb1ELb1ELb0ELb1EEEEEEEEEvNT_6ParamsE)
        /*0068*/ 	.word	0x000000a8


	//----- nvinfo : EIATTR_FRAME_SIZE
	.align		4
.L_43:
        /*006c*/ 	.byte	0x04, 0x11
        /*006e*/ 	.short	(.L_45 - .L_44)
	.align		4
.L_44:
        /*0070*/ 	.word	index@(_ZN7cutlass13device_kernelIN5flash11enable_sm90INS1_16FlashAttnFwdSm90INS1_25CollectiveMainloopFwdSm90ILi2EN4cute5tupleIJNS5_1CILi1EEES8_S8_EEENS6_IJNS7_ILi128EEESA_NS7_ILi192EEEEEELi128ENS_12float_e4m3_tEfNS_4arch4Sm90ELb0ELb1ELb1ELb1ELb0ELb0ELb0ELb1ELb1ELb0ELb0ELb0EEENS1_21CollectiveEpilogueFwdINS6_IJSA_SA_SA_EEES9_NS_10bfloat16_tESF_Li256ELb1ELb0ELb0ELb1EEENS1_36VarlenDynamicPersistentTileSchedulerILi128ELi128ELi256ELi128ELb0ELb0ELb1ELb1ELb0ELb1EEEEEEEEEvNT_6ParamsE)
        /*0074*/ 	.word	0x00000040


	//----- nvinfo : EIATTR_REGCOUNT
	.align		4
.L_45:
        /*0078*/ 	.byte	0x04, 0x2f
        /*007a*/ 	.short	(.L_47 - .L_46)
	.align		4
.L_46:
        /*007c*/ 	.word	index@(_ZN7cutlass13device_kernelIN5flash11enable_sm90INS1_16FlashAttnFwdSm90INS1_25CollectiveMainloopFwdSm90ILi2EN4cute5tupleIJNS5_1CILi1EEES8_S8_EEENS6_IJNS7_ILi128EEESA_NS7_ILi192EEEEEELi128ENS_12float_e4m3_tEfNS_4arch4Sm90ELb0ELb1ELb1ELb0ELb0ELb0ELb0ELb1ELb1ELb0ELb0ELb0EEENS1_21CollectiveEpilogueFwdINS6_IJSA_SA_SA_EEES9_NS_10bfloat16_tESF_Li256ELb0ELb0ELb0ELb1EEENS1_30DynamicPersistentTileSchedulerILi256ELi128ELb0ELb0ELb1EEEEEEEEEvNT_6ParamsE)
        /*0080*/ 	.word	0x000000a8


	//----- nvinfo : EIATTR_FRAME_SIZE
	.align		4
.L_47:
        /*0084*/ 	.byte	0x04, 0x11
        /*0086*/ 	.short	(.L_49 - .L_48)
	.align		4
.L_48:
        /*0088*/ 	.word	index@(_ZN7cutlass13device_kernelIN5flash11enable_sm90INS1_16FlashAttnFwdSm90INS1_25CollectiveMainloopFwdSm90ILi2EN4cute5tupleIJNS5_1CILi1EEES8_S8_EEENS6_IJNS7_ILi128EEESA_NS7_ILi192EEEEEELi128ENS_12float_e4m3_tEfNS_4arch4Sm90ELb0ELb1ELb1ELb0ELb0ELb0ELb0ELb1ELb1ELb0ELb0ELb0EEENS1_21CollectiveEpilogueFwdINS6_IJSA_SA_SA_EEES9_NS_10bfloat16_tESF_Li256ELb0ELb0ELb0ELb1EEENS1_30DynamicPersistentTileSchedulerILi256ELi128ELb0ELb0ELb1EEEEEEEEEvNT_6ParamsE)
        /*008c*/ 	.word	0x00000038


	//----- nvinfo : EIATTR_REGCOUNT
	.align		4
.L_49:
        /*0090*/ 	.byte	0x04, 0x2f
        /*0092*/ 	.short	(.L_51 - .L_50)
	.align		4
.L_50:
        /*0094*/ 	.word	index@(_ZN7cutlass13device_kernelIN5flash11enable_sm90INS1_16FlashAttnFwdSm90INS1_25CollectiveMainloopFwdSm90ILi2EN4cute5tupleIJNS5_1CILi1EEES8_S8_EEENS6_IJNS7_ILi128EEENS7_ILi160EEENS7_ILi192EEEEEELi128ENS_12float_e4m3_tEfNS_4arch4Sm90ELb0ELb0ELb1ELb1ELb0ELb1ELb0ELb1ELb1ELb0ELb0ELb0EEENS1_21CollectiveEpilogueFwdINS6_IJSA_SA_SB_EEES9_NS_10bfloat16_tESG_Li256ELb1ELb0ELb0ELb1EEENS1_36VarlenDynamicPersistentTileSchedulerILi128ELi160ELi256ELi128ELb0ELb0ELb1ELb0ELb1ELb1EEEEEEEEEvNT_6ParamsE)
        /*0098*/ 	.word	0x000000a8


	//----- nvinfo : EIATTR_FRAME_SIZE
	.align		4
.L_51:
        /*009c*/ 	.byte	0x04, 0x11
        /*009e*/ 	.short	(.L_53 - .L_52)
	.align		4
.L_52:
        /*00a0*/ 	.word	index@(_ZN7cutlass13device_kernelIN5flash11enable_sm90INS1_16FlashAttnFwdSm90INS1_25CollectiveMainloopFwdSm90ILi2EN4cute5tupleIJNS5_1CILi1EEES8_S8_EEENS6_IJNS7_ILi128EEENS7_ILi160EEENS7_ILi192EEEEEELi128ENS_12float_e4m3_tEfNS_4arch4Sm90ELb0ELb0ELb1ELb1ELb0ELb1ELb0ELb1ELb1ELb0ELb0ELb0EEENS1_21CollectiveEpilogueFwdINS6_IJSA_SA_SB_EEES9_NS_10bfloat16_tESG_Li256ELb1ELb0ELb0ELb1EEENS1_36VarlenDynamicPersistentTileSchedulerILi128ELi160ELi256ELi128ELb0ELb0ELb1ELb0ELb1ELb1EEEEEEEEEvNT_6ParamsE)
        /*00a4*/ 	.word	0x00000048


	//----- nvinfo : EIATTR_REGCOUNT
	.align		4
.L_53:
        /*00a8*/ 	.byte	0x04, 0x2f
        /*00aa*/ 	.short	(.L_55 - .L_54)
	.align		4
.L_54:
        /*00ac*/ 	.word	index@(_ZN7cutlass13device_kernelIN5flash11enable_sm90INS1_16FlashAttnFwdSm90INS1_25CollectiveMainloopFwdSm90ILi2EN4cute5tupleIJNS5_1CILi1EEES8_S8_EEENS6_IJNS7_ILi128EEENS7_ILi160EEENS7_ILi192EEEEEELi128ENS_12float_e4m3_tEfNS_4arch4Sm90ELb0ELb0ELb1ELb1ELb0ELb0ELb0ELb1ELb1ELb0ELb0ELb0EEENS1_21CollectiveEpilogueFwdINS6_IJSA_SA_SB_EEES9_NS_10bfloat16_tESG_Li256ELb1ELb0ELb0ELb1EEENS1_36VarlenDynamicPersistentTileSchedulerILi128ELi160ELi256ELi128ELb0ELb0ELb1ELb0ELb1ELb1EEEEEEEEEvNT_6ParamsE)
        /*00b0*/ 	.word	0x000000a8


	//----- nvinfo : EIATTR_FRAME_SIZE
	.align		4
.L_55:
        /*00b4*/ 	.byte	0x04, 0x11
        /*00b6*/ 	.short	(.L_57 - .L_56)
	.align		4
.L_56:
        /*00b8*/ 	.word	index@(_ZN7cutlass13device_kernelIN5flash11enable_sm90INS1_16FlashAttnFwdSm90INS1_25CollectiveMainloopFwdSm90ILi2EN4cute5tupleIJNS5_1CILi1EEES8_S8_EEENS6_IJNS7_ILi128EEENS7_ILi160EEENS7_ILi192EEEEEELi128ENS_12float_e4m3_tEfNS_4arch4Sm90ELb0ELb0ELb1ELb1ELb0ELb0ELb0ELb1ELb1ELb0ELb0ELb0EEENS1_21CollectiveEpilogueFwdINS6_IJSA_SA_SB_EEES9_NS_10bfloat16_tESG_Li256ELb1ELb0ELb0ELb1EEENS1_36VarlenDynamicPersistentTileSchedulerILi128ELi160ELi256ELi128ELb0ELb0ELb1ELb0ELb1ELb1EEEEEEEEEvNT_6ParamsE)
        /*00bc*/ 	.word	0x00000038


	//----- nvinfo : EIATTR_REGCOUNT
	.align		4
.L_57:
        /*00c0*/ 	.byte	0x04, 0x2f
        /*00c2*/ 	.short	(.L_59 - .L_58)
	.align		4
.L_58:
        /*00c4*/ 	.word	index@(_ZN7cutlass13device_kernelIN5flash11enable_sm90INS1_16FlashAttnFwdSm90INS1_25CollectiveMainloopFwdSm90ILi2EN4cute5tupleIJNS5_1CILi2EEENS7_ILi1EEES9_EEENS6_IJNS7_ILi128EEENS7_ILi160EEENS7_ILi192EEEEEELi128ENS_12float_e4m3_tEfNS_4arch4Sm90ELb0ELb0ELb1ELb0ELb0ELb0ELb0ELb1ELb1ELb0ELb0ELb0EEENS1_21CollectiveEpilogueFwdINS6_IJSB_SB_SC_EEESA_NS_10bfloat16_tESH_Li256ELb0ELb0ELb0ELb1EEENS1_29StaticPersistentTileSchedulerILb0EEEEEEEEEvNT_6ParamsE)
        /*00c8*/ 	.word	0x000000a8


	//----- nvinfo : EIATTR_FRAME_SIZE
	.align		4
.L_59:
        /*00cc*/ 	.byte	0x04, 0x11
        /*00ce*/ 	.short	(.L_61 - .L_60)
	.align		4
.L_60:
        /*00d0*/ 	.word	index@(_ZN7cutlass13device_kernelIN5flash11enable_sm90INS1_16FlashAttnFwdSm90INS1_25CollectiveMainloopFwdSm90ILi2EN4cute5tupleIJNS5_1CILi2EEENS7_ILi1EEES9_EEENS6_IJNS7_ILi128EEENS7_ILi160EEENS7_ILi192EEEEEELi128ENS_12float_e4m3_tEfNS_4arch4Sm90ELb0ELb0ELb1ELb0ELb0ELb0ELb0ELb1ELb1ELb0ELb0ELb0EEENS1_21CollectiveEpilogueFwdINS6_IJSB_SB_SC_EEESA_NS_10bfloat16_tESH_Li256ELb0ELb0ELb0ELb1EEENS1_29StaticPersistentTileSchedulerILb0EEEEEEEEEvNT_6ParamsE)
        /*00d4*/ 	.word	0x00000030


	//----- nvinfo : EIATTR_REGCOUNT
	.align		4
.L_61:
        /*00d8*/ 	.byte	0x04, 0x2f
        /*00da*/ 	.short	(.L_63 - .L_62)
	.align		4
.L_62:
        /*00dc*/ 	.word	index@(_ZN7cutlass13device_kernelIN5flash11enable_sm90INS1_16FlashAttnFwdSm90INS1_25CollectiveMainloopFwdSm90ILi2EN4cute5tupleIJNS5_1CILi1EEES8_S8_EEENS6_IJNS7_ILi128EEENS7_ILi160EEENS7_ILi192EEEEEELi128ENS_12float_e4m3_tEfNS_4arch4Sm90ELb0ELb0ELb1ELb0ELb0ELb0ELb0ELb1ELb1ELb0ELb0ELb0EEENS1_21CollectiveEpilogueFwdINS6_IJSA_SA_SB_EEES9_NS_10bfloat16_tESG_Li256ELb0ELb0ELb0ELb1EEENS1_29StaticPersistentTileSchedulerILb0EEEEEEEEEvNT_6ParamsE)
        /*00e0*/ 	.word	0x000000a8


	//----- nvinfo : EIATTR_FRAME_SIZE
	.align		4
.L_63:
        /*00e4*/ 	.byte	0x04, 0x11
        /*00e6*/ 	.short	(.L_65 - .L_64)
	.align		4
.L_64:
        /*00e8*/ 	.word	index@(_ZN7cutlass13device_kernelIN5flash11enable_sm90INS1_16FlashAttnFwdSm90INS1_25CollectiveMainloopFwdSm90ILi2EN4cute5tupleIJNS5_1CILi1EEES8_S8_EEENS6_IJNS7_ILi128EEENS7_ILi160EEENS7_ILi192EEEEEELi128ENS_12float_e4m3_tEfNS_4arch4Sm90ELb0ELb0ELb1ELb0ELb0ELb0ELb0ELb1ELb1ELb0ELb0ELb0EEENS1_21CollectiveEpilogueFwdINS6_IJSA_SA_SB_EEES9_NS_10bfloat16_tESG_Li256ELb0ELb0ELb0ELb1EEENS1_29StaticPersistentTileSchedulerILb0EEEEEEEEEvNT_6ParamsE)
        /*00ec*/ 	.word	0x00000020


	//----- nvinfo : EIATTR_MIN_STACK_SIZE
	.align		4
.L_65:
        /*00f0*/ 	.byte	0x04, 0x12
        /*00f2*/ 	.short	(.L_67 - .L_66)
	.align		4
.L_66:
        /*00f4*/ 	.word	index@(_ZN7cutlass13device_kernelIN5flash11enable_sm90INS1_16FlashAttnFwdSm90INS1_25CollectiveMainloopFwdSm90ILi2EN4cute5tupleIJNS5_1CILi1EEES8_S8_EEENS6_IJNS7_ILi128EEENS7_ILi160EEENS7_ILi192EEEEEELi128ENS_12float_e4m3_tEfNS_4arch4Sm90ELb0ELb0ELb1ELb0ELb0ELb0ELb0ELb1ELb1ELb0ELb0ELb0EEENS1_21CollectiveEpilogueFwdINS6_IJSA_SA_SB_EEES9_NS_10bfloat16_tESG_Li256ELb0ELb0ELb0ELb1EEENS1_29StaticPersistentTileSchedulerILb0EEEEEEEEEvNT_6ParamsE)
        /*00f8*/ 	.word	0x00000020


	//----- nvinfo : EIATTR_MIN_STACK_SIZE
	.align		4
.L_67:
        /*00fc*/ 	.byte	0x04, 0x12
        /*00fe*/ 	.short	(.L_69 - .L_68)
	.align		4
.L_68:
        /*0100*/ 	.word	index@(_ZN7cutlass13device_kernelIN5flash11enable_sm90INS1_16FlashAttnFwdSm90INS1_25CollectiveMainloopFwdSm90ILi2EN4cute5tupleIJNS5_1CILi2EEENS7_ILi1EEES9_EEENS6_IJNS7_ILi128EEENS7_ILi160EEENS7_ILi192EEEEEELi128ENS_12float_e4m3_tEfNS_4arch4Sm90ELb0ELb0ELb1ELb0ELb0ELb0ELb0ELb1ELb1ELb0ELb0ELb0EEENS1_21CollectiveEpilogueFwdINS6_IJSB_SB_SC_EEESA_NS_10bfloat16_tESH_Li256ELb0ELb0ELb0ELb1EEENS1_29StaticPersistentTileSchedulerILb0EEEEEEEEEvNT_6ParamsE)
        /*0104*/ 	.word	0x00000030


	//----- nvinfo : EIATTR_MIN_STACK_SIZE
	.align		4
.L_69:
        /*0108*/ 	.byte	0x04, 0x12
        /*010a*/ 	.short	(.L_71 - .L_70)
	.align		4
.L_70:
        /*010c*/ 	.word	index@(_ZN7cutlass13device_kernelIN5flash11enable_sm90INS1_16FlashAttnFwdSm90INS1_25CollectiveMainloopFwdSm90ILi2EN4cute5tupleIJNS5_1CILi1EEES8_S8_EEENS6_IJNS7_ILi128EEENS7_ILi160EEENS7_ILi192EEEEEELi128ENS_12float_e4m3_tEfNS_4arch4Sm90ELb0ELb0ELb1ELb1ELb0ELb0ELb0ELb1ELb1ELb0ELb0ELb0EEENS1_21CollectiveEpilogueFwdINS6_IJSA_SA_SB_EEES9_NS_10bfloat16_tESG_Li256ELb1ELb0ELb0ELb1EEENS1_36VarlenDynamicPersistentTileSchedulerILi128ELi160ELi256ELi128ELb0ELb0ELb1ELb0ELb1ELb1EEEEEEEEEvNT_6ParamsE)
        /*0110*/ 	.word	0x00000038


	//----- nvinfo : EIATTR_MIN_STACK_SIZE
	.align		4
.L_71:
        /*0114*/ 	.byte	0x04, 0x12
        /*0116*/ 	.short	(.L_73 - .L_72)
	.align		4
.L_72:
        /*0118*/ 	.word	index@(_ZN7cutlass13device_kernelIN5flash11enable_sm90INS1_16FlashAttnFwdSm90INS1_25CollectiveMainloopFwdSm90ILi2EN4cute5tupleIJNS5_1CILi1EEES8_S8_EEENS6_IJNS7_ILi128EEENS7_ILi160EEENS7_ILi192EEEEEELi128ENS_12float_e4m3_tEfNS_4arch4Sm90ELb0ELb0ELb1ELb1ELb0ELb1ELb0ELb1ELb1ELb0ELb0ELb0EEENS1_21CollectiveEpilogueFwdINS6_IJSA_SA_SB_EEES9_NS_10bfloat16_tESG_Li256ELb1ELb0ELb0ELb1EEENS1_36VarlenDynamicPersistentTileSchedulerILi128ELi160ELi256ELi128ELb0ELb0ELb1ELb0ELb1ELb1EEEEEEEEEvNT_6ParamsE)
        /*011c*/ 	.word	0x00000048


	//----- nvinfo : EIATTR_MIN_STACK_SIZE
	.align		4
.L_73:
        /*0120*/ 	.byte	0x04, 0x12
        /*0122*/ 	.short	(.L_75 - .L_74)
	.align		4
.L_74:
        /*0124*/ 	.word	index@(_ZN7cutlass13device_kernelIN5flash11enable_sm90INS1_16FlashAttnFwdSm90INS1_25CollectiveMainloopFwdSm90ILi2EN4cute5tupleIJNS5_1CILi1EEES8_S8_EEENS6_IJNS7_ILi128EEESA_NS7_ILi192EEEEEELi128ENS_12float_e4m3_tEfNS_4arch4Sm90ELb0ELb1ELb1ELb0ELb0ELb0ELb0ELb1ELb1ELb0ELb0ELb0EEENS1_21CollectiveEpilogueFwdINS6_IJSA_SA_SA_EEES9_NS_10bfloat16_tESF_Li256ELb0ELb0ELb0ELb1EEENS1_30DynamicPersistentTileSchedulerILi256ELi128ELb0ELb0ELb1EEEEEEEEEvNT_6ParamsE)
        /*0128*/ 	.word	0x00000038


	//----- nvinfo : EIATTR_MIN_STACK_SIZE
	.align		4
.L_75:
        /*012c*/ 	.byte	0x04, 0x12
        /*012e*/ 	.short	(.L_77 - .L_76)
	.align		4
.L_76:
        /*0130*/ 	.word	index@(_ZN7cutlass13device_kernelIN5flash11enable_sm90INS1_16FlashAttnFwdSm90INS1_25CollectiveMainloopFwdSm90ILi2EN4cute5tupleIJNS5_1CILi1EEES8_S8_EEENS6_IJNS7_ILi128EEESA_NS7_ILi192EEEEEELi128ENS_12float_e4m3_tEfNS_4arch4Sm90ELb0ELb1ELb1ELb1ELb0ELb0ELb0ELb1ELb1ELb0ELb0ELb0EEENS1_21CollectiveEpilogueFwdINS6_IJSA_SA_SA_EEES9_NS_10bfloat16_tESF_Li256ELb1ELb0ELb0ELb1EEENS1_36VarlenDynamicPersistentTileSchedulerILi128ELi128ELi256ELi128ELb0ELb0ELb1ELb1ELb0ELb1EEEEEEEEEvNT_6ParamsE)
        /*0134*/ 	.word	0x00000040


	//----- nvinfo : EIATTR_MIN_STACK_SIZE
	.align		4
.L_77:
        /*0138*/ 	.byte	0x04, 0x12
        /*013a*/ 	.short	(.L_79 - .L_78)
	.align		4
.L_78:
        /*013c*/ 	.word	index@(_ZN7cutlass13device_kernelIN5flash11enable_sm90INS1_16FlashAttnFwdSm90INS1_25CollectiveMainloopFwdSm90ILi2EN4cute5tupleIJNS5_1CILi1EEES8_S8_EEENS6_IJNS7_ILi128EEESA_NS7_ILi192EEEEEELi128ENS_12float_e4m3_tEfNS_4arch4Sm90ELb0ELb1ELb1ELb1ELb0ELb1ELb0ELb1ELb1ELb0ELb0ELb0EEENS1_21CollectiveEpilogueFwdINS6_IJSA_SA_SA_EEES9_NS_10bfloat16_tESF_Li256ELb1ELb0ELb0ELb1EEENS1_36VarlenDynamicPersistentTileSchedulerILi128ELi128ELi256ELi128ELb0ELb0ELb1ELb1ELb0ELb1EEEEEEEEEvNT_6ParamsE)
        /*0140*/ 	.word	0x00000048


	//----- nvinfo : EIATTR_MIN_STACK_SIZE
	.align		4
.L_79:
        /*0144*/ 	.byte	0x04, 0x12
        /*0146*/ 	.short	(.L_81 - .L_80)
	.align		4
.L_80:
        /*0148*/ 	.word	index@(_ZN7cutlass13device_kernelIN5flash11enable_sm90INS1_16FlashAttnFwdSm90INS1_25CollectiveMainloopFwdSm90ILi2EN4cute5tupleIJNS5_1CILi1EEES8_S8_EEENS6_IJNS7_ILi128EEENS7_ILi160EEENS7_ILi192EEEEEELi128ENS_12float_e4m3_tEfNS_4arch4Sm90ELb1ELb0ELb1ELb0ELb0ELb0ELb0ELb1ELb1ELb0ELb0ELb0EEENS1_21CollectiveEpilogueFwdINS6_IJSA_SA_SB_EEES9_NS_10bfloat16_tESG_Li256ELb0ELb0ELb0ELb1EEENS1_30DynamicPersistentTileSchedulerILi256ELi128ELb0ELb0ELb1EEEEEEEEEvNT_6ParamsE)
        /*014c*/ 	.word	0x00000030


	//----- nvinfo : EIATTR_MIN_STACK_SIZE
	.align		4
.L_81:
        /*0150*/ 	.byte	0x04, 0x12
        /*0152*/ 	.short	(.L_83 - .L_82)
	.align		4
.L_82:
        /*0154*/ 	.word	index@(_ZN7cutlass13device_kernelIN5flash11enable_sm90INS1_16FlashAttnFwdSm90INS1_25CollectiveMainloopFwdSm90ILi2EN4cute5tupleIJNS5_1CILi1EEES8_S8_EEENS6_IJNS7_ILi128EEENS7_ILi160EEENS7_ILi192EEEEEELi128ENS_12float_e4m3_tEfNS_4arch4Sm90ELb1ELb0ELb1ELb1ELb0ELb0ELb0ELb1ELb1ELb0ELb0ELb0EEENS1_21CollectiveEpilogueFwdINS6_IJSA_SA_SB_EEES9_NS_10bfloat16_tESG_Li256ELb1ELb0ELb0ELb1EEENS1_36VarlenDynamicPersistentTileSchedulerILi128ELi160ELi256ELi128ELb0ELb0ELb1ELb1ELb1ELb1EEEEEEEEEvNT_6ParamsE)
        /*0158*/ 	.word	0x00000038


	//----- nvinfo : EIATTR_MIN_STACK_SIZE
	.align		4
.L_83:
        /*015c*/ 	.byte	0x04, 0x12
        /*015e*/ 	.short	(.L_85 - .L_84)
	.align		4
.L_84:
        /*0160*/ 	.word	index@(_ZN7cutlass13device_kernelIN5flash11enable_sm90INS1_16FlashAttnFwdSm90INS1_25CollectiveMainloopFwdSm90ILi2EN4cute5tupleIJNS5_1CILi1EEES8_S8_EEENS6_IJNS7_ILi128EEENS7_ILi160EEENS7_ILi192EEEEEELi128ENS_12float_e4m3_tEfNS_4arch4Sm90ELb1ELb0ELb1ELb1ELb0ELb1ELb0ELb1ELb1ELb0ELb0ELb0EEENS1_21CollectiveEpilogueFwdINS6_IJSA_SA_SB_EEES9_NS_10bfloat16_tESG_Li256ELb1ELb0ELb0ELb1EEENS1_36VarlenDynamicPersistentTileSchedulerILi128ELi160ELi256ELi128ELb0ELb0ELb1ELb1ELb1ELb1EEEEEEEEEvNT_6ParamsE)
        /*0164*/ 	.word	0x00000040
.L_85:


//--------------------- .nv.compat                --------------------------
	.section	.nv.compat,"",@"SHT_CUDA_COMPAT_INFO"
	.align	4
        /*0000*/ 	.byte	0x02, 0x09, 0x01, 0x00, 0x02, 0x02, 0x04, 0x00, 0x02, 0x05, 0x05, 0x00, 0x03, 0x07, 0x01, 0x01
        /*0010*/ 	.byte	0x02, 0x03, 0x01, 0x00, 0x02, 0x06, 0x01, 0x00, 0x04, 0x0b, 0x08, 0x00, 0x00, 0x00, 0x00, 0x00
        /*0020*/ 	.byte	0x00, 0x00, 0x00, 0x00


//--------------------- .nv.info._ZN7cutlass13device_kernelIN5flash11enable_sm90INS1_16FlashAttnFwdSm90INS1_25CollectiveMainloopFwdSm90ILi2EN4cute5tupleIJNS5_1CILi1EEES8_S8_EEENS6_IJNS7_ILi128EEENS7_ILi160EEENS7_ILi192EEEEEELi128ENS_12float_e4m3_tEfNS_4arch4Sm90ELb0ELb0ELb1ELb0ELb0ELb0ELb0ELb1ELb1ELb0ELb0ELb0EEENS1_21CollectiveEpilogueFwdINS6_IJSA_SA_SB_EEES9_NS_10bfloat16_tESG_Li256ELb0ELb0ELb0ELb1EEENS1_29StaticPersistentTileSchedulerILb0EEEEEEEEEvNT_6ParamsE --------------------------
	.section	.nv.info._ZN7cutlass13device_kernelIN5flash11enable_sm90INS1_16FlashAttnFwdSm90INS1_25CollectiveMainloopFwdSm90ILi2EN4cute5tupleIJNS5_1CILi1EEES8_S8_EEENS6_IJNS7_ILi128EEENS7_ILi160EEENS7_ILi192EEEEEELi128ENS_12float_e4m3_tEfNS_4arch4Sm90ELb0ELb0ELb1ELb0ELb0ELb0ELb0ELb1ELb1ELb0ELb0ELb0EEENS1_21CollectiveEpilogueFwdINS6_IJSA_SA_SB_EEES9_NS_10bfloat16_tESG_Li256ELb0ELb0ELb0ELb1EEENS1_29StaticPersistentTileSchedulerILb0EEEEEEEEEvNT_6ParamsE,"",@"SHT_CUDA_INFO"
	.sectionflags	@""
	.align	4


	//----- nvinfo : EIATTR_CUDA_API_VERSION
	.align		4
        /*0000*/ 	.byte	0x04, 0x37
        /*0002*/ 	.short	(.L_87 - .L_86)
.L_86:
        /*0004*/ 	.word	0x00000082


	//----- nvinfo : EIATTR_KPARAM_INFO
	.align		4
.L_87:
        /*0008*/ 	.byte	0x04, 0x17
        /*000a*/ 	.short	(.L_89 - .L_88)
.L_88:
        /*000c*/ 	.word	0x00000000
        /*0010*/ 	.short	0x0000
        /*0012*/ 	.short	0x0070
        /*0014*/ 	.byte	0x00, 0xf0, 0x01, 0x2e


	//----- nvinfo : EIATTR_SPARSE_MMA_MASK
	.align		4
.L_89:
        /*0018*/ 	.byte	0x03, 0x50
        /*001a*/ 	.short	0x0000


	//----- nvinfo : EIATTR_MAXREG_COUNT
	.align		4
        /*001c*/ 	.byte	0x03, 0x1b
        /*001e*/ 	.short	0x00a8


	//----- nvinfo : EIATTR_NUM_BARRIERS
	.align		4
        /*0020*/ 	.byte	0x02, 0x4c
        /*0022*/ 	.byte	0x10
	.zero		1


	//----- nvinfo : EIATTR_EXTERNS
	.align		4
        /*0024*/ 	.byte	0x04, 0x0f
        /*0026*/ 	.short	(.L_91 - .L_90)


	//   ....[0]....
	.align		4
.L_90:
        /*0028*/ 	.word	index@(__assertfail)


	//----- nvinfo : EIATTR_ANNOTATIONS
	.align		4
.L_91:
        /*002c*/ 	.byte	0x04, 0x55
        /*002e*/ 	.short	(.L_93 - .L_92)


	//   ....[0]....
.L_92:
        /*0030*/ 	.word	0x00000001
        /*0034*/ 	.byte	0x00, 0xa3, 0x00, 0x00, 0x01, 0x00, 0x00, 0x00, 0x20, 0xa3, 0x00, 0x00, 0x01, 0x00, 0x00, 0x00
        /* <DEDUP_REMOVED lines=23> */
        /*01b4*/ 	.byte	0x10, 0xd8, 0x00, 0x00


	//----- nvinfo : EIATTR_MERCURY_ISA_VERSION
	.align		4
.L_93:
        /*01b8*/ 	.byte	0x03, 0x5f
        /*01ba*/ 	.short	0x0101


	//----- nvinfo : EIATTR_INT_WARP_WIDE_INSTR_OFFSETS
	.align		4
        /*01bc*/ 	.byte	0x04, 0x31
        /*01be*/ 	.short	(.L_95 - .L_94)


	//   ....[0]....
.L_94:
        /*01c0*/ 	.word	0x00000190


	//   ....[1]....
        /*01c4*/ 	.word	0x000001c0


	//   ....[2]....
        /*01c8*/ 	.word	0x000001d0


	//   ....[3]....
        /*01cc*/ 	.word	0x0000ada0


	//----- nvinfo : EIATTR_COOP_GROUP_MASK_REGIDS
	.align		4
.L_95:
        /*01d0*/ 	.byte	0x04, 0x29
        /*01d2*/ 	.short	(.L_97 - .L_96)


	//   ....[0]....
.L_96:
        /*01d4*/ 	.word	0xffffffff


	//   ....[1]....
        /*01d8*/ 	.word	0xffffffff


	//   ....[2]....
        /*01dc*/ 	.word	0xffffffff


	//   ....[3]....
        /*01e0*/ 	.word	0xffffffff


	//   ....[4]....
        /*01e4*/ 	.word	0xffffffff


	//   ....[5]....
        /*01e8*/ 	.word	0xffffffff


	//   ....[6]....
        /*01ec*/ 	.word	0xffffffff


	//   ....[7]....
        /*01f0*/ 	.word	0xffffffff


	//   ....[8]....
        /*01f4*/ 	.word	0xffffffff


	//   ....[9]....
        /*01f8*/ 	.word	0xffffffff


	//   ....[10]....
        /*01fc*/ 	.word	0xffffffff


	//   ....[11]....
        /*0200*/ 	.word	0xffffffff


	//   ....[12]....
        /*0204*/ 	.word	0xffffffff


	//   ....[13]....
        /*0208*/ 	.word	0xffffffff


	//   ....[14]....
        /*020c*/ 	.word	0xffffffff


	//   ....[15]....
        /*0210*/ 	.word	0xffffffff


	//   ....[16]....
        /*0214*/ 	.word	0xffffffff


	//   ....[17]....
        /*0218*/ 	.word	0xffffffff


	//   ....[18]....
        /*021c*/ 	.word	0xffffffff


	//   ....[19]....
        /*0220*/ 	.word	0xffffffff


	//   ....[20]....
        /*0224*/ 	.word	0xffffffff


	//   ....[21]....
        /*0228*/ 	.word	0xffffffff


	//   ....[22]....
        /*022c*/ 	.word	0xffffffff


	//   ....[23]....
        /*0230*/ 	.word	0xffffffff


	//   ....[24]....
        /*0234*/ 	.word	0xffffffff


	//   ....[25]....
        /*0238*/ 	.word	0xffffffff


	//   ....[26]....
        /*023c*/ 	.word	0xffffffff


	//   ....[27]....
        /*0240*/ 	.word	0xffffffff


	//   ....[28]....
        /*0244*/ 	.word	0xffffffff


	//   ....[29]....
        /*0248*/ 	.word	0xffffffff


	//   ....[30]....
        /*024c*/ 	.word	0xffffffff


	//   ....[31]....
        /*0250*/ 	.word	0xffffffff


	//   ....[32]....
        /*0254*/ 	.word	0xffffffff


	//   ....[33]....
        /*0258*/ 	.word	0xffffffff


	//   ....[34]....
        /*025c*/ 	.word	0xffffffff


	//   ....[35]....
        /*0260*/ 	.word	0xffffffff


	//   ....[36]....
        /*0264*/ 	.word	0xffffffff


	//   ....[37]....
        /*0268*/ 	.word	0xffffffff


	//   ....[38]....
        /*026c*/ 	.word	0xffffffff


	//   ....[39]....
        /*0270*/ 	.word	0xffffffff


	//   ....[40]....
        /*0274*/ 	.word	0xffffffff


	//   ....[41]....
        /*0278*/ 	.word	0xffffffff


	//   ....[42]....
        /*027c*/ 	.word	0xffffffff


	//   ....[43]....
        /*0280*/ 	.word	0xffffffff


	//   ....[44]....
        /*0284*/ 	.word	0xffffffff


	//   ....[45]....
        /*0288*/ 	.word	0xffffffff


	//   ....[46]....
        /*028c*/ 	.word	0xffffffff


	//   ....[47]....
        /*0290*/ 	.word	0xffffffff


	//   ....[48]....
        /*0294*/ 	.word	0xffffffff


	//   ....[49]....
        /*0298*/ 	.word	0xffffffff


	//   ....[50]....
        /*029c*/ 	.word	0xffffffff


	//   ....[51]....
        /*02a0*/ 	.word	0xffffffff


	//   ....[52]....
        /*02a4*/ 	.word	0xffffffff


	//   ....[53]....
        /*02a8*/ 	.word	0xffffffff


	//   ....[54]....
        /*02ac*/ 	.word	0xffffffff


	//   ....[55]....
        /*02b0*/ 	.word	0x0500000f


	//----- nvinfo : EIATTR_COOP_GROUP_INSTR_OFFSETS
	.align		4
.L_97:
        /*02b4*/ 	.byte	0x04, 0x28
        /*02b6*/ 	.short	(.L_99 - .L_98)


	//   ....[0]....
.L_98:
        /*02b8*/ 	.word	0x00000070


	//   ....[1]....
        /*02bc*/ 	.word	0x000001a0


	//   ....[2]....
        /*02c0*/ 	.word	0x000001f0


	//   ....[3]....
        /*02c4*/ 	.word	0x000003e0


	//   ....[4]....
        /*02c8*/ 	.word	0x00000540


	//   ....[5]....
        /*02cc*/ 	.word	0x00000660


	//   ....[6]....
        /*02d0*/ 	.word	0x000007c0


	//   ....[7]....
        /*02d4*/ 	.word	0x00000d80


	//   ....[8]....
        /*02d8*/ 	.word	0x000036d0


	//   ....[9]....
        /*02dc*/ 	.word	0x00003780


	//   ....[10]....
        /*02e0*/ 	.word	0x00003ae0


	//   ....[11]....
        /*02e4*/ 	.word	0x00003c30


	//   ....[12]....
        /*02e8*/ 	.word	0x00006ff0


	//   ....[13]....
        /*02ec*/ 	.word	0x00007020


	//   ....[14]....
        /*02f0*/ 	.word	0x00007050


	//   ....[15]....
        /*02f4*/ 	.word	0x00007060


	//   ....[16]....
        /*02f8*/ 	.word	0x00008b70


	//   ....[17]....
        /*02fc*/ 	.word	0x00008b80


	//   ....[18]....
        /*0300*/ 	.word	0x00008c00


	//   ....[19]....
        /*0304*/ 	.word	0x00008c10


	//   ....[20]....
        /*0308*/ 	.word	0x00009b20


	//   ....[21]....
        /*030c*/ 	.word	0x00009b30


	//   ....[22]....
        /*0310*/ 	.word	0x00009b40


	//   ....[23]....
        /*0314*/ 	.word	0x00009b50


	//   ....[24]....
        /*0318*/ 	.word	0x00009b60


	//   ....[25]....
        /*031c*/ 	.word	0x00009b70


	//   ....[26]....
        /*0320*/ 	.word	0x00009b80


	//   ....[27]....
        /*0324*/ 	.word	0x00009b90


	//   ....[28]....
        /*0328*/ 	.word	0x00009ba0


	//   ....[29]....
        /*032c*/ 	.word	0x00009bb0


	//   ....[30]....
        /*0330*/ 	.word	0x00009be0


	//   ....[31]....
        /*0334*/ 	.word	0x00009bf0


	//   ....[32]....
        /*0338*/ 	.word	0x00009c20


	//   ....[33]....
        /*033c*/ 	.word	0x00009c80


	//   ....[34]....
        /*0340*/ 	.word	0x00009c90


	//   ....[35]....
        /*0344*/ 	.word	0x00009ca0


	//   ....[36]....
        /*0348*/ 	.word	0x00009cb0


	//   ....[37]....
        /*034c*/ 	.word	0x00009ce0


	//   ....[38]....
        /*0350*/ 	.word	0x00009cf0


	//   ....[39]....
        /*0354*/ 	.word	0x00009d00


	//   ....[40]....
        /*0358*/ 	.word	0x00009d10


	//   ....[41]....
        /*035c*/ 	.word	0x00009d20


	//   ....[42]....
        /*0360*/ 	.word	0x00009d30


	//   ....[43]....
        /*0364*/ 	.word	0x00009d40


	//   ....[44]....
        /*0368*/ 	.word	0x00009d70


	//   ....[45]....
        /*036c*/ 	.word	0x00009d80


	//   ....[46]....
        /*0370*/ 	.word	0x00009db0


	//   ....[47]....
        /*0374*/ 	.word	0x00009dc0


	//   ....[48]....
        /*0378*/ 	.word	0x00009dd0


	//   ....[49]....
        /*037c*/ 	.word	0x00009de0


	//   ....[50]....
        /*0380*/ 	.word	0x00009df0


	//   ....[51]....
        /*0384*/ 	.word	0x00009e00


	//   ....[52]....
        /*0388*/ 	.word	0x0000a070


	//   ....[53]....
        /*038c*/ 	.word	0x0000af30


	//   ....[54]....
        /*0390*/ 	.word	0x0000d040


	//   ....[55]....
        /*0394*/ 	.word	0x0000d560


	//----- nvinfo : EIATTR_REG_RECONFIG
	.align		4
.L_99:
        /*0398*/ 	.byte	0x01, 0x54
	.zero		2


	//----- nvinfo : EIATTR_SYSCALL_OFFSETS
	.align		4
        /*039c*/ 	.byte	0x04, 0x46
        /*039e*/ 	.short	(.L_101 - .L_100)


	//   ....[0]....
.L_100:
        /*03a0*/ 	.word	0x00001150


	//   ....[1]....
        /*03a4*/ 	.word	0x0000a860


	//   ....[2]....
        /*03a8*/ 	.word	0x0000a9a0


	//   ....[3]....
        /*03ac*/ 	.word	0x0000aae0


	//   ....[4]....
        /*03b0*/ 	.word	0x0000ac00


	//----- nvinfo : EIATTR_MBARRIER_INSTR_OFFSETS
	.align		4
.L_101:
        /*03b4*/ 	.byte	0x04, 0x39
        /*03b6*/ 	.short	(.L_103 - .L_102)


	//   ....[0]....
.L_102:
        /*03b8*/ 	.word	0x00000290
        /*03bc*/ 	.word	0x000000ff
        /*03c0*/ 	.word	0x00029800
        /*03c4*/ 	.short	0x0100
        /*03c6*/ 	.byte	0x06
	.zero		1


	//   ....[1]....
        /*03c8*/ 	.word	0x000002a0
        /*03cc*/ 	.word	0x000000ff
        /*03d0*/ 	.word	0x00029820
        /*03d4*/ 	.short	0x0100
        /*03d6*/ 	.byte	0x06
	.zero		1


	//   ....[2]....
        /*03d8*/ 	.word	0x00000390
        /*03dc*/ 	.word	0x000000ff
        /*03e0*/ 	.word	0x00029830
        /*03e4*/ 	.short	0x0100
        /*03e6*/ 	.byte	0x08
	.zero		1


	//   ....[3]....
        /*03e8*/ 	.word	0x000003a0
        /*03ec*/ 	.word	0x000000ff
        /*03f0*/ 	.word	0x00029840
        /*03f4*/ 	.short	0x0100
        /*03f6*/ 	.byte	0x08
	.zero		1


	//   ....[4]....
        /*03f8*/ 	.word	0x000003b0
        /*03fc*/ 	.word	0x000000ff
        /*0400*/ 	.word	0x00029838
        /*0404*/ 	.short	0x0100
        /*0406*/ 	.byte	0x08
	.zero		1


	//   ....[5]....
        /*0408*/ 	.word	0x000003c0
        /*040c*/ 	.word	0x000000ff
        /*0410*/ 	.word	0x00029848
        /*0414*/ 	.short	0x0100
        /*0416*/ 	.byte	0x08
	.zero		1


	//   ....[6]....
        /*0418*/ 	.word	0x000004f0
        /*041c*/ 	.word	0x000000ff
        /*0420*/ 	.word	0x00029850
        /*0424*/ 	.short	0x0100
        /*0426*/ 	.byte	0x08
	.zero		1


	//   ....[7]....
        /*0428*/ 	.word	0x00000500
        /*042c*/ 	.word	0x000000ff
        /*0430*/ 	.word	0x00029860
        /*0434*/ 	.short	0x0100
        /*0436*/ 	.byte	0x08
	.zero		1


	//   ....[8]....
        /*0438*/ 	.word	0x00000510
        /*043c*/ 	.word	0x000000ff
        /*0440*/ 	.word	0x00029858
        /*0444*/ 	.short	0x0100
        /*0446*/ 	.byte	0x08
	.zero		1


	//   ....[9]....
        /*0448*/ 	.word	0x00000520
        /*044c*/ 	.word	0x000000ff
        /*0450*/ 	.word	0x00029868
        /*0454*/ 	.short	0x0100
        /*0456*/ 	.byte	0x08
	.zero		1


	//   ....[10]....
        /*0458*/ 	.word	0x00000610
        /*045c*/ 	.word	0x000000ff
        /*0460*/ 	.word	0x00029870
        /*0464*/ 	.short	0x0100
        /*0466*/ 	.byte	0x06
	.zero		1


	//   ....[11]....
        /*0468*/ 	.word	0x00000620
        /*046c*/ 	.word	0x000000ff
        /*0470*/ 	.word	0x00029880
        /*0474*/ 	.short	0x0100
        /*0476*/ 	.byte	0x06
	.zero		1


	//   ....[12]....
        /*0478*/ 	.word	0x00000630
        /*047c*/ 	.word	0x000000ff
        /*0480*/ 	.word	0x00029878
        /*0484*/ 	.short	0x0100
        /*0486*/ 	.byte	0x06
	.zero		1


	//   ....[13]....
        /*0488*/ 	.word	0x00000640
        /*048c*/ 	.word	0x000000ff
        /*0490*/ 	.word	0x00029888
        /*0494*/ 	.short	0x0100
        /*0496*/ 	.byte	0x06
	.zero		1


	//   ....[14]....
        /*0498*/ 	.word	0x00000770
        /*049c*/ 	.word	0x000000ff
        /*04a0*/ 	.word	0x00029890
        /*04a4*/ 	.short	0x0100
        /*04a6*/ 	.byte	0x08
	.zero		1


	//   ....[15]....
        /*04a8*/ 	.word	0x00000780
        /*04ac*/ 	.word	0x000000ff
        /*04b0*/ 	.word	0x000298a0
        /*04b4*/ 	.short	0x0100
        /*04b6*/ 	.byte	0x08
	.zero		1


	//   ....[16]....
        /*04b8*/ 	.word	0x00000790
        /*04bc*/ 	.word	0x000000ff
        /*04c0*/ 	.word	0x00029898
        /*04c4*/ 	.short	0x0100
        /*04c6*/ 	.byte	0x08
	.zero		1


	//   ....[17]....
        /*04c8*/ 	.word	0x000007a0
        /*04cc*/ 	.word	0x000000ff
        /*04d0*/ 	.word	0x000298a8
        /*04d4*/ 	.short	0x0100
        /*04d6*/ 	.byte	0x08
	.zero		1


	//   ....[18]....
        /*04d8*/ 	.word	0x000008d0
        /*04dc*/ 	.word	0x000000ff
        /*04e0*/ 	.word	0x000298b0
        /*04e4*/ 	.short	0x0100
        /*04e6*/ 	.byte	0x08
	.zero		1


	//   ....[19]....
        /*04e8*/ 	.word	0x000008e0
        /*04ec*/ 	.word	0x000000ff
        /*04f0*/ 	.word	0x000298c0
        /*04f4*/ 	.short	0x0100
        /*04f6*/ 	.byte	0x08
	.zero		1


	//   ....[20]....
        /*04f8*/ 	.word	0x000008f0
        /*04fc*/ 	.word	0x000000ff
        /*0500*/ 	.word	0x000298b8
        /*0504*/ 	.short	0x0100
        /*0506*/ 	.byte	0x08
	.zero		1


	//   ....[21]....
        /*0508*/ 	.word	0x00000900
        /*050c*/ 	.word	0x000000ff
        /*0510*/ 	.word	0x000298c8
        /*0514*/ 	.short	0x0100
        /*0516*/ 	.byte	0x08
	.zero		1


	//   ....[22]....
        /*0518*/ 	.word	0x00001480
        /*051c*/ 	.word	0x000000ff
        /*0520*/ 	.word	0x00029800
        /*0524*/ 	.short	0x010a
        /*0526*/ 	.byte	0x26
	.zero		1


	//   ....[23]....
        /*0528*/ 	.word	0x00001520
        /*052c*/ 	.word	0x00000003
        /*0530*/ 	.word	0x00029830
        /*0534*/ 	.short	0x010a
        /*0536*/ 	.byte	0x3f
	.zero		1


	//   ....[24]....
        /*0538*/ 	.word	0x00001590
        /*053c*/ 	.word	0x00000003
        /*0540*/ 	.word	0x00029830
        /*0544*/ 	.short	0x010a
        /*0546*/ 	.byte	0x3f
	.zero		1


	//   ....[25]....
        /*0548*/ 	.word	0x00003bd0
        /*054c*/ 	.word	0x00000003
        /*0550*/ 	.word	0x00000000
        /*0554*/ 	.short	0x0101
        /*0556*/ 	.byte	0x3f
	.zero		1


	//   ....[26]....
        /*0558*/ 	.word	0x00005250
        /*055c*/ 	.word	0x000000ff
        /*0560*/ 	.word	0x00029830
        /*0564*/ 	.short	0x010a
        /*0566*/ 	.byte	0x06
	.zero		1


	//   ....[27]....
        /*0568*/ 	.word	0x00005290
        /*056c*/ 	.word	0x000000ff
        /*0570*/ 	.word	0x00029830
        /*0574*/ 	.short	0x010a
        /*0576*/ 	.byte	0x06
	.zero		1


	//   ....[28]....
        /*0578*/ 	.word	0x00005eb0
        /*057c*/ 	.word	0x000000ff
        /*0580*/ 	.word	0x00029850
        /*0584*/ 	.short	0x010a
        /*0586*/ 	.byte	0x06
	.zero		1


	//   ....[29]....
        /*0588*/ 	.word	0x00005ef0
        /*058c*/ 	.word	0x000000ff
        /*0590*/ 	.word	0x00029850
        /*0594*/ 	.short	0x010a
        /*0596*/ 	.byte	0x06
	.zero		1


	//   ....[30]....
        /*0598*/ 	.word	0x00007fe0
        /*059c*/ 	.word	0x00000004
        /*05a0*/ 	.word	0x00000000
        /*05a4*/ 	.short	0x0101
        /*05a6*/ 	.byte	0x3f
	.zero		1


	//   ....[31]....
        /*05a8*/ 	.word	0x000081d0
        /*05ac*/ 	.word	0x000000ff
        /*05b0*/ 	.word	0x00000000
        /*05b4*/ 	.short	0x0101
        /*05b6*/ 	.byte	0x06
	.zero		1


	//   ....[32]....
        /*05b8*/ 	.word	0x00008860
        /*05bc*/ 	.word	0x000000ff
        /*05c0*/ 	.word	0x00029850
        /*05c4*/ 	.short	0x010a
        /*05c6*/ 	.byte	0x04
	.zero		1


	//   ....[33]....
        /*05c8*/ 	.word	0x000088a0
        /*05cc*/ 	.word	0x000000ff
        /*05d0*/ 	.word	0x00029850
        /*05d4*/ 	.short	0x010a
        /*05d6*/ 	.byte	0x04
	.zero		1


	//   ....[34]....
        /*05d8*/ 	.word	0x000095d0
        /*05dc*/ 	.word	0x000000ff
        /*05e0*/ 	.word	0x00000000
        /*05e4*/ 	.short	0x0101
        /*05e6*/ 	.byte	0x04
	.zero		1


	//   ....[35]....
        /*05e8*/ 	.word	0x0000a200
        /*05ec*/ 	.word	0x000000ff
        /*05f0*/ 	.word	0x00000000
        /*05f4*/ 	.short	0x0101
        /*05f6*/ 	.byte	0x06
	.zero		1


	//   ....[36]....
        /*05f8*/ 	.word	0x0000b150
        /*05fc*/ 	.word	0x00000005
        /*0600*/ 	.word	0x00029880
        /*0604*/ 	.short	0x010a
        /*0606*/ 	.byte	0x3f
	.zero		1


	//   ....[37]....
        /*0608*/ 	.word	0x0000b300
        /*060c*/ 	.word	0x00000005
        /*0610*/ 	.word	0x00029840
        /*0614*/ 	.short	0x010a
        /*0616*/ 	.byte	0x3f
	.zero		1


	//   ....[38]....
        /*0618*/ 	.word	0x0000b780
        /*061c*/ 	.word	0x000000ff
        /*0620*/ 	.word	0x00029820
        /*0624*/ 	.short	0x010a
        /*0626*/ 	.byte	0x28
	.zero		1


	//   ....[39]....
        /*0628*/ 	.word	0x0000ba40
        /*062c*/ 	.word	0x00000009
        /*0630*/ 	.word	0x00029880
        /*0634*/ 	.short	0x010a
        /*0636*/ 	.byte	0x3f
	.zero		1


	//   ....[40]....
        /*0638*/ 	.word	0x0000bcb0
        /*063c*/ 	.word	0x00000009
        /*0640*/ 	.word	0x00029840
        /*0644*/ 	.short	0x010a
        /*0646*/ 	.byte	0x3f
	.zero		1


	//   ....[41]....
        /*0648*/ 	.word	0x0000c1a0
        /*064c*/ 	.word	0x00000003
        /*0650*/ 	.word	0x00029870
        /*0654*/ 	.short	0x010a
        /*0656*/ 	.byte	0x3f
	.zero		1


	//   ....[42]....
        /*0658*/ 	.word	0x0000c230
        /*065c*/ 	.word	0x00000002
        /*0660*/ 	.word	0x00029860
        /*0664*/ 	.short	0x010a
        /*0666*/ 	.byte	0x3f
	.zero		1


	//   ....[43]....
        /*0668*/ 	.word	0x0000c7a0
        /*066c*/ 	.word	0x00000003
        /*0670*/ 	.word	0x00029850
        /*0674*/ 	.short	0x0101
        /*0676*/ 	.byte	0x3f
	.zero		1


	//   ....[44]....
        /*0678*/ 	.word	0x0000c7e0
        /*067c*/ 	.word	0x00000002
        /*0680*/ 	.word	0x00000000
        /*0684*/ 	.short	0x0101
        /*0686*/ 	.byte	0x3f
	.zero		1


	//   ....[45]....
        /*0688*/ 	.word	0x0000c8a0
        /*068c*/ 	.word	0x00000014
        /*0690*/ 	.word	0x00029870
        /*0694*/ 	.short	0x010a
        /*0696*/ 	.byte	0x3f
	.zero		1


	//   ....[46]....
        /*0698*/ 	.word	0x0000c930
        /*069c*/ 	.word	0x00000014
        /*06a0*/ 	.word	0x00029860
        /*06a4*/ 	.short	0x010a
        /*06a6*/ 	.byte	0x3f
	.zero		1


	//   ....[47]....
        /*06a8*/ 	.word	0x0000ce70
        /*06ac*/ 	.word	0x00000014
        /*06b0*/ 	.word	0x00029850
        /*06b4*/ 	.short	0x0101
        /*06b6*/ 	.byte	0x3f
	.zero		1


	//   ....[48]....
        /*06b8*/ 	.word	0x0000cf00
        /*06bc*/ 	.word	0x00000000
        /*06c0*/ 	.word	0x00000000
        /*06c4*/ 	.short	0x0101
        /*06c6*/ 	.byte	0x3f
	.zero		1


	//   ....[49]....
        /*06c8*/ 	.word	0x0000cff0
        /*06cc*/ 	.word	0x00000009
        /*06d0*/ 	.word	0x00029820
        /*06d4*/ 	.short	0x010a
        /*06d6*/ 	.byte	0x3f
	.zero		1


	//   ....[50]....
        /*06d8*/ 	.word	0x0000d160
        /*06dc*/ 	.word	0x00000005
        /*06e0*/ 	.word	0x00000000
        /*06e4*/ 	.short	0x010a
        /*06e6*/ 	.byte	0x3f
	.zero		1


	//   ....[51]....
        /*06e8*/ 	.word	0x0000d1d0
        /*06ec*/ 	.word	0x00000007
        /*06f0*/ 	.word	0x00000000
        /*06f4*/ 	.short	0x010a
        /*06f6*/ 	.byte	0x3f
	.zero		1


	//   ....[52]....
        /*06f8*/ 	.word	0x0000d230
        /*06fc*/ 	.word	0x00000005
        /*0700*/ 	.word	0x00029860
        /*0704*/ 	.short	0x010a
        /*0706*/ 	.byte	0x3f
	.zero		1


	//   ....[53]....
        /*0708*/ 	.word	0x0000d280
        /*070c*/ 	.word	0x00000003
        /*0710*/ 	.word	0x00029860
        /*0714*/ 	.short	0x010a
        /*0716*/ 	.byte	0x3f
	.zero		1


	//   ....[54]....
        /*0718*/ 	.word	0x0000d2c0
        /*071c*/ 	.word	0x00000005
        /*0720*/ 	.word	0x00029880
        /*0724*/ 	.short	0x010a
        /*0726*/ 	.byte	0x3f
	.zero		1


	//   ....[55]....
        /*0728*/ 	.word	0x0000d2e0
        /*072c*/ 	.word	0x00000003
        /*0730*/ 	.word	0x00029880
        /*0734*/ 	.short	0x010a
        /*0736*/ 	.byte	0x3f
	.zero		1


	//   ....[56]....
        /*0738*/ 	.word	0x0000d350
        /*073c*/ 	.word	0x00000003
        /*0740*/ 	.word	0x00029800
        /*0744*/ 	.short	0x010a
        /*0746*/ 	.byte	0x3f
	.zero		1


	//   ....[57]....
        /*0748*/ 	.word	0x0000d3a0
        /*074c*/ 	.word	0x00000003
        /*0750*/ 	.word	0x00029830
        /*0754*/ 	.short	0x010a
        /*0756*/ 	.byte	0x3f
	.zero		1


	//   ....[58]....
        /*0758*/ 	.word	0x0000d400
        /*075c*/ 	.word	0x00000008
        /*0760*/ 	.word	0x00029830
        /*0764*/ 	.short	0x010a
        /*0766*/ 	.byte	0x3f
	.zero		1


	//   ....[59]....
        /*0768*/ 	.word	0x0000d460
        /*076c*/ 	.word	0x00000008
        /*0770*/ 	.word	0x00029850
        /*0774*/ 	.short	0x010a
        /*0776*/ 	.byte	0x3f
	.zero		1


	//   ....[60]....
        /*0778*/ 	.word	0x0000d4c0
        /*077c*/ 	.word	0x00000003
        /*0780*/ 	.word	0x00029850
        /*0784*/ 	.short	0x010a
        /*0786*/ 	.byte	0x3f
	.zero		1


	//   ....[61]....
        /*0788*/ 	.word	0x0000d610
        /*078c*/ 	.word	0x00000005
        /*0790*/ 	.word	0x00029880
        /*0794*/ 	.short	0x010a
        /*0796*/ 	.byte	0x3f
	.zero		1


	//   ....[62]....
        /*0798*/ 	.word	0x0000d660
        /*079c*/ 	.word	0x00000005
        /*07a0*/ 	.word	0x00029840
        /*07a4*/ 	.short	0x010a
        /*07a6*/ 	.byte	0x3f
	.zero		1


	//   ....[63]....
        /*07a8*/ 	.word	0x0000d6c0
        /*07ac*/ 	.word	0x00000003
        /*07b0*/ 	.word	0x00029820
        /*07b4*/ 	.short	0x010a
        /*07b6*/ 	.byte	0x3f
	.zero		1


	//   ....[64]....
        /*07b8*/ 	.word	0x0000d710
        /*07bc*/ 	.word	0x00000009
        /*07c0*/ 	.word	0x00029880
        /*07c4*/ 	.short	0x010a
        /*07c6*/ 	.byte	0x3f
	.zero		1


	//   ....[65]....
        /*07c8*/ 	.word	0x0000d760
        /*07cc*/ 	.word	0x00000009
        /*07d0*/ 	.word	0x00029840
        /*07d4*/ 	.short	0x010a
        /*07d6*/ 	.byte	0x3f
	.zero		1


	//   ....[66]....
        /*07d8*/ 	.word	0x0000d7c0
        /*07dc*/ 	.word	0x00000003
        /*07e0*/ 	.word	0x00029870
        /*07e4*/ 	.short	0x010a
        /*07e6*/ 	.byte	0x3f
	.zero		1


	//   ....[67]....
        /*07e8*/ 	.word	0x0000d820
        /*07ec*/ 	.word	0x00000004
        /*07f0*/ 	.word	0x00029860
        /*07f4*/ 	.short	0x010a
        /*07f6*/ 	.byte	0x3f
	.zero		1


	//   ....[68]....
        /*07f8*/ 	.word	0x0000d870
        /*07fc*/ 	.word	0x00000014
        /*0800*/ 	.word	0x00029870
        /*0804*/ 	.short	0x010a
        /*0806*/ 	.byte	0x3f
	.zero		1


	//   ....[69]....
        /*0808*/ 	.word	0x0000d8c0
        /*080c*/ 	.word	0x00000014
        /*0810*/ 	.word	0x00029860
        /*0814*/ 	.short	0x010a
        /*0816*/ 	.byte	0x3f
	.zero		1


	//   ....[70]....
        /*0818*/ 	.word	0x0000d910
        /*081c*/ 	.word	0x00000009
        /*0820*/ 	.word	0x00029820
        /*0824*/ 	.short	0x010a
        /*0826*/ 	.byte	0x3f
	.zero		1


	//   ....[71]....
        /*0828*/ 	.word	0x0000d960
        /*082c*/ 	.word	0x00000005
        /*0830*/ 	.word	0x00000000
        /*0834*/ 	.short	0x010a
        /*0836*/ 	.byte	0x3f
	.zero		1


	//   ....[72]....
        /*0838*/ 	.word	0x0000d9b0
        /*083c*/ 	.word	0x00000007
        /*0840*/ 	.word	0x00000000
        /*0844*/ 	.short	0x010a
        /*0846*/ 	.byte	0x3f
	.zero		1


	//   ....[73]....
        /*0848*/ 	.word	0x0000da00
        /*084c*/ 	.word	0x00000005
        /*0850*/ 	.word	0x00029860
        /*0854*/ 	.short	0x010a
        /*0856*/ 	.byte	0x3f
	.zero		1


	//   ....[74]....
        /*0858*/ 	.word	0x0000da50
        /*085c*/ 	.word	0x00000003
        /*0860*/ 	.word	0x00029860
        /*0864*/ 	.short	0x010a
        /*0866*/ 	.byte	0x3f
	.zero		1


	//   ....[75]....
        /*0868*/ 	.word	0x0000daa0
        /*086c*/ 	.word	0x00000005
        /*0870*/ 	.word	0x00029880
        /*0874*/ 	.short	0x010a
        /*0876*/ 	.byte	0x3f
	.zero		1


	//----- nvinfo : EIATTR_NUM_MBARRIERS
	.align		4
.L_103:
        /*0878*/ 	.byte	0x03, 0x38
        /*087a*/ 	.short	0x0016


	//----- nvinfo : EIATTR_EXIT_INSTR_OFFSETS
	.align		4
        /*087c*/ 	.byte	0x04, 0x1c
        /*087e*/ 	.short	(.L_105 - .L_104)


	//   ....[0]....
.L_104:
        /*0880*/ 	.word	0x00000a50


	//   ....[1]....
        /*0884*/ 	.word	0x0000a2b0


	//   ....[2]....
        /*0888*/ 	.word	0x0000d060


	//   ....[3]....
        /*088c*/ 	.word	0x0000d330


	//----- nvinfo : EIATTR_MAX_THREADS
	.align		4
.L_105:
        /*0890*/ 	.byte	0x04, 0x05
        /*0892*/ 	.short	(.L_107 - .L_106)
.L_106:
        /*0894*/ 	.word	0x00000180
        /*0898*/ 	.word	0x00000001
        /*089c*/ 	.word	0x00000001


	//----- nvinfo : EIATTR_CRS_STACK_SIZE
	.align		4
.L_107:
        /*08a0*/ 	.byte	0x04, 0x1e
        /*08a2*/ 	.short	(.L_109 - .L_108)
.L_108:
        /*08a4*/ 	.word	0x00000000


	//----- nvinfo : EIATTR_CBANK_PARAM_SIZE
	.align		4
.L_109:
        /*08a8*/ 	.byte	0x03, 0x19
        /*08aa*/ 	.short	0x0bf0


	//----- nvinfo : EIATTR_PARAM_CBANK
	.align		4
        /*08ac*/ 	.byte	0x04, 0x0a
        /*08ae*/ 	.short	(.L_111 - .L_110)
	.align		4
.L_110:
        /*08b0*/ 	.word	index@(.nv.constant0._ZN7cutlass13device_kernelIN5flash11enable_sm90INS1_16FlashAttnFwdSm90INS1_25CollectiveMainloopFwdSm90ILi2EN4cute5tupleIJNS5_1CILi1EEES8_S8_EEENS6_IJNS7_ILi128EEENS7_ILi160EEENS7_ILi192EEEEEELi128ENS_12float_e4m3_tEfNS_4arch4Sm90ELb0ELb0ELb1ELb0ELb0ELb0ELb0ELb1ELb1ELb0ELb0ELb0EEENS1_21CollectiveEpilogueFwdINS6_IJSA_SA_SB_EEES9_NS_10bfloat16_tESG_Li256ELb0ELb0ELb0ELb1EEENS1_29StaticPersistentTileSchedulerILb0EEEEEEEEEvNT_6ParamsE)
        /*08b4*/ 	.short	0x0210
        /*08b6*/ 	.short	0x0bf0


	//----- nvinfo : EIATTR_SW_WAR
	.align		4
.L_111:
        /*08b8*/ 	.byte	0x04, 0x36
        /*08ba*/ 	.short	(.L_113 - .L_112)
.L_112:
        /*08bc*/ 	.word	0x00000008
.L_113:


//--------------------- .nv.info._ZN7cutlass13device_kernelIN5flash11enable_sm90INS1_16FlashAttnFwdSm90INS1_25CollectiveMainloopFwdSm90ILi2EN4cute5tupleIJNS5_1CILi2EEENS7_ILi1EEES9_EEENS6_IJNS7_ILi128EEENS7_ILi160EEENS7_ILi192EEEEEELi128ENS_12float_e4m3_tEfNS_4arch4Sm90ELb0ELb0ELb1ELb0ELb0ELb0ELb0ELb1ELb1ELb0ELb0ELb0EEENS1_21CollectiveEpilogueFwdINS6_IJSB_SB_SC_EEESA_NS_10bfloat16_tESH_Li256ELb0ELb0ELb0ELb1EEENS1_29StaticPersistentTileSchedulerILb0EEEEEEEEEvNT_6ParamsE --------------------------
	.section	.nv.info._ZN7cutlass13device_kernelIN5flash11enable_sm90INS1_16FlashAttnFwdSm90INS1_25CollectiveMainloopFwdSm90ILi2EN4cute5tupleIJNS5_1CILi2EEENS7_ILi1EEES9_EEENS6_IJNS7_ILi128EEENS7_ILi160EEENS7_ILi192EEEEEELi128ENS_12float_e4m3_tEfNS_4arch4Sm90ELb0ELb0ELb1ELb0ELb0ELb0ELb0ELb1ELb1ELb0ELb0ELb0EEENS1_21CollectiveEpilogueFwdINS6_IJSB_SB_SC_EEESA_NS_10bfloat16_tESH_Li256ELb0ELb0ELb0ELb1EEENS1_29StaticPersistentTileSchedulerILb0EEEEEEEEEvNT_6ParamsE,"",@"SHT_CUDA_INFO"
	.sectionflags	@""
	.align	4


	//----- nvinfo : EIATTR_CUDA_API_VERSION
	.align		4
        /*0000*/ 	.byte	0x04, 0x37
        /*0002*/ 	.short	(.L_115 - .L_114)
.L_114:
        /*0004*/ 	.word	0x00000082


	//----- nvinfo : EIATTR_KPARAM_INFO
	.align		4
.L_115:
        /*0008*/ 	.byte	0x04, 0x17
        /*000a*/ 	.short	(.L_117 - .L_116)
.L_116:
        /*000c*/ 	.word	0x00000000
        /*0010*/ 	.short	0x0000
        /*0012*/ 	.short	0x0070
        /*0014*/ 	.byte	0x00, 0xf0, 0x01, 0x2e


	//----- nvinfo : EIATTR_SPARSE_MMA_MASK
	.align		4
.L_117:
        /*0018*/ 	.byte	0x03, 0x50
        /*001a*/ 	.short	0x0000


	//----- nvinfo : EIATTR_MAXREG_COUNT
	.align		4
        /*001c*/ 	.byte	0x03, 0x1b
        /*001e*/ 	.short	0x00a8


	//----- nvinfo : EIATTR_NUM_BARRIERS
	.align		4
        /*0020*/ 	.byte	0x02, 0x4c
        /*0022*/ 	.byte	0x10
	.zero		1


	//----- nvinfo : EIATTR_EXTERNS
	.align		4
        /*0024*/ 	.byte	0x04, 0x0f
        /*0026*/ 	.short	(.L_119 - .L_118)


	//   ....[0]....
	.align		4
.L_118:
        /*0028*/ 	.word	index@(__assertfail)


	//----- nvinfo : EIATTR_ANNOTATIONS
	.align		4
.L_119:
        /*002c*/ 	.byte	0x04, 0x55
        /*002e*/ 	.short	(.L_121 - .L_120)


	//   ....[0]....
.L_120:
        /* <DEDUP_REMOVED lines=33> */
        /*0234*/ 	.byte	0x90, 0xdd, 0x00, 0x00, 0x01, 0x00, 0x00, 0x00, 0xf0, 0xdd, 0x00, 0x00


	//----- nvinfo : EIATTR_MERCURY_ISA_VERSION
	.align		4
.L_121:
        /*0240*/ 	.byte	0x03, 0x5f
        /*0242*/ 	.short	0x0101


	//----- nvinfo : EIATTR_INT_WARP_WIDE_INSTR_OFFSETS
	.align		4
        /*0244*/ 	.byte	0x04, 0x31
        /*0246*/ 	.short	(.L_123 - .L_122)


	//   ....[0]....
.L_122:
        /*0248*/ 	.word	0x00000190


	//   ....[1]....
        /*024c*/ 	.word	0x000001d0


	//   ....[2]....
        /*0250*/ 	.word	0x00000240


	//   ....[3]....
        /*0254*/ 	.word	0x0000b0d0


	//----- nvinfo : EIATTR_COOP_GROUP_MASK_REGIDS
	.align		4
.L_123:
        /*0258*/ 	.byte	0x04, 0x29
        /*025a*/ 	.short	(.L_125 - .L_124)


	//   ....[0]....
.L_124:
        /*025c*/ 	.word	0xffffffff


	//   ....[1]....
        /*0260*/ 	.word	0xffffffff


	//   ....[2]....
        /*0264*/ 	.word	0xffffffff


	//   ....[3]....
        /*0268*/ 	.word	0xffffffff


	//   ....[4]....
        /*026c*/ 	.word	0xffffffff


	//   ....[5]....
        /*0270*/ 	.word	0xffffffff


	//   ....[6]....
        /*0274*/ 	.word	0xffffffff


	//   ....[7]....
        /*0278*/ 	.word	0xffffffff


	//   ....[8]....
        /*027c*/ 	.word	0xffffffff


	//   ....[9]....
        /*0280*/ 	.word	0xffffffff


	//   ....[10]....
        /*0284*/ 	.word	0xffffffff


	//   ....[11]....
        /*0288*/ 	.word	0xffffffff


	//   ....[12]....
        /*028c*/ 	.word	0xffffffff


	//   ....[13]....
        /*0290*/ 	.word	0xffffffff


	//   ....[14]....
        /*0294*/ 	.word	0xffffffff


	//   ....[15]....
        /*0298*/ 	.word	0xffffffff


	//   ....[16]....
        /*029c*/ 	.word	0xffffffff


	//   ....[17]....
        /*02a0*/ 	.word	0xffffffff


	//   ....[18]....
        /*02a4*/ 	.word	0xffffffff


	//   ....[19]....
        /*02a8*/ 	.word	0xffffffff


	//   ....[20]....
        /*02ac*/ 	.word	0xffffffff


	//   ....[21]....
        /*02b0*/ 	.word	0xffffffff


	//   ....[22]....
        /*02b4*/ 	.word	0xffffffff


	//   ....[23]....
        /*02b8*/ 	.word	0xffffffff


	//   ....[24]....
        /*02bc*/ 	.word	0xffffffff


	//   ....[25]....
        /*02c0*/ 	.word	0xffffffff


	//   ....[26]....
        /*02c4*/ 	.word	0xffffffff


	//   ....[27]....
        /*02c8*/ 	.word	0xffffffff


	//   ....[28]....
        /*02cc*/ 	.word	0xffffffff


	//   ....[29]....
        /*02d0*/ 	.word	0xffffffff


	//   ....[30]....
        /*02d4*/ 	.word	0xffffffff


	//   ....[31]....
        /*02d8*/ 	.word	0xffffffff


	//   ....[32]....
        /*02dc*/ 	.word	0xffffffff


	//   ....[33]....
        /*02e0*/ 	.word	0xffffffff


	//   ....[34]....
        /*02e4*/ 	.word	0xffffffff


	//   ....[35]....
        /*02e8*/ 	.word	0xffffffff


	//   ....[36]....
        /*02ec*/ 	.word	0xffffffff


	//   ....[37]....
        /*02f0*/ 	.word	0xffffffff


	//   ....[38]....
        /*02f4*/ 	.word	0xffffffff


	//   ....[39]....
        /*02f8*/ 	.word	0xffffffff


	//   ....[40]....
        /*02fc*/ 	.word	0xffffffff


	//   ....[41]....
        /*0300*/ 	.word	0xffffffff


	//   ....[42]....
        /*0304*/ 	.word	0xffffffff


	//   ....[43]....
        /*0308*/ 	.word	0xffffffff


	//   ....[44]....
        /*030c*/ 	.word	0xffffffff


	//   ....[45]....
        /*0310*/ 	.word	0xffffffff


	//   ....[46]....
        /*0314*/ 	.word	0xffffffff


	//   ....[47]....
        /*0318*/ 	.word	0xffffffff


	//   ....[48]....
        /*031c*/ 	.word	0xffffffff


	//   ....[49]....
        /*0320*/ 	.word	0xffffffff


	//   ....[50]....
        /*0324*/ 	.word	0xffffffff


	//   ....[51]....
        /*0328*/ 	.word	0xffffffff


	//   ....[52]....
        /*032c*/ 	.word	0xffffffff


	//   ....[53]....
        /*0330*/ 	.word	0xffffffff


	//   ....[54]....
        /*0334*/ 	.word	0xffffffff


	//   ....[55]....
        /*0338*/ 	.word	0xffffffff


	//   ....[56]....
        /*033c*/ 	.word	0x0500000f


	//----- nvinfo : EIATTR_COOP_GROUP_INSTR_OFFSETS
	.align		4
.L_125:
        /*0340*/ 	.byte	0x04, 0x28
        /*0342*/ 	.short	(.L_127 - .L_126)


	//   ....[0]....
.L_126:
        /*0344*/ 	.word	0x00000070


	//   ....[1]....
        /*0348*/ 	.word	0x000001a0


	//   ....[2]....
        /*034c*/ 	.word	0x000001f0


	//   ....[3]....
        /*0350*/ 	.word	0x00000430


	//   ....[4]....
        /*0354*/ 	.word	0x00000650


	//   ....[5]....
        /*0358*/ 	.word	0x00000880


	//   ....[6]....
        /*035c*/ 	.word	0x00000b00


	//   ....[7]....
        /*0360*/ 	.word	0x00000e40


	//   ....[8]....
        /*0364*/ 	.word	0x000012e0


	//   ....[9]....
        /*0368*/ 	.word	0x00003c90


	//   ....[10]....
        /*036c*/ 	.word	0x00003d20


	//   ....[11]....
        /*0370*/ 	.word	0x00004040


	//   ....[12]....
        /*0374*/ 	.word	0x000041e0


	//   ....[13]....
        /*0378*/ 	.word	0x00007230


	//   ....[14]....
        /*037c*/ 	.word	0x00007260


	//   ....[15]....
        /*0380*/ 	.word	0x00007290


	//   ....[16]....
        /*0384*/ 	.word	0x000072a0


	//   ....[17]....
        /*0388*/ 	.word	0x00008d90


	//   ....[18]....
        /*038c*/ 	.word	0x00008da0


	//   ....[19]....
        /*0390*/ 	.word	0x00008e20


	//   ....[20]....
        /*0394*/ 	.word	0x00008e30


	//   ....[21]....
        /*0398*/ 	.word	0x00009d40


	//   ....[22]....
        /*039c*/ 	.word	0x00009d50


	//   ....[23]....
        /*03a0*/ 	.word	0x00009d60


	//   ....[24]....
        /*03a4*/ 	.word	0x00009d70


	//   ....[25]....
        /*03a8*/ 	.word	0x00009d80


	//   ....[26]....
        /*03ac*/ 	.word	0x00009d90


	//   ....[27]....
        /*03b0*/ 	.word	0x00009da0


	//   ....[28]....
        /*03b4*/ 	.word	0x00009db0


	//   ....[29]....
        /*03b8*/ 	.word	0x00009de0


	//   ....[30]....
        /*03bc*/ 	.word	0x00009df0


	//   ....[31]....
        /*03c0*/ 	.word	0x00009e20


	//   ....[32]....
        /*03c4*/ 	.word	0x00009e30


	//   ....[33]....
        /*03c8*/ 	.word	0x00009e60


	//   ....[34]....
        /*03cc*/ 	.word	0x00009e70


	//   ....[35]....
        /*03d0*/ 	.word	0x00009ec0


	//   ....[36]....
        /*03d4*/ 	.word	0x00009ed0


	//   ....[37]....
        /*03d8*/ 	.word	0x00009ee0


	//   ....[38]....
        /*03dc*/ 	.word	0x00009ef0


	//   ....[39]....
        /*03e0*/ 	.word	0x00009f00


	//   ....[40]....
        /*03e4*/ 	.word	0x00009f10


	//   ....[41]....
        /*03e8*/ 	.word	0x00009f20


	//   ....[42]....
        /*03ec*/ 	.word	0x00009f30


	//   ....[43]....
        /*03f0*/ 	.word	0x00009f50


	//   ....[44]....
        /*03f4*/ 	.word	0x00009f60


	//   ....[45]....
        /*03f8*/ 	.word	0x00009f70


	//   ....[46]....
        /*03fc*/ 	.word	0x00009fa0


	//   ....[47]....
        /*0400*/ 	.word	0x00009fb0


	//   ....[48]....
        /*0404*/ 	.word	0x00009fc0


	//   ....[49]....
        /*0408*/ 	.word	0x00009fd0


	//   ....[50]....
        /*040c*/ 	.word	0x00009fe0


	//   ....[51]....
        /*0410*/ 	.word	0x00009ff0


	//   ....[52]....
        /*0414*/ 	.word	0x0000a000


	//   ....[53]....
        /*0418*/ 	.word	0x0000a280


	//   ....[54]....
        /*041c*/ 	.word	0x0000b250


	//   ....[55]....
        /*0420*/ 	.word	0x0000d620


	//   ....[56]....
        /*0424*/ 	.word	0x0000db40


	//----- nvinfo : EIATTR_REG_RECONFIG
	.align		4
.L_127:
        /*0428*/ 	.byte	0x01, 0x54
	.zero		2


	//----- nvinfo : EIATTR_SYSCALL_OFFSETS
	.align		4
        /*042c*/ 	.byte	0x04, 0x46
        /*042e*/ 	.short	(.L_129 - .L_128)


	//   ....[0]....
.L_128:
        /*0430*/ 	.word	0x000016b0


	//   ....[1]....
        /*0434*/ 	.word	0x0000ab30


	//   ....[2]....
        /*0438*/ 	.word	0x0000acb0


	//   ....[3]....
        /*043c*/ 	.word	0x0000adf0


	//   ....[4]....
        /*0440*/ 	.word	0x0000af10


	//----- nvinfo : EIATTR_MBARRIER_INSTR_OFFSETS
	.align		4
.L_129:
        /*0444*/ 	.byte	0x04, 0x39
        /*0446*/ 	.short	(.L_131 - .L_130)


	//   ....[0]....
.L_130:
        /*0448*/ 	.word	0x000002d0
        /*044c*/ 	.word	0x000000ff
        /*0450*/ 	.word	0x00029800
        /*0454*/ 	.short	0x0100
        /*0456*/ 	.byte	0x08
	.zero		1


	//   ....[1]....
        /*0458*/ 	.word	0x000002e0
        /*045c*/ 	.word	0x000000ff
        /*0460*/ 	.word	0x00029820
        /*0464*/ 	.short	0x0100
        /*0466*/ 	.byte	0x08
	.zero		1


	//   ....[2]....
        /*0468*/ 	.word	0x000003d0
        /*046c*/ 	.word	0x000000ff
        /*0470*/ 	.word	0x00029830
        /*0474*/ 	.short	0x0100
        /*0476*/ 	.byte	0x08
	.zero		1


	//   ....[3]....
        /*0478*/ 	.word	0x000003e0
        /*047c*/ 	.word	0x000000ff
        /*0480*/ 	.word	0x00029840
        /*0484*/ 	.short	0x0100
        /*0486*/ 	.byte	0x08
	.zero		1


	//   ....[4]....
        /*0488*/ 	.word	0x000003f0
        /*048c*/ 	.word	0x000000ff
        /*0490*/ 	.word	0x00029838
        /*0494*/ 	.short	0x0100
        /*0496*/ 	.byte	0x08
	.zero		1


	//   ....[5]....
        /*0498*/ 	.word	0x00000400
        /*049c*/ 	.word	0x000000ff
        /*04a0*/ 	.word	0x00029848
        /*04a4*/ 	.short	0x0100
        /*04a6*/ 	.byte	0x08
	.zero		1


	//   ....[6]....
        /*04a8*/ 	.word	0x00000600
        /*04ac*/ 	.word	0x000000ff
        /*04b0*/ 	.word	0x00029850
        /*04b4*/ 	.short	0x0100
        /*04b6*/ 	.byte	0x08
	.zero		1


	//   ....[7]....
        /*04b8*/ 	.word	0x00000610
        /*04bc*/ 	.word	0x000000ff
        /*04c0*/ 	.word	0x00029860
        /*04c4*/ 	.short	0x0100
        /*04c6*/ 	.byte	0x08
	.zero		1


	//   ....[8]....
        /*04c8*/ 	.word	0x00000620
        /*04cc*/ 	.word	0x000000ff
        /*04d0*/ 	.word	0x00029858
        /*04d4*/ 	.short	0x0100
        /*04d6*/ 	.byte	0x08
	.zero		1


	//   ....[9]....
        /*04d8*/ 	.word	0x00000630
        /*04dc*/ 	.word	0x000000ff
        /*04e0*/ 	.word	0x00029868
        /*04e4*/ 	.short	0x0100
        /*04e6*/ 	.byte	0x08
	.zero		1


	//   ....[10]....
        /*04e8*/ 	.word	0x00000830
        /*04ec*/ 	.word	0x000000ff
        /*04f0*/ 	.word	0x00029870
        /*04f4*/ 	.short	0x0100
        /*04f6*/ 	.byte	0x08
	.zero		1


	//   ....[11]....
        /*04f8*/ 	.word	0x00000840
        /*04fc*/ 	.word	0x000000ff
        /*0500*/ 	.word	0x00029880
        /*0504*/ 	.short	0x0100
        /*0506*/ 	.byte	0x08
	.zero		1


	//   ....[12]....
        /*0508*/ 	.word	0x00000850
        /*050c*/ 	.word	0x000000ff
        /*0510*/ 	.word	0x00029878
        /*0514*/ 	.short	0x0100
        /*0516*/ 	.byte	0x08
	.zero		1


	//   ....[13]....
        /*0518*/ 	.word	0x00000860
        /*051c*/ 	.word	0x000000ff
        /*0520*/ 	.word	0x00029888
        /*0524*/ 	.short	0x0100
        /*0526*/ 	.byte	0x08
	.zero		1


	//   ....[14]....
        /*0528*/ 	.word	0x00000ab0
        /*052c*/ 	.word	0x000000ff
        /*0530*/ 	.word	0x00029890
        /*0534*/ 	.short	0x0100
        /*0536*/ 	.byte	0x08
	.zero		1


	//   ....[15]....
        /*0538*/ 	.word	0x00000ac0
        /*053c*/ 	.word	0x000000ff
        /*0540*/ 	.word	0x000298a0
        /*0544*/ 	.short	0x0100
        /*0546*/ 	.byte	0x08
	.zero		1


	//   ....[16]....
        /*0548*/ 	.word	0x00000ad0
        /*054c*/ 	.word	0x000000ff
        /*0550*/ 	.word	0x00029898
        /*0554*/ 	.short	0x0100
        /*0556*/ 	.byte	0x08
	.zero		1


	//   ....[17]....
        /*0558*/ 	.word	0x00000ae0
        /*055c*/ 	.word	0x000000ff
        /*0560*/ 	.word	0x000298a8
        /*0564*/ 	.short	0x0100
        /*0566*/ 	.byte	0x08
	.zero		1


	//   ....[18]....
        /*0568*/ 	.word	0x00000d90
        /*056c*/ 	.word	0x000000ff
        /*0570*/ 	.word	0x000298b0
        /*0574*/ 	.short	0x0100
        /*0576*/ 	.byte	0x08
	.zero		1


	//   ....[19]....
        /*0578*/ 	.word	0x00000da0
        /*057c*/ 	.word	0x000000ff
        /*0580*/ 	.word	0x000298c0
        /*0584*/ 	.short	0x0100
        /*0586*/ 	.byte	0x08
	.zero		1


	//   ....[20]....
        /*0588*/ 	.word	0x00000db0
        /*058c*/ 	.word	0x000000ff
        /*0590*/ 	.word	0x000298b8
        /*0594*/ 	.short	0x0100
        /*0596*/ 	.byte	0x08
	.zero		1


	//   ....[21]....
        /*0598*/ 	.word	0x00000dc0
        /*059c*/ 	.word	0x000000ff
        /*05a0*/ 	.word	0x000298c8
        /*05a4*/ 	.short	0x0100
        /*05a6*/ 	.byte	0x08
	.zero		1


	//   ....[22]....
        /*05a8*/ 	.word	0x000019e0
        /*05ac*/ 	.word	0x000000ff
        /*05b0*/ 	.word	0x00029800
        /*05b4*/ 	.short	0x010a
        /*05b6*/ 	.byte	0x26
	.zero		1


	//   ....[23]....
        /*05b8*/ 	.word	0x00001a80
        /*05bc*/ 	.word	0x00000006
        /*05c0*/ 	.word	0x00029830
        /*05c4*/ 	.short	0x010a
        /*05c6*/ 	.byte	0x3f
	.zero		1


	//   ....[24]....
        /*05c8*/ 	.word	0x00001ac0
        /*05cc*/ 	.word	0x00000006
        /*05d0*/ 	.word	0x00029830
        /*05d4*/ 	.short	0x010a
        /*05d6*/ 	.byte	0x3f
	.zero		1


	//   ....[25]....
        /*05d8*/ 	.word	0x000045f0
        /*05dc*/ 	.word	0x00000019
        /*05e0*/ 	.word	0x00000000
        /*05e4*/ 	.short	0x0101
        /*05e6*/ 	.byte	0x3f
	.zero		1


	//   ....[26]....
        /*05e8*/ 	.word	0x00005450
        /*05ec*/ 	.word	0x000000ff
        /*05f0*/ 	.word	0x00029830
        /*05f4*/ 	.short	0x010a
        /*05f6*/ 	.byte	0x06
	.zero		1


	//   ....[27]....
        /*05f8*/ 	.word	0x00005490
        /*05fc*/ 	.word	0x000000ff
        /*0600*/ 	.word	0x00029830
        /*0604*/ 	.short	0x010a
        /*0606*/ 	.byte	0x06
	.zero		1


	//   ....[28]....
        /*0608*/ 	.word	0x000060b0
        /*060c*/ 	.word	0x000000ff
        /*0610*/ 	.word	0x00029850
        /*0614*/ 	.short	0x010a
        /*0616*/ 	.byte	0x06
	.zero		1


	//   ....[29]....
        /*0618*/ 	.word	0x000060f0
        /*061c*/ 	.word	0x000000ff
        /*0620*/ 	.word	0x00029850
        /*0624*/ 	.short	0x010a
        /*0626*/ 	.byte	0x06
	.zero		1


	//   ....[30]....
        /*0628*/ 	.word	0x00008180
        /*062c*/ 	.word	0x00000007
        /*0630*/ 	.word	0x00000000
        /*0634*/ 	.short	0x0101
        /*0636*/ 	.byte	0x3f
	.zero		1


	//   ....[31]....
        /*0638*/ 	.word	0x000083e0
        /*063c*/ 	.word	0x000000ff
        /*0640*/ 	.word	0x00000000
        /*0644*/ 	.short	0x0101
        /*0646*/ 	.byte	0x06
	.zero		1


	//   ....[32]....
        /*0648*/ 	.word	0x00008a80
        /*064c*/ 	.word	0x000000ff
        /*0650*/ 	.word	0x00029850
        /*0654*/ 	.short	0x010a
        /*0656*/ 	.byte	0x04
	.zero		1


	//   ....[33]....
        /*0658*/ 	.word	0x00008ac0
        /*065c*/ 	.word	0x000000ff
        /*0660*/ 	.word	0x00029850
        /*0664*/ 	.short	0x010a
        /*0666*/ 	.byte	0x04
	.zero		1


	//   ....[34]....
        /*0668*/ 	.word	0x000096a0
        /*066c*/ 	.word	0x000000ff
        /*0670*/ 	.word	0x00000000
        /*0674*/ 	.short	0x0101
        /*0676*/ 	.byte	0x04
	.zero		1


	//   ....[35]....
        /*0678*/ 	.word	0x0000a440
        /*067c*/ 	.word	0x000000ff
        /*0680*/ 	.word	0x00000000
        /*0684*/ 	.short	0x0101
        /*0686*/ 	.byte	0x07
	.zero		1


	//   ....[36]....
        /*0688*/ 	.word	0x0000a450
        /*068c*/ 	.word	0x000000ff
        /*0690*/ 	.word	0x00000000
        /*0694*/ 	.short	0x0101
        /*0696*/ 	.byte	0x06
	.zero		1


	//   ....[37]....
        /*0698*/ 	.word	0x0000b450
        /*069c*/ 	.word	0x00000002
        /*06a0*/ 	.word	0x00029880
        /*06a4*/ 	.short	0x010a
        /*06a6*/ 	.byte	0x3f
	.zero		1


	//   ....[38]....
        /*06a8*/ 	.word	0x0000b6d0
        /*06ac*/ 	.word	0x00000002
        /*06b0*/ 	.word	0x00029840
        /*06b4*/ 	.short	0x010a
        /*06b6*/ 	.byte	0x3f
	.zero		1


	//   ....[39]....
        /*06b8*/ 	.word	0x0000bbe0
        /*06bc*/ 	.word	0x000000ff
        /*06c0*/ 	.word	0x00029820
        /*06c4*/ 	.short	0x010a
        /*06c6*/ 	.byte	0x28
	.zero		1


	//   ....[40]....
        /*06c8*/ 	.word	0x0000be90
        /*06cc*/ 	.word	0x00000004
        /*06d0*/ 	.word	0x00029880
        /*06d4*/ 	.short	0x010a
        /*06d6*/ 	.byte	0x3f
	.zero		1


	//   ....[41]....
        /*06d8*/ 	.word	0x0000c1b0
        /*06dc*/ 	.word	0x00000004
        /*06e0*/ 	.word	0x00029840
        /*06e4*/ 	.short	0x010a
        /*06e6*/ 	.byte	0x3f
	.zero		1


	//   ....[42]....
        /*06e8*/ 	.word	0x0000c740
        /*06ec*/ 	.word	0x00000003
        /*06f0*/ 	.word	0x00029870
        /*06f4*/ 	.short	0x010a
        /*06f6*/ 	.byte	0x3f
	.zero		1


	//   ....[43]....
        /*06f8*/ 	.word	0x0000c7b0
        /*06fc*/ 	.word	0x00000002
        /*0700*/ 	.word	0x00029860
        /*0704*/ 	.short	0x010a
        /*0706*/ 	.byte	0x3f
	.zero		1


	//   ....[44]....
        /*0708*/ 	.word	0x0000ccb0
        /*070c*/ 	.word	0x00000002
        /*0710*/ 	.word	0x00029850
        /*0714*/ 	.short	0x0101
        /*0716*/ 	.byte	0x3f
	.zero		1


	//   ....[45]....
        /*0718*/ 	.word	0x0000cd40
        /*071c*/ 	.word	0x00000002
        /*0720*/ 	.word	0x00000000
        /*0724*/ 	.short	0x0101
        /*0726*/ 	.byte	0x3f
	.zero		1


	//   ....[46]....
        /*0728*/ 	.word	0x0000ce50
        /*072c*/ 	.word	0x00000014
        /*0730*/ 	.word	0x00029870
        /*0734*/ 	.short	0x010a
        /*0736*/ 	.byte	0x3f
	.zero		1


	//   ....[47]....
        /*0738*/ 	.word	0x0000cee0
        /*073c*/ 	.word	0x00000014
        /*0740*/ 	.word	0x00029860
        /*0744*/ 	.short	0x010a
        /*0746*/ 	.byte	0x3f
	.zero		1


	//   ....[48]....
        /*0748*/ 	.word	0x0000d3e0
        /*074c*/ 	.word	0x00000014
        /*0750*/ 	.word	0x00029850
        /*0754*/ 	.short	0x0101
        /*0756*/ 	.byte	0x3f
	.zero		1


	//   ....[49]....
        /*0758*/ 	.word	0x0000d470
        /*075c*/ 	.word	0x00000014
        /*0760*/ 	.word	0x00000000
        /*0764*/ 	.short	0x0101
        /*0766*/ 	.byte	0x3f
	.zero		1


	//   ....[50]....
        /*0768*/ 	.word	0x0000d5d0
        /*076c*/ 	.word	0x00000009
        /*0770*/ 	.word	0x00029820
        /*0774*/ 	.short	0x010a
        /*0776*/ 	.byte	0x3f
	.zero		1


	//   ....[51]....
        /*0778*/ 	.word	0x0000d740
        /*077c*/ 	.word	0x00000005
        /*0780*/ 	.word	0x00000000
        /*0784*/ 	.short	0x010a
        /*0786*/ 	.byte	0x3f
	.zero		1


	//   ....[52]....
        /*0788*/ 	.word	0x0000d7b0
        /*078c*/ 	.word	0x00000007
        /*0790*/ 	.word	0x00000000
        /*0794*/ 	.short	0x010a
        /*0796*/ 	.byte	0x3f
	.zero		1


	//   ....[53]....
        /*0798*/ 	.word	0x0000d810
        /*079c*/ 	.word	0x00000005
        /*07a0*/ 	.word	0x00029860
        /*07a4*/ 	.short	0x010a
        /*07a6*/ 	.byte	0x3f
	.zero		1


	//   ....[54]....
        /*07a8*/ 	.word	0x0000d860
        /*07ac*/ 	.word	0x00000003
        /*07b0*/ 	.word	0x00029860
        /*07b4*/ 	.short	0x010a
        /*07b6*/ 	.byte	0x3f
	.zero		1


	//   ....[55]....
        /*07b8*/ 	.word	0x0000d8a0
        /*07bc*/ 	.word	0x00000005
        /*07c0*/ 	.word	0x00029880
        /*07c4*/ 	.short	0x010a
        /*07c6*/ 	.byte	0x3f
	.zero		1


	//   ....[56]....
        /*07c8*/ 	.word	0x0000d8c0
        /*07cc*/ 	.word	0x00000003
        /*07d0*/ 	.word	0x00029880
        /*07d4*/ 	.short	0x010a
        /*07d6*/ 	.byte	0x3f
	.zero		1


	//   ....[57]....
        /*07d8*/ 	.word	0x0000d930
        /*07dc*/ 	.word	0x00000003
        /*07e0*/ 	.word	0x00029800
        /*07e4*/ 	.short	0x010a
        /*07e6*/ 	.byte	0x3f
	.zero		1


	//   ....[58]....
        /*07e8*/ 	.word	0x0000d980
        /*07ec*/ 	.word	0x00000006
        /*07f0*/ 	.word	0x00029830
        /*07f4*/ 	.short	0x010a
        /*07f6*/ 	.byte	0x3f
	.zero		1


	//   ....[59]....
        /*07f8*/ 	.word	0x0000d9e0
        /*07fc*/ 	.word	0x00000004
        /*0800*/ 	.word	0x00029830
        /*0804*/ 	.short	0x010a
        /*0806*/ 	.byte	0x3f
	.zero		1


	//   ....[60]....
        /*0808*/ 	.word	0x0000da40
        /*080c*/ 	.word	0x00000004
        /*0810*/ 	.word	0x00029850
        /*0814*/ 	.short	0x010a
        /*0816*/ 	.byte	0x3f
	.zero		1


	//   ....[61]....
        /*0818*/ 	.word	0x0000daa0
        /*081c*/ 	.word	0x00000009
        /*0820*/ 	.word	0x00029850
        /*0824*/ 	.short	0x010a
        /*0826*/ 	.byte	0x3f
	.zero		1


	//   ....[62]....
        /*0828*/ 	.word	0x0000dbf0
        /*082c*/ 	.word	0x00000002
        /*0830*/ 	.word	0x00029880
        /*0834*/ 	.short	0x010a
        /*0836*/ 	.byte	0x3f
	.zero		1


	//   ....[63]....
        /*0838*/ 	.word	0x0000dc40
        /*083c*/ 	.word	0x00000002
        /*0840*/ 	.word	0x00029840
        /*0844*/ 	.short	0x010a
        /*0846*/ 	.byte	0x3f
	.zero		1


	//   ....[64]....
        /*0848*/ 	.word	0x0000dca0
        /*084c*/ 	.word	0x00000003
        /*0850*/ 	.word	0x00029820
        /*0854*/ 	.short	0x010a
        /*0856*/ 	.byte	0x3f
	.zero		1


	//   ....[65]....
        /*0858*/ 	.word	0x0000dcf0
        /*085c*/ 	.word	0x00000004
        /*0860*/ 	.word	0x00029880
        /*0864*/ 	.short	0x010a
        /*0866*/ 	.byte	0x3f
	.zero		1


	//   ....[66]....
        /*0868*/ 	.word	0x0000dd40
        /*086c*/ 	.word	0x00000004
        /*0870*/ 	.word	0x00029840
        /*0874*/ 	.short	0x010a
        /*0876*/ 	.byte	0x3f
	.zero		1


	//   ....[67]....
        /*0878*/ 	.word	0x0000dda0
        /*087c*/ 	.word	0x00000003
        /*0880*/ 	.word	0x00029870
        /*0884*/ 	.short	0x010a
        /*0886*/ 	.byte	0x3f
	.zero		1


	//   ....[68]....
        /*0888*/ 	.word	0x0000de00
        /*088c*/ 	.word	0x00000004
        /*0890*/ 	.word	0x00029860
        /*0894*/ 	.short	0x010a
        /*0896*/ 	.byte	0x3f
	.zero		1


	//   ....[69]....
        /*0898*/ 	.word	0x0000de50
        /*089c*/ 	.word	0x00000014
        /*08a0*/ 	.word	0x00029870
        /*08a4*/ 	.short	0x010a
        /*08a6*/ 	.byte	0x3f
	.zero		1


	//   ....[70]....
        /*08a8*/ 	.word	0x0000dea0
        /*08ac*/ 	.word	0x00000014
        /*08b0*/ 	.word	0x00029860
        /*08b4*/ 	.short	0x010a
        /*08b6*/ 	.byte	0x3f
	.zero		1


	//   ....[71]....
        /*08b8*/ 	.word	0x0000def0
        /*08bc*/ 	.word	0x00000009
        /*08c0*/ 	.word	0x00029820
        /*08c4*/ 	.short	0x010a
        /*08c6*/ 	.byte	0x3f
	.zero		1


	//   ....[72]....
        /*08c8*/ 	.word	0x0000df40
        /*08cc*/ 	.word	0x00000005
        /*08d0*/ 	.word	0x00000000
        /*08d4*/ 	.short	0x010a
        /*08d6*/ 	.byte	0x3f
	.zero		1


	//   ....[73]....
        /*08d8*/ 	.word	0x0000df90
        /*08dc*/ 	.word	0x00000007
        /*08e0*/ 	.word	0x00000000
        /*08e4*/ 	.short	0x010a
        /*08e6*/ 	.byte	0x3f
	.zero		1


	//   ....[74]....
        /*08e8*/ 	.word	0x0000dfe0
        /*08ec*/ 	.word	0x00000005
        /*08f0*/ 	.word	0x00029860
        /*08f4*/ 	.short	0x010a
        /*08f6*/ 	.byte	0x3f
	.zero		1


	//   ....[75]....
        /*08f8*/ 	.word	0x0000e030
        /*08fc*/ 	.word	0x00000003
        /*0900*/ 	.word	0x00029860
        /*0904*/ 	.short	0x010a
        /*0906*/ 	.byte	0x3f
	.zero		1


	//   ....[76]....
        /*0908*/ 	.word	0x0000e080
        /*090c*/ 	.word	0x00000005
        /*0910*/ 	.word	0x00029880
        /*0914*/ 	.short	0x010a
        /*0916*/ 	.byte	0x3f
	.zero		1


	//----- nvinfo : EIATTR_NUM_MBARRIERS
	.align		4
.L_131:
        /*0918*/ 	.byte	0x03, 0x38
        /*091a*/ 	.short	0x0016


	//----- nvinfo : EIATTR_EXIT_INSTR_OFFSETS
	.align		4
        /*091c*/ 	.byte	0x04, 0x1c
        /*091e*/ 	.short	(.L_133 - .L_132)


	//   ....[0]....
.L_132:
        /*0920*/ 	.word	0x00000fb0


	//   ....[1]....
        /*0924*/ 	.word	0x0000a500


	//   ....[2]....
        /*0928*/ 	.word	0x0000d640


	//   ....[3]....
        /*092c*/ 	.word	0x0000d910


	//----- nvinfo : EIATTR_MAX_THREADS
	.align		4
.L_133:
        /*0930*/ 	.byte	0x04, 0x05
        /*0932*/ 	.short	(.L_135 - .L_134)
.L_134:
        /*0934*/ 	.word	0x00000180
        /*0938*/ 	.word	0x00000001
        /*093c*/ 	.word	0x00000001


	//----- nvinfo : EIATTR_CRS_STACK_SIZE
	.align		4
.L_135:
        /*0940*/ 	.byte	0x04, 0x1e
        /*0942*/ 	.short	(.L_137 - .L_136)
.L_136:
        /*0944*/ 	.word	0x00000000


	//----- nvinfo : EIATTR_CBANK_PARAM_SIZE
	.align		4
.L_137:
        /*0948*/ 	.byte	0x03, 0x19
        /*094a*/ 	.short	0x0bf0


	//----- nvinfo : EIATTR_PARAM_CBANK
	.align		4
        /*094c*/ 	.byte	0x04, 0x0a
        /*094e*/ 	.short	(.L_139 - .L_138)
	.align		4
.L_138:
        /*0950*/ 	.word	index@(.nv.constant0._ZN7cutlass13device_kernelIN5flash11enable_sm90INS1_16FlashAttnFwdSm90INS1_25CollectiveMainloopFwdSm90ILi2EN4cute5tupleIJNS5_1CILi2EEENS7_ILi1EEES9_EEENS6_IJNS7_ILi128EEENS7_ILi160EEENS7_ILi192EEEEEELi128ENS_12float_e4m3_tEfNS_4arch4Sm90ELb0ELb0ELb1ELb0ELb0ELb0ELb0ELb1ELb1ELb0ELb0ELb0EEENS1_21CollectiveEpilogueFwdINS6_IJSB_SB_SC_EEESA_NS_10bfloat16_tESH_Li256ELb0ELb0ELb0ELb1EEENS1_29StaticPersistentTileSchedulerILb0EEEEEEEEEvNT_6ParamsE)
        /*0954*/ 	.short	0x0210
        /*0956*/ 	.short	0x0bf0


	//----- nvinfo : EIATTR_SW_WAR
	.align		4
.L_139:
        /*0958*/ 	.byte	0x04, 0x36
        /*095a*/ 	.short	(.L_141 - .L_140)
.L_140:
        /*095c*/ 	.word	0x00000008
.L_141:


//--------------------- .nv.info._ZN7cutlass13device_kernelIN5flash11enable_sm90INS1_16FlashAttnFwdSm90INS1_25CollectiveMainloopFwdSm90ILi2EN4cute5tupleIJNS5_1CILi1EEES8_S8_EEENS6_IJNS7_ILi128EEENS7_ILi160EEENS7_ILi192EEEEEELi128ENS_12float_e4m3_tEfNS_4arch4Sm90ELb0ELb0ELb1ELb1ELb0ELb0ELb0ELb1ELb1ELb0ELb0ELb0EEENS1_21CollectiveEpilogueFwdINS6_IJSA_SA_SB_EEES9_NS_10bfloat16_tESG_Li256ELb1ELb0ELb0ELb1EEENS1_36VarlenDynamicPersistentTileSchedulerILi128ELi160ELi256ELi128ELb0ELb0ELb1ELb0ELb1ELb1EEEEEEEEEvNT_6ParamsE --------------------------
	.section	.nv.info._ZN7cutlass13device_kernelIN5flash11enable_sm90INS1_16FlashAttnFwdSm90INS1_25CollectiveMainloopFwdSm90ILi2EN4cute5tupleIJNS5_1CILi1EEES8_S8_EEENS6_IJNS7_ILi128EEENS7_ILi160EEENS7_ILi192EEEEEELi128ENS_12float_e4m3_tEfNS_4arch4Sm90ELb0ELb0ELb1ELb1ELb0ELb0ELb0ELb1ELb1ELb0ELb0ELb0EEENS1_21CollectiveEpilogueFwdINS6_IJSA_SA_SB_EEES9_NS_10bfloat16_tESG_Li256ELb1ELb0ELb0ELb1EEENS1_36VarlenDynamicPersistentTileSchedulerILi128ELi160ELi256ELi128ELb0ELb0ELb1ELb0ELb1ELb1EEEEEEEEEvNT_6ParamsE,"",@"SHT_CUDA_INFO"
	.sectionflags	@""
	.align	4


	//----- nvinfo : EIATTR_CUDA_API_VERSION
	.align		4
        /*0000*/ 	.byte	0x04, 0x37
        /*0002*/ 	.short	(.L_143 - .L_142)
.L_142:
        /*0004*/ 	.word	0x00000082


	//----- nvinfo : EIATTR_KPARAM_INFO
	.align		4
.L_143:
        /*0008*/ 	.byte	0x04, 0x17
        /*000a*/ 	.short	(.L_145 - .L_144)
.L_144:
        /*000c*/ 	.word	0x00000000
        /*0010*/ 	.short	0x0000
        /*0012*/ 	.short	0x0070
        /*0014*/ 	.byte	0x00, 0xf0, 0x01, 0x28


	//----- nvinfo : EIATTR_SPARSE_MMA_MASK
	.align		4
.L_145:
        /*0018*/ 	.byte	0x03, 0x50
        /*001a*/ 	.short	0x0000


	//----- nvinfo : EIATTR_MAXREG_COUNT
	.align		4
        /*001c*/ 	.byte	0x03, 0x1b
        /*001e*/ 	.short	0x00a8


	//----- nvinfo : EIATTR_NUM_BARRIERS
	.align		4
        /*0020*/ 	.byte	0x02, 0x4c
        /*0022*/ 	.byte	0x10
	.zero		1


	//----- nvinfo : EIATTR_EXTERNS
	.align		4
        /*0024*/ 	.byte	0x04, 0x0f
        /*0026*/ 	.short	(.L_147 - .L_146)


	//   ....[0]....
	.align		4
.L_146:
        /*0028*/ 	.word	index@(__assertfail)


	//----- nvinfo : EIATTR_ANNOTATIONS
	.align		4
.L_147:
        /*002c*/ 	.byte	0x04, 0x55
        /*002e*/ 	.short	(.L_149 - .L_148)


	//   ....[0]....
.L_148:
        /* <DEDUP_REMOVED lines=40> */


	//----- nvinfo : EIATTR_MERCURY_ISA_VERSION
	.align		4
.L_149:
        /*02a0*/ 	.byte	0x03, 0x5f
        /*02a2*/ 	.short	0x0101


	//----- nvinfo : EIATTR_UNUSED_LOAD_BYTE_OFFSET
	.align		4
        /*02a4*/ 	.byte	0x04, 0x44
        /*02a6*/ 	.short	(.L_151 - .L_150)


	//   ....[0]....
.L_150:
        /*02a8*/ 	.word	0x00000a70
        /*02ac*/ 	.word	0x0000fff0


	//   ....[1]....
        /*02b0*/ 	.word	0x00009980
        /*02b4*/ 	.word	0x0000fff0


	//----- nvinfo : EIATTR_INT_WARP_WIDE_INSTR_OFFSETS
	.align		4
.L_151:
        /*02b8*/ 	.byte	0x04, 0x31
        /*02ba*/ 	.short	(.L_153 - .L_152)


	//   ....[0]....
.L_152:
        /*02bc*/ 	.word	0x00000160


	//   ....[1]....
        /*02c0*/ 	.word	0x000001a0


	//   ....[2]....
        /*02c4*/ 	.word	0x00000210


	//   ....[3]....
        /*02c8*/ 	.word	0x0000cff0


	//   ....[4]....
        /*02cc*/ 	.word	0x0000d080


	//   ....[5]....
        /*02d0*/ 	.word	0x0000d800


	//   ....[6]....
        /*02d4*/ 	.word	0x0000f310


	//   ....[7]....
        /*02d8*/ 	.word	0x0000f3a0


	//----- nvinfo : EIATTR_COOP_GROUP_MASK_REGIDS
	.align		4
.L_153:
        /*02dc*/ 	.byte	0x04, 0x29
        /*02de*/ 	.short	(.L_155 - .L_154)


	//   ....[0]....
.L_154:
        /*02e0*/ 	.word	0xffffffff


	//   ....[1]....
        /*02e4*/ 	.word	0xffffffff


	//   ....[2]....
        /*02e8*/ 	.word	0xffffffff


	//   ....[3]....
        /*02ec*/ 	.word	0xffffffff


	//   ....[4]....
        /*02f0*/ 	.word	0xffffffff


	//   ....[5]....
        /*02f4*/ 	.word	0xffffffff


	//   ....[6]....
        /*02f8*/ 	.word	0xffffffff


	//   ....[7]....
        /*02fc*/ 	.word	0xffffffff


	//   ....[8]....
        /*0300*/ 	.word	0xffffffff


	//   ....[9]....
        /*0304*/ 	.word	0xffffffff


	//   ....[10]....
        /*0308*/ 	.word	0xffffffff


	//   ....[11]....
        /*030c*/ 	.word	0xffffffff


	//   ....[12]....
        /*0310*/ 	.word	0xffffffff


	//   ....[13]....
        /*0314*/ 	.word	0xffffffff


	//   ....[14]....
        /*0318*/ 	.word	0xffffffff


	//   ....[15]....
        /*031c*/ 	.word	0xffffffff


	//   ....[16]....
        /*0320*/ 	.word	0xffffffff


	//   ....[17]....
        /*0324*/ 	.word	0xffffffff


	//   ....[18]....
        /*0328*/ 	.word	0xffffffff


	//   ....[19]....
        /*032c*/ 	.word	0xffffffff


	//   ....[20]....
        /*0330*/ 	.word	0xffffffff


	//   ....[21]....
        /*0334*/ 	.word	0xffffffff


	//   ....[22]....
        /*0338*/ 	.word	0xffffffff


	//   ....[23]....
        /*033c*/ 	.word	0xffffffff


	//   ....[24]....
        /*0340*/ 	.word	0xffffffff


	//   ....[25]....
        /*0344*/ 	.word	0xffffffff


	//   ....[26]....
        /*0348*/ 	.word	0xffffffff


	//   ....[27]....
        /*034c*/ 	.word	0xffffffff


	//   ....[28]....
        /*0350*/ 	.word	0xffffffff


	//   ....[29]....
        /*0354*/ 	.word	0xffffffff


	//   ....[30]....
        /*0358*/ 	.word	0xffffffff


	//   ....[31]....
        /*035c*/ 	.word	0xffffffff


	//   ....[32]....
        /*0360*/ 	.word	0xffffffff


	//   ....[33]....
        /*0364*/ 	.word	0xffffffff


	//   ....[34]....
        /*0368*/ 	.word	0xffffffff


	//   ....[35]....
        /*036c*/ 	.word	0xffffffff


	//   ....[36]....
        /*0370*/ 	.word	0xffffffff


	//   ....[37]....
        /*0374*/ 	.word	0xffffffff


	//   ....[38]....
        /*0378*/ 	.word	0xffffffff


	//   ....[39]....
        /*037c*/ 	.word	0xffffffff


	//   ....[40]....
        /*0380*/ 	.word	0xffffffff


	//   ....[41]....
        /*0384*/ 	.word	0xffffffff


	//   ....[42]....
        /*0388*/ 	.word	0xffffffff


	//   ....[43]....
        /*038c*/ 	.word	0xffffffff


	//   ....[44]....
        /*0390*/ 	.word	0xffffffff


	//   ....[45]....
        /*0394*/ 	.word	0xffffffff


	//   ....[46]....
        /*0398*/ 	.word	0xffffffff


	//   ....[47]....
        /*039c*/ 	.word	0xffffffff


	//   ....[48]....
        /*03a0*/ 	.word	0xffffffff


	//   ....[49]....
        /*03a4*/ 	.word	0xffffffff


	//   ....[50]....
        /*03a8*/ 	.word	0xffffffff


	//   ....[51]....
        /*03ac*/ 	.word	0xffffffff


	//   ....[52]....
        /*03b0*/ 	.word	0xffffffff


	//   ....[53]....
        /*03b4*/ 	.word	0xffffffff


	//   ....[54]....
        /*03b8*/ 	.word	0xffffffff


	//   ....[55]....
        /*03bc*/ 	.word	0xffffffff


	//   ....[56]....
        /*03c0*/ 	.word	0xffffffff


	//   ....[57]....
        /*03c4*/ 	.word	0xffffffff


	//   ....[58]....
        /*03c8*/ 	.word	0xffffffff


	//   ....[59]....
        /*03cc*/ 	.word	0xffffffff


	//   ....[60]....
        /*03d0*/ 	.word	0xffffffff


	//   ....[61]....
        /*03d4*/ 	.word	0xffffffff


	//   ....[62]....
        /*03d8*/ 	.word	0xffffffff


	//   ....[63]....
        /*03dc*/ 	.word	0xffffffff


	//   ....[64]....
        /*03e0*/ 	.word	0xffffffff


	//   ....[65]....
        /*03e4*/ 	.word	0xffffffff


	//   ....[66]....
        /*03e8*/ 	.word	0xffffffff


	//   ....[67]....
        /*03ec*/ 	.word	0xffffffff


	//   ....[68]....
        /*03f0*/ 	.word	0xffffffff


	//   ....[69]....
        /*03f4*/ 	.word	0xffffffff


	//   ....[70]....
        /*03f8*/ 	.word	0xffffffff


	//   ....[71]....
        /*03fc*/ 	.word	0xffffffff


	//   ....[72]....
        /*0400*/ 	.word	0xffffffff


	//   ....[73]....
        /*0404*/ 	.word	0xffffffff


	//   ....[74]....
        /*0408*/ 	.word	0xffffffff


	//   ....[75]....
        /*040c*/ 	.word	0xffffffff


	//   ....[76]....
        /*0410*/ 	.word	0xffffffff


	//   ....[77]....
        /*0414*/ 	.word	0xffffffff


	//   ....[78]....
        /*0418*/ 	.word	0xffffffff


	//   ....[79]....
        /*041c*/ 	.word	0xffffffff


	//   ....[80]....
        /*0420*/ 	.word	0xffffffff


	//   ....[81]....
        /*0424*/ 	.word	0xffffffff


	//   ....[82]....
        /*0428*/ 	.word	0xffffffff


	//   ....[83]....
        /*042c*/ 	.word	0xffffffff


	//   ....[84]....
        /*0430*/ 	.word	0xffffffff


	//   ....[85]....
        /*0434*/ 	.word	0xffffffff


	//   ....[86]....
        /*0438*/ 	.word	0xffffffff


	//   ....[87]....
        /*043c*/ 	.word	0x0500000f


	//   ....[88]....
        /*0440*/ 	.word	0x0500000f


	//----- nvinfo : EIATTR_COOP_GROUP_INSTR_OFFSETS
	.align		4
.L_155:
        /*0444*/ 	.byte	0x04, 0x28
        /*0446*/ 	.short	(.L_157 - .L_156)


	//   ....[0]....
.L_156:
        /*0448*/ 	.word	0x00000070


	//   ....[1]....
        /*044c*/ 	.word	0x00000170


	//   ....[2]....
        /*0450*/ 	.word	0x000001c0


	//   ....[3]....
        /*0454*/ 	.word	0x000003f0


	//   ....[4]....
        /*0458*/ 	.word	0x00000550


	//   ....[5]....
        /*045c*/ 	.word	0x00000670


	//   ....[6]....
        /*0460*/ 	.word	0x000007d0


	//   ....[7]....
        /*0464*/ 	.word	0x00001430


	//   ....[8]....
        /*0468*/ 	.word	0x00003bc0


	//   ....[9]....
        /*046c*/ 	.word	0x00003c60


	//   ....[10]....
        /*0470*/ 	.word	0x00004030


	//   ....[11]....
        /*0474*/ 	.word	0x00004130


	//   ....[12]....
        /*0478*/ 	.word	0x00007180


	//   ....[13]....
        /*047c*/ 	.word	0x00007230


	//   ....[14]....
        /*0480*/ 	.word	0x000074f0


	//   ....[15]....
        /*0484*/ 	.word	0x00007520


	//   ....[16]....
        /*0488*/ 	.word	0x00009200


	//   ....[17]....
        /*048c*/ 	.word	0x00009260


	//   ....[18]....
        /*0490*/ 	.word	0x00009280


	//   ....[19]....
        /*0494*/ 	.word	0x000092a0


	//   ....[20]....
        /*0498*/ 	.word	0x0000a1e0


	//   ....[21]....
        /*049c*/ 	.word	0x0000a1f0


	//   ....[22]....
        /*04a0*/ 	.word	0x0000a200


	//   ....[23]....
        /*04a4*/ 	.word	0x0000a210


	//   ....[24]....
        /*04a8*/ 	.word	0x0000a220


	//   ....[25]....
        /*04ac*/ 	.word	0x0000a230


	//   ....[26]....
        /*04b0*/ 	.word	0x0000a240


	//   ....[27]....
        /*04b4*/ 	.word	0x0000a250


	//   ....[28]....
        /*04b8*/ 	.word	0x0000a280


	//   ....[29]....
        /*04bc*/ 	.word	0x0000a290


	//   ....[30]....
        /*04c0*/ 	.word	0x0000a2c0


	//   ....[31]....
        /*04c4*/ 	.word	0x0000a2d0


	//   ....[32]....
        /*04c8*/ 	.word	0x0000a2e0


	//   ....[33]....
        /*04cc*/ 	.word	0x0000a2f0


	//   ....[34]....
        /*04d0*/ 	.word	0x0000a320


	//   ....[35]....
        /*04d4*/ 	.word	0x0000a350


	//   ....[36]....
        /*04d8*/ 	.word	0x0000a370


	//   ....[37]....
        /*04dc*/ 	.word	0x0000a380


	//   ....[38]....
        /*04e0*/ 	.word	0x0000a390


	//   ....[39]....
        /*04e4*/ 	.word	0x0000a3a0


	//   ....[40]....
        /*04e8*/ 	.word	0x0000a3d0


	//   ....[41]....
        /*04ec*/ 	.word	0x0000a400


	//   ....[42]....
        /*04f0*/ 	.word	0x0000a410


	//   ....[43]....
        /*04f4*/ 	.word	0x0000a420


	//   ....[44]....
        /*04f8*/ 	.word	0x0000a430


	//   ....[45]....
        /*04fc*/ 	.word	0x0000a440


	//   ....[46]....
        /*0500*/ 	.word	0x0000a460


	//   ....[47]....
        /*0504*/ 	.word	0x0000a480


	//   ....[48]....
        /*0508*/ 	.word	0x0000a490


	//   ....[49]....
        /*050c*/ 	.word	0x0000a4e0


	//   ....[50]....
        /*0510*/ 	.word	0x0000a510


	//   ....[51]....
        /*0514*/ 	.word	0x0000a530


	//   ....[52]....
        /*0518*/ 	.word	0x0000bef0


	//   ....[53]....
        /*051c*/ 	.word	0x0000c0f0


	//   ....[54]....
        /*0520*/ 	.word	0x0000c120


	//   ....[55]....
        /*0524*/ 	.word	0x0000c150


	//   ....[56]....
        /*0528*/ 	.word	0x0000c190


	//   ....[57]....
        /*052c*/ 	.word	0x0000c1c0


	//   ....[58]....
        /*0530*/ 	.word	0x0000c1f0


	//   ....[59]....
        /*0534*/ 	.word	0x0000c380


	//   ....[60]....
        /*0538*/ 	.word	0x0000c3b0


	//   ....[61]....
        /*053c*/ 	.word	0x0000c3e0


	//   ....[62]....
        /*0540*/ 	.word	0x0000c410


	//   ....[63]....
        /*0544*/ 	.word	0x0000c440


	//   ....[64]....
        /*0548*/ 	.word	0x0000c480


	//   ....[65]....
        /*054c*/ 	.word	0x0000c510


	//   ....[66]....
        /*0550*/ 	.word	0x0000c550


	//   ....[67]....
        /*0554*/ 	.word	0x0000c5e0


	//   ....[68]....
        /*0558*/ 	.word	0x0000d950


	//   ....[69]....
        /*055c*/ 	.word	0x0000fd40


	//   ....[70]....
        /*0560*/ 	.word	0x0000fd70


	//   ....[71]....
        /*0564*/ 	.word	0x0000fda0


	//   ....[72]....
        /*0568*/ 	.word	0x0000fdd0


	//   ....[73]....
        /*056c*/ 	.word	0x0000fe00


	//   ....[74]....
        /*0570*/ 	.word	0x0000fe10


	//   ....[75]....
        /*0574*/ 	.word	0x0000fe50


	//   ....[76]....
        /*0578*/ 	.word	0x0000fe60


	//   ....[77]....
        /*057c*/ 	.word	0x0000ffa0


	//   ....[78]....
        /*0580*/ 	.word	0x0000ffd0


	//   ....[79]....
        /*0584*/ 	.word	0x00010000


	//   ....[80]....
        /*0588*/ 	.word	0x00010030


	//   ....[81]....
        /*058c*/ 	.word	0x00010060


	//   ....[82]....
        /*0590*/ 	.word	0x000100a0


	//   ....[83]....
        /*0594*/ 	.word	0x00010130


	//   ....[84]....
        /*0598*/ 	.word	0x00010170


	//   ....[85]....
        /*059c*/ 	.word	0x00010200


	//   ....[86]....
        /*05a0*/ 	.word	0x00010670


	//   ....[87]....
        /*05a4*/ 	.word	0x00010b90


	//   ....[88]....
        /*05a8*/ 	.word	0x00011020


	//----- nvinfo : EIATTR_REG_RECONFIG
	.align		4
.L_157:
        /*05ac*/ 	.byte	0x01, 0x54
	.zero		2


	//----- nvinfo : EIATTR_SYSCALL_OFFSETS
	.align		4
        /*05b0*/ 	.byte	0x04, 0x46
        /*05b2*/ 	.short	(.L_159 - .L_158)


	//   ....[0]....
.L_158:
        /*05b4*/ 	.word	0x00001610


	//   ....[1]....
        /*05b8*/ 	.word	0x0000d220


	//   ....[2]....
        /*05bc*/ 	.word	0x0000d360


	//   ....[3]....
        /*05c0*/ 	.word	0x0000d4a0


	//   ....[4]....
        /*05c4*/ 	.word	0x0000d5c0


	//----- nvinfo : EIATTR_MBARRIER_INSTR_OFFSETS
	.align		4
.L_159:
        /*05c8*/ 	.byte	0x04, 0x39
        /*05ca*/ 	.short	(.L_161 - .L_160)


	//   ....[0]....
.L_160:
        /*05cc*/ 	.word	0x000002a0
        /*05d0*/ 	.word	0x000000ff
        /*05d4*/ 	.word	0x00029800
        /*05d8*/ 	.short	0x0100
        /*05da*/ 	.byte	0x08
	.zero		1


	//   ....[1]....
        /*05dc*/ 	.word	0x000002b0
        /*05e0*/ 	.word	0x000000ff
        /*05e4*/ 	.word	0x00029820
        /*05e8*/ 	.short	0x0100
        /*05ea*/ 	.byte	0x08
	.zero		1


	//   ....[2]....
        /*05ec*/ 	.word	0x000003a0
        /*05f0*/ 	.word	0x000000ff
        /*05f4*/ 	.word	0x00029830
        /*05f8*/ 	.short	0x0100
        /*05fa*/ 	.byte	0x08
	.zero		1


	//   ....[3]....
        /*05fc*/ 	.word	0x000003b0
        /*0600*/ 	.word	0x000000ff
        /*0604*/ 	.word	0x00029840
        /*0608*/ 	.short	0x0100
        /*060a*/ 	.byte	0x08
	.zero		1


	//   ....[4]....
        /*060c*/ 	.word	0x000003c0
        /*0610*/ 	.word	0x000000ff
        /*0614*/ 	.word	0x00029838
        /*0618*/ 	.short	0x0100
        /*061a*/ 	.byte	0x08
	.zero		1


	//   ....[5]....
        /*061c*/ 	.word	0x000003d0
        /*0620*/ 	.word	0x000000ff
        /*0624*/ 	.word	0x00029848
        /*0628*/ 	.short	0x0100
        /*062a*/ 	.byte	0x08
	.zero		1


	//   ....[6]....
        /*062c*/ 	.word	0x00000500
        /*0630*/ 	.word	0x000000ff
        /*0634*/ 	.word	0x00029850
        /*0638*/ 	.short	0x0100
        /*063a*/ 	.byte	0x08
	.zero		1


	//   ....[7]....
        /*063c*/ 	.word	0x00000510
        /*0640*/ 	.word	0x000000ff
        /*0644*/ 	.word	0x00029860
        /*0648*/ 	.short	0x0100
        /*064a*/ 	.byte	0x08
	.zero		1


	//   ....[8]....
        /*064c*/ 	.word	0x00000520
        /*0650*/ 	.word	0x000000ff
        /*0654*/ 	.word	0x00029858
        /*0658*/ 	.short	0x0100
        /*065a*/ 	.byte	0x08
	.zero		1


	//   ....[9]....
        /*065c*/ 	.word	0x00000530
        /*0660*/ 	.word	0x000000ff
        /*0664*/ 	.word	0x00029868
        /*0668*/ 	.short	0x0100
        /*066a*/ 	.byte	0x08
	.zero		1


	//   ....[10]....
        /*066c*/ 	.word	0x00000620
        /*0670*/ 	.word	0x000000ff
        /*0674*/ 	.word	0x00029870
        /*0678*/ 	.short	0x0100
        /*067a*/ 	.byte	0x06
	.zero		1


	//   ....[11]....
        /*067c*/ 	.word	0x00000630
        /*0680*/ 	.word	0x000000ff
        /*0684*/ 	.word	0x00029880
        /*0688*/ 	.short	0x0100
        /*068a*/ 	.byte	0x06
	.zero		1


	//   ....[12]....
        /*068c*/ 	.word	0x00000640
        /*0690*/ 	.word	0x000000ff
        /*0694*/ 	.word	0x00029878
        /*0698*/ 	.short	0x0100
        /*069a*/ 	.byte	0x06
	.zero		1


	//   ....[13]....
        /*069c*/ 	.word	0x00000650
        /*06a0*/ 	.word	0x000000ff
        /*06a4*/ 	.word	0x00029888
        /*06a8*/ 	.short	0x0100
        /*06aa*/ 	.byte	0x06
	.zero		1


	//   ....[14]....
        /*06ac*/ 	.word	0x00000780
        /*06b0*/ 	.word	0x000000ff
        /*06b4*/ 	.word	0x00029890
        /*06b8*/ 	.short	0x0100
        /*06ba*/ 	.byte	0x08
	.zero		1


	//   ....[15]....
        /*06bc*/ 	.word	0x00000790
        /*06c0*/ 	.word	0x000000ff
        /*06c4*/ 	.word	0x000298a0
        /*06c8*/ 	.short	0x0100
        /*06ca*/ 	.byte	0x08
	.zero		1


	//   ....[16]....
        /*06cc*/ 	.word	0x000007a0
        /*06d0*/ 	.word	0x000000ff
        /*06d4*/ 	.word	0x00029898
        /*06d8*/ 	.short	0x0100
        /*06da*/ 	.byte	0x08
	.zero		1


	//   ....[17]....
        /*06dc*/ 	.word	0x000007b0
        /*06e0*/ 	.word	0x000000ff
        /*06e4*/ 	.word	0x000298a8
        /*06e8*/ 	.short	0x0100
        /*06ea*/ 	.byte	0x08
	.zero		1


	//   ....[18]....
        /*06ec*/ 	.word	0x000008e0
        /*06f0*/ 	.word	0x000000ff
        /*06f4*/ 	.word	0x000298b0
        /*06f8*/ 	.short	0x0100
        /*06fa*/ 	.byte	0x08
	.zero		1


	//   ....[19]....
        /*06fc*/ 	.word	0x000008f0
        /*0700*/ 	.word	0x000000ff
        /*0704*/ 	.word	0x000298c0
        /*0708*/ 	.short	0x0100
        /*070a*/ 	.byte	0x08
	.zero		1


	//   ....[20]....
        /*070c*/ 	.word	0x00000900
        /*0710*/ 	.word	0x000000ff
        /*0714*/ 	.word	0x000298b8
        /*0718*/ 	.short	0x0100
        /*071a*/ 	.byte	0x08
	.zero		1


	//   ....[21]....
        /*071c*/ 	.word	0x00000910
        /*0720*/ 	.word	0x000000ff
        /*0724*/ 	.word	0x000298c8
        /*0728*/ 	.short	0x0100
        /*072a*/ 	.byte	0x08
	.zero		1


	//   ....[22]....
        /*072c*/ 	.word	0x00001980
        /*0730*/ 	.word	0x00000003
        /*0734*/ 	.word	0x00029800
        /*0738*/ 	.short	0x010a
        /*073a*/ 	.byte	0x3f
	.zero		1


	//   ....[23]....
        /*073c*/ 	.word	0x00001a20
        /*0740*/ 	.word	0x00000005
        /*0744*/ 	.word	0x00029830
        /*0748*/ 	.short	0x010a
        /*074a*/ 	.byte	0x3f
	.zero		1


	//   ....[24]....
        /*074c*/ 	.word	0x00001a90
        /*0750*/ 	.word	0x00000005
        /*0754*/ 	.word	0x00029830
        /*0758*/ 	.short	0x010a
        /*075a*/ 	.byte	0x3f
	.zero		1


	//   ....[25]....
        /*075c*/ 	.word	0x000040c0
        /*0760*/ 	.word	0x00000005
        /*0764*/ 	.word	0x00000000
        /*0768*/ 	.short	0x0101
        /*076a*/ 	.byte	0x3f
	.zero		1


	//   ....[26]....
        /*076c*/ 	.word	0x00005790
        /*0770*/ 	.word	0x000000ff
        /*0774*/ 	.word	0x00029830
        /*0778*/ 	.short	0x010a
        /*077a*/ 	.byte	0x06
	.zero		1


	//   ....[27]....
        /*077c*/ 	.word	0x000057d0
        /*0780*/ 	.word	0x000000ff
        /*0784*/ 	.word	0x00029830
        /*0788*/ 	.short	0x010a
        /*078a*/ 	.byte	0x06
	.zero		1


	//   ....[28]....
        /*078c*/ 	.word	0x00006420
        /*0790*/ 	.word	0x000000ff
        /*0794*/ 	.word	0x00029850
        /*0798*/ 	.short	0x010a
        /*079a*/ 	.byte	0x06
	.zero		1


	//   ....[29]....
        /*079c*/ 	.word	0x00006460
        /*07a0*/ 	.word	0x000000ff
        /*07a4*/ 	.word	0x00029850
        /*07a8*/ 	.short	0x010a
        /*07aa*/ 	.byte	0x06
	.zero		1


	//   ....[30]....
        /*07ac*/ 	.word	0x00008580
        /*07b0*/ 	.word	0x00000006
        /*07b4*/ 	.word	0x00000000
        /*07b8*/ 	.short	0x0101
        /*07ba*/ 	.byte	0x3f
	.zero		1


	//   ....[31]....
        /*07bc*/ 	.word	0x000087e0
        /*07c0*/ 	.word	0x00000009
        /*07c4*/ 	.word	0x00000000
        /*07c8*/ 	.short	0x0101
        /*07ca*/ 	.byte	0x3f
	.zero		1


	//   ....[32]....
        /*07cc*/ 	.word	0x00008e40
        /*07d0*/ 	.word	0x0000000f
        /*07d4*/ 	.word	0x00029850
        /*07d8*/ 	.short	0x010a
        /*07da*/ 	.byte	0x3f
	.zero		1


	//   ....[33]....
        /*07dc*/ 	.word	0x00008ed0
        /*07e0*/ 	.word	0x0000000f
        /*07e4*/ 	.word	0x00029850
        /*07e8*/ 	.short	0x010a
        /*07ea*/ 	.byte	0x3f
	.zero		1


	//   ....[34]....
        /*07ec*/ 	.word	0x00009630
        /*07f0*/ 	.word	0x00000005
        /*07f4*/ 	.word	0x00000000
        /*07f8*/ 	.short	0x0101
        /*07fa*/ 	.byte	0x3f
	.zero		1


	//   ....[35]....
        /*07fc*/ 	.word	0x0000ae80
        /*0800*/ 	.word	0x00000004
        /*0804*/ 	.word	0x00000000
        /*0808*/ 	.short	0x0101
        /*080a*/ 	.byte	0x3f
	.zero		1


	//   ....[36]....
        /*080c*/ 	.word	0x0000db80
        /*0810*/ 	.word	0x00000002
        /*0814*/ 	.word	0x00029880
        /*0818*/ 	.short	0x010a
        /*081a*/ 	.byte	0x3f
	.zero		1


	//   ....[37]....
        /*081c*/ 	.word	0x0000dd40
        /*0820*/ 	.word	0x00000002
        /*0824*/ 	.word	0x00029840
        /*0828*/ 	.short	0x010a
        /*082a*/ 	.byte	0x3f
	.zero		1


	//   ....[38]....
        /*082c*/ 	.word	0x0000e210
        /*0830*/ 	.word	0x000000ff
        /*0834*/ 	.word	0x00029820
        /*0838*/ 	.short	0x010a
        /*083a*/ 	.byte	0x29
	.zero		1


	//   ....[39]....
        /*083c*/ 	.word	0x0000e510
        /*0840*/ 	.word	0x00000004
        /*0844*/ 	.word	0x00029880
        /*0848*/ 	.short	0x010a
        /*084a*/ 	.byte	0x3f
	.zero		1


	//   ....[40]....
        /*084c*/ 	.word	0x0000e790
        /*0850*/ 	.word	0x00000004
        /*0854*/ 	.word	0x00029840
        /*0858*/ 	.short	0x010a
        /*085a*/ 	.byte	0x3f
	.zero		1


	//   ....[41]....
        /*085c*/ 	.word	0x0000eca0
        /*0860*/ 	.word	0x00000003
        /*0864*/ 	.word	0x00029870
        /*0868*/ 	.short	0x010a
        /*086a*/ 	.byte	0x3f
	.zero		1


	//   ....[42]....
        /*086c*/ 	.word	0x0000ed10
        /*0870*/ 	.word	0x00000002
        /*0874*/ 	.word	0x00029860
        /*0878*/ 	.short	0x010a
        /*087a*/ 	.byte	0x3f
	.zero		1


	//   ....[43]....
        /*087c*/ 	.word	0x0000f280
        /*0880*/ 	.word	0x00000003
        /*0884*/ 	.word	0x00029850
        /*0888*/ 	.short	0x0101
        /*088a*/ 	.byte	0x3f
	.zero		1


	//   ....[44]....
        /*088c*/ 	.word	0x0000f2c0
        /*0890*/ 	.word	0x00000002
        /*0894*/ 	.word	0x00000000
        /*0898*/ 	.short	0x0101
        /*089a*/ 	.byte	0x3f
	.zero		1


	//   ....[45]....
        /*089c*/ 	.word	0x0000f480
        /*08a0*/ 	.word	0x00000014
        /*08a4*/ 	.word	0x00029870
        /*08a8*/ 	.short	0x010a
        /*08aa*/ 	.byte	0x3f
	.zero		1


	//   ....[46]....
        /*08ac*/ 	.word	0x0000f510
        /*08b0*/ 	.word	0x00000014
        /*08b4*/ 	.word	0x00029860
        /*08b8*/ 	.short	0x010a
        /*08ba*/ 	.byte	0x3f
	.zero		1


	//   ....[47]....
        /*08bc*/ 	.word	0x0000fa50
        /*08c0*/ 	.word	0x00000014
        /*08c4*/ 	.word	0x00029850
        /*08c8*/ 	.short	0x0101
        /*08ca*/ 	.byte	0x3f
	.zero		1


	//   ....[48]....
        /*08cc*/ 	.word	0x0000faa0
        /*08d0*/ 	.word	0x00000000
        /*08d4*/ 	.word	0x00000000
        /*08d8*/ 	.short	0x0101
        /*08da*/ 	.byte	0x3f
	.zero		1


	//   ....[49]....
        /*08dc*/ 	.word	0x000105f0
        /*08e0*/ 	.word	0x00000000
        /*08e4*/ 	.word	0x00029820
        /*08e8*/ 	.short	0x010a
        /*08ea*/ 	.byte	0x3f
	.zero		1


	//   ....[50]....
        /*08ec*/ 	.word	0x000107b0
        /*08f0*/ 	.word	0x00000006
        /*08f4*/ 	.word	0x00000000
        /*08f8*/ 	.short	0x010a
        /*08fa*/ 	.byte	0x3f
	.zero		1


	//   ....[51]....
        /*08fc*/ 	.word	0x00010820
        /*0900*/ 	.word	0x00000007
        /*0904*/ 	.word	0x00000000
        /*0908*/ 	.short	0x010a
        /*090a*/ 	.byte	0x3f
	.zero		1


	//   ....[52]....
        /*090c*/ 	.word	0x00010880
        /*0910*/ 	.word	0x00000004
        /*0914*/ 	.word	0x00029860
        /*0918*/ 	.short	0x010a
        /*091a*/ 	.byte	0x3f
	.zero		1


	//   ....[53]....
        /*091c*/ 	.word	0x000108d0
        /*0920*/ 	.word	0x00000003
        /*0924*/ 	.word	0x00029860
        /*0928*/ 	.short	0x010a
        /*092a*/ 	.byte	0x3f
	.zero		1


	//   ....[54]....
        /*092c*/ 	.word	0x00010910
        /*0930*/ 	.word	0x00000004
        /*0934*/ 	.word	0x00029880
        /*0938*/ 	.short	0x010a
        /*093a*/ 	.byte	0x3f
	.zero		1


	//   ....[55]....
        /*093c*/ 	.word	0x00010930
        /*0940*/ 	.word	0x00000003
        /*0944*/ 	.word	0x00029880
        /*0948*/ 	.short	0x010a
        /*094a*/ 	.byte	0x3f
	.zero		1


	//   ....[56]....
        /*094c*/ 	.word	0x00010990
        /*0950*/ 	.word	0x00000003
        /*0954*/ 	.word	0x00029800
        /*0958*/ 	.short	0x010a
        /*095a*/ 	.byte	0x3f
	.zero		1


	//   ....[57]....
        /*095c*/ 	.word	0x000109e0
        /*0960*/ 	.word	0x00000005
        /*0964*/ 	.word	0x00029830
        /*0968*/ 	.short	0x010a
        /*096a*/ 	.byte	0x3f
	.zero		1


	//   ....[58]....
        /*096c*/ 	.word	0x00010a40
        /*0970*/ 	.word	0x00000004
        /*0974*/ 	.word	0x00029830
        /*0978*/ 	.short	0x010a
        /*097a*/ 	.byte	0x3f
	.zero		1


	//   ....[59]....
        /*097c*/ 	.word	0x00010aa0
        /*0980*/ 	.word	0x00000004
        /*0984*/ 	.word	0x00029850
        /*0988*/ 	.short	0x010a
        /*098a*/ 	.byte	0x3f
	.zero		1


	//   ....[60]....
        /*098c*/ 	.word	0x00010af0
        /*0990*/ 	.word	0x0000000f
        /*0994*/ 	.word	0x00029850
        /*0998*/ 	.short	0x010a
        /*099a*/ 	.byte	0x3f
	.zero		1


	//   ....[61]....
        /*099c*/ 	.word	0x00010c40
        /*09a0*/ 	.word	0x00000002
        /*09a4*/ 	.word	0x00029880
        /*09a8*/ 	.short	0x010a
        /*09aa*/ 	.byte	0x3f
	.zero		1


	//   ....[62]....
        /*09ac*/ 	.word	0x00010c90
        /*09b0*/ 	.word	0x00000002
        /*09b4*/ 	.word	0x00029840
        /*09b8*/ 	.short	0x010a
        /*09ba*/ 	.byte	0x3f
	.zero		1


	//   ....[63]....
        /*09bc*/ 	.word	0x00010cf0
        /*09c0*/ 	.word	0x00000003
        /*09c4*/ 	.word	0x00029820
        /*09c8*/ 	.short	0x010a
        /*09ca*/ 	.byte	0x3f
	.zero		1


	//   ....[64]....
        /*09cc*/ 	.word	0x00010d40
        /*09d0*/ 	.word	0x00000004
        /*09d4*/ 	.word	0x00029880
        /*09d8*/ 	.short	0x010a
        /*09da*/ 	.byte	0x3f
	.zero		1


	//   ....[65]....
        /*09dc*/ 	.word	0x00010d90
        /*09e0*/ 	.word	0x00000004
        /*09e4*/ 	.word	0x00029840
        /*09e8*/ 	.short	0x010a
        /*09ea*/ 	.byte	0x3f
	.zero		1


	//   ....[66]....
        /*09ec*/ 	.word	0x00010df0
        /*09f0*/ 	.word	0x00000003
        /*09f4*/ 	.word	0x00029870
        /*09f8*/ 	.short	0x010a
        /*09fa*/ 	.byte	0x3f
	.zero		1


	//   ....[67]....
        /*09fc*/ 	.word	0x00010e50
        /*0a00*/ 	.word	0x00000004
        /*0a04*/ 	.word	0x00029860
        /*0a08*/ 	.short	0x010a
        /*0a0a*/ 	.byte	0x3f
	.zero		1


	//   ....[68]....
        /*0a0c*/ 	.word	0x00010ea0
        /*0a10*/ 	.word	0x00000014
        /*0a14*/ 	.word	0x00029870
        /*0a18*/ 	.short	0x010a
        /*0a1a*/ 	.byte	0x3f
	.zero		1


	//   ....[69]....
        /*0a1c*/ 	.word	0x00010ef0
        /*0a20*/ 	.word	0x00000014
        /*0a24*/ 	.word	0x00029860
        /*0a28*/ 	.short	0x010a
        /*0a2a*/ 	.byte	0x3f
	.zero		1


	//   ....[70]....
        /*0a2c*/ 	.word	0x00010f40
        /*0a30*/ 	.word	0x00000000
        /*0a34*/ 	.word	0x00029820
        /*0a38*/ 	.short	0x010a
        /*0a3a*/ 	.byte	0x3f
	.zero		1


	//   ....[71]....
        /*0a3c*/ 	.word	0x000110e0
        /*0a40*/ 	.word	0x00000006
        /*0a44*/ 	.word	0x00000000
        /*0a48*/ 	.short	0x010a
        /*0a4a*/ 	.byte	0x3f
	.zero		1


	//   ....[72]....
        /*0a4c*/ 	.word	0x00011130
        /*0a50*/ 	.word	0x00000007
        /*0a54*/ 	.word	0x00000000
        /*0a58*/ 	.short	0x010a
        /*0a5a*/ 	.byte	0x3f
	.zero		1


	//   ....[73]....
        /*0a5c*/ 	.word	0x00011180
        /*0a60*/ 	.word	0x00000004
        /*0a64*/ 	.word	0x00029860
        /*0a68*/ 	.short	0x010a
        /*0a6a*/ 	.byte	0x3f
	.zero		1


	//   ....[74]....
        /*0a6c*/ 	.word	0x000111d0
        /*0a70*/ 	.word	0x00000003
        /*0a74*/ 	.word	0x00029860
        /*0a78*/ 	.short	0x010a
        /*0a7a*/ 	.byte	0x3f
	.zero		1


	//   ....[75]....
        /*0a7c*/ 	.word	0x00011220
        /*0a80*/ 	.word	0x00000004
        /*0a84*/ 	.word	0x00029880
        /*0a88*/ 	.short	0x010a
        /*0a8a*/ 	.byte	0x3f
	.zero		1


	//----- nvinfo : EIATTR_NUM_MBARRIERS
	.align		4
.L_161:
        /*0a8c*/ 	.byte	0x03, 0x38
        /*0a8e*/ 	.short	0x0016


	//----- nvinfo : EIATTR_EXIT_INSTR_OFFSETS
	.align		4
        /*0a90*/ 	.byte	0x04, 0x1c
        /*0a92*/ 	.short	(.L_163 - .L_162)


	//   ....[0]....
.L_162:
        /*0a94*/ 	.word	0x00000ab0


	//   ....[1]....
        /*0a98*/ 	.word	0x0000beb0


	//   ....[2]....
        /*0a9c*/ 	.word	0x00010980


	//----- nvinfo : EIATTR_MAX_THREADS
	.align		4
.L_163:
        /*0aa0*/ 	.byte	0x04, 0x05
        /*0aa2*/ 	.short	(.L_165 - .L_164)
.L_164:
        /*0aa4*/ 	.word	0x00000180
        /*0aa8*/ 	.word	0x00000001
        /*0aac*/ 	.word	0x00000001


	//----- nvinfo : EIATTR_CRS_STACK_SIZE
	.align		4
.L_165:
        /*0ab0*/ 	.byte	0x04, 0x1e
        /*0ab2*/ 	.short	(.L_167 - .L_166)
.L_166:
        /*0ab4*/ 	.word	0x00000000


	//----- nvinfo : EIATTR_CBANK_PARAM_SIZE
	.align		4
.L_167:
        /*0ab8*/ 	.byte	0x03, 0x19
        /*0aba*/ 	.short	0x0a70


	//----- nvinfo : EIATTR_PARAM_CBANK
	.align		4
        /*0abc*/ 	.byte	0x04, 0x0a
        /*0abe*/ 	.short	(.L_169 - .L_168)
	.align		4
.L_168:
        /*0ac0*/ 	.word	index@(.nv.constant0._ZN7cutlass13device_kernelIN5flash11enable_sm90INS1_16FlashAttnFwdSm90INS1_25CollectiveMainloopFwdSm90ILi2EN4cute5tupleIJNS5_1CILi1EEES8_S8_EEENS6_IJNS7_ILi128EEENS7_ILi160EEENS7_ILi192EEEEEELi128ENS_12float_e4m3_tEfNS_4arch4Sm90ELb0ELb0ELb1ELb1ELb0ELb0ELb0ELb1ELb1ELb0ELb0ELb0EEENS1_21CollectiveEpilogueFwdINS6_IJSA_SA_SB_EEES9_NS_10bfloat16_tESG_Li256ELb1ELb0ELb0ELb1EEENS1_36VarlenDynamicPersistentTileSchedulerILi128ELi160ELi256ELi128ELb0ELb0ELb1ELb0ELb1ELb1EEEEEEEEEvNT_6ParamsE)
        /*0ac4*/ 	.short	0x0210
        /*0ac6*/ 	.short	0x0a70


	//----- nvinfo : EIATTR_SW_WAR
	.align		4
.L_169:
        /*0ac8*/ 	.byte	0x04, 0x36
        /*0aca*/ 	.short	(.L_171 - .L_170)
.L_170:
        /*0acc*/ 	.word	0x00000008
.L_171:


//--------------------- .nv.info._ZN7cutlass13device_kernelIN5flash11enable_sm90INS1_16FlashAttnFwdSm90INS1_25CollectiveMainloopFwdSm90ILi2EN4cute5tupleIJNS5_1CILi1EEES8_S8_EEENS6_IJNS7_ILi128EEENS7_ILi160EEENS7_ILi192EEEEEELi128ENS_12float_e4m3_tEfNS_4arch4Sm90ELb0ELb0ELb1ELb1ELb0ELb1ELb0ELb1ELb1ELb0ELb0ELb0EEENS1_21CollectiveEpilogueFwdINS6_IJSA_SA_SB_EEES9_NS_10bfloat16_tESG_Li256ELb1ELb0ELb0ELb1EEENS1_36VarlenDynamicPersistentTileSchedulerILi128ELi160ELi256ELi128ELb0ELb0ELb1ELb0ELb1ELb1EEEEEEEEEvNT_6ParamsE --------------------------
	.section	.nv.info._ZN7cutlass13device_kernelIN5flash11enable_sm90INS1_16FlashAttnFwdSm90INS1_25CollectiveMainloopFwdSm90ILi2EN4cute5tupleIJNS5_1CILi1EEES8_S8_EEENS6_IJNS7_ILi128EEENS7_ILi160EEENS7_ILi192EEEEEELi128ENS_12float_e4m3_tEfNS_4arch4Sm90ELb0ELb0ELb1ELb1ELb0ELb1ELb0ELb1ELb1ELb0ELb0ELb0EEENS1_21CollectiveEpilogueFwdINS6_IJSA_SA_SB_EEES9_NS_10bfloat16_tESG_Li256ELb1ELb0ELb0ELb1EEENS1_36VarlenDynamicPersistentTileSchedulerILi128ELi160ELi256ELi128ELb0ELb0ELb1ELb0ELb1ELb1EEEEEEEEEvNT_6ParamsE,"",@"SHT_CUDA_INFO"
	.sectionflags	@""
	.align	4


	//----- nvinfo : EIATTR_CUDA_API_VERSION
	.align		4
        /*0000*/ 	.byte	0x04, 0x37
        /*0002*/ 	.short	(.L_173 - .L_172)
.L_172:
        /*0004*/ 	.word	0x00000082


	//----- nvinfo : EIATTR_KPARAM_INFO
	.align		4
.L_173:
        /*0008*/ 	.byte	0x04, 0x17
        /*000a*/ 	.short	(.L_175 - .L_174)
.L_174:
        /*000c*/ 	.word	0x00000000
        /*0010*/ 	.short	0x0000
        /*0012*/ 	.short	0x0070
        /*0014*/ 	.byte	0x00, 0xf0, 0x01, 0x28


	//----- nvinfo : EIATTR_SPARSE_MMA_MASK
	.align		4
.L_175:
        /*0018*/ 	.byte	0x03, 0x50
        /*001a*/ 	.short	0x0000


	//----- nvinfo : EIATTR_MAXREG_COUNT
	.align		4
        /*001c*/ 	.byte	0x03, 0x1b
        /*001e*/ 	.short	0x00a8


	//----- nvinfo : EIATTR_NUM_BARRIERS
	.align		4
        /*0020*/ 	.byte	0x02, 0x4c
        /*0022*/ 	.byte	0x10
	.zero		1


	//----- nvinfo : EIATTR_EXTERNS
	.align		4
        /*0024*/ 	.byte	0x04, 0x0f
        /*0026*/ 	.short	(.L_177 - .L_176)


	//   ....[0]....
	.align		4
.L_176:
        /*0028*/ 	.word	index@(__assertfail)


	//----- nvinfo : EIATTR_ANNOTATIONS
	.align		4
.L_177:
        /*002c*/ 	.byte	0x04, 0x55
        /*002e*/ 	.short	(.L_179 - .L_178)


	//   ....[0]....
.L_178:
        /* <DEDUP_REMOVED lines=71> */


	//----- nvinfo : EIATTR_MERCURY_ISA_VERSION
	.align		4
.L_179:
        /*0490*/ 	.byte	0x03, 0x5f
        /*0492*/ 	.short	0x0101


	//----- nvinfo : EIATTR_UNUSED_LOAD_BYTE_OFFSET
	.align		4
        /*0494*/ 	.byte	0x04, 0x44
        /*0496*/ 	.short	(.L_181 - .L_180)


	//   ....[0]....
.L_180:
        /*0498*/ 	.word	0x00000b10
        /*049c*/ 	.word	0x0000fff0


	//   ....[1]....
        /*04a0*/ 	.word	0x0001f5d0
        /*04a4*/ 	.word	0x0000fff0


	//----- nvinfo : EIATTR_INT_WARP_WIDE_INSTR_OFFSETS
	.align		4
.L_181:
        /*04a8*/ 	.byte	0x04, 0x31
        /*04aa*/ 	.short	(.L_183 - .L_182)


	//   ....[0]....
.L_182:
        /*04ac*/ 	.word	0x000001c0


	//   ....[1]....
        /*04b0*/ 	.word	0x00000200


	//   ....[2]....
        /*04b4*/ 	.word	0x00000270


	//   ....[3]....
        /*04b8*/ 	.word	0x00023ea0


	//   ....[4]....
        /*04bc*/ 	.word	0x00023f30


	//   ....[5]....
        /*04c0*/ 	.word	0x000246b0


	//   ....[6]....
        /*04c4*/ 	.word	0x000246e0


	//   ....[7]....
        /*04c8*/ 	.word	0x000247b0


	//   ....[8]....
        /*04cc*/ 	.word	0x00024880


	//   ....[9]....
        /*04d0*/ 	.word	0x000265f0


	//   ....[10]....
        /*04d4*/ 	.word	0x00026680


	//----- nvinfo : EIATTR_COOP_GROUP_MASK_REGIDS
	.align		4
.L_183:
        /*04d8*/ 	.byte	0x04, 0x29
        /*04da*/ 	.short	(.L_185 - .L_184)


	//   ....[0]....
.L_184:
        /*04dc*/ 	.word	0xffffffff


	//   ....[1]....
        /*04e0*/ 	.word	0xffffffff


	//   ....[2]....
        /*04e4*/ 	.word	0xffffffff


	//   ....[3]....
        /*04e8*/ 	.word	0xffffffff


	//   ....[4]....
        /*04ec*/ 	.word	0xffffffff


	//   ....[5]....
        /*04f0*/ 	.word	0xffffffff


	//   ....[6]....
        /*04f4*/ 	.word	0xffffffff


	//   ....[7]....
        /*04f8*/ 	.word	0xffffffff


	//   ....[8]....
        /*04fc*/ 	.word	0xffffffff


	//   ....[9]....
        /*0500*/ 	.word	0xffffffff


	//   ....[10]....
        /*0504*/ 	.word	0xffffffff


	//   ....[11]....
        /*0508*/ 	.word	0xffffffff


	//   ....[12]....
        /*050c*/ 	.word	0xffffffff


	//   ....[13]....
        /*0510*/ 	.word	0xffffffff


	//   ....[14]....
        /*0514*/ 	.word	0xffffffff


	//   ....[15]....
        /*0518*/ 	.word	0xffffffff


	//   ....[16]....
        /*051c*/ 	.word	0xffffffff


	//   ....[17]....
        /*0520*/ 	.word	0xffffffff


	//   ....[18]....
        /*0524*/ 	.word	0xffffffff


	//   ....[19]....
        /*0528*/ 	.word	0xffffffff


	//   ....[20]....
        /*052c*/ 	.word	0xffffffff


	//   ....[21]....
        /*0530*/ 	.word	0xffffffff


	//   ....[22]....
        /*0534*/ 	.word	0xffffffff


	//   ....[23]....
        /*0538*/ 	.word	0xffffffff


	//   ....[24]....
        /*053c*/ 	.word	0xffffffff


	//   ....[25]....
        /*0540*/ 	.word	0xffffffff


	//   ....[26]....
        /*0544*/ 	.word	0xffffffff


	//   ....[27]....
        /*0548*/ 	.word	0xffffffff


	//   ....[28]....
        /*054c*/ 	.word	0xffffffff


	//   ....[29]....
        /*0550*/ 	.word	0xffffffff


	//   ....[30]....
        /*0554*/ 	.word	0xffffffff


	//   ....[31]....
        /*0558*/ 	.word	0xffffffff


	//   ....[32]....
        /*055c*/ 	.word	0xffffffff


	//   ....[33]....
        /*0560*/ 	.word	0xffffffff


	//   ....[34]....
        /*0564*/ 	.word	0xffffffff


	//   ....[35]....
        /*0568*/ 	.word	0xffffffff


	//   ....[36]....
        /*056c*/ 	.word	0xffffffff


	//   ....[37]....
        /*0570*/ 	.word	0xffffffff


	//   ....[38]....
        /*0574*/ 	.word	0xffffffff


	//   ....[39]....
        /*0578*/ 	.word	0xffffffff


	//   ....[40]....
        /*057c*/ 	.word	0xffffffff


	//   ....[41]....
        /*0580*/ 	.word	0xffffffff


	//   ....[42]....
        /*0584*/ 	.word	0xffffffff


	//   ....[43]....
        /*0588*/ 	.word	0xffffffff


	//   ....[44]....
        /*058c*/ 	.word	0xffffffff


	//   ....[45]....
        /*0590*/ 	.word	0xffffffff


	//   ....[46]....
        /*0594*/ 	.word	0xffffffff


	//   ....[47]....
        /*0598*/ 	.word	0xffffffff


	//   ....[48]....
        /*059c*/ 	.word	0xffffffff


	//   ....[49]....
        /*05a0*/ 	.word	0xffffffff


	//   ....[50]....
        /*05a4*/ 	.word	0xffffffff


	//   ....[51]....
        /*05a8*/ 	.word	0xffffffff


	//   ....[52]....
        /*05ac*/ 	.word	0xffffffff


	//   ....[53]....
        /*05b0*/ 	.word	0xffffffff


	//   ....[54]....
        /*05b4*/ 	.word	0xffffffff


	//   ....[55]....
        /*05b8*/ 	.word	0xffffffff


	//   ....[56]....
        /*05bc*/ 	.word	0xffffffff


	//   ....[57]....
        /*05c0*/ 	.word	0xffffffff


	//   ....[58]....
        /*05c4*/ 	.word	0xffffffff


	//   ....[59]....
        /*05c8*/ 	.word	0xffffffff


	//   ....[60]....
        /*05cc*/ 	.word	0xffffffff


	//   ....[61]....
        /*05d0*/ 	.word	0xffffffff


	//   ....[62]....
        /*05d4*/ 	.word	0xffffffff


	//   ....[63]....
        /*05d8*/ 	.word	0xffffffff


	//   ....[64]....
        /*05dc*/ 	.word	0xffffffff


	//   ....[65]....
        /*05e0*/ 	.word	0xffffffff


	//   ....[66]....
        /*05e4*/ 	.word	0xffffffff


	//   ....[67]....
        /*05e8*/ 	.word	0xffffffff


	//   ....[68]....
        /*05ec*/ 	.word	0xffffffff


	//   ....[69]....
        /*05f0*/ 	.word	0xffffffff


	//   ....[70]....
        /*05f4*/ 	.word	0xffffffff


	//   ....[71]....
        /*05f8*/ 	.word	0xffffffff


	//   ....[72]....
        /*05fc*/ 	.word	0xffffffff


	//   ....[73]....
        /*0600*/ 	.word	0xffffffff


	//   ....[74]....
        /*0604*/ 	.word	0xffffffff


	//   ....[75]....
        /*0608*/ 	.word	0xffffffff


	//   ....[76]....
        /*060c*/ 	.word	0xffffffff


	//   ....[77]....
        /*0610*/ 	.word	0xffffffff


	//   ....[78]....
        /*0614*/ 	.word	0xffffffff


	//   ....[79]....
        /*0618*/ 	.word	0xffffffff


	//   ....[80]....
        /*061c*/ 	.word	0xffffffff


	//   ....[81]....
        /*0620*/ 	.word	0xffffffff


	//   ....[82]....
        /*0624*/ 	.word	0xffffffff


	//   ....[83]....
        /*0628*/ 	.word	0xffffffff


	//   ....[84]....
        /*062c*/ 	.word	0xffffffff


	//   ....[85]....
        /*0630*/ 	.word	0xffffffff


	//   ....[86]....
        /*0634*/ 	.word	0xffffffff


	//   ....[87]....
        /*0638*/ 	.word	0xffffffff


	//   ....[88]....
        /*063c*/ 	.word	0x0500000f


	//   ....[89]....
        /*0640*/ 	.word	0x0500000f


	//   ....[90]....
        /*0644*/ 	.word	0x0500000f


	//   ....[91]....
        /*0648*/ 	.word	0x0500000f


	//   ....[92]....
        /*064c*/ 	.word	0x0500000f


	//   ....[93]....
        /*0650*/ 	.word	0x0500000f


	//   ....[94]....
        /*0654*/ 	.word	0x0500000f


	//   ....[95]....
        /*0658*/ 	.word	0x0500000f


	//   ....[96]....
        /*065c*/ 	.word	0x0500000f


	//   ....[97]....
        /*0660*/ 	.word	0x0500000f


	//   ....[98]....
        /*0664*/ 	.word	0x0500000f


	//   ....[99]....
        /*0668*/ 	.word	0x0500000f


	//   ....[100]....
        /*066c*/ 	.word	0x0500000f


	//   ....[101]....
        /*0670*/ 	.word	0x0500000f


	//   ....[102]....
        /*0674*/ 	.word	0x0500000f


	//   ....[103]....
        /*0678*/ 	.word	0x0500000f


	//   ....[104]....
        /*067c*/ 	.word	0x0500000f


	//   ....[105]....
        /*0680*/ 	.word	0x0500000f


	//   ....[106]....
        /*0684*/ 	.word	0x0500000f


	//   ....[107]....
        /*0688*/ 	.word	0x0500000f


	//   ....[108]....
        /*068c*/ 	.word	0x0500000f


	//   ....[109]....
        /*0690*/ 	.word	0x0500000f


	//   ....[110]....
        /*0694*/ 	.word	0x0500000f


	//   ....[111]....
        /*0698*/ 	.word	0x0500000f


	//   ....[112]....
        /*069c*/ 	.word	0x0500000f


	//   ....[113]....
        /*06a0*/ 	.word	0x0500000f


	//   ....[114]....
        /*06a4*/ 	.word	0x0500000f


	//   ....[115]....
        /*06a8*/ 	.word	0x0500000f


	//   ....[116]....
        /*06ac*/ 	.word	0x0500000f


	//   ....[117]....
        /*06b0*/ 	.word	0x0500000f


	//   ....[118]....
        /*06b4*/ 	.word	0x0500000f


	//   ....[119]....
        /*06b8*/ 	.word	0x0500000f


	//   ....[120]....
        /*06bc*/ 	.word	0x0500000f


	//   ....[121]....
        /*06c0*/ 	.word	0x0500000f


	//   ....[122]....
        /*06c4*/ 	.word	0x0500000f


	//   ....[123]....
        /*06c8*/ 	.word	0x0500000f


	//   ....[124]....
        /*06cc*/ 	.word	0x0500000f


	//   ....[125]....
        /*06d0*/ 	.word	0x0500000f


	//   ....[126]....
        /*06d4*/ 	.word	0x0500000f


	//   ....[127]....
        /*06d8*/ 	.word	0x0500000f


	//   ....[128]....
        /*06dc*/ 	.word	0x0500000f


	//   ....[129]....
        /*06e0*/ 	.word	0x0500000f


	//   ....[130]....
        /*06e4*/ 	.word	0x0500000f


	//   ....[131]....
        /*06e8*/ 	.word	0x0500000f


	//   ....[132]....
        /*06ec*/ 	.word	0x0500000f


	//   ....[133]....
        /*06f0*/ 	.word	0x0500000f


	//   ....[134]....
        /*06f4*/ 	.word	0x0500000f


	//   ....[135]....
        /*06f8*/ 	.word	0x0500000f


	//   ....[136]....
        /*06fc*/ 	.word	0x0500000f


	//   ....[137]....
        /*0700*/ 	.word	0x0500000f


	//   ....[138]....
        /*0704*/ 	.word	0x0500000f


	//   ....[139]....
        /*0708*/ 	.word	0x0500000f


	//   ....[140]....
        /*070c*/ 	.word	0x0500000f


	//   ....[141]....
        /*0710*/ 	.word	0x0500000f


	//   ....[142]....
        /*0714*/ 	.word	0x0500000f


	//   ....[143]....
        /*0718*/ 	.word	0x0500000f


	//   ....[144]....
        /*071c*/ 	.word	0x0500000f


	//   ....[145]....
        /*0720*/ 	.word	0x0500000f


	//   ....[146]....
        /*0724*/ 	.word	0x0500000f


	//   ....[147]....
        /*0728*/ 	.word	0x0500000f


	//   ....[148]....
        /*072c*/ 	.word	0x0500000f


	//----- nvinfo : EIATTR_COOP_GROUP_INSTR_OFFSETS
	.align		4
.L_185:
        /*0730*/ 	.byte	0x04, 0x28
        /*0732*/ 	.short	(.L_187 - .L_186)


	//   ....[0]....
.L_186:
        /*0734*/ 	.word	0x00000070


	//   ....[1]....
        /*0738*/ 	.word	0x000001d0


	//   ....[2]....
        /*073c*/ 	.word	0x00000220


	//   ....[3]....
        /*0740*/ 	.word	0x00000450


	//   ....[4]....
        /*0744*/ 	.word	0x000005b0


	//   ....[5]....
        /*0748*/ 	.word	0x000006d0


	//   ....[6]....
        /*074c*/ 	.word	0x00000830


	//   ....[7]....
        /*0750*/ 	.word	0x0000fdc0


	//   ....[8]....
        /*0754*/ 	.word	0x00019380


	//   ....[9]....
        /*0758*/ 	.word	0x00019420


	//   ....[10]....
        /*075c*/ 	.word	0x00019770


	//   ....[11]....
        /*0760*/ 	.word	0x00019840


	//   ....[12]....
        /*0764*/ 	.word	0x0001cfa0


	//   ....[13]....
        /*0768*/ 	.word	0x0001d030


	//   ....[14]....
        /*076c*/ 	.word	0x0001d0d0


	//   ....[15]....
        /*0770*/ 	.word	0x0001d100


	//   ....[16]....
        /*0774*/ 	.word	0x0001ee20


	//   ....[17]....
        /*0778*/ 	.word	0x0001ee80


	//   ....[18]....
        /*077c*/ 	.word	0x0001eea0


	//   ....[19]....
        /*0780*/ 	.word	0x0001eec0


	//   ....[20]....
        /*0784*/ 	.word	0x0001fc10


	//   ....[21]....
        /*0788*/ 	.word	0x0001fc40


	//   ....[22]....
        /*078c*/ 	.word	0x0001fc70


	//   ....[23]....
        /*0790*/ 	.word	0x0001fca0


	//   ....[24]....
        /*0794*/ 	.word	0x0001fcd0


	//   ....[25]....
        /*0798*/ 	.word	0x0001fd00


	//   ....[26]....
        /*079c*/ 	.word	0x0001fd30


	//   ....[27]....
        /*07a0*/ 	.word	0x0001fd60


	//   ....[28]....
        /*07a4*/ 	.word	0x0001fd90


	//   ....[29]....
        /*07a8*/ 	.word	0x0001fdc0


	//   ....[30]....
        /*07ac*/ 	.word	0x0001fdf0


	//   ....[31]....
        /*07b0*/ 	.word	0x0001fe20


	//   ....[32]....
        /*07b4*/ 	.word	0x0001fe50


	//   ....[33]....
        /*07b8*/ 	.word	0x0001fe80


	//   ....[34]....
        /*07bc*/ 	.word	0x0001feb0


	//   ....[35]....
        /*07c0*/ 	.word	0x0001fee0


	//   ....[36]....
        /*07c4*/ 	.word	0x0001ff10


	//   ....[37]....
        /*07c8*/ 	.word	0x0001ff40


	//   ....[38]....
        /*07cc*/ 	.word	0x0001ff70


	//   ....[39]....
        /*07d0*/ 	.word	0x0001ffb0


	//   ....[40]....
        /*07d4*/ 	.word	0x0001ffe0


	//   ....[41]....
        /*07d8*/ 	.word	0x00020010


	//   ....[42]....
        /*07dc*/ 	.word	0x00020040


	//   ....[43]....
        /*07e0*/ 	.word	0x00020060


	//   ....[44]....
        /*07e4*/ 	.word	0x00020070


	//   ....[45]....
        /*07e8*/ 	.word	0x00020080


	//   ....[46]....
        /*07ec*/ 	.word	0x00020090


	//   ....[47]....
        /*07f0*/ 	.word	0x000200a0


	//   ....[48]....
        /*07f4*/ 	.word	0x000200b0


	//   ....[49]....
        /*07f8*/ 	.word	0x000200c0


	//   ....[50]....
        /*07fc*/ 	.word	0x000200f0


	//   ....[51]....
        /*0800*/ 	.word	0x00020120


	//   ....[52]....
        /*0804*/ 	.word	0x00021a50


	//   ....[53]....
        /*0808*/ 	.word	0x00021c50


	//   ....[54]....
        /*080c*/ 	.word	0x00021c80


	//   ....[55]....
        /*0810*/ 	.word	0x00021cb0


	//   ....[56]....
        /*0814*/ 	.word	0x00021cf0


	//   ....[57]....
        /*0818*/ 	.word	0x00021d20


	//   ....[58]....
        /*081c*/ 	.word	0x00021d50


	//   ....[59]....
        /*0820*/ 	.word	0x00021ed0


	//   ....[60]....
        /*0824*/ 	.word	0x00021f00


	//   ....[61]....
        /*0828*/ 	.word	0x00021f30


	//   ....[62]....
        /*082c*/ 	.word	0x00021f60


	//   ....[63]....
        /*0830*/ 	.word	0x00021f90


	//   ....[64]....
        /*0834*/ 	.word	0x00021fc0


	//   ....[65]....
        /*0838*/ 	.word	0x00022060


	//   ....[66]....
        /*083c*/ 	.word	0x00022090


	//   ....[67]....
        /*0840*/ 	.word	0x00022120


	//   ....[68]....
        /*0844*/ 	.word	0x00022cd0


	//   ....[69]....
        /*0848*/ 	.word	0x00024a10


	//   ....[70]....
        /*084c*/ 	.word	0x00027040


	//   ....[71]....
        /*0850*/ 	.word	0x00027070


	//   ....[72]....
        /*0854*/ 	.word	0x000270b0


	//   ....[73]....
        /*0858*/ 	.word	0x000270e0


	//   ....[74]....
        /*085c*/ 	.word	0x00027110


	//   ....[75]....
        /*0860*/ 	.word	0x00027140


	//   ....[76]....
        /*0864*/ 	.word	0x00027170


	//   ....[77]....
        /*0868*/ 	.word	0x000271a0


	//   ....[78]....
        /*086c*/ 	.word	0x00027340


	//   ....[79]....
        /*0870*/ 	.word	0x00027370


	//   ....[80]....
        /*0874*/ 	.word	0x000273a0


	//   ....[81]....
        /*0878*/ 	.word	0x000273d0


	//   ....[82]....
        /*087c*/ 	.word	0x00027400


	//   ....[83]....
        /*0880*/ 	.word	0x00027430


	//   ....[84]....
        /*0884*/ 	.word	0x000274f0


	//   ....[85]....
        /*0888*/ 	.word	0x00027510


	//   ....[86]....
        /*088c*/ 	.word	0x00027580


	//   ....[87]....
        /*0890*/ 	.word	0x00027ad0


	//   ....[88]....
        /*0894*/ 	.word	0x00027f80


	//   ....[89]....
        /*0898*/ 	.word	0x00028030


	//   ....[90]....
        /*089c*/ 	.word	0x000280d0


	//   ....[91]....
        /*08a0*/ 	.word	0x00028170


	//   ....[92]....
        /*08a4*/ 	.word	0x00028210


	//   ....[93]....
        /*08a8*/ 	.word	0x00028300


	//   ....[94]....
        /*08ac*/ 	.word	0x000283a0


	//   ....[95]....
        /*08b0*/ 	.word	0x00028440


	//   ....[96]....
        /*08b4*/ 	.word	0x000284e0


	//   ....[97]....
        /*08b8*/ 	.word	0x00028710


	//   ....[98]....
        /*08bc*/ 	.word	0x00028830


	//   ....[99]....
        /*08c0*/ 	.word	0x00028950


	//   ....[100]....
        /*08c4*/ 	.word	0x00028a10


	//   ....[101]....
        /*08c8*/ 	.word	0x00028a70


	//   ....[102]....
        /*08cc*/ 	.word	0x00028af0


	//   ....[103]....
        /*08d0*/ 	.word	0x00028b50


	//   ....[104]....
        /*08d4*/ 	.word	0x00028bd0


	//   ....[105]....
        /*08d8*/ 	.word	0x00028c30


	//   ....[106]....
        /*08dc*/ 	.word	0x00028cb0


	//   ....[107]....
        /*08e0*/ 	.word	0x00028d10


	//   ....[108]....
        /*08e4*/ 	.word	0x00028d90


	//   ....[109]....
        /*08e8*/ 	.word	0x00028df0


	//   ....[110]....
        /*08ec*/ 	.word	0x00028e70


	//   ....[111]....
        /*08f0*/ 	.word	0x00028ed0


	//   ....[112]....
        /*08f4*/ 	.word	0x00028f30


	//   ....[113]....
        /*08f8*/ 	.word	0x00028f90


	//   ....[114]....
        /*08fc*/ 	.word	0x00029010


	//   ....[115]....
        /*0900*/ 	.word	0x00029070


	//   ....[116]....
        /*0904*/ 	.word	0x000290f0


	//   ....[117]....
        /*0908*/ 	.word	0x00029150


	//   ....[118]....
        /*090c*/ 	.word	0x000291c0


	//   ....[119]....
        /*0910*/ 	.word	0x00029220


	//   ....[120]....
        /*0914*/ 	.word	0x000292a0


	//   ....[121]....
        /*0918*/ 	.word	0x00029300


	//   ....[122]....
        /*091c*/ 	.word	0x00029380


	//   ....[123]....
        /*0920*/ 	.word	0x000293e0


	//   ....[124]....
        /*0924*/ 	.word	0x00029460


	//   ....[125]....
        /*0928*/ 	.word	0x000294c0


	//   ....[126]....
        /*092c*/ 	.word	0x00029530


	//   ....[127]....
        /*0930*/ 	.word	0x00029590


	//   ....[128]....
        /*0934*/ 	.word	0x000295f0


	//   ....[129]....
        /*0938*/ 	.word	0x00029730


	//   ....[130]....
        /*093c*/ 	.word	0x00029a10


	//   ....[131]....
        /*0940*/ 	.word	0x00029e60


	//   ....[132]....
        /*0944*/ 	.word	0x00029f00


	//   ....[133]....
        /*0948*/ 	.word	0x0002a030


	//   ....[134]....
        /*094c*/ 	.word	0x0002a0a0


	//   ....[135]....
        /*0950*/ 	.word	0x0002a110


	//   ....[136]....
        /*0954*/ 	.word	0x0002a180


	//   ....[137]....
        /*0958*/ 	.word	0x0002a1f0


	//   ....[138]....
        /*095c*/ 	.word	0x0002a270


	//   ....[139]....
        /*0960*/ 	.word	0x0002a300


	//   ....[140]....
        /*0964*/ 	.word	0x0002a390


	//   ....[141]....
        /*0968*/ 	.word	0x0002a400


	//   ....[142]....
        /*096c*/ 	.word	0x0002a470


	//   ....[143]....
        /*0970*/ 	.word	0x0002a4e0


	//   ....[144]....
        /*0974*/ 	.word	0x0002a560


	//   ....[145]....
        /*0978*/ 	.word	0x0002a5d0


	//   ....[146]....
        /*097c*/ 	.word	0x0002a670


	//   ....[147]....
        /*0980*/ 	.word	0x0002a700


	//   ....[148]....
        /*0984*/ 	.word	0x0002a820


	//----- nvinfo : EIATTR_REG_RECONFIG
	.align		4
.L_187:
        /*0988*/ 	.byte	0x01, 0x54
	.zero		2


	//----- nvinfo : EIATTR_SYSCALL_OFFSETS
	.align		4
        /*098c*/ 	.byte	0x04, 0x46
        /*098e*/ 	.short	(.L_189 - .L_188)


	//   ....[0]....
.L_188:
        /*0990*/ 	.word	0x00001ac0


	//   ....[1]....
        /*0994*/ 	.word	0x00001c10


	//   ....[2]....
        /*0998*/ 	.word	0x0000ff50


	//   ....[3]....
        /*099c*/ 	.word	0x00010610


	//   ....[4]....
        /*09a0*/ 	.word	0x000240d0


	//   ....[5]....
        /*09a4*/ 	.word	0x00024280


	//   ....[6]....
        /*09a8*/ 	.word	0x000243c0


	//   ....[7]....
        /*09ac*/ 	.word	0x000244f0


	//----- nvinfo : EIATTR_MBARRIER_INSTR_OFFSETS
	.align		4
.L_189:
        /*09b0*/ 	.byte	0x04, 0x39
        /*09b2*/ 	.short	(.L_191 - .L_190)


	//   ....[0]....
.L_190:
        /*09b4*/ 	.word	0x00000300
        /*09b8*/ 	.word	0x000000ff
        /*09bc*/ 	.word	0x00029800
        /*09c0*/ 	.short	0x0100
        /*09c2*/ 	.byte	0x08
	.zero		1


	//   ....[1]....
        /*09c4*/ 	.word	0x00000310
        /*09c8*/ 	.word	0x000000ff
        /*09cc*/ 	.word	0x00029820
        /*09d0*/ 	.short	0x0100
        /*09d2*/ 	.byte	0x08
	.zero		1


	//   ....[2]....
        /*09d4*/ 	.word	0x00000400
        /*09d8*/ 	.word	0x000000ff
        /*09dc*/ 	.word	0x00029830
        /*09e0*/ 	.short	0x0100
        /*09e2*/ 	.byte	0x08
	.zero		1


	//   ....[3]....
        /*09e4*/ 	.word	0x00000410
        /*09e8*/ 	.word	0x000000ff
        /*09ec*/ 	.word	0x00029840
        /*09f0*/ 	.short	0x0100
        /*09f2*/ 	.byte	0x08
	.zero		1


	//   ....[4]....
        /*09f4*/ 	.word	0x00000420
        /*09f8*/ 	.word	0x000000ff
        /*09fc*/ 	.word	0x00029838
        /*0a00*/ 	.short	0x0100
        /*0a02*/ 	.byte	0x08
	.zero		1


	//   ....[5]....
        /*0a04*/ 	.word	0x00000430
        /*0a08*/ 	.word	0x000000ff
        /*0a0c*/ 	.word	0x00029848
        /*0a10*/ 	.short	0x0100
        /*0a12*/ 	.byte	0x08
	.zero		1


	//   ....[6]....
        /*0a14*/ 	.word	0x00000560
        /*0a18*/ 	.word	0x000000ff
        /*0a1c*/ 	.word	0x00029850
        /*0a20*/ 	.short	0x0100
        /*0a22*/ 	.byte	0x08
	.zero		1


	//   ....[7]....
        /*0a24*/ 	.word	0x00000570
        /*0a28*/ 	.word	0x000000ff
        /*0a2c*/ 	.word	0x00029860
        /*0a30*/ 	.short	0x0100
        /*0a32*/ 	.byte	0x08
	.zero		1


	//   ....[8]....
        /*0a34*/ 	.word	0x00000580
        /*0a38*/ 	.word	0x000000ff
        /*0a3c*/ 	.word	0x00029858
        /*0a40*/ 	.short	0x0100
        /*0a42*/ 	.byte	0x08
	.zero		1


	//   ....[9]....
        /*0a44*/ 	.word	0x00000590
        /*0a48*/ 	.word	0x000000ff
        /*0a4c*/ 	.word	0x00029868
        /*0a50*/ 	.short	0x0100
        /*0a52*/ 	.byte	0x08
	.zero		1


	//   ....[10]....
        /*0a54*/ 	.word	0x00000680
        /*0a58*/ 	.word	0x000000ff
        /*0a5c*/ 	.word	0x00029870
        /*0a60*/ 	.short	0x0100
        /*0a62*/ 	.byte	0x06
	.zero		1


	//   ....[11]....
        /*0a64*/ 	.word	0x00000690
        /*0a68*/ 	.word	0x000000ff
        /*0a6c*/ 	.word	0x00029880
        /*0a70*/ 	.short	0x0100
        /*0a72*/ 	.byte	0x06
	.zero		1


	//   ....[12]....
        /*0a74*/ 	.word	0x000006a0
        /*0a78*/ 	.word	0x000000ff
        /*0a7c*/ 	.word	0x00029878
        /*0a80*/ 	.short	0x0100
        /*0a82*/ 	.byte	0x06
	.zero		1


	//   ....[13]....
        /*0a84*/ 	.word	0x000006b0
        /*0a88*/ 	.word	0x000000ff
        /*0a8c*/ 	.word	0x00029888
        /*0a90*/ 	.short	0x0100
        /*0a92*/ 	.byte	0x06
	.zero		1


	//   ....[14]....
        /*0a94*/ 	.word	0x000007e0
        /*0a98*/ 	.word	0x000000ff
        /*0a9c*/ 	.word	0x00029890
        /*0aa0*/ 	.short	0x0100
        /*0aa2*/ 	.byte	0x08
	.zero		1


	//   ....[15]....
        /*0aa4*/ 	.word	0x000007f0
        /*0aa8*/ 	.word	0x000000ff
        /*0aac*/ 	.word	0x000298a0
        /*0ab0*/ 	.short	0x0100
        /*0ab2*/ 	.byte	0x08
	.zero		1


	//   ....[16]....
        /*0ab4*/ 	.word	0x00000800
        /*0ab8*/ 	.word	0x000000ff
        /*0abc*/ 	.word	0x00029898
        /*0ac0*/ 	.short	0x0100
        /*0ac2*/ 	.byte	0x08
	.zero		1


	//   ....[17]....
        /*0ac4*/ 	.word	0x00000810
        /*0ac8*/ 	.word	0x000000ff
        /*0acc*/ 	.word	0x000298a8
        /*0ad0*/ 	.short	0x0100
        /*0ad2*/ 	.byte	0x08
	.zero		1


	//   ....[18]....
        /*0ad4*/ 	.word	0x00000940
        /*0ad8*/ 	.word	0x000000ff
        /*0adc*/ 	.word	0x000298b0
        /*0ae0*/ 	.short	0x0100
        /*0ae2*/ 	.byte	0x08
	.zero		1


	//   ....[19]....
        /*0ae4*/ 	.word	0x00000950
        /*0ae8*/ 	.word	0x000000ff
        /*0aec*/ 	.word	0x000298c0
        /*0af0*/ 	.short	0x0100
        /*0af2*/ 	.byte	0x08
	.zero		1


	//   ....[20]....
        /*0af4*/ 	.word	0x00000960
        /*0af8*/ 	.word	0x000000ff
        /*0afc*/ 	.word	0x000298b8
        /*0b00*/ 	.short	0x0100
        /*0b02*/ 	.byte	0x08
	.zero		1


	//   ....[21]....
        /*0b04*/ 	.word	0x00000970
        /*0b08*/ 	.word	0x000000ff
        /*0b0c*/ 	.word	0x000298c8
        /*0b10*/ 	.short	0x0100
        /*0b12*/ 	.byte	0x08
	.zero		1


	//   ....[22]....
        /*0b14*/ 	.word	0x00003490
        /*0b18*/ 	.word	0x00000027
        /*0b1c*/ 	.word	0x00029890
        /*0b20*/ 	.short	0x010a
        /*0b22*/ 	.byte	0x3f
	.zero		1


	//   ....[23]....
        /*0b24*/ 	.word	0x00009250
        /*0b28*/ 	.word	0x00000027
        /*0b2c*/ 	.word	0x00029890
        /*0b30*/ 	.short	0x010a
        /*0b32*/ 	.byte	0x3f
	.zero		1


	//   ....[24]....
        /*0b34*/ 	.word	0x0000f130
        /*0b38*/ 	.word	0x00000027
        /*0b3c*/ 	.word	0x00029890
        /*0b40*/ 	.short	0x010a
        /*0b42*/ 	.byte	0x3f
	.zero		1


	//   ....[25]....
        /*0b44*/ 	.word	0x0000f500
        /*0b48*/ 	.word	0x00000028
        /*0b4c*/ 	.word	0x00000000
        /*0b50*/ 	.short	0x0101
        /*0b52*/ 	.byte	0x3f
	.zero		1


	//   ....[26]....
        /*0b54*/ 	.word	0x0000f540
        /*0b58*/ 	.word	0x00000027
        /*0b5c*/ 	.word	0x000298b0
        /*0b60*/ 	.short	0x010a
        /*0b62*/ 	.byte	0x3f
	.zero		1


	//   ....[27]....
        /*0b64*/ 	.word	0x0000f9e0
        /*0b68*/ 	.word	0x00000027
        /*0b6c*/ 	.word	0x00000000
        /*0b70*/ 	.short	0x0101
        /*0b72*/ 	.byte	0x3f
	.zero		1


	//   ....[28]....
        /*0b74*/ 	.word	0x00010250
        /*0b78*/ 	.word	0x00000012
        /*0b7c*/ 	.word	0x00029800
        /*0b80*/ 	.short	0x010a
        /*0b82*/ 	.byte	0x3f
	.zero		1


	//   ....[29]....
        /*0b84*/ 	.word	0x000102a0
        /*0b88*/ 	.word	0x00000012
        /*0b8c*/ 	.word	0x00029800
        /*0b90*/ 	.short	0x010a
        /*0b92*/ 	.byte	0x3f
	.zero		1


	//   ....[30]....
        /*0b94*/ 	.word	0x00010aa0
        /*0b98*/ 	.word	0x00000012
        /*0b9c*/ 	.word	0x00029800
        /*0ba0*/ 	.short	0x010a
        /*0ba2*/ 	.byte	0x3f
	.zero		1


	//   ....[31]....
        /*0ba4*/ 	.word	0x00013d00
        /*0ba8*/ 	.word	0x00000012
        /*0bac*/ 	.word	0x00029800
        /*0bb0*/ 	.short	0x010a
        /*0bb2*/ 	.byte	0x3f
	.zero		1


	//   ....[32]....
        /*0bb4*/ 	.word	0x00016d80
        /*0bb8*/ 	.word	0x00000003
        /*0bbc*/ 	.word	0x00029830
        /*0bc0*/ 	.short	0x010a
        /*0bc2*/ 	.byte	0x3f
	.zero		1


	//   ....[33]....
        /*0bc4*/ 	.word	0x00016e00
        /*0bc8*/ 	.word	0x00000003
        /*0bcc*/ 	.word	0x00029830
        /*0bd0*/ 	.short	0x010a
        /*0bd2*/ 	.byte	0x3f
	.zero		1


	//   ....[34]....
        /*0bd4*/ 	.word	0x00019bf0
        /*0bd8*/ 	.word	0x00000014
        /*0bdc*/ 	.word	0x00000000
        /*0be0*/ 	.short	0x0101
        /*0be2*/ 	.byte	0x3f
	.zero		1


	//   ....[35]....
        /*0be4*/ 	.word	0x0001aea0
        /*0be8*/ 	.word	0x0000000b
        /*0bec*/ 	.word	0x00029830
        /*0bf0*/ 	.short	0x010a
        /*0bf2*/ 	.byte	0x3f
	.zero		1


	//   ....[36]....
        /*0bf4*/ 	.word	0x0001aef0
        /*0bf8*/ 	.word	0x0000000b
        /*0bfc*/ 	.word	0x00029830
        /*0c00*/ 	.short	0x010a
        /*0c02*/ 	.byte	0x3f
	.zero		1


	//   ....[37]....
        /*0c04*/ 	.word	0x0001bff0
        /*0c08*/ 	.word	0x0000000b
        /*0c0c*/ 	.word	0x00029850
        /*0c10*/ 	.short	0x010a
        /*0c12*/ 	.byte	0x3f
	.zero		1


	//   ....[38]....
        /*0c14*/ 	.word	0x0001c040
        /*0c18*/ 	.word	0x0000000b
        /*0c1c*/ 	.word	0x00029850
        /*0c20*/ 	.short	0x010a
        /*0c22*/ 	.byte	0x3f
	.zero		1


	//   ....[39]....
        /*0c24*/ 	.word	0x0001e1e0
        /*0c28*/ 	.word	0x00000004
        /*0c2c*/ 	.word	0x00000000
        /*0c30*/ 	.short	0x0101
        /*0c32*/ 	.byte	0x3f
	.zero		1


	//   ....[40]....
        /*0c34*/ 	.word	0x0001e400
        /*0c38*/ 	.word	0x00000008
        /*0c3c*/ 	.word	0x00000000
        /*0c40*/ 	.short	0x0101
        /*0c42*/ 	.byte	0x3f
	.zero		1


	//   ....[41]....
        /*0c44*/ 	.word	0x0001eab0
        /*0c48*/ 	.word	0x0000000d
        /*0c4c*/ 	.word	0x00029850
        /*0c50*/ 	.short	0x010a
        /*0c52*/ 	.byte	0x3f
	.zero		1


	//   ....[42]....
        /*0c54*/ 	.word	0x0001eb30
        /*0c58*/ 	.word	0x0000000d
        /*0c5c*/ 	.word	0x00029850
        /*0c60*/ 	.short	0x010a
        /*0c62*/ 	.byte	0x3f
	.zero		1


	//   ....[43]....
        /*0c64*/ 	.word	0x0001f160
        /*0c68*/ 	.word	0x00000000
        /*0c6c*/ 	.word	0x00000000
        /*0c70*/ 	.short	0x0101
        /*0c72*/ 	.byte	0x3f
	.zero		1


	//   ....[44]....
        /*0c74*/ 	.word	0x00020a70
        /*0c78*/ 	.word	0x00000000
        /*0c7c*/ 	.word	0x00000000
        /*0c80*/ 	.short	0x0101
        /*0c82*/ 	.byte	0x3f
	.zero		1


	//   ....[45]....
        /*0c84*/ 	.word	0x00022de0
        /*0c88*/ 	.word	0x0000000b
        /*0c8c*/ 	.word	0x00029820
        /*0c90*/ 	.short	0x010a
        /*0c92*/ 	.byte	0x3f
	.zero		1


	//   ....[46]....
        /*0c94*/ 	.word	0x00022eb0
        /*0c98*/ 	.word	0x00000008
        /*0c9c*/ 	.word	0x000298a0
        /*0ca0*/ 	.short	0x010a
        /*0ca2*/ 	.byte	0x3f
	.zero		1


	//   ....[47]....
        /*0ca4*/ 	.word	0x000232d0
        /*0ca8*/ 	.word	0x00000008
        /*0cac*/ 	.word	0x000298c0
        /*0cb0*/ 	.short	0x010a
        /*0cb2*/ 	.byte	0x3f
	.zero		1


	//   ....[48]....
        /*0cb4*/ 	.word	0x000236d0
        /*0cb8*/ 	.word	0x00000007
        /*0cbc*/ 	.word	0x000298a0
        /*0cc0*/ 	.short	0x010a
        /*0cc2*/ 	.byte	0x3f
	.zero		1


	//   ....[49]....
        /*0cc4*/ 	.word	0x00023ad0
        /*0cc8*/ 	.word	0x00000007
        /*0ccc*/ 	.word	0x000298c0
        /*0cd0*/ 	.short	0x010a
        /*0cd2*/ 	.byte	0x3f
	.zero		1


	//   ....[50]....
        /*0cd4*/ 	.word	0x00024ca0
        /*0cd8*/ 	.word	0x00000006
        /*0cdc*/ 	.word	0x00029880
        /*0ce0*/ 	.short	0x010a
        /*0ce2*/ 	.byte	0x3f
	.zero		1


	//   ....[51]....
        /*0ce4*/ 	.word	0x00024e80
        /*0ce8*/ 	.word	0x00000006
        /*0cec*/ 	.word	0x00029840
        /*0cf0*/ 	.short	0x010a
        /*0cf2*/ 	.byte	0x3f
	.zero		1


	//   ....[52]....
        /*0cf4*/ 	.word	0x00025420
        /*0cf8*/ 	.word	0x00000004
        /*0cfc*/ 	.word	0x00029820
        /*0d00*/ 	.short	0x010a
        /*0d02*/ 	.byte	0x3f
	.zero		1


	//   ....[53]....
        /*0d04*/ 	.word	0x00025760
        /*0d08*/ 	.word	0x00000004
        /*0d0c*/ 	.word	0x00029880
        /*0d10*/ 	.short	0x010a
        /*0d12*/ 	.byte	0x3f
	.zero		1


	//   ....[54]....
        /*0d14*/ 	.word	0x000259d0
        /*0d18*/ 	.word	0x00000004
        /*0d1c*/ 	.word	0x00029840
        /*0d20*/ 	.short	0x010a
        /*0d22*/ 	.byte	0x3f
	.zero		1


	//   ....[55]....
        /*0d24*/ 	.word	0x00025f00
        /*0d28*/ 	.word	0x00000004
        /*0d2c*/ 	.word	0x00029870
        /*0d30*/ 	.short	0x010a
        /*0d32*/ 	.byte	0x3f
	.zero		1


	//   ....[56]....
        /*0d34*/ 	.word	0x00025f90
        /*0d38*/ 	.word	0x00000004
        /*0d3c*/ 	.word	0x00029860
        /*0d40*/ 	.short	0x010a
        /*0d42*/ 	.byte	0x3f
	.zero		1


	//   ....[57]....
        /*0d44*/ 	.word	0x00026560
        /*0d48*/ 	.word	0x00000003
        /*0d4c*/ 	.word	0x00029850
        /*0d50*/ 	.short	0x0101
        /*0d52*/ 	.byte	0x3f
	.zero		1


	//   ....[58]....
        /*0d54*/ 	.word	0x000265a0
        /*0d58*/ 	.word	0x00000003
        /*0d5c*/ 	.word	0x00000000
        /*0d60*/ 	.short	0x0101
        /*0d62*/ 	.byte	0x3f
	.zero		1


	//   ....[59]....
        /*0d64*/ 	.word	0x00026790
        /*0d68*/ 	.word	0x00000014
        /*0d6c*/ 	.word	0x00029870
        /*0d70*/ 	.short	0x010a
        /*0d72*/ 	.byte	0x3f
	.zero		1


	//   ....[60]....
        /*0d74*/ 	.word	0x00026820
        /*0d78*/ 	.word	0x00000014
        /*0d7c*/ 	.word	0x00029860
        /*0d80*/ 	.short	0x010a
        /*0d82*/ 	.byte	0x3f
	.zero		1


	//   ....[61]....
        /*0d84*/ 	.word	0x00026da0
        /*0d88*/ 	.word	0x00000014
        /*0d8c*/ 	.word	0x00029850
        /*0d90*/ 	.short	0x0101
        /*0d92*/ 	.byte	0x3f
	.zero		1


	//   ....[62]....
        /*0d94*/ 	.word	0x00026df0
        /*0d98*/ 	.word	0x00000000
        /*0d9c*/ 	.word	0x00000000
        /*0da0*/ 	.short	0x0101
        /*0da2*/ 	.byte	0x3f
	.zero		1


	//   ....[63]....
        /*0da4*/ 	.word	0x00027a50
        /*0da8*/ 	.word	0x00000000
        /*0dac*/ 	.word	0x00029820
        /*0db0*/ 	.short	0x010a
        /*0db2*/ 	.byte	0x3f
	.zero		1


	//   ....[64]....
        /*0db4*/ 	.word	0x00027c00
        /*0db8*/ 	.word	0x00000006
        /*0dbc*/ 	.word	0x00000000
        /*0dc0*/ 	.short	0x010a
        /*0dc2*/ 	.byte	0x3f
	.zero		1


	//   ....[65]....
        /*0dc4*/ 	.word	0x00027c70
        /*0dc8*/ 	.word	0x00000007
        /*0dcc*/ 	.word	0x00000000
        /*0dd0*/ 	.short	0x010a
        /*0dd2*/ 	.byte	0x3f
	.zero		1


	//   ....[66]....
        /*0dd4*/ 	.word	0x00027cd0
        /*0dd8*/ 	.word	0x00000004
        /*0ddc*/ 	.word	0x00029860
        /*0de0*/ 	.short	0x010a
        /*0de2*/ 	.byte	0x3f
	.zero		1


	//   ....[67]....
        /*0de4*/ 	.word	0x00027d20
        /*0de8*/ 	.word	0x00000003
        /*0dec*/ 	.word	0x00029860
        /*0df0*/ 	.short	0x010a
        /*0df2*/ 	.byte	0x3f
	.zero		1


	//   ....[68]....
        /*0df4*/ 	.word	0x00027d60
        /*0df8*/ 	.word	0x00000004
        /*0dfc*/ 	.word	0x00029880
        /*0e00*/ 	.short	0x010a
        /*0e02*/ 	.byte	0x3f
	.zero		1


	//   ....[69]....
        /*0e04*/ 	.word	0x00027d80
        /*0e08*/ 	.word	0x00000003
        /*0e0c*/ 	.word	0x00029880
        /*0e10*/ 	.short	0x010a
        /*0e12*/ 	.byte	0x3f
	.zero		1


	//   ....[70]....
        /*0e14*/ 	.word	0x00027de0
        /*0e18*/ 	.word	0x00000027
        /*0e1c*/ 	.word	0x00029890
        /*0e20*/ 	.short	0x010a
        /*0e22*/ 	.byte	0x3f
	.zero		1


	//   ....[71]....
        /*0e24*/ 	.word	0x00027e30
        /*0e28*/ 	.word	0x00000027
        /*0e2c*/ 	.word	0x00029890
        /*0e30*/ 	.short	0x010a
        /*0e32*/ 	.byte	0x3f
	.zero		1


	//   ....[72]....
        /*0e34*/ 	.word	0x00027e80
        /*0e38*/ 	.word	0x00000027
        /*0e3c*/ 	.word	0x00029890
        /*0e40*/ 	.short	0x010a
        /*0e42*/ 	.byte	0x3f
	.zero		1


	//   ....[73]....
        /*0e44*/ 	.word	0x00027ed0
        /*0e48*/ 	.word	0x00000027
        /*0e4c*/ 	.word	0x000298b0
        /*0e50*/ 	.short	0x010a
        /*0e52*/ 	.byte	0x3f
	.zero		1


	//   ....[74]....
        /*0e54*/ 	.word	0x00028250
        /*0e58*/ 	.word	0x00000012
        /*0e5c*/ 	.word	0x00029800
        /*0e60*/ 	.short	0x010a
        /*0e62*/ 	.byte	0x3f
	.zero		1


	//   ....[75]....
        /*0e64*/ 	.word	0x00028520
        /*0e68*/ 	.word	0x00000012
        /*0e6c*/ 	.word	0x00029800
        /*0e70*/ 	.short	0x010a
        /*0e72*/ 	.byte	0x3f
	.zero		1


	//   ....[76]....
        /*0e74*/ 	.word	0x00028570
        /*0e78*/ 	.word	0x00000003
        /*0e7c*/ 	.word	0x00029830
        /*0e80*/ 	.short	0x010a
        /*0e82*/ 	.byte	0x3f
	.zero		1


	//   ....[77]....
        /*0e84*/ 	.word	0x000285c0
        /*0e88*/ 	.word	0x0000000b
        /*0e8c*/ 	.word	0x00029830
        /*0e90*/ 	.short	0x010a
        /*0e92*/ 	.byte	0x3f
	.zero		1


	//   ....[78]....
        /*0e94*/ 	.word	0x00028610
        /*0e98*/ 	.word	0x0000000b
        /*0e9c*/ 	.word	0x00029850
        /*0ea0*/ 	.short	0x010a
        /*0ea2*/ 	.byte	0x3f
	.zero		1


	//   ....[79]....
        /*0ea4*/ 	.word	0x00028660
        /*0ea8*/ 	.word	0x0000000d
        /*0eac*/ 	.word	0x00029850
        /*0eb0*/ 	.short	0x010a
        /*0eb2*/ 	.byte	0x3f
	.zero		1


	//   ....[80]....
        /*0eb4*/ 	.word	0x000297f0
        /*0eb8*/ 	.word	0x0000000b
        /*0ebc*/ 	.word	0x00029820
        /*0ec0*/ 	.short	0x010a
        /*0ec2*/ 	.byte	0x3f
	.zero		1


	//   ....[81]....
        /*0ec4*/ 	.word	0x00029840
        /*0ec8*/ 	.word	0x00000008
        /*0ecc*/ 	.word	0x000298a0
        /*0ed0*/ 	.short	0x010a
        /*0ed2*/ 	.byte	0x3f
	.zero		1


	//   ....[82]....
        /*0ed4*/ 	.word	0x00029890
        /*0ed8*/ 	.word	0x00000008
        /*0edc*/ 	.word	0x000298c0
        /*0ee0*/ 	.short	0x010a
        /*0ee2*/ 	.byte	0x3f
	.zero		1


	//   ....[83]....
        /*0ee4*/ 	.word	0x000298e0
        /*0ee8*/ 	.word	0x00000007
        /*0eec*/ 	.word	0x000298a0
        /*0ef0*/ 	.short	0x010a
        /*0ef2*/ 	.byte	0x3f
	.zero		1


	//   ....[84]....
        /*0ef4*/ 	.word	0x00029930
        /*0ef8*/ 	.word	0x00000007
        /*0efc*/ 	.word	0x000298c0
        /*0f00*/ 	.short	0x010a
        /*0f02*/ 	.byte	0x3f
	.zero		1


	//   ....[85]....
        /*0f04*/ 	.word	0x00029ad0
        /*0f08*/ 	.word	0x00000006
        /*0f0c*/ 	.word	0x00029880
        /*0f10*/ 	.short	0x010a
        /*0f12*/ 	.byte	0x3f
	.zero		1


	//   ....[86]....
        /*0f14*/ 	.word	0x00029b20
        /*0f18*/ 	.word	0x00000006
        /*0f1c*/ 	.word	0x00029840
        /*0f20*/ 	.short	0x010a
        /*0f22*/ 	.byte	0x3f
	.zero		1


	//   ....[87]....
        /*0f24*/ 	.word	0x00029ba0
        /*0f28*/ 	.word	0x00000004
        /*0f2c*/ 	.word	0x00029820
        /*0f30*/ 	.short	0x010a
        /*0f32*/ 	.byte	0x3f
	.zero		1


	//   ....[88]....
        /*0f34*/ 	.word	0x00029bf0
        /*0f38*/ 	.word	0x00000004
        /*0f3c*/ 	.word	0x00029880
        /*0f40*/ 	.short	0x010a
        /*0f42*/ 	.byte	0x3f
	.zero		1


	//   ....[89]....
        /*0f44*/ 	.word	0x00029c40
        /*0f48*/ 	.word	0x00000004
        /*0f4c*/ 	.word	0x00029840
        /*0f50*/ 	.short	0x010a
        /*0f52*/ 	.byte	0x3f
	.zero		1


	//   ....[90]....
        /*0f54*/ 	.word	0x00029ca0
        /*0f58*/ 	.word	0x00000004
        /*0f5c*/ 	.word	0x00029870
        /*0f60*/ 	.short	0x010a
        /*0f62*/ 	.byte	0x3f
	.zero		1


	//   ....[91]....
        /*0f64*/ 	.word	0x00029d00
        /*0f68*/ 	.word	0x00000004
        /*0f6c*/ 	.word	0x00029860
        /*0f70*/ 	.short	0x010a
        /*0f72*/ 	.byte	0x3f
	.zero		1


	//   ....[92]....
        /*0f74*/ 	.word	0x00029d50
        /*0f78*/ 	.word	0x00000014
        /*0f7c*/ 	.word	0x00029870
        /*0f80*/ 	.short	0x010a
        /*0f82*/ 	.byte	0x3f
	.zero		1


	//   ....[93]....
        /*0f84*/ 	.word	0x00029da0
        /*0f88*/ 	.word	0x00000014
        /*0f8c*/ 	.word	0x00029860
        /*0f90*/ 	.short	0x010a
        /*0f92*/ 	.byte	0x3f
	.zero		1


	//   ....[94]....
        /*0f94*/ 	.word	0x0002a740
        /*0f98*/ 	.word	0x00000000
        /*0f9c*/ 	.word	0x00029820
        /*0fa0*/ 	.short	0x010a
        /*0fa2*/ 	.byte	0x3f
	.zero		1


	//   ....[95]....
        /*0fa4*/ 	.word	0x0002a8e0
        /*0fa8*/ 	.word	0x00000006
        /*0fac*/ 	.word	0x00000000
        /*0fb0*/ 	.short	0x010a
        /*0fb2*/ 	.byte	0x3f
	.zero		1


	//   ....[96]....
        /*0fb4*/ 	.word	0x0002a930
        /*0fb8*/ 	.word	0x00000007
        /*0fbc*/ 	.word	0x00000000
        /*0fc0*/ 	.short	0x010a
        /*0fc2*/ 	.byte	0x3f
	.zero		1


	//   ....[97]....
        /*0fc4*/ 	.word	0x0002a980
        /*0fc8*/ 	.word	0x00000004
        /*0fcc*/ 	.word	0x00029860
        /*0fd0*/ 	.short	0x010a
        /*0fd2*/ 	.byte	0x3f
	.zero		1


	//   ....[98]....
        /*0fd4*/ 	.word	0x0002a9d0
        /*0fd8*/ 	.word	0x00000003
        /*0fdc*/ 	.word	0x00029860
        /*0fe0*/ 	.short	0x010a
        /*0fe2*/ 	.byte	0x3f
	.zero		1


	//   ....[99]....
        /*0fe4*/ 	.word	0x0002aa20
        /*0fe8*/ 	.word	0x00000004
        /*0fec*/ 	.word	0x00029880
        /*0ff0*/ 	.short	0x010a
        /*0ff2*/ 	.byte	0x3f
	.zero		1


	//----- nvinfo : EIATTR_NUM_MBARRIERS
	.align		4
.L_191:
        /*0ff4*/ 	.byte	0x03, 0x38
        /*0ff6*/ 	.short	0x0016


	//----- nvinfo : EIATTR_EXIT_INSTR_OFFSETS
	.align		4
        /*0ff8*/ 	.byte	0x04, 0x1c
        /*0ffa*/ 	.short	(.L_193 - .L_192)


	//   ....[0]....
.L_192:
        /*0ffc*/ 	.word	0x00027dd0


	//----- nvinfo : EIATTR_MAX_THREADS
	.align		4
.L_193:
        /*1000*/ 	.byte	0x04, 0x05
        /*1002*/ 	.short	(.L_195 - .L_194)
.L_194:
        /*1004*/ 	.word	0x00000180
        /*1008*/ 	.word	0x00000001
        /*100c*/ 	.word	0x00000001


	//----- nvinfo : EIATTR_CRS_STACK_SIZE
	.align		4
.L_195:
        /*1010*/ 	.byte	0x04, 0x1e
        /*1012*/ 	.short	(.L_197 - .L_196)
.L_196:
        /*1014*/ 	.word	0x00000000


	//----- nvinfo : EIATTR_CBANK_PARAM_SIZE
	.align		4
.L_197:
        /*1018*/ 	.byte	0x03, 0x19
        /*101a*/ 	.short	0x0a70


	//----- nvinfo : EIATTR_PARAM_CBANK
	.align		4
        /*101c*/ 	.byte	0x04, 0x0a
        /*101e*/ 	.short	(.L_199 - .L_198)
	.align		4
.L_198:
        /*1020*/ 	.word	index@(.nv.constant0._ZN7cutlass13device_kernelIN5flash11enable_sm90INS1_16FlashAttnFwdSm90INS1_25CollectiveMainloopFwdSm90ILi2EN4cute5tupleIJNS5_1CILi1EEES8_S8_EEENS6_IJNS7_ILi128EEENS7_ILi160EEENS7_ILi192EEEEEELi128ENS_12float_e4m3_tEfNS_4arch4Sm90ELb0ELb0ELb1ELb1ELb0ELb1ELb0ELb1ELb1ELb0ELb0ELb0EEENS1_21CollectiveEpilogueFwdINS6_IJSA_SA_SB_EEES9_NS_10bfloat16_tESG_Li256ELb1ELb0ELb0ELb1EEENS1_36VarlenDynamicPersistentTileSchedulerILi128ELi160ELi256ELi128ELb0ELb0ELb1ELb0ELb1ELb1EEEEEEEEEvNT_6ParamsE)
        /*1024*/ 	.short	0x0210
        /*1026*/ 	.short	0x0a70


	//----- nvinfo : EIATTR_SW_WAR
	.align		4
.L_199:
        /*1028*/ 	.byte	0x04, 0x36
        /*102a*/ 	.short	(.L_201 - .L_200)
.L_200:
        /*102c*/ 	.word	0x00000008
.L_201:


//--------------------- .nv.info._ZN7cutlass13device_kernelIN5flash11enable_sm90INS1_16FlashAttnFwdSm90INS1_25CollectiveMainloopFwdSm90ILi2EN4cute5tupleIJNS5_1CILi1EEES8_S8_EEENS6_IJNS7_ILi128EEESA_NS7_ILi192EEEEEELi128ENS_12float_e4m3_tEfNS_4arch4Sm90ELb0ELb1ELb1ELb0ELb0ELb0ELb0ELb1ELb1ELb0ELb0ELb0EEENS1_21CollectiveEpilogueFwdINS6_IJSA_SA_SA_EEES9_NS_10bfloat16_tESF_Li256ELb0ELb0ELb0ELb1EEENS1_30DynamicPersistentTileSchedulerILi256ELi128ELb0ELb0ELb1EEEEEEEEEvNT_6ParamsE --------------------------
	.section	.nv.info._ZN7cutlass13device_kernelIN5flash11enable_sm90INS1_16FlashAttnFwdSm90INS1_25CollectiveMainloopFwdSm90ILi2EN4cute5tupleIJNS5_1CILi1EEES8_S8_EEENS6_IJNS7_ILi128EEESA_NS7_ILi192EEEEEELi128ENS_12float_e4m3_tEfNS_4arch4Sm90ELb0ELb1ELb1ELb0ELb0ELb0ELb0ELb1ELb1ELb0ELb0ELb0EEENS1_21CollectiveEpilogueFwdINS6_IJSA_SA_SA_EEES9_NS_10bfloat16_tESF_Li256ELb0ELb0ELb0ELb1EEENS1_30DynamicPersistentTileSchedulerILi256ELi128ELb0ELb0ELb1EEEEEEEEEvNT_6ParamsE,"",@"SHT_CUDA_INFO"
	.sectionflags	@""
	.align	4


	//----- nvinfo : EIATTR_CUDA_API_VERSION
	.align		4
        /*0000*/ 	.byte	0x04, 0x37
        /*0002*/ 	.short	(.L_203 - .L_202)
.L_202:
        /*0004*/ 	.word	0x00000082


	//----- nvinfo : EIATTR_KPARAM_INFO
	.align		4
.L_203:
        /*0008*/ 	.byte	0x04, 0x17
        /*000a*/ 	.short	(.L_205 - .L_204)
.L_204:
        /*000c*/ 	.word	0x00000000
        /*0010*/ 	.short	0x0000
        /*0012*/ 	.short	0x0070
        /*0014*/ 	.byte	0x00, 0xf0, 0x01, 0x2e


	//----- nvinfo : EIATTR_SPARSE_MMA_MASK
	.align		4
.L_205:
        /*0018*/ 	.byte	0x03, 0x50
        /*001a*/ 	.short	0x0000


	//----- nvinfo : EIATTR_MAXREG_COUNT
	.align		4
        /*001c*/ 	.byte	0x03, 0x1b
        /*001e*/ 	.short	0x00a8


	//----- nvinfo : EIATTR_NUM_BARRIERS
	.align		4
        /*0020*/ 	.byte	0x02, 0x4c
        /*0022*/ 	.byte	0x10
	.zero		1


	//----- nvinfo : EIATTR_EXTERNS
	.align		4
        /*0024*/ 	.byte	0x04, 0x0f
        /*0026*/ 	.short	(.L_207 - .L_206)


	//   ....[0]....
	.align		4
.L_206:
        /*0028*/ 	.word	index@(__assertfail)


	//----- nvinfo : EIATTR_ANNOTATIONS
	.align		4
.L_207:
        /*002c*/ 	.byte	0x04, 0x55
        /*002e*/ 	.short	(.L_209 - .L_208)


	//   ....[0]....
.L_208:
        /* <DEDUP_REMOVED lines=38> */


	//----- nvinfo : EIATTR_MERCURY_ISA_VERSION
	.align		4
.L_209:
        /*0278*/ 	.byte	0x03, 0x5f
        /*027a*/ 	.short	0x0101


	//----- nvinfo : EIATTR_INT_WARP_WIDE_INSTR_OFFSETS
	.align		4
        /*027c*/ 	.byte	0x04, 0x31
        /*027e*/ 	.short	(.L_211 - .L_210)


	//   ....[0]....
.L_210:
        /*0280*/ 	.word	0x00000190


	//   ....[1]....
        /*0284*/ 	.word	0x000001c0


	//   ....[2]....
        /*0288*/ 	.word	0x000001d0


	//   ....[3]....
        /*028c*/ 	.word	0x000117a0


	//   ....[4]....
        /*0290*/ 	.word	0x00011830


	//   ....[5]....
        /*0294*/ 	.word	0x00011f50


	//   ....[6]....
        /*0298*/ 	.word	0x00013970


	//   ....[7]....
        /*029c*/ 	.word	0x00013a00


	//----- nvinfo : EIATTR_COOP_GROUP_MASK_REGIDS
	.align		4
.L_211:
        /*02a0*/ 	.byte	0x04, 0x29
        /*02a2*/ 	.short	(.L_213 - .L_212)


	//   ....[0]....
.L_212:
        /*02a4*/ 	.word	0xffffffff


	//   ....[1]....
        /*02a8*/ 	.word	0xffffffff


	//   ....[2]....
        /*02ac*/ 	.word	0xffffffff


	//   ....[3]....
        /*02b0*/ 	.word	0xffffffff


	//   ....[4]....
        /*02b4*/ 	.word	0xffffffff


	//   ....[5]....
        /*02b8*/ 	.word	0xffffffff


	//   ....[6]....
        /*02bc*/ 	.word	0xffffffff


	//   ....[7]....
        /*02c0*/ 	.word	0xffffffff


	//   ....[8]....
        /*02c4*/ 	.word	0xffffffff


	//   ....[9]....
        /*02c8*/ 	.word	0xffffffff


	//   ....[10]....
        /*02cc*/ 	.word	0xffffffff


	//   ....[11]....
        /*02d0*/ 	.word	0xffffffff


	//   ....[12]....
        /*02d4*/ 	.word	0xffffffff


	//   ....[13]....
        /*02d8*/ 	.word	0xffffffff


	//   ....[14]....
        /*02dc*/ 	.word	0xffffffff


	//   ....[15]....
        /*02e0*/ 	.word	0xffffffff


	//   ....[16]....
        /*02e4*/ 	.word	0xffffffff


	//   ....[17]....
        /*02e8*/ 	.word	0xffffffff


	//   ....[18]....
        /*02ec*/ 	.word	0xffffffff


	//   ....[19]....
        /*02f0*/ 	.word	0xffffffff


	//   ....[20]....
        /*02f4*/ 	.word	0xffffffff


	//   ....[21]....
        /*02f8*/ 	.word	0xffffffff


	//   ....[22]....
        /*02fc*/ 	.word	0xffffffff


	//   ....[23]....
        /*0300*/ 	.word	0xffffffff


	//   ....[24]....
        /*0304*/ 	.word	0xffffffff


	//   ....[25]....
        /*0308*/ 	.word	0xffffffff


	//   ....[26]....
        /*030c*/ 	.word	0xffffffff


	//   ....[27]....
        /*0310*/ 	.word	0xffffffff


	//   ....[28]....
        /*0314*/ 	.word	0xffffffff


	//   ....[29]....
        /*0318*/ 	.word	0xffffffff


	//   ....[30]....
        /*031c*/ 	.word	0xffffffff


	//   ....[31]....
        /*0320*/ 	.word	0xffffffff


	//   ....[32]....
        /*0324*/ 	.word	0xffffffff


	//   ....[33]....
        /*0328*/ 	.word	0xffffffff


	//   ....[34]....
        /*032c*/ 	.word	0xffffffff


	//   ....[35]....
        /*0330*/ 	.word	0xffffffff


	//   ....[36]....
        /*0334*/ 	.word	0xffffffff


	//   ....[37]....
        /*0338*/ 	.word	0xffffffff


	//   ....[38]....
        /*033c*/ 	.word	0xffffffff


	//   ....[39]....
        /*0340*/ 	.word	0xffffffff


	//   ....[40]....
        /*0344*/ 	.word	0xffffffff


	//   ....[41]....
        /*0348*/ 	.word	0xffffffff


	//   ....[42]....
        /*034c*/ 	.word	0xffffffff


	//   ....[43]....
        /*0350*/ 	.word	0xffffffff


	//   ....[44]....
        /*0354*/ 	.word	0xffffffff


	//   ....[45]....
        /*0358*/ 	.word	0xffffffff


	//   ....[46]....
        /*035c*/ 	.word	0xffffffff


	//   ....[47]....
        /*0360*/ 	.word	0xffffffff


	//   ....[48]....
        /*0364*/ 	.word	0xffffffff


	//   ....[49]....
        /*0368*/ 	.word	0xffffffff


	//   ....[50]....
        /*036c*/ 	.word	0xffffffff


	//   ....[51]....
        /*0370*/ 	.word	0xffffffff


	//   ....[52]....
        /*0374*/ 	.word	0xffffffff


	//   ....[53]....
        /*0378*/ 	.word	0xffffffff


	//   ....[54]....
        /*037c*/ 	.word	0xffffffff


	//   ....[55]....
        /*0380*/ 	.word	0xffffffff


	//   ....[56]....
        /*0384*/ 	.word	0xffffffff


	//   ....[57]....
        /*0388*/ 	.word	0xffffffff


	//   ....[58]....
        /*038c*/ 	.word	0xffffffff


	//   ....[59]....
        /*0390*/ 	.word	0xffffffff


	//   ....[60]....
        /*0394*/ 	.word	0xffffffff


	//   ....[61]....
        /*0398*/ 	.word	0xffffffff


	//   ....[62]....
        /*039c*/ 	.word	0xffffffff


	//   ....[63]....
        /*03a0*/ 	.word	0xffffffff


	//   ....[64]....
        /*03a4*/ 	.word	0xffffffff


	//   ....[65]....
        /*03a8*/ 	.word	0x0500000f


	//   ....[66]....
        /*03ac*/ 	.word	0x0500000f


	//----- nvinfo : EIATTR_COOP_GROUP_INSTR_OFFSETS
	.align		4
.L_213:
        /*03b0*/ 	.byte	0x04, 0x28
        /*03b2*/ 	.short	(.L_215 - .L_214)


	//   ....[0]....
.L_214:
        /*03b4*/ 	.word	0x00000070


	//   ....[1]....
        /*03b8*/ 	.word	0x000001a0


	//   ....[2]....
        /*03bc*/ 	.word	0x000001f0


	//   ....[3]....
        /*03c0*/ 	.word	0x000003e0


	//   ....[4]....
        /*03c4*/ 	.word	0x00000540


	//   ....[5]....
        /*03c8*/ 	.word	0x00000660


	//   ....[6]....
        /*03cc*/ 	.word	0x000007c0


	//   ....[7]....
        /*03d0*/ 	.word	0x00001740


	//   ....[8]....
        /*03d4*/ 	.word	0x00003b30


	//   ....[9]....
        /*03d8*/ 	.word	0x00003c10


	//   ....[10]....
        /*03dc*/ 	.word	0x00004510


	//   ....[11]....
        /*03e0*/ 	.word	0x00004590


	//   ....[12]....
        /*03e4*/ 	.word	0x00006ff0


	//   ....[13]....
        /*03e8*/ 	.word	0x00007010


	//   ....[14]....
        /*03ec*/ 	.word	0x000079f0


	//   ....[15]....
        /*03f0*/ 	.word	0x00007a90


	//   ....[16]....
        /*03f4*/ 	.word	0x00009e00


	//   ....[17]....
        /*03f8*/ 	.word	0x00009e60


	//   ....[18]....
        /*03fc*/ 	.word	0x00009e80


	//   ....[19]....
        /*0400*/ 	.word	0x00009ea0


	//   ....[20]....
        /*0404*/ 	.word	0x0000cf40


	//   ....[21]....
        /*0408*/ 	.word	0x0000cf60


	//   ....[22]....
        /*040c*/ 	.word	0x0000d980


	//   ....[23]....
        /*0410*/ 	.word	0x0000da00


	//   ....[24]....
        /*0414*/ 	.word	0x0000ecb0


	//   ....[25]....
        /*0418*/ 	.word	0x0000ecc0


	//   ....[26]....
        /*041c*/ 	.word	0x0000ed40


	//   ....[27]....
        /*0420*/ 	.word	0x0000ed50


	//   ....[28]....
        /*0424*/ 	.word	0x0000fd30


	//   ....[29]....
        /*0428*/ 	.word	0x0000fd40


	//   ....[30]....
        /*042c*/ 	.word	0x0000fd50


	//   ....[31]....
        /*0430*/ 	.word	0x0000fd60


	//   ....[32]....
        /*0434*/ 	.word	0x0000fd70


	//   ....[33]....
        /*0438*/ 	.word	0x0000fd80


	//   ....[34]....
        /*043c*/ 	.word	0x0000fd90


	//   ....[35]....
        /*0440*/ 	.word	0x0000fda0


	//   ....[36]....
        /*0444*/ 	.word	0x0000fdd0


	//   ....[37]....
        /*0448*/ 	.word	0x0000fde0


	//   ....[38]....
        /*044c*/ 	.word	0x0000fe10


	//   ....[39]....
        /*0450*/ 	.word	0x0000fe20


	//   ....[40]....
        /*0454*/ 	.word	0x0000fe50


	//   ....[41]....
        /*0458*/ 	.word	0x0000fe60


	//   ....[42]....
        /*045c*/ 	.word	0x0000fe90


	//   ....[43]....
        /*0460*/ 	.word	0x0000fea0


	//   ....[44]....
        /*0464*/ 	.word	0x0000fed0


	//   ....[45]....
        /*0468*/ 	.word	0x0000fee0


	//   ....[46]....
        /*046c*/ 	.word	0x0000fef0


	//   ....[47]....
        /*0470*/ 	.word	0x0000ff20


	//   ....[48]....
        /*0474*/ 	.word	0x0000ff50


	//   ....[49]....
        /*0478*/ 	.word	0x0000ff60


	//   ....[50]....
        /*047c*/ 	.word	0x0000ff70


	//   ....[51]....
        /*0480*/ 	.word	0x0000ff90


	//   ....[52]....
        /*0484*/ 	.word	0x0000ffc0


	//   ....[53]....
        /*0488*/ 	.word	0x0000ffd0


	//   ....[54]....
        /*048c*/ 	.word	0x0000ffe0


	//   ....[55]....
        /*0490*/ 	.word	0x0000fff0


	//   ....[56]....
        /*0494*/ 	.word	0x00010020


	//   ....[57]....
        /*0498*/ 	.word	0x00010050


	//   ....[58]....
        /*049c*/ 	.word	0x00010080


	//   ....[59]....
        /*04a0*/ 	.word	0x00010090


	//   ....[60]....
        /*04a4*/ 	.word	0x00010240


	//   ....[61]....
        /*04a8*/ 	.word	0x00010d00


	//   ....[62]....
        /*04ac*/ 	.word	0x00012090


	//   ....[63]....
        /*04b0*/ 	.word	0x00014240


	//   ....[64]....
        /*04b4*/ 	.word	0x000143e0


	//   ....[65]....
        /*04b8*/ 	.word	0x00014aa0


	//   ....[66]....
        /*04bc*/ 	.word	0x00014f30


	//----- nvinfo : EIATTR_REG_RECONFIG
	.align		4
.L_215:
        /*04c0*/ 	.byte	0x01, 0x54
	.zero		2


	//----- nvinfo : EIATTR_SYSCALL_OFFSETS
	.align		4
        /*04c4*/ 	.byte	0x04, 0x46
        /*04c6*/ 	.short	(.L_217 - .L_216)


	//   ....[0]....
.L_216:
        /*04c8*/ 	.word	0x000018f0


	//   ....[1]....
        /*04cc*/ 	.word	0x000119d0


	//   ....[2]....
        /*04d0*/ 	.word	0x00011b50


	//   ....[3]....
        /*04d4*/ 	.word	0x00011c90


	//   ....[4]....
        /*04d8*/ 	.word	0x00011db0


	//----- nvinfo : EIATTR_MBARRIER_INSTR_OFFSETS
	.align		4
.L_217:
        /*04dc*/ 	.byte	0x04, 0x39
        /*04de*/ 	.short	(.L_219 - .L_218)


	//   ....[0]....
.L_218:
        /*04e0*/ 	.word	0x00000290
        /*04e4*/ 	.word	0x000000ff
        /*04e8*/ 	.word	0x00022800
        /*04ec*/ 	.short	0x0100
        /*04ee*/ 	.byte	0x06
	.zero		1


	//   ....[1]....
        /*04f0*/ 	.word	0x000002a0
        /*04f4*/ 	.word	0x000000ff
        /*04f8*/ 	.word	0x00022820
        /*04fc*/ 	.short	0x0100
        /*04fe*/ 	.byte	0x06
	.zero		1


	//   ....[2]....
        /*0500*/ 	.word	0x00000390
        /*0504*/ 	.word	0x000000ff
        /*0508*/ 	.word	0x00022830
        /*050c*/ 	.short	0x0100
        /*050e*/ 	.byte	0x08
	.zero		1


	//   ....[3]....
        /*0510*/ 	.word	0x000003a0
        /*0514*/ 	.word	0x000000ff
        /*0518*/ 	.word	0x00022840
        /*051c*/ 	.short	0x0100
        /*051e*/ 	.byte	0x08
	.zero		1


	//   ....[4]....
        /*0520*/ 	.word	0x000003b0
        /*0524*/ 	.word	0x000000ff
        /*0528*/ 	.word	0x00022838
        /*052c*/ 	.short	0x0100
        /*052e*/ 	.byte	0x08
	.zero		1


	//   ....[5]....
        /*0530*/ 	.word	0x000003c0
        /*0534*/ 	.word	0x000000ff
        /*0538*/ 	.word	0x00022848
        /*053c*/ 	.short	0x0100
        /*053e*/ 	.byte	0x08
	.zero		1


	//   ....[6]....
        /*0540*/ 	.word	0x000004f0
        /*0544*/ 	.word	0x000000ff
        /*0548*/ 	.word	0x00022850
        /*054c*/ 	.short	0x0100
        /*054e*/ 	.byte	0x08
	.zero		1


	//   ....[7]....
        /*0550*/ 	.word	0x00000500
        /*0554*/ 	.word	0x000000ff
        /*0558*/ 	.word	0x00022860
        /*055c*/ 	.short	0x0100
        /*055e*/ 	.byte	0x08
	.zero		1


	//   ....[8]....
        /*0560*/ 	.word	0x00000510
        /*0564*/ 	.word	0x000000ff
        /*0568*/ 	.word	0x00022858
        /*056c*/ 	.short	0x0100
        /*056e*/ 	.byte	0x08
	.zero		1


	//   ....[9]....
        /*0570*/ 	.word	0x00000520
        /*0574*/ 	.word	0x000000ff
        /*0578*/ 	.word	0x00022868
        /*057c*/ 	.short	0x0100
        /*057e*/ 	.byte	0x08
	.zero		1


	//   ....[10]....
        /*0580*/ 	.word	0x00000610
        /*0584*/ 	.word	0x000000ff
        /*0588*/ 	.word	0x00022870
        /*058c*/ 	.short	0x0100
        /*058e*/ 	.byte	0x06
	.zero		1


	//   ....[11]....
        /*0590*/ 	.word	0x00000620
        /*0594*/ 	.word	0x000000ff
        /*0598*/ 	.word	0x00022880
        /*059c*/ 	.short	0x0100
        /*059e*/ 	.byte	0x06
	.zero		1


	//   ....[12]....
        /*05a0*/ 	.word	0x00000630
        /*05a4*/ 	.word	0x000000ff
        /*05a8*/ 	.word	0x00022878
        /*05ac*/ 	.short	0x0100
        /*05ae*/ 	.byte	0x06
	.zero		1


	//   ....[13]....
        /*05b0*/ 	.word	0x00000640
        /*05b4*/ 	.word	0x000000ff
        /*05b8*/ 	.word	0x00022888
        /*05bc*/ 	.short	0x0100
        /*05be*/ 	.byte	0x06
	.zero		1


	//   ....[14]....
        /*05c0*/ 	.word	0x00000770
        /*05c4*/ 	.word	0x000000ff
        /*05c8*/ 	.word	0x00022890
        /*05cc*/ 	.short	0x0100
        /*05ce*/ 	.byte	0x08
	.zero		1


	//   ....[15]....
        /*05d0*/ 	.word	0x00000780
        /*05d4*/ 	.word	0x000000ff
        /*05d8*/ 	.word	0x000228a0
        /*05dc*/ 	.short	0x0100
        /*05de*/ 	.byte	0x08
	.zero		1


	//   ....[16]....
        /*05e0*/ 	.word	0x00000790
        /*05e4*/ 	.word	0x000000ff
        /*05e8*/ 	.word	0x00022898
        /*05ec*/ 	.short	0x0100
        /*05ee*/ 	.byte	0x08
	.zero		1


	//   ....[17]....
        /*05f0*/ 	.word	0x000007a0
        /*05f4*/ 	.word	0x000000ff
        /*05f8*/ 	.word	0x000228a8
        /*05fc*/ 	.short	0x0100
        /*05fe*/ 	.byte	0x08
	.zero		1


	//   ....[18]....
        /*0600*/ 	.word	0x000008d0
        /*0604*/ 	.word	0x000000ff
        /*0608*/ 	.word	0x000228b0
        /*060c*/ 	.short	0x0100
        /*060e*/ 	.byte	0x08
	.zero		1


	//   ....[19]....
        /*0610*/ 	.word	0x000008e0
        /*0614*/ 	.word	0x000000ff
        /*0618*/ 	.word	0x000228c0
        /*061c*/ 	.short	0x0100
        /*061e*/ 	.byte	0x08
	.zero		1


	//   ....[20]....
        /*0620*/ 	.word	0x000008f0
        /*0624*/ 	.word	0x000000ff
        /*0628*/ 	.word	0x000228b8
        /*062c*/ 	.short	0x0100
        /*062e*/ 	.byte	0x08
	.zero		1


	//   ....[21]....
        /*0630*/ 	.word	0x00000900
        /*0634*/ 	.word	0x000000ff
        /*0638*/ 	.word	0x000228c8
        /*063c*/ 	.short	0x0100
        /*063e*/ 	.byte	0x08
	.zero		1


	//   ....[22]....
        /*0640*/ 	.word	0x00001be0
        /*0644*/ 	.word	0x000000ff
        /*0648*/ 	.word	0x00022800
        /*064c*/ 	.short	0x010a
        /*064e*/ 	.byte	0x25
	.zero		1


	//   ....[23]....
        /*0650*/ 	.word	0x00001c70
        /*0654*/ 	.word	0x00000014
        /*0658*/ 	.word	0x00022830
        /*065c*/ 	.short	0x010a
        /*065e*/ 	.byte	0x3f
	.zero		1


	//   ....[24]....
        /*0660*/ 	.word	0x00001cd0
        /*0664*/ 	.word	0x00000014
        /*0668*/ 	.word	0x00022830
        /*066c*/ 	.short	0x010a
        /*066e*/ 	.byte	0x3f
	.zero		1


	//   ....[25]....
        /*0670*/ 	.word	0x000024d0
        /*0674*/ 	.word	0x00000003
        /*0678*/ 	.word	0x00000000
        /*067c*/ 	.short	0x0101
        /*067e*/ 	.byte	0x3f
	.zero		1


	//   ....[26]....
        /*0680*/ 	.word	0x00005520
        /*0684*/ 	.word	0x000000ff
        /*0688*/ 	.word	0x00022830
        /*068c*/ 	.short	0x010a
        /*068e*/ 	.byte	0x06
	.zero		1


	//   ....[27]....
        /*0690*/ 	.word	0x00005560
        /*0694*/ 	.word	0x000000ff
        /*0698*/ 	.word	0x00022830
        /*069c*/ 	.short	0x010a
        /*069e*/ 	.byte	0x06
	.zero		1


	//   ....[28]....
        /*06a0*/ 	.word	0x000057f0
        /*06a4*/ 	.word	0x000000ff
        /*06a8*/ 	.word	0x00022850
        /*06ac*/ 	.short	0x010a
        /*06ae*/ 	.byte	0x06
	.zero		1


	//   ....[29]....
        /*06b0*/ 	.word	0x00005830
        /*06b4*/ 	.word	0x000000ff
        /*06b8*/ 	.word	0x00022850
        /*06bc*/ 	.short	0x010a
        /*06be*/ 	.byte	0x06
	.zero		1


	//   ....[30]....
        /*06c0*/ 	.word	0x00006290
        /*06c4*/ 	.word	0x00000023
        /*06c8*/ 	.word	0x00000000
        /*06cc*/ 	.short	0x0101
        /*06ce*/ 	.byte	0x3f
	.zero		1


	//   ....[31]....
        /*06d0*/ 	.word	0x000084d0
        /*06d4*/ 	.word	0x000000ff
        /*06d8*/ 	.word	0x00000000
        /*06dc*/ 	.short	0x0101
        /*06de*/ 	.byte	0x06
	.zero		1


	//   ....[32]....
        /*06e0*/ 	.word	0x00008d40
        /*06e4*/ 	.word	0x000000ff
        /*06e8*/ 	.word	0x00022830
        /*06ec*/ 	.short	0x010a
        /*06ee*/ 	.byte	0x06
	.zero		1


	//   ....[33]....
        /*06f0*/ 	.word	0x00008d80
        /*06f4*/ 	.word	0x000000ff
        /*06f8*/ 	.word	0x00022830
        /*06fc*/ 	.short	0x010a
        /*06fe*/ 	.byte	0x06
	.zero		1


	//   ....[34]....
        /*0700*/ 	.word	0x00009040
        /*0704*/ 	.word	0x000000ff
        /*0708*/ 	.word	0x00022850
        /*070c*/ 	.short	0x010a
        /*070e*/ 	.byte	0x06
	.zero		1


	//   ....[35]....
        /*0710*/ 	.word	0x00009080
        /*0714*/ 	.word	0x000000ff
        /*0718*/ 	.word	0x00022850
        /*071c*/ 	.short	0x010a
        /*071e*/ 	.byte	0x06
	.zero		1


	//   ....[36]....
        /*0720*/ 	.word	0x0000aa20
        /*0724*/ 	.word	0x00000005
        /*0728*/ 	.word	0x00000000
        /*072c*/ 	.short	0x0101
        /*072e*/ 	.byte	0x3f
	.zero		1


	//   ....[37]....
        /*0730*/ 	.word	0x0000ad10
        /*0734*/ 	.word	0x000000ff
        /*0738*/ 	.word	0x00000000
        /*073c*/ 	.short	0x0101
        /*073e*/ 	.byte	0x06
	.zero		1


	//   ....[38]....
        /*0740*/ 	.word	0x0000b440
        /*0744*/ 	.word	0x000000ff
        /*0748*/ 	.word	0x00022830
        /*074c*/ 	.short	0x010a
        /*074e*/ 	.byte	0x06
	.zero		1


	//   ....[39]....
        /*0750*/ 	.word	0x0000b480
        /*0754*/ 	.word	0x000000ff
        /*0758*/ 	.word	0x00022830
        /*075c*/ 	.short	0x010a
        /*075e*/ 	.byte	0x06
	.zero		1


	//   ....[40]....
        /*0760*/ 	.word	0x0000b740
        /*0764*/ 	.word	0x000000ff
        /*0768*/ 	.word	0x00022850
        /*076c*/ 	.short	0x010a
        /*076e*/ 	.byte	0x06
	.zero		1


	//   ....[41]....
        /*0770*/ 	.word	0x0000b780
        /*0774*/ 	.word	0x000000ff
        /*0778*/ 	.word	0x00022850
        /*077c*/ 	.short	0x010a
        /*077e*/ 	.byte	0x06
	.zero		1


	//   ....[42]....
        /*0780*/ 	.word	0x0000c200
        /*0784*/ 	.word	0x00000034
        /*0788*/ 	.word	0x00000000
        /*078c*/ 	.short	0x0101
        /*078e*/ 	.byte	0x3f
	.zero		1


	//   ....[43]....
        /*0790*/ 	.word	0x0000e420
        /*0794*/ 	.word	0x000000ff
        /*0798*/ 	.word	0x00000000
        /*079c*/ 	.short	0x0101
        /*079e*/ 	.byte	0x06
	.zero		1


	//   ....[44]....
        /*07a0*/ 	.word	0x0000ea00
        /*07a4*/ 	.word	0x000000ff
        /*07a8*/ 	.word	0x00022850
        /*07ac*/ 	.short	0x010a
        /*07ae*/ 	.byte	0x05
	.zero		1


	//   ....[45]....
        /*07b0*/ 	.word	0x0000ea40
        /*07b4*/ 	.word	0x000000ff
        /*07b8*/ 	.word	0x00022850
        /*07bc*/ 	.short	0x010a
        /*07be*/ 	.byte	0x05
	.zero		1


	//   ....[46]....
        /*07c0*/ 	.word	0x0000f010
        /*07c4*/ 	.word	0x000000ff
        /*07c8*/ 	.word	0x00000000
        /*07cc*/ 	.short	0x0101
        /*07ce*/ 	.byte	0x04
	.zero		1


	//   ....[47]....
        /*07d0*/ 	.word	0x000103d0
        /*07d4*/ 	.word	0x000000ff
        /*07d8*/ 	.word	0x00000000
        /*07dc*/ 	.short	0x0101
        /*07de*/ 	.byte	0x05
	.zero		1


	//   ....[48]....
        /*07e0*/ 	.word	0x000122b0
        /*07e4*/ 	.word	0x00000002
        /*07e8*/ 	.word	0x00022880
        /*07ec*/ 	.short	0x010a
        /*07ee*/ 	.byte	0x3f
	.zero		1


	//   ....[49]....
        /*07f0*/ 	.word	0x00012460
        /*07f4*/ 	.word	0x00000002
        /*07f8*/ 	.word	0x00022840
        /*07fc*/ 	.short	0x010a
        /*07fe*/ 	.byte	0x3f
	.zero		1


	//   ....[50]....
        /*0800*/ 	.word	0x00012930
        /*0804*/ 	.word	0x000000ff
        /*0808*/ 	.word	0x00022820
        /*080c*/ 	.short	0x010a
        /*080e*/ 	.byte	0x28
	.zero		1


	//   ....[51]....
        /*0810*/ 	.word	0x00012c30
        /*0814*/ 	.word	0x00000004
        /*0818*/ 	.word	0x00022880
        /*081c*/ 	.short	0x010a
        /*081e*/ 	.byte	0x3f
	.zero		1


	//   ....[52]....
        /*0820*/ 	.word	0x00012e70
        /*0824*/ 	.word	0x00000004
        /*0828*/ 	.word	0x00022840
        /*082c*/ 	.short	0x010a
        /*082e*/ 	.byte	0x3f
	.zero		1


	//   ....[53]....
        /*0830*/ 	.word	0x00013390
        /*0834*/ 	.word	0x00000005
        /*0838*/ 	.word	0x00022870
        /*083c*/ 	.short	0x010a
        /*083e*/ 	.byte	0x3f
	.zero		1


	//   ....[54]....
        /*0840*/ 	.word	0x00013410
        /*0844*/ 	.word	0x00000005
        /*0848*/ 	.word	0x00022860
        /*084c*/ 	.short	0x010a
        /*084e*/ 	.byte	0x3f
	.zero		1


	//   ....[55]....
        /*0850*/ 	.word	0x000138d0
        /*0854*/ 	.word	0x00000004
        /*0858*/ 	.word	0x00022850
        /*085c*/ 	.short	0x0101
        /*085e*/ 	.byte	0x3f
	.zero		1


	//   ....[56]....
        /*0860*/ 	.word	0x00013910
        /*0864*/ 	.word	0x00000003
        /*0868*/ 	.word	0x00000000
        /*086c*/ 	.short	0x0101
        /*086e*/ 	.byte	0x3f
	.zero		1


	//   ....[57]....
        /*0870*/ 	.word	0x00013ae0
        /*0874*/ 	.word	0x00000014
        /*0878*/ 	.word	0x00022870
        /*087c*/ 	.short	0x010a
        /*087e*/ 	.byte	0x3f
	.zero		1


	//   ....[58]....
        /*0880*/ 	.word	0x00013b70
        /*0884*/ 	.word	0x00000014
        /*0888*/ 	.word	0x00022860
        /*088c*/ 	.short	0x010a
        /*088e*/ 	.byte	0x3f
	.zero		1


	//   ....[59]....
        /*0890*/ 	.word	0x00014030
        /*0894*/ 	.word	0x00000014
        /*0898*/ 	.word	0x00022850
        /*089c*/ 	.short	0x0101
        /*089e*/ 	.byte	0x3f
	.zero		1


	//   ....[60]....
        /*08a0*/ 	.word	0x00014080
        /*08a4*/ 	.word	0x00000000
        /*08a8*/ 	.word	0x00000000
        /*08ac*/ 	.short	0x0101
        /*08ae*/ 	.byte	0x3f
	.zero		1


	//   ....[61]....
        /*08b0*/ 	.word	0x00014360
        /*08b4*/ 	.word	0x00000000
        /*08b8*/ 	.word	0x00022820
        /*08bc*/ 	.short	0x010a
        /*08be*/ 	.byte	0x3f
	.zero		1


	//   ....[62]....
        /*08c0*/ 	.word	0x00014520
        /*08c4*/ 	.word	0x00000006
        /*08c8*/ 	.word	0x00000000
        /*08cc*/ 	.short	0x010a
        /*08ce*/ 	.byte	0x3f
	.zero		1


	//   ....[63]....
        /*08d0*/ 	.word	0x00014590
        /*08d4*/ 	.word	0x00000007
        /*08d8*/ 	.word	0x00000000
        /*08dc*/ 	.short	0x010a
        /*08de*/ 	.byte	0x3f
	.zero		1


	//   ....[64]....
        /*08e0*/ 	.word	0x000145f0
        /*08e4*/ 	.word	0x00000004
        /*08e8*/ 	.word	0x00022860
        /*08ec*/ 	.short	0x010a
        /*08ee*/ 	.byte	0x3f
	.zero		1


	//   ....[65]....
        /*08f0*/ 	.word	0x00014640
        /*08f4*/ 	.word	0x00000003
        /*08f8*/ 	.word	0x00022860
        /*08fc*/ 	.short	0x010a
        /*08fe*/ 	.byte	0x3f
	.zero		1


	//   ....[66]....
        /*0900*/ 	.word	0x00014680
        /*0904*/ 	.word	0x00000004
        /*0908*/ 	.word	0x00022880
        /*090c*/ 	.short	0x010a
        /*090e*/ 	.byte	0x3f
	.zero		1


	//   ....[67]....
        /*0910*/ 	.word	0x000146a0
        /*0914*/ 	.word	0x00000003
        /*0918*/ 	.word	0x00022880
        /*091c*/ 	.short	0x010a
        /*091e*/ 	.byte	0x3f
	.zero		1


	//   ....[68]....
        /*0920*/ 	.word	0x00014710
        /*0924*/ 	.word	0x00000003
        /*0928*/ 	.word	0x00022800
        /*092c*/ 	.short	0x010a
        /*092e*/ 	.byte	0x3f
	.zero		1


	//   ....[69]....
        /*0930*/ 	.word	0x00014760
        /*0934*/ 	.word	0x00000014
        /*0938*/ 	.word	0x00022830
        /*093c*/ 	.short	0x010a
        /*093e*/ 	.byte	0x3f
	.zero		1


	//   ....[70]....
        /*0940*/ 	.word	0x000147c0
        /*0944*/ 	.word	0x0000000d
        /*0948*/ 	.word	0x00022830
        /*094c*/ 	.short	0x010a
        /*094e*/ 	.byte	0x3f
	.zero		1


	//   ....[71]....
        /*0950*/ 	.word	0x00014820
        /*0954*/ 	.word	0x0000000d
        /*0958*/ 	.word	0x00022850
        /*095c*/ 	.short	0x010a
        /*095e*/ 	.byte	0x3f
	.zero		1


	//   ....[72]....
        /*0960*/ 	.word	0x00014880
        /*0964*/ 	.word	0x00000009
        /*0968*/ 	.word	0x00022830
        /*096c*/ 	.short	0x010a
        /*096e*/ 	.byte	0x3f
	.zero		1


	//   ....[73]....
        /*0970*/ 	.word	0x000148e0
        /*0974*/ 	.word	0x00000009
        /*0978*/ 	.word	0x00022850
        /*097c*/ 	.short	0x010a
        /*097e*/ 	.byte	0x3f
	.zero		1


	//   ....[74]....
        /*0980*/ 	.word	0x00014940
        /*0984*/ 	.word	0x00000009
        /*0988*/ 	.word	0x00022830
        /*098c*/ 	.short	0x010a
        /*098e*/ 	.byte	0x3f
	.zero		1


	//   ....[75]....
        /*0990*/ 	.word	0x000149a0
        /*0994*/ 	.word	0x00000009
        /*0998*/ 	.word	0x00022850
        /*099c*/ 	.short	0x010a
        /*099e*/ 	.byte	0x3f
	.zero		1


	//   ....[76]....
        /*09a0*/ 	.word	0x00014a00
        /*09a4*/ 	.word	0x00000003
        /*09a8*/ 	.word	0x00022850
        /*09ac*/ 	.short	0x010a
        /*09ae*/ 	.byte	0x3f
	.zero		1


	//   ....[77]....
        /*09b0*/ 	.word	0x00014b50
        /*09b4*/ 	.word	0x00000002
        /*09b8*/ 	.word	0x00022880
        /*09bc*/ 	.short	0x010a
        /*09be*/ 	.byte	0x3f
	.zero		1


	//   ....[78]....
        /*09c0*/ 	.word	0x00014ba0
        /*09c4*/ 	.word	0x00000002
        /*09c8*/ 	.word	0x00022840
        /*09cc*/ 	.short	0x010a
        /*09ce*/ 	.byte	0x3f
	.zero		1


	//   ....[79]....
        /*09d0*/ 	.word	0x00014c00
        /*09d4*/ 	.word	0x00000003
        /*09d8*/ 	.word	0x00022820
        /*09dc*/ 	.short	0x010a
        /*09de*/ 	.byte	0x3f
	.zero		1


	//   ....[80]....
        /*09e0*/ 	.word	0x00014c50
        /*09e4*/ 	.word	0x00000004
        /*09e8*/ 	.word	0x00022880
        /*09ec*/ 	.short	0x010a
        /*09ee*/ 	.byte	0x3f
	.zero		1


	//   ....[81]....
        /*09f0*/ 	.word	0x00014ca0
        /*09f4*/ 	.word	0x00000004
        /*09f8*/ 	.word	0x00022840
        /*09fc*/ 	.short	0x010a
        /*09fe*/ 	.byte	0x3f
	.zero		1


	//   ....[82]....
        /*0a00*/ 	.word	0x00014d00
        /*0a04*/ 	.word	0x00000005
        /*0a08*/ 	.word	0x00022870
        /*0a0c*/ 	.short	0x010a
        /*0a0e*/ 	.byte	0x3f
	.zero		1


	//   ....[83]....
        /*0a10*/ 	.word	0x00014d60
        /*0a14*/ 	.word	0x00000003
        /*0a18*/ 	.word	0x00022860
        /*0a1c*/ 	.short	0x010a
        /*0a1e*/ 	.byte	0x3f
	.zero		1


	//   ....[84]....
        /*0a20*/ 	.word	0x00014db0
        /*0a24*/ 	.word	0x00000014
        /*0a28*/ 	.word	0x00022870
        /*0a2c*/ 	.short	0x010a
        /*0a2e*/ 	.byte	0x3f
	.zero		1


	//   ....[85]....
        /*0a30*/ 	.word	0x00014e00
        /*0a34*/ 	.word	0x00000014
        /*0a38*/ 	.word	0x00022860
        /*0a3c*/ 	.short	0x010a
        /*0a3e*/ 	.byte	0x3f
	.zero		1


	//   ....[86]....
        /*0a40*/ 	.word	0x00014e50
        /*0a44*/ 	.word	0x00000000
        /*0a48*/ 	.word	0x00022820
        /*0a4c*/ 	.short	0x010a
        /*0a4e*/ 	.byte	0x3f
	.zero		1


	//   ....[87]....
        /*0a50*/ 	.word	0x00014ff0
        /*0a54*/ 	.word	0x00000006
        /*0a58*/ 	.word	0x00000000
        /*0a5c*/ 	.short	0x010a
        /*0a5e*/ 	.byte	0x3f
	.zero		1


	//   ....[88]....
        /*0a60*/ 	.word	0x00015040
        /*0a64*/ 	.word	0x00000007
        /*0a68*/ 	.word	0x00000000
        /*0a6c*/ 	.short	0x010a
        /*0a6e*/ 	.byte	0x3f
	.zero		1


	//   ....[89]....
        /*0a70*/ 	.word	0x00015090
        /*0a74*/ 	.word	0x00000004
        /*0a78*/ 	.word	0x00022860
        /*0a7c*/ 	.short	0x010a
        /*0a7e*/ 	.byte	0x3f
	.zero		1


	//   ....[90]....
        /*0a80*/ 	.word	0x000150e0
        /*0a84*/ 	.word	0x00000003
        /*0a88*/ 	.word	0x00022860
        /*0a8c*/ 	.short	0x010a
        /*0a8e*/ 	.byte	0x3f
	.zero		1


	//   ....[91]....
        /*0a90*/ 	.word	0x00015130
        /*0a94*/ 	.word	0x00000004
        /*0a98*/ 	.word	0x00022880
        /*0a9c*/ 	.short	0x010a
        /*0a9e*/ 	.byte	0x3f
	.zero		1


	//----- nvinfo : EIATTR_NUM_MBARRIERS
	.align		4
.L_219:
        /*0aa0*/ 	.byte	0x03, 0x38
        /*0aa2*/ 	.short	0x0016


	//----- nvinfo : EIATTR_EXIT_INSTR_OFFSETS
	.align		4
        /*0aa4*/ 	.byte	0x04, 0x1c
        /*0aa6*/ 	.short	(.L_221 - .L_220)


	//   ....[0]....
.L_220:
        /*0aa8*/ 	.word	0x00000a60


	//   ....[1]....
        /*0aac*/ 	.word	0x00010ca0


	//   ....[2]....
        /*0ab0*/ 	.word	0x000146f0


	//----- nvinfo : EIATTR_MAX_THREADS
	.align		4
.L_221:
        /*0ab4*/ 	.byte	0x04, 0x05
        /*0ab6*/ 	.short	(.L_223 - .L_222)
.L_222:
        /*0ab8*/ 	.word	0x00000180
        /*0abc*/ 	.word	0x00000001
        /*0ac0*/ 	.word	0x00000001


	//----- nvinfo : EIATTR_CRS_STACK_SIZE
	.align		4
.L_223:
        /*0ac4*/ 	.byte	0x04, 0x1e
        /*0ac6*/ 	.short	(.L_225 - .L_224)
.L_224:
        /*0ac8*/ 	.word	0x00000000


	//----- nvinfo : EIATTR_CBANK_PARAM_SIZE
	.align		4
.L_225:
        /*0acc*/ 	.byte	0x03, 0x19
        /*0ace*/ 	.short	0x0bf0


	//----- nvinfo : EIATTR_PARAM_CBANK
	.align		4
        /*0ad0*/ 	.byte	0x04, 0x0a
        /*0ad2*/ 	.short	(.L_227 - .L_226)
	.align		4
.L_226:
        /*0ad4*/ 	.word	index@(.nv.constant0._ZN7cutlass13device_kernelIN5flash11enable_sm90INS1_16FlashAttnFwdSm90INS1_25CollectiveMainloopFwdSm90ILi2EN4cute5tupleIJNS5_1CILi1EEES8_S8_EEENS6_IJNS7_ILi128EEESA_NS7_ILi192EEEEEELi128ENS_12float_e4m3_tEfNS_4arch4Sm90ELb0ELb1ELb1ELb0ELb0ELb0ELb0ELb1ELb1ELb0ELb0ELb0EEENS1_21CollectiveEpilogueFwdINS6_IJSA_SA_SA_EEES9_NS_10bfloat16_tESF_Li256ELb0ELb0ELb0ELb1EEENS1_30DynamicPersistentTileSchedulerILi256ELi128ELb0ELb0ELb1EEEEEEEEEvNT_6ParamsE)
        /*0ad8*/ 	.short	0x0210
        /*0ada*/ 	.short	0x0bf0


	//----- nvinfo : EIATTR_SW_WAR
	.align		4
.L_227:
        /*0adc*/ 	.byte	0x04, 0x36
        /*0ade*/ 	.short	(.L_229 - .L_228)
.L_228:
        /*0ae0*/ 	.word	0x00000008
.L_229:


//--------------------- .nv.info._ZN7cutlass13device_kernelIN5flash11enable_sm90INS1_16FlashAttnFwdSm90INS1_25CollectiveMainloopFwdSm90ILi2EN4cute5tupleIJNS5_1CILi1EEES8_S8_EEENS6_IJNS7_ILi128EEESA_NS7_ILi192EEEEEELi128ENS_12float_e4m3_tEfNS_4arch4Sm90ELb0ELb1ELb1ELb1ELb0ELb0ELb0ELb1ELb1ELb0ELb0ELb0EEENS1_21CollectiveEpilogueFwdINS6_IJSA_SA_SA_EEES9_NS_10bfloat16_tESF_Li256ELb1ELb0ELb0ELb1EEENS1_36VarlenDynamicPersistentTileSchedulerILi128ELi128ELi256ELi128ELb0ELb0ELb1ELb1ELb0ELb1EEEEEEEEEvNT_6ParamsE --------------------------
	.section	.nv.info._ZN7cutlass13device_kernelIN5flash11enable_sm90INS1_16FlashAttnFwdSm90INS1_25CollectiveMainloopFwdSm90ILi2EN4cute5tupleIJNS5_1CILi1EEES8_S8_EEENS6_IJNS7_ILi128EEESA_NS7_ILi192EEEEEELi128ENS_12float_e4m3_tEfNS_4arch4Sm90ELb0ELb1ELb1ELb1ELb0ELb0ELb0ELb1ELb1ELb0ELb0ELb0EEENS1_21CollectiveEpilogueFwdINS6_IJSA_SA_SA_EEES9_NS_10bfloat16_tESF_Li256ELb1ELb0ELb0ELb1EEENS1_36VarlenDynamicPersistentTileSchedulerILi128ELi128ELi256ELi128ELb0ELb0ELb1ELb1ELb0ELb1EEEEEEEEEvNT_6ParamsE,"",@"SHT_CUDA_INFO"
	.sectionflags	@""
	.align	4


	//----- nvinfo : EIATTR_CUDA_API_VERSION
	.align		4
        /*0000*/ 	.byte	0x04, 0x37
        /*0002*/ 	.short	(.L_231 - .L_230)
.L_230:
        /*0004*/ 	.word	0x00000082


	//----- nvinfo : EIATTR_KPARAM_INFO
	.align		4
.L_231:
        /*0008*/ 	.byte	0x04, 0x17
        /*000a*/ 	.short	(.L_233 - .L_232)
.L_232:
        /*000c*/ 	.word	0x00000000
        /*0010*/ 	.short	0x0000
        /*0012*/ 	.short	0x0070
        /*0014*/ 	.byte	0x00, 0xf0, 0x01, 0x28


	//----- nvinfo : EIATTR_SPARSE_MMA_MASK
	.align		4
.L_233:
        /*0018*/ 	.byte	0x03, 0x50
        /*001a*/ 	.short	0x0000


	//----- nvinfo : EIATTR_MAXREG_COUNT
	.align		4
        /*001c*/ 	.byte	0x03, 0x1b
        /*001e*/ 	.short	0x00a8


	//----- nvinfo : EIATTR_NUM_BARRIERS
	.align		4
        /*0020*/ 	.byte	0x02, 0x4c
        /*0022*/ 	.byte	0x10
	.zero		1


	//----- nvinfo : EIATTR_EXTERNS
	.align		4
        /*0024*/ 	.byte	0x04, 0x0f
        /*0026*/ 	.short	(.L_235 - .L_234)


	//   ....[0]....
	.align		4
.L_234:
        /*0028*/ 	.word	index@(__assertfail)


	//----- nvinfo : EIATTR_ANNOTATIONS
	.align		4
.L_235:
        /*002c*/ 	.byte	0x04, 0x55
        /*002e*/ 	.short	(.L_237 - .L_236)


	//   ....[0]....
.L_236:
        /* <DEDUP_REMOVED lines=46> */


	//----- nvinfo : EIATTR_MERCURY_ISA_VERSION
	.align		4
.L_237:
        /*0300*/ 	.byte	0x03, 0x5f
        /*0302*/ 	.short	0x0101


	//----- nvinfo : EIATTR_UNUSED_LOAD_BYTE_OFFSET
	.align		4
        /*0304*/ 	.byte	0x04, 0x44
        /*0306*/ 	.short	(.L_239 - .L_238)


	//   ....[0]....
.L_238:
        /*0308*/ 	.word	0x00000a70
        /*030c*/ 	.word	0x0000fff0


	//   ....[1]....
        /*0310*/ 	.word	0x0000f460
        /*0314*/ 	.word	0x0000fff0


	//----- nvinfo : EIATTR_INT_WARP_WIDE_INSTR_OFFSETS
	.align		4
.L_239:
        /*0318*/ 	.byte	0x04, 0x31
        /*031a*/ 	.short	(.L_241 - .L_240)


	//   ....[0]....
.L_240:
        /*031c*/ 	.word	0x00000160


	//   ....[1]....
        /*0320*/ 	.word	0x000001a0


	//   ....[2]....
        /*0324*/ 	.word	0x00000210


	//   ....[3]....
        /*0328*/ 	.word	0x00012fe0


	//   ....[4]....
        /*032c*/ 	.word	0x00013070


	//   ....[5]....
        /*0330*/ 	.word	0x00013800


	//   ....[6]....
        /*0334*/ 	.word	0x000152a0


	//   ....[7]....
        /*0338*/ 	.word	0x00015330


	//----- nvinfo : EIATTR_COOP_GROUP_MASK_REGIDS
	.align		4
.L_241:
        /*033c*/ 	.byte	0x04, 0x29
        /*033e*/ 	.short	(.L_243 - .L_242)


	//   ....[0]....
.L_242:
        /*0340*/ 	.word	0xffffffff


	//   ....[1]....
        /*0344*/ 	.word	0xffffffff


	//   ....[2]....
        /*0348*/ 	.word	0xffffffff


	//   ....[3]....
        /*034c*/ 	.word	0xffffffff


	//   ....[4]....
        /*0350*/ 	.word	0xffffffff


	//   ....[5]....
        /*0354*/ 	.word	0xffffffff


	//   ....[6]....
        /*0358*/ 	.word	0xffffffff


	//   ....[7]....
        /*035c*/ 	.word	0xffffffff


	//   ....[8]....
        /*0360*/ 	.word	0xffffffff


	//   ....[9]....
        /*0364*/ 	.word	0xffffffff


	//   ....[10]....
        /*0368*/ 	.word	0xffffffff


	//   ....[11]....
        /*036c*/ 	.word	0xffffffff


	//   ....[12]....
        /*0370*/ 	.word	0xffffffff


	//   ....[13]....
        /*0374*/ 	.word	0xffffffff


	//   ....[14]....
        /*0378*/ 	.word	0xffffffff


	//   ....[15]....
        /*037c*/ 	.word	0xffffffff


	//   ....[16]....
        /*0380*/ 	.word	0xffffffff


	//   ....[17]....
        /*0384*/ 	.word	0xffffffff


	//   ....[18]....
        /*0388*/ 	.word	0xffffffff


	//   ....[19]....
        /*038c*/ 	.word	0xffffffff


	//   ....[20]....
        /*0390*/ 	.word	0xffffffff


	//   ....[21]....
        /*0394*/ 	.word	0xffffffff


	//   ....[22]....
        /*0398*/ 	.word	0xffffffff


	//   ....[23]....
        /*039c*/ 	.word	0xffffffff


	//   ....[24]....
        /*03a0*/ 	.word	0xffffffff


	//   ....[25]....
        /*03a4*/ 	.word	0xffffffff


	//   ....[26]....
        /*03a8*/ 	.word	0xffffffff


	//   ....[27]....
        /*03ac*/ 	.word	0xffffffff


	//   ....[28]....
        /*03b0*/ 	.word	0xffffffff


	//   ....[29]....
        /*03b4*/ 	.word	0xffffffff


	//   ....[30]....
        /*03b8*/ 	.word	0xffffffff


	//   ....[31]....
        /*03bc*/ 	.word	0xffffffff


	//   ....[32]....
        /*03c0*/ 	.word	0xffffffff


	//   ....[33]....
        /*03c4*/ 	.word	0xffffffff


	//   ....[34]....
        /*03c8*/ 	.word	0xffffffff


	//   ....[35]....
        /*03cc*/ 	.word	0xffffffff


	//   ....[36]....
        /*03d0*/ 	.word	0xffffffff


	//   ....[37]....
        /*03d4*/ 	.word	0xffffffff


	//   ....[38]....
        /*03d8*/ 	.word	0xffffffff


	//   ....[39]....
        /*03dc*/ 	.word	0xffffffff


	//   ....[40]....
        /*03e0*/ 	.word	0xffffffff


	//   ....[41]....
        /*03e4*/ 	.word	0xffffffff


	//   ....[42]....
        /*03e8*/ 	.word	0xffffffff


	//   ....[43]....
        /*03ec*/ 	.word	0xffffffff


	//   ....[44]....
        /*03f0*/ 	.word	0xffffffff


	//   ....[45]....
        /*03f4*/ 	.word	0xffffffff


	//   ....[46]....
        /*03f8*/ 	.word	0xffffffff


	//   ....[47]....
        /*03fc*/ 	.word	0xffffffff


	//   ....[48]....
        /*0400*/ 	.word	0xffffffff


	//   ....[49]....
        /*0404*/ 	.word	0xffffffff


	//   ....[50]....
        /*0408*/ 	.word	0xffffffff


	//   ....[51]....
        /*040c*/ 	.word	0xffffffff


	//   ....[52]....
        /*0410*/ 	.word	0xffffffff


	//   ....[53]....
        /*0414*/ 	.word	0xffffffff


	//   ....[54]....
        /*0418*/ 	.word	0xffffffff


	//   ....[55]....
        /*041c*/ 	.word	0xffffffff


	//   ....[56]....
        /*0420*/ 	.word	0xffffffff


	//   ....[57]....
        /*0424*/ 	.word	0xffffffff


	//   ....[58]....
        /*0428*/ 	.word	0xffffffff


	//   ....[59]....
        /*042c*/ 	.word	0xffffffff


	//   ....[60]....
        /*0430*/ 	.word	0xffffffff


	//   ....[61]....
        /*0434*/ 	.word	0xffffffff


	//   ....[62]....
        /*0438*/ 	.word	0xffffffff


	//   ....[63]....
        /*043c*/ 	.word	0xffffffff


	//   ....[64]....
        /*0440*/ 	.word	0xffffffff


	//   ....[65]....
        /*0444*/ 	.word	0xffffffff


	//   ....[66]....
        /*0448*/ 	.word	0xffffffff


	//   ....[67]....
        /*044c*/ 	.word	0xffffffff


	//   ....[68]....
        /*0450*/ 	.word	0xffffffff


	//   ....[69]....
        /*0454*/ 	.word	0xffffffff


	//   ....[70]....
        /*0458*/ 	.word	0xffffffff


	//   ....[71]....
        /*045c*/ 	.word	0xffffffff


	//   ....[72]....
        /*0460*/ 	.word	0xffffffff


	//   ....[73]....
        /*0464*/ 	.word	0xffffffff


	//   ....[74]....
        /*0468*/ 	.word	0xffffffff


	//   ....[75]....
        /*046c*/ 	.word	0xffffffff


	//   ....[76]....
        /*0470*/ 	.word	0xffffffff


	//   ....[77]....
        /*0474*/ 	.word	0xffffffff


	//   ....[78]....
        /*0478*/ 	.word	0xffffffff


	//   ....[79]....
        /*047c*/ 	.word	0xffffffff


	//   ....[80]....
        /*0480*/ 	.word	0xffffffff


	//   ....[81]....
        /*0484*/ 	.word	0xffffffff


	//   ....[82]....
        /*0488*/ 	.word	0xffffffff


	//   ....[83]....
        /*048c*/ 	.word	0xffffffff


	//   ....[84]....
        /*0490*/ 	.word	0xffffffff


	//   ....[85]....
        /*0494*/ 	.word	0xffffffff


	//   ....[86]....
        /*0498*/ 	.word	0xffffffff


	//   ....[87]....
        /*049c*/ 	.word	0xffffffff


	//   ....[88]....
        /*04a0*/ 	.word	0xffffffff


	//   ....[89]....
        /*04a4*/ 	.word	0xffffffff


	//   ....[90]....
        /*04a8*/ 	.word	0xffffffff


	//   ....[91]....
        /*04ac*/ 	.word	0xffffffff


	//   ....[92]....
        /*04b0*/ 	.word	0xffffffff


	//   ....[93]....
        /*04b4*/ 	.word	0xffffffff


	//   ....[94]....
        /*04b8*/ 	.word	0xffffffff


	//   ....[95]....
        /*04bc*/ 	.word	0x0500000f


	//   ....[96]....
        /*04c0*/ 	.word	0x0500000f


	//----- nvinfo : EIATTR_COOP_GROUP_INSTR_OFFSETS
	.align		4
.L_243:
        /*04c4*/ 	.byte	0x04, 0x28
        /*04c6*/ 	.short	(.L_245 - .L_244)


	//   ....[0]....
.L_244:
        /*04c8*/ 	.word	0x00000070


	//   ....[1]....
        /*04cc*/ 	.word	0x00000170


	//   ....[2]....
        /*04d0*/ 	.word	0x000001c0


	//   ....[3]....
        /*04d4*/ 	.word	0x000003f0


	//   ....[4]....
        /*04d8*/ 	.word	0x00000550


	//   ....[5]....
        /*04dc*/ 	.word	0x00000670


	//   ....[6]....
        /*04e0*/ 	.word	0x000007d0


	//   ....[7]....
        /*04e4*/ 	.word	0x000016e0


	//   ....[8]....
        /*04e8*/ 	.word	0x00003ad0


	//   ....[9]....
        /*04ec*/ 	.word	0x00003bb0


	//   ....[10]....
        /*04f0*/ 	.word	0x00004490


	//   ....[11]....
        /*04f4*/ 	.word	0x00004510


	//   ....[12]....
        /*04f8*/ 	.word	0x00006ff0


	//   ....[13]....
        /*04fc*/ 	.word	0x00007030


	//   ....[14]....
        /*0500*/ 	.word	0x000079a0


	//   ....[15]....
        /*0504*/ 	.word	0x00007a50


	//   ....[16]....
        /*0508*/ 	.word	0x00009e00


	//   ....[17]....
        /*050c*/ 	.word	0x00009e60


	//   ....[18]....
        /*0510*/ 	.word	0x00009e80


	//   ....[19]....
        /*0514*/ 	.word	0x00009ea0


	//   ....[20]....
        /*0518*/ 	.word	0x0000cf60


	//   ....[21]....
        /*051c*/ 	.word	0x0000cf80


	//   ....[22]....
        /*0520*/ 	.word	0x0000d980


	//   ....[23]....
        /*0524*/ 	.word	0x0000da00


	//   ....[24]....
        /*0528*/ 	.word	0x0000ece0


	//   ....[25]....
        /*052c*/ 	.word	0x0000ecf0


	//   ....[26]....
        /*0530*/ 	.word	0x0000ed70


	//   ....[27]....
        /*0534*/ 	.word	0x0000ed80


	//   ....[28]....
        /*0538*/ 	.word	0x0000fc80


	//   ....[29]....
        /*053c*/ 	.word	0x0000fc90


	//   ....[30]....
        /*0540*/ 	.word	0x0000fca0


	//   ....[31]....
        /*0544*/ 	.word	0x0000fcb0


	//   ....[32]....
        /*0548*/ 	.word	0x0000fcc0


	//   ....[33]....
        /*054c*/ 	.word	0x0000fcd0


	//   ....[34]....
        /*0550*/ 	.word	0x0000fce0


	//   ....[35]....
        /*0554*/ 	.word	0x0000fd00


	//   ....[36]....
        /*0558*/ 	.word	0x0000fd20


	//   ....[37]....
        /*055c*/ 	.word	0x0000fd30


	//   ....[38]....
        /*0560*/ 	.word	0x0000fd50


	//   ....[39]....
        /*0564*/ 	.word	0x0000fd80


	//   ....[40]....
        /*0568*/ 	.word	0x0000fda0


	//   ....[41]....
        /*056c*/ 	.word	0x0000fdb0


	//   ....[42]....
        /*0570*/ 	.word	0x0000fdc0


	//   ....[43]....
        /*0574*/ 	.word	0x0000fdf0


	//   ....[44]....
        /*0578*/ 	.word	0x0000fe20


	//   ....[45]....
        /*057c*/ 	.word	0x0000fe30


	//   ....[46]....
        /*0580*/ 	.word	0x0000fe40


	//   ....[47]....
        /*0584*/ 	.word	0x0000fe50


	//   ....[48]....
        /*0588*/ 	.word	0x0000fe60


	//   ....[49]....
        /*058c*/ 	.word	0x0000fe90


	//   ....[50]....
        /*0590*/ 	.word	0x0000fea0


	//   ....[51]....
        /*0594*/ 	.word	0x0000feb0


	//   ....[52]....
        /*0598*/ 	.word	0x0000fec0


	//   ....[53]....
        /*059c*/ 	.word	0x0000fed0


	//   ....[54]....
        /*05a0*/ 	.word	0x0000fee0


	//   ....[55]....
        /*05a4*/ 	.word	0x0000fef0


	//   ....[56]....
        /*05a8*/ 	.word	0x0000ff50


	//   ....[57]....
        /*05ac*/ 	.word	0x0000ff80


	//   ....[58]....
        /*05b0*/ 	.word	0x0000ffb0


	//   ....[59]....
        /*05b4*/ 	.word	0x0000ffe0


	//   ....[60]....
        /*05b8*/ 	.word	0x000118e0


	//   ....[61]....
        /*05bc*/ 	.word	0x00011ad0


	//   ....[62]....
        /*05c0*/ 	.word	0x00011b00


	//   ....[63]....
        /*05c4*/ 	.word	0x00011b30


	//   ....[64]....
        /*05c8*/ 	.word	0x00011b70


	//   ....[65]....
        /*05cc*/ 	.word	0x00011ba0


	//   ....[66]....
        /*05d0*/ 	.word	0x00011be0


	//   ....[67]....
        /*05d4*/ 	.word	0x00011d70


	//   ....[68]....
        /*05d8*/ 	.word	0x00011da0


	//   ....[69]....
        /*05dc*/ 	.word	0x00011dd0


	//   ....[70]....
        /*05e0*/ 	.word	0x00011e00


	//   ....[71]....
        /*05e4*/ 	.word	0x00011e30


	//   ....[72]....
        /*05e8*/ 	.word	0x00011e70


	//   ....[73]....
        /*05ec*/ 	.word	0x00011f10


	//   ....[74]....
        /*05f0*/ 	.word	0x00011fa0


	//   ....[75]....
        /*05f4*/ 	.word	0x00012050


	//   ....[76]....
        /*05f8*/ 	.word	0x00013970


	//   ....[77]....
        /*05fc*/ 	.word	0x00015c50


	//   ....[78]....
        /*0600*/ 	.word	0x00015c80


	//   ....[79]....
        /*0604*/ 	.word	0x00015cb0


	//   ....[80]....
        /*0608*/ 	.word	0x00015cf0


	//   ....[81]....
        /*060c*/ 	.word	0x00015d20


	//   ....[82]....
        /*0610*/ 	.word	0x00015d30


	//   ....[83]....
        /*0614*/ 	.word	0x00015d60


	//   ....[84]....
        /*0618*/ 	.word	0x00015d70


	//   ....[85]....
        /*061c*/ 	.word	0x00015eb0


	//   ....[86]....
        /*0620*/ 	.word	0x00015ee0


	//   ....[87]....
        /*0624*/ 	.word	0x00015f10


	//   ....[88]....
        /*0628*/ 	.word	0x00015f40


	//   ....[89]....
        /*062c*/ 	.word	0x00015f70


	//   ....[90]....
        /*0630*/ 	.word	0x00015fb0


	//   ....[91]....
        /*0634*/ 	.word	0x00016040


	//   ....[92]....
        /*0638*/ 	.word	0x000160d0


	//   ....[93]....
        /*063c*/ 	.word	0x00016140


	//   ....[94]....
        /*0640*/ 	.word	0x000167d0


	//   ....[95]....
        /*0644*/ 	.word	0x00016e90


	//   ....[96]....
        /*0648*/ 	.word	0x00017320


	//----- nvinfo : EIATTR_REG_RECONFIG
	.align		4
.L_245:
        /*064c*/ 	.byte	0x01, 0x54
	.zero		2


	//----- nvinfo : EIATTR_SYSCALL_OFFSETS
	.align		4
        /*0650*/ 	.byte	0x04, 0x46
        /*0652*/ 	.short	(.L_247 - .L_246)


	//   ....[0]....
.L_246:
        /*0654*/ 	.word	0x000018c0


	//   ....[1]....
        /*0658*/ 	.word	0x00013210


	//   ....[2]....
        /*065c*/ 	.word	0x00013390


	//   ....[3]....
        /*0660*/ 	.word	0x000134d0


	//   ....[4]....
        /*0664*/ 	.word	0x000135f0


	//----- nvinfo : EIATTR_MBARRIER_INSTR_OFFSETS
	.align		4
.L_247:
        /*0668*/ 	.byte	0x04, 0x39
        /*066a*/ 	.short	(.L_249 - .L_248)


	//   ....[0]....
.L_248:
        /*066c*/ 	.word	0x000002a0
        /*0670*/ 	.word	0x000000ff
        /*0674*/ 	.word	0x00022800
        /*0678*/ 	.short	0x0100
        /*067a*/ 	.byte	0x08
	.zero		1


	//   ....[1]....
        /*067c*/ 	.word	0x000002b0
        /*0680*/ 	.word	0x000000ff
        /*0684*/ 	.word	0x00022820
        /*0688*/ 	.short	0x0100
        /*068a*/ 	.byte	0x08
	.zero		1


	//   ....[2]....
        /*068c*/ 	.word	0x000003a0
        /*0690*/ 	.word	0x000000ff
        /*0694*/ 	.word	0x00022830
        /*0698*/ 	.short	0x0100
        /*069a*/ 	.byte	0x08
	.zero		1


	//   ....[3]....
        /*069c*/ 	.word	0x000003b0
        /*06a0*/ 	.word	0x000000ff
        /*06a4*/ 	.word	0x00022840
        /*06a8*/ 	.short	0x0100
        /*06aa*/ 	.byte	0x08
	.zero		1


	//   ....[4]....
        /*06ac*/ 	.word	0x000003c0
        /*06b0*/ 	.word	0x000000ff
        /*06b4*/ 	.word	0x00022838
        /*06b8*/ 	.short	0x0100
        /*06ba*/ 	.byte	0x08
	.zero		1


	//   ....[5]....
        /*06bc*/ 	.word	0x000003d0
        /*06c0*/ 	.word	0x000000ff
        /*06c4*/ 	.word	0x00022848
        /*06c8*/ 	.short	0x0100
        /*06ca*/ 	.byte	0x08
	.zero		1


	//   ....[6]....
        /*06cc*/ 	.word	0x00000500
        /*06d0*/ 	.word	0x000000ff
        /*06d4*/ 	.word	0x00022850
        /*06d8*/ 	.short	0x0100
        /*06da*/ 	.byte	0x08
	.zero		1


	//   ....[7]....
        /*06dc*/ 	.word	0x00000510
        /*06e0*/ 	.word	0x000000ff
        /*06e4*/ 	.word	0x00022860
        /*06e8*/ 	.short	0x0100
        /*06ea*/ 	.byte	0x08
	.zero		1


	//   ....[8]....
        /*06ec*/ 	.word	0x00000520
        /*06f0*/ 	.word	0x000000ff
        /*06f4*/ 	.word	0x00022858
        /*06f8*/ 	.short	0x0100
        /*06fa*/ 	.byte	0x08
	.zero		1


	//   ....[9]....
        /*06fc*/ 	.word	0x00000530
        /*0700*/ 	.word	0x000000ff
        /*0704*/ 	.word	0x00022868
        /*0708*/ 	.short	0x0100
        /*070a*/ 	.byte	0x08
	.zero		1


	//   ....[10]....
        /*070c*/ 	.word	0x00000620
        /*0710*/ 	.word	0x000000ff
        /*0714*/ 	.word	0x00022870
        /*0718*/ 	.short	0x0100
        /*071a*/ 	.byte	0x06
	.zero		1


	//   ....[11]....
        /*071c*/ 	.word	0x00000630
        /*0720*/ 	.word	0x000000ff
        /*0724*/ 	.word	0x00022880
        /*0728*/ 	.short	0x0100
        /*072a*/ 	.byte	0x06
	.zero		1


	//   ....[12]....
        /*072c*/ 	.word	0x00000640
        /*0730*/ 	.word	0x000000ff
        /*0734*/ 	.word	0x00022878
        /*0738*/ 	.short	0x0100
        /*073a*/ 	.byte	0x06
	.zero		1


	//   ....[13]....
        /*073c*/ 	.word	0x00000650
        /*0740*/ 	.word	0x000000ff
        /*0744*/ 	.word	0x00022888
        /*0748*/ 	.short	0x0100
        /*074a*/ 	.byte	0x06
	.zero		1


	//   ....[14]....
        /*074c*/ 	.word	0x00000780
        /*0750*/ 	.word	0x000000ff
        /*0754*/ 	.word	0x00022890
        /*0758*/ 	.short	0x0100
        /*075a*/ 	.byte	0x08
	.zero		1


	//   ....[15]....
        /*075c*/ 	.word	0x00000790
        /*0760*/ 	.word	0x000000ff
        /*0764*/ 	.word	0x000228a0
        /*0768*/ 	.short	0x0100
        /*076a*/ 	.byte	0x08
	.zero		1


	//   ....[16]....
        /*076c*/ 	.word	0x000007a0
        /*0770*/ 	.word	0x000000ff
        /*0774*/ 	.word	0x00022898
        /*0778*/ 	.short	0x0100
        /*077a*/ 	.byte	0x08
	.zero		1


	//   ....[17]....
        /*077c*/ 	.word	0x000007b0
        /*0780*/ 	.word	0x000000ff
        /*0784*/ 	.word	0x000228a8
        /*0788*/ 	.short	0x0100
        /*078a*/ 	.byte	0x08
	.zero		1


	//   ....[18]....
        /*078c*/ 	.word	0x000008e0
        /*0790*/ 	.word	0x000000ff
        /*0794*/ 	.word	0x000228b0
        /*0798*/ 	.short	0x0100
        /*079a*/ 	.byte	0x08
	.zero		1


	//   ....[19]....
        /*079c*/ 	.word	0x000008f0
        /*07a0*/ 	.word	0x000000ff
        /*07a4*/ 	.word	0x000228c0
        /*07a8*/ 	.short	0x0100
        /*07aa*/ 	.byte	0x08
	.zero		1


	//   ....[20]....
        /*07ac*/ 	.word	0x00000900
        /*07b0*/ 	.word	0x000000ff
        /*07b4*/ 	.word	0x000228b8
        /*07b8*/ 	.short	0x0100
        /*07ba*/ 	.byte	0x08
	.zero		1


	//   ....[21]....
        /*07bc*/ 	.word	0x00000910
        /*07c0*/ 	.word	0x000000ff
        /*07c4*/ 	.word	0x000228c8
        /*07c8*/ 	.short	0x0100
        /*07ca*/ 	.byte	0x08
	.zero		1


	//   ....[22]....
        /*07cc*/ 	.word	0x00001ba0
        /*07d0*/ 	.word	0x000000ff
        /*07d4*/ 	.word	0x00022800
        /*07d8*/ 	.short	0x010a
        /*07da*/ 	.byte	0x28
	.zero		1


	//   ....[23]....
        /*07dc*/ 	.word	0x00001c40
        /*07e0*/ 	.word	0x0000000f
        /*07e4*/ 	.word	0x00022830
        /*07e8*/ 	.short	0x010a
        /*07ea*/ 	.byte	0x3f
	.zero		1


	//   ....[24]....
        /*07ec*/ 	.word	0x00001ca0
        /*07f0*/ 	.word	0x0000000f
        /*07f4*/ 	.word	0x00022830
        /*07f8*/ 	.short	0x010a
        /*07fa*/ 	.byte	0x3f
	.zero		1


	//   ....[25]....
        /*07fc*/ 	.word	0x000024c0
        /*0800*/ 	.word	0x00000002
        /*0804*/ 	.word	0x00000000
        /*0808*/ 	.short	0x0101
        /*080a*/ 	.byte	0x3f
	.zero		1


	//   ....[26]....
        /*080c*/ 	.word	0x000054e0
        /*0810*/ 	.word	0x000000ff
        /*0814*/ 	.word	0x00022830
        /*0818*/ 	.short	0x010a
        /*081a*/ 	.byte	0x0a
	.zero		1


	//   ....[27]....
        /*081c*/ 	.word	0x00005520
        /*0820*/ 	.word	0x000000ff
        /*0824*/ 	.word	0x00022830
        /*0828*/ 	.short	0x010a
        /*082a*/ 	.byte	0x0a
	.zero		1


	//   ....[28]....
        /*082c*/ 	.word	0x000057c0
        /*0830*/ 	.word	0x000000ff
        /*0834*/ 	.word	0x00022850
        /*0838*/ 	.short	0x010a
        /*083a*/ 	.byte	0x0a
	.zero		1


	//   ....[29]....
        /*083c*/ 	.word	0x00005800
        /*0840*/ 	.word	0x000000ff
        /*0844*/ 	.word	0x00022850
        /*0848*/ 	.short	0x010a
        /*084a*/ 	.byte	0x0a
	.zero		1


	//   ....[30]....
        /*084c*/ 	.word	0x00006250
        /*0850*/ 	.word	0x00000015
        /*0854*/ 	.word	0x00000000
        /*0858*/ 	.short	0x0101
        /*085a*/ 	.byte	0x3f
	.zero		1


	//   ....[31]....
        /*085c*/ 	.word	0x00008490
        /*0860*/ 	.word	0x000000ff
        /*0864*/ 	.word	0x00000000
        /*0868*/ 	.short	0x0101
        /*086a*/ 	.byte	0x0a
	.zero		1


	//   ....[32]....
        /*086c*/ 	.word	0x00008d20
        /*0870*/ 	.word	0x000000ff
        /*0874*/ 	.word	0x00022830
        /*0878*/ 	.short	0x010a
        /*087a*/ 	.byte	0x07
	.zero		1


	//   ....[33]....
        /*087c*/ 	.word	0x00008d60
        /*0880*/ 	.word	0x000000ff
        /*0884*/ 	.word	0x00022830
        /*0888*/ 	.short	0x010a
        /*088a*/ 	.byte	0x07
	.zero		1


	//   ....[34]....
        /*088c*/ 	.word	0x00009030
        /*0890*/ 	.word	0x000000ff
        /*0894*/ 	.word	0x00022850
        /*0898*/ 	.short	0x010a
        /*089a*/ 	.byte	0x0a
	.zero		1


	//   ....[35]....
        /*089c*/ 	.word	0x00009070
        /*08a0*/ 	.word	0x000000ff
        /*08a4*/ 	.word	0x00022850
        /*08a8*/ 	.short	0x010a
        /*08aa*/ 	.byte	0x0a
	.zero		1


	//   ....[36]....
        /*08ac*/ 	.word	0x0000aa20
        /*08b0*/ 	.word	0x00000003
        /*08b4*/ 	.word	0x00000000
        /*08b8*/ 	.short	0x0101
        /*08ba*/ 	.byte	0x3f
	.zero		1


	//   ....[37]....
        /*08bc*/ 	.word	0x0000ad10
        /*08c0*/ 	.word	0x000000ff
        /*08c4*/ 	.word	0x00000000
        /*08c8*/ 	.short	0x0101
        /*08ca*/ 	.byte	0x06
	.zero		1


	//   ....[38]....
        /*08cc*/ 	.word	0x0000b450
        /*08d0*/ 	.word	0x000000ff
        /*08d4*/ 	.word	0x00022830
        /*08d8*/ 	.short	0x010a
        /*08da*/ 	.byte	0x07
	.zero		1


	//   ....[39]....
        /*08dc*/ 	.word	0x0000b490
        /*08e0*/ 	.word	0x000000ff
        /*08e4*/ 	.word	0x00022830
        /*08e8*/ 	.short	0x010a
        /*08ea*/ 	.byte	0x07
	.zero		1


	//   ....[40]....
        /*08ec*/ 	.word	0x0000b760
        /*08f0*/ 	.word	0x000000ff
        /*08f4*/ 	.word	0x00022850
        /*08f8*/ 	.short	0x010a
        /*08fa*/ 	.byte	0x0a
	.zero		1


	//   ....[41]....
        /*08fc*/ 	.word	0x0000b7a0
        /*0900*/ 	.word	0x000000ff
        /*0904*/ 	.word	0x00022850
        /*0908*/ 	.short	0x010a
        /*090a*/ 	.byte	0x0a
	.zero		1


	//   ....[42]....
        /*090c*/ 	.word	0x0000c250
        /*0910*/ 	.word	0x00000022
        /*0914*/ 	.word	0x00000000
        /*0918*/ 	.short	0x0101
        /*091a*/ 	.byte	0x3f
	.zero		1


	//   ....[43]....
        /*091c*/ 	.word	0x0000e440
        /*0920*/ 	.word	0x000000ff
        /*0924*/ 	.word	0x00000000
        /*0928*/ 	.short	0x0101
        /*092a*/ 	.byte	0x06
	.zero		1


	//   ....[44]....
        /*092c*/ 	.word	0x0000ea40
        /*0930*/ 	.word	0x000000ff
        /*0934*/ 	.word	0x00022850
        /*0938*/ 	.short	0x010a
        /*093a*/ 	.byte	0x05
	.zero		1


	//   ....[45]....
        /*093c*/ 	.word	0x0000ea80
        /*0940*/ 	.word	0x000000ff
        /*0944*/ 	.word	0x00022850
        /*0948*/ 	.short	0x010a
        /*094a*/ 	.byte	0x05
	.zero		1


	//   ....[46]....
        /*094c*/ 	.word	0x0000f040
        /*0950*/ 	.word	0x000000ff
        /*0954*/ 	.word	0x00000000
        /*0958*/ 	.short	0x0101
        /*095a*/ 	.byte	0x04
	.zero		1


	//   ....[47]....
        /*095c*/ 	.word	0x00010900
        /*0960*/ 	.word	0x00000003
        /*0964*/ 	.word	0x00000000
        /*0968*/ 	.short	0x0101
        /*096a*/ 	.byte	0x3f
	.zero		1


	//   ....[48]....
        /*096c*/ 	.word	0x00013ba0
        /*0970*/ 	.word	0x00000003
        /*0974*/ 	.word	0x00022880
        /*0978*/ 	.short	0x010a
        /*097a*/ 	.byte	0x3f
	.zero		1


	//   ....[49]....
        /*097c*/ 	.word	0x00013d60
        /*0980*/ 	.word	0x00000003
        /*0984*/ 	.word	0x00022840
        /*0988*/ 	.short	0x010a
        /*098a*/ 	.byte	0x3f
	.zero		1


	//   ....[50]....
        /*098c*/ 	.word	0x00014230
        /*0990*/ 	.word	0x000000ff
        /*0994*/ 	.word	0x00022820
        /*0998*/ 	.short	0x010a
        /*099a*/ 	.byte	0x28
	.zero		1


	//   ....[51]....
        /*099c*/ 	.word	0x00014540
        /*09a0*/ 	.word	0x00000005
        /*09a4*/ 	.word	0x00022880
        /*09a8*/ 	.short	0x010a
        /*09aa*/ 	.byte	0x3f
	.zero		1


	//   ....[52]....
        /*09ac*/ 	.word	0x00014790
        /*09b0*/ 	.word	0x00000005
        /*09b4*/ 	.word	0x00022840
        /*09b8*/ 	.short	0x010a
        /*09ba*/ 	.byte	0x3f
	.zero		1


	//   ....[53]....
        /*09bc*/ 	.word	0x00014cb0
        /*09c0*/ 	.word	0x00000005
        /*09c4*/ 	.word	0x00022870
        /*09c8*/ 	.short	0x010a
        /*09ca*/ 	.byte	0x3f
	.zero		1


	//   ....[54]....
        /*09cc*/ 	.word	0x00014d30
        /*09d0*/ 	.word	0x00000005
        /*09d4*/ 	.word	0x00022860
        /*09d8*/ 	.short	0x010a
        /*09da*/ 	.byte	0x3f
	.zero		1


	//   ....[55]....
        /*09dc*/ 	.word	0x000151e0
        /*09e0*/ 	.word	0x00000003
        /*09e4*/ 	.word	0x00022850
        /*09e8*/ 	.short	0x0101
        /*09ea*/ 	.byte	0x3f
	.zero		1


	//   ....[56]....
        /*09ec*/ 	.word	0x00015240
        /*09f0*/ 	.word	0x00000003
        /*09f4*/ 	.word	0x00000000
        /*09f8*/ 	.short	0x0101
        /*09fa*/ 	.byte	0x3f
	.zero		1


	//   ....[57]....
        /*09fc*/ 	.word	0x00015410
        /*0a00*/ 	.word	0x00000014
        /*0a04*/ 	.word	0x00022870
        /*0a08*/ 	.short	0x010a
        /*0a0a*/ 	.byte	0x3f
	.zero		1


	//   ....[58]....
        /*0a0c*/ 	.word	0x000154a0
        /*0a10*/ 	.word	0x00000014
        /*0a14*/ 	.word	0x00022860
        /*0a18*/ 	.short	0x010a
        /*0a1a*/ 	.byte	0x3f
	.zero		1


	//   ....[59]....
        /*0a1c*/ 	.word	0x00015960
        /*0a20*/ 	.word	0x00000014
        /*0a24*/ 	.word	0x00022850
        /*0a28*/ 	.short	0x0101
        /*0a2a*/ 	.byte	0x3f
	.zero		1


	//   ....[60]....
        /*0a2c*/ 	.word	0x000159b0
        /*0a30*/ 	.word	0x00000000
        /*0a34*/ 	.word	0x00000000
        /*0a38*/ 	.short	0x0101
        /*0a3a*/ 	.byte	0x3f
	.zero		1


	//   ....[61]....
        /*0a3c*/ 	.word	0x00016750
        /*0a40*/ 	.word	0x00000000
        /*0a44*/ 	.word	0x00022820
        /*0a48*/ 	.short	0x010a
        /*0a4a*/ 	.byte	0x3f
	.zero		1


	//   ....[62]....
        /*0a4c*/ 	.word	0x00016910
        /*0a50*/ 	.word	0x00000006
        /*0a54*/ 	.word	0x00000000
        /*0a58*/ 	.short	0x010a
        /*0a5a*/ 	.byte	0x3f
	.zero		1


	//   ....[63]....
        /*0a5c*/ 	.word	0x00016980
        /*0a60*/ 	.word	0x00000007
        /*0a64*/ 	.word	0x00000000
        /*0a68*/ 	.short	0x010a
        /*0a6a*/ 	.byte	0x3f
	.zero		1


	//   ....[64]....
        /*0a6c*/ 	.word	0x000169e0
        /*0a70*/ 	.word	0x00000004
        /*0a74*/ 	.word	0x00022860
        /*0a78*/ 	.short	0x010a
        /*0a7a*/ 	.byte	0x3f
	.zero		1


	//   ....[65]....
        /*0a7c*/ 	.word	0x00016a30
        /*0a80*/ 	.word	0x00000003
        /*0a84*/ 	.word	0x00022860
        /*0a88*/ 	.short	0x010a
        /*0a8a*/ 	.byte	0x3f
	.zero		1


	//   ....[66]....
        /*0a8c*/ 	.word	0x00016a70
        /*0a90*/ 	.word	0x00000004
        /*0a94*/ 	.word	0x00022880
        /*0a98*/ 	.short	0x010a
        /*0a9a*/ 	.byte	0x3f
	.zero		1


	//   ....[67]....
        /*0a9c*/ 	.word	0x00016a90
        /*0aa0*/ 	.word	0x00000003
        /*0aa4*/ 	.word	0x00022880
        /*0aa8*/ 	.short	0x010a
        /*0aaa*/ 	.byte	0x3f
	.zero		1


	//   ....[68]....
        /*0aac*/ 	.word	0x00016b00
        /*0ab0*/ 	.word	0x00000003
        /*0ab4*/ 	.word	0x00022800
        /*0ab8*/ 	.short	0x010a
        /*0aba*/ 	.byte	0x3f
	.zero		1


	//   ....[69]....
        /*0abc*/ 	.word	0x00016b50
        /*0ac0*/ 	.word	0x0000000f
        /*0ac4*/ 	.word	0x00022830
        /*0ac8*/ 	.short	0x010a
        /*0aca*/ 	.byte	0x3f
	.zero		1


	//   ....[70]....
        /*0acc*/ 	.word	0x00016bb0
        /*0ad0*/ 	.word	0x00000015
        /*0ad4*/ 	.word	0x00022830
        /*0ad8*/ 	.short	0x010a
        /*0ada*/ 	.byte	0x3f
	.zero		1


	//   ....[71]....
        /*0adc*/ 	.word	0x00016c10
        /*0ae0*/ 	.word	0x00000015
        /*0ae4*/ 	.word	0x00022850
        /*0ae8*/ 	.short	0x010a
        /*0aea*/ 	.byte	0x3f
	.zero		1


	//   ....[72]....
        /*0aec*/ 	.word	0x00016c70
        /*0af0*/ 	.word	0x00000007
        /*0af4*/ 	.word	0x00022830
        /*0af8*/ 	.short	0x010a
        /*0afa*/ 	.byte	0x3f
	.zero		1


	//   ....[73]....
        /*0afc*/ 	.word	0x00016cd0
        /*0b00*/ 	.word	0x00000007
        /*0b04*/ 	.word	0x00022850
        /*0b08*/ 	.short	0x010a
        /*0b0a*/ 	.byte	0x3f
	.zero		1


	//   ....[74]....
        /*0b0c*/ 	.word	0x00016d30
        /*0b10*/ 	.word	0x00000007
        /*0b14*/ 	.word	0x00022830
        /*0b18*/ 	.short	0x010a
        /*0b1a*/ 	.byte	0x3f
	.zero		1


	//   ....[75]....
        /*0b1c*/ 	.word	0x00016d90
        /*0b20*/ 	.word	0x00000007
        /*0b24*/ 	.word	0x00022850
        /*0b28*/ 	.short	0x010a
        /*0b2a*/ 	.byte	0x3f
	.zero		1


	//   ....[76]....
        /*0b2c*/ 	.word	0x00016df0
        /*0b30*/ 	.word	0x00000005
        /*0b34*/ 	.word	0x00022850
        /*0b38*/ 	.short	0x010a
        /*0b3a*/ 	.byte	0x3f
	.zero		1


	//   ....[77]....
        /*0b3c*/ 	.word	0x00016f40
        /*0b40*/ 	.word	0x00000003
        /*0b44*/ 	.word	0x00022880
        /*0b48*/ 	.short	0x010a
        /*0b4a*/ 	.byte	0x3f
	.zero		1


	//   ....[78]....
        /*0b4c*/ 	.word	0x00016f90
        /*0b50*/ 	.word	0x00000003
        /*0b54*/ 	.word	0x00022840
        /*0b58*/ 	.short	0x010a
        /*0b5a*/ 	.byte	0x3f
	.zero		1


	//   ....[79]....
        /*0b5c*/ 	.word	0x00016ff0
        /*0b60*/ 	.word	0x00000003
        /*0b64*/ 	.word	0x00022820
        /*0b68*/ 	.short	0x010a
        /*0b6a*/ 	.byte	0x3f
	.zero		1


	//   ....[80]....
        /*0b6c*/ 	.word	0x00017040
        /*0b70*/ 	.word	0x00000005
        /*0b74*/ 	.word	0x00022880
        /*0b78*/ 	.short	0x010a
        /*0b7a*/ 	.byte	0x3f
	.zero		1


	//   ....[81]....
        /*0b7c*/ 	.word	0x00017090
        /*0b80*/ 	.word	0x00000005
        /*0b84*/ 	.word	0x00022840
        /*0b88*/ 	.short	0x010a
        /*0b8a*/ 	.byte	0x3f
	.zero		1


	//   ....[82]....
        /*0b8c*/ 	.word	0x000170f0
        /*0b90*/ 	.word	0x00000005
        /*0b94*/ 	.word	0x00022870
        /*0b98*/ 	.short	0x010a
        /*0b9a*/ 	.byte	0x3f
	.zero		1


	//   ....[83]....
        /*0b9c*/ 	.word	0x00017150
        /*0ba0*/ 	.word	0x00000003
        /*0ba4*/ 	.word	0x00022860
        /*0ba8*/ 	.short	0x010a
        /*0baa*/ 	.byte	0x3f
	.zero		1


	//   ....[84]....
        /*0bac*/ 	.word	0x000171a0
        /*0bb0*/ 	.word	0x00000014
        /*0bb4*/ 	.word	0x00022870
        /*0bb8*/ 	.short	0x010a
        /*0bba*/ 	.byte	0x3f
	.zero		1


	//   ....[85]....
        /*0bbc*/ 	.word	0x000171f0
        /*0bc0*/ 	.word	0x00000014
        /*0bc4*/ 	.word	0x00022860
        /*0bc8*/ 	.short	0x010a
        /*0bca*/ 	.byte	0x3f
	.zero		1


	//   ....[86]....
        /*0bcc*/ 	.word	0x00017240
        /*0bd0*/ 	.word	0x00000000
        /*0bd4*/ 	.word	0x00022820
        /*0bd8*/ 	.short	0x010a
        /*0bda*/ 	.byte	0x3f
	.zero		1


	//   ....[87]....
        /*0bdc*/ 	.word	0x000173e0
        /*0be0*/ 	.word	0x00000006
        /*0be4*/ 	.word	0x00000000
        /*0be8*/ 	.short	0x010a
        /*0bea*/ 	.byte	0x3f
	.zero		1


	//   ....[88]....
        /*0bec*/ 	.word	0x00017430
        /*0bf0*/ 	.word	0x00000007
        /*0bf4*/ 	.word	0x00000000
        /*0bf8*/ 	.short	0x010a
        /*0bfa*/ 	.byte	0x3f
	.zero		1


	//   ....[89]....
        /*0bfc*/ 	.word	0x00017480
        /*0c00*/ 	.word	0x00000004
        /*0c04*/ 	.word	0x00022860
        /*0c08*/ 	.short	0x010a
        /*0c0a*/ 	.byte	0x3f
	.zero		1


	//   ....[90]....
        /*0c0c*/ 	.word	0x000174d0
        /*0c10*/ 	.word	0x00000003
        /*0c14*/ 	.word	0x00022860
        /*0c18*/ 	.short	0x010a
        /*0c1a*/ 	.byte	0x3f
	.zero		1


	//   ....[91]....
        /*0c1c*/ 	.word	0x00017520
        /*0c20*/ 	.word	0x00000004
        /*0c24*/ 	.word	0x00022880
        /*0c28*/ 	.short	0x010a
        /*0c2a*/ 	.byte	0x3f
	.zero		1


	//----- nvinfo : EIATTR_NUM_MBARRIERS
	.align		4
.L_249:
        /*0c2c*/ 	.byte	0x03, 0x38
        /*0c2e*/ 	.short	0x0016


	//----- nvinfo : EIATTR_EXIT_INSTR_OFFSETS
	.align		4
        /*0c30*/ 	.byte	0x04, 0x1c
        /*0c32*/ 	.short	(.L_251 - .L_250)


	//   ....[0]....
.L_250:
        /*0c34*/ 	.word	0x00000ab0


	//   ....[1]....
        /*0c38*/ 	.word	0x00011880


	//   ....[2]....
        /*0c3c*/ 	.word	0x00016ae0


	//----- nvinfo : EIATTR_MAX_THREADS
	.align		4
.L_251:
        /*0c40*/ 	.byte	0x04, 0x05
        /*0c42*/ 	.short	(.L_253 - .L_252)
.L_252:
        /*0c44*/ 	.word	0x00000180
        /*0c48*/ 	.word	0x00000001
        /*0c4c*/ 	.word	0x00000001


	//----- nvinfo : EIATTR_CRS_STACK_SIZE
	.align		4
.L_253:
        /*0c50*/ 	.byte	0x04, 0x1e
        /*0c52*/ 	.short	(.L_255 - .L_254)
.L_254:
        /*0c54*/ 	.word	0x00000000


	//----- nvinfo : EIATTR_CBANK_PARAM_SIZE
	.align		4
.L_255:
        /*0c58*/ 	.byte	0x03, 0x19
        /*0c5a*/ 	.short	0x0a70


	//----- nvinfo : EIATTR_PARAM_CBANK
	.align		4
        /*0c5c*/ 	.byte	0x04, 0x0a
        /*0c5e*/ 	.short	(.L_257 - .L_256)
	.align		4
.L_256:
        /*0c60*/ 	.word	index@(.nv.constant0._ZN7cutlass13device_kernelIN5flash11enable_sm90INS1_16FlashAttnFwdSm90INS1_25CollectiveMainloopFwdSm90ILi2EN4cute5tupleIJNS5_1CILi1EEES8_S8_EEENS6_IJNS7_ILi128EEESA_NS7_ILi192EEEEEELi128ENS_12float_e4m3_tEfNS_4arch4Sm90ELb0ELb1ELb1ELb1ELb0ELb0ELb0ELb1ELb1ELb0ELb0ELb0EEENS1_21CollectiveEpilogueFwdINS6_IJSA_SA_SA_EEES9_NS_10bfloat16_tESF_Li256ELb1ELb0ELb0ELb1EEENS1_36VarlenDynamicPersistentTileSchedulerILi128ELi128ELi256ELi128ELb0ELb0ELb1ELb1ELb0ELb1EEEEEEEEEvNT_6ParamsE)
        /*0c64*/ 	.short	0x0210
        /*0c66*/ 	.short	0x0a70


	//----- nvinfo : EIATTR_SW_WAR
	.align		4
.L_257:
        /*0c68*/ 	.byte	0x04, 0x36
        /*0c6a*/ 	.short	(.L_259 - .L_258)
.L_258:
        /*0c6c*/ 	.word	0x00000008
.L_259:


//--------------------- .nv.info._ZN7cutlass13device_kernelIN5flash11enable_sm90INS1_16FlashAttnFwdSm90INS1_25CollectiveMainloopFwdSm90ILi2EN4cute5tupleIJNS5_1CILi1EEES8_S8_EEENS6_IJNS7_ILi128EEESA_NS7_ILi192EEEEEELi128ENS_12float_e4m3_tEfNS_4arch4Sm90ELb0ELb1ELb1ELb1ELb0ELb1ELb0ELb1ELb1ELb0ELb0ELb0EEENS1_21CollectiveEpilogueFwdINS6_IJSA_SA_SA_EEES9_NS_10bfloat16_tESF_Li256ELb1ELb0ELb0ELb1EEENS1_36VarlenDynamicPersistentTileSchedulerILi128ELi128ELi256ELi128ELb0ELb0ELb1ELb1ELb0ELb1EEEEEEEEEvNT_6ParamsE --------------------------
	.section	.nv.info._ZN7cutlass13device_kernelIN5flash11enable_sm90INS1_16FlashAttnFwdSm90INS1_25CollectiveMainloopFwdSm90ILi2EN4cute5tupleIJNS5_1CILi1EEES8_S8_EEENS6_IJNS7_ILi128EEESA_NS7_ILi192EEEEEELi128ENS_12float_e4m3_tEfNS_4arch4Sm90ELb0ELb1ELb1ELb1ELb0ELb1ELb0ELb1ELb1ELb0ELb0ELb0EEENS1_21CollectiveEpilogueFwdINS6_IJSA_SA_SA_EEES9_NS_10bfloat16_tESF_Li256ELb1ELb0ELb0ELb1EEENS1_36VarlenDynamicPersistentTileSchedulerILi128ELi128ELi256ELi128ELb0ELb0ELb1ELb1ELb0ELb1EEEEEEEEEvNT_6ParamsE,"",@"SHT_CUDA_INFO"
	.sectionflags	@""
	.align	4


	//----- nvinfo : EIATTR_CUDA_API_VERSION
	.align		4
        /*0000*/ 	.byte	0x04, 0x37
        /*0002*/ 	.short	(.L_261 - .L_260)
.L_260:
        /*0004*/ 	.word	0x00000082


	//----- nvinfo : EIATTR_KPARAM_INFO
	.align		4
.L_261:
        /*0008*/ 	.byte	0x04, 0x17
        /*000a*/ 	.short	(.L_263 - .L_262)
.L_262:
        /*000c*/ 	.word	0x00000000
        /*0010*/ 	.short	0x0000
        /*0012*/ 	.short	0x0070
        /*0014*/ 	.byte	0x00, 0xf0, 0x01, 0x28


	//----- nvinfo : EIATTR_SPARSE_MMA_MASK
	.align		4
.L_263:
        /*0018*/ 	.byte	0x03, 0x50
        /*001a*/ 	.short	0x0000


	//----- nvinfo : EIATTR_MAXREG_COUNT
	.align		4
        /*001c*/ 	.byte	0x03, 0x1b
        /*001e*/ 	.short	0x00a8


	//----- nvinfo : EIATTR_NUM_BARRIERS
	.align		4
        /*0020*/ 	.byte	0x02, 0x4c
        /*0022*/ 	.byte	0x10
	.zero		1


	//----- nvinfo : EIATTR_EXTERNS
	.align		4
        /*0024*/ 	.byte	0x04, 0x0f
        /*0026*/ 	.short	(.L_265 - .L_264)


	//   ....[0]....
	.align		4
.L_264:
        /*0028*/ 	.word	index@(__assertfail)


	//----- nvinfo : EIATTR_ANNOTATIONS
	.align		4
.L_265:
        /*002c*/ 	.byte	0x04, 0x55
        /*002e*/ 	.short	(.L_267 - .L_266)


	//   ....[0]....
.L_266:
        /* <DEDUP_REMOVED lines=68> */


	//----- nvinfo : EIATTR_MERCURY_ISA_VERSION
	.align		4
.L_267:
        /*0458*/ 	.byte	0x03, 0x5f
        /*045a*/ 	.short	0x0101


	//----- nvinfo : EIATTR_UNUSED_LOAD_BYTE_OFFSET
	.align		4
        /*045c*/ 	.byte	0x04, 0x44
        /*045e*/ 	.short	(.L_269 - .L_268)


	//   ....[0]....
.L_268:
        /*0460*/ 	.word	0x00000b00
        /*0464*/ 	.word	0x0000fff0


	//   ....[1]....
        /*0468*/ 	.word	0x0001f030
        /*046c*/ 	.word	0x0000fff0


	//----- nvinfo : EIATTR_INT_WARP_WIDE_INSTR_OFFSETS
	.align		4
.L_269:
        /*0470*/ 	.byte	0x04, 0x31
        /*0472*/ 	.short	(.L_271 - .L_270)


	//   ....[0]....
.L_270:
        /*0474*/ 	.word	0x000001c0


	//   ....[1]....
        /*0478*/ 	.word	0x00000200


	//   ....[2]....
        /*047c*/ 	.word	0x00000270


	//   ....[3]....
        /*0480*/ 	.word	0x00024250


	//   ....[4]....
        /*0484*/ 	.word	0x000242e0


	//   ....[5]....
        /*0488*/ 	.word	0x000249e0


	//   ....[6]....
        /*048c*/ 	.word	0x00024a10


	//   ....[7]....
        /*0490*/ 	.word	0x00024af0


	//   ....[8]....
        /*0494*/ 	.word	0x00024bc0


	//   ....[9]....
        /*0498*/ 	.word	0x000268a0


	//   ....[10]....
        /*049c*/ 	.word	0x00026930


	//----- nvinfo : EIATTR_COOP_GROUP_MASK_REGIDS
	.align		4
.L_271:
        /*04a0*/ 	.byte	0x04, 0x29
        /*04a2*/ 	.short	(.L_273 - .L_272)


	//   ....[0]....
.L_272:
        /*04a4*/ 	.word	0xffffffff


	//   ....[1]....
        /*04a8*/ 	.word	0xffffffff


	//   ....[2]....
        /*04ac*/ 	.word	0xffffffff


	//   ....[3]....
        /*04b0*/ 	.word	0xffffffff


	//   ....[4]....
        /*04b4*/ 	.word	0xffffffff


	//   ....[5]....
        /*04b8*/ 	.word	0xffffffff


	//   ....[6]....
        /*04bc*/ 	.word	0xffffffff


	//   ....[7]....
        /*04c0*/ 	.word	0xffffffff


	//   ....[8]....
        /*04c4*/ 	.word	0xffffffff


	//   ....[9]....
        /*04c8*/ 	.word	0xffffffff


	//   ....[10]....
        /*04cc*/ 	.word	0xffffffff


	//   ....[11]....
        /*04d0*/ 	.word	0xffffffff


	//   ....[12]....
        /*04d4*/ 	.word	0xffffffff


	//   ....[13]....
        /*04d8*/ 	.word	0xffffffff


	//   ....[14]....
        /*04dc*/ 	.word	0xffffffff


	//   ....[15]....
        /*04e0*/ 	.word	0xffffffff


	//   ....[16]....
        /*04e4*/ 	.word	0xffffffff


	//   ....[17]....
        /*04e8*/ 	.word	0xffffffff


	//   ....[18]....
        /*04ec*/ 	.word	0xffffffff


	//   ....[19]....
        /*04f0*/ 	.word	0xffffffff


	//   ....[20]....
        /*04f4*/ 	.word	0xffffffff


	//   ....[21]....
        /*04f8*/ 	.word	0xffffffff


	//   ....[22]....
        /*04fc*/ 	.word	0xffffffff


	//   ....[23]....
        /*0500*/ 	.word	0xffffffff


	//   ....[24]....
        /*0504*/ 	.word	0xffffffff


	//   ....[25]....
        /*0508*/ 	.word	0xffffffff


	//   ....[26]....
        /*050c*/ 	.word	0xffffffff


	//   ....[27]....
        /*0510*/ 	.word	0xffffffff


	//   ....[28]....
        /*0514*/ 	.word	0xffffffff


	//   ....[29]....
        /*0518*/ 	.word	0xffffffff


	//   ....[30]....
        /*051c*/ 	.word	0xffffffff


	//   ....[31]....
        /*0520*/ 	.word	0xffffffff


	//   ....[32]....
        /*0524*/ 	.word	0xffffffff


	//   ....[33]....
        /*0528*/ 	.word	0xffffffff


	//   ....[34]....
        /*052c*/ 	.word	0xffffffff


	//   ....[35]....
        /*0530*/ 	.word	0xffffffff


	//   ....[36]....
        /*0534*/ 	.word	0xffffffff


	//   ....[37]....
        /*0538*/ 	.word	0xffffffff


	//   ....[38]....
        /*053c*/ 	.word	0xffffffff


	//   ....[39]....
        /*0540*/ 	.word	0xffffffff


	//   ....[40]....
        /*0544*/ 	.word	0xffffffff


	//   ....[41]....
        /*0548*/ 	.word	0xffffffff


	//   ....[42]....
        /*054c*/ 	.word	0xffffffff


	//   ....[43]....
        /*0550*/ 	.word	0xffffffff


	//   ....[44]....
        /*0554*/ 	.word	0xffffffff


	//   ....[45]....
        /*0558*/ 	.word	0xffffffff


	//   ....[46]....
        /*055c*/ 	.word	0xffffffff


	//   ....[47]....
        /*0560*/ 	.word	0xffffffff


	//   ....[48]....
        /*0564*/ 	.word	0xffffffff


	//   ....[49]....
        /*0568*/ 	.word	0xffffffff


	//   ....[50]....
        /*056c*/ 	.word	0xffffffff


	//   ....[51]....
        /*0570*/ 	.word	0xffffffff


	//   ....[52]....
        /*0574*/ 	.word	0xffffffff


	//   ....[53]....
        /*0578*/ 	.word	0xffffffff


	//   ....[54]....
        /*057c*/ 	.word	0xffffffff


	//   ....[55]....
        /*0580*/ 	.word	0xffffffff


	//   ....[56]....
        /*0584*/ 	.word	0xffffffff


	//   ....[57]....
        /*0588*/ 	.word	0xffffffff


	//   ....[58]....
        /*058c*/ 	.word	0xffffffff


	//   ....[59]....
        /*0590*/ 	.word	0xffffffff


	//   ....[60]....
        /*0594*/ 	.word	0xffffffff


	//   ....[61]....
        /*0598*/ 	.word	0xffffffff


	//   ....[62]....
        /*059c*/ 	.word	0xffffffff


	//   ....[63]....
        /*05a0*/ 	.word	0xffffffff


	//   ....[64]....
        /*05a4*/ 	.word	0xffffffff


	//   ....[65]....
        /*05a8*/ 	.word	0xffffffff


	//   ....[66]....
        /*05ac*/ 	.word	0xffffffff


	//   ....[67]....
        /*05b0*/ 	.word	0xffffffff


	//   ....[68]....
        /*05b4*/ 	.word	0xffffffff


	//   ....[69]....
        /*05b8*/ 	.word	0xffffffff


	//   ....[70]....
        /*05bc*/ 	.word	0xffffffff


	//   ....[71]....
        /*05c0*/ 	.word	0xffffffff


	//   ....[72]....
        /*05c4*/ 	.word	0xffffffff


	//   ....[73]....
        /*05c8*/ 	.word	0xffffffff


	//   ....[74]....
        /*05cc*/ 	.word	0xffffffff


	//   ....[75]....
        /*05d0*/ 	.word	0xffffffff


	//   ....[76]....
        /*05d4*/ 	.word	0xffffffff


	//   ....[77]....
        /*05d8*/ 	.word	0xffffffff


	//   ....[78]....
        /*05dc*/ 	.word	0xffffffff


	//   ....[79]....
        /*05e0*/ 	.word	0xffffffff


	//   ....[80]....
        /*05e4*/ 	.word	0xffffffff


	//   ....[81]....
        /*05e8*/ 	.word	0xffffffff


	//   ....[82]....
        /*05ec*/ 	.word	0xffffffff


	//   ....[83]....
        /*05f0*/ 	.word	0xffffffff


	//   ....[84]....
        /*05f4*/ 	.word	0xffffffff


	//   ....[85]....
        /*05f8*/ 	.word	0xffffffff


	//   ....[86]....
        /*05fc*/ 	.word	0xffffffff


	//   ....[87]....
        /*0600*/ 	.word	0xffffffff


	//   ....[88]....
        /*0604*/ 	.word	0xffffffff


	//   ....[89]....
        /*0608*/ 	.word	0xffffffff


	//   ....[90]....
        /*060c*/ 	.word	0xffffffff


	//   ....[91]....
        /*0610*/ 	.word	0xffffffff


	//   ....[92]....
        /*0614*/ 	.word	0xffffffff


	//   ....[93]....
        /*0618*/ 	.word	0xffffffff


	//   ....[94]....
        /*061c*/ 	.word	0xffffffff


	//   ....[95]....
        /*0620*/ 	.word	0xffffffff


	//   ....[96]....
        /*0624*/ 	.word	0x0500000f


	//   ....[97]....
        /*0628*/ 	.word	0x0500000f


	//   ....[98]....
        /*062c*/ 	.word	0x0500000f


	//   ....[99]....
        /*0630*/ 	.word	0x0500000f


	//   ....[100]....
        /*0634*/ 	.word	0x0500000f


	//   ....[101]....
        /*0638*/ 	.word	0x0500000f


	//   ....[102]....
        /*063c*/ 	.word	0x0500000f


	//   ....[103]....
        /*0640*/ 	.word	0x0500000f


	//   ....[104]....
        /*0644*/ 	.word	0x0500000f


	//   ....[105]....
        /*0648*/ 	.word	0x0500000f


	//   ....[106]....
        /*064c*/ 	.word	0x0500000f


	//   ....[107]....
        /*0650*/ 	.word	0x0500000f


	//   ....[108]....
        /*0654*/ 	.word	0x0500000f


	//   ....[109]....
        /*0658*/ 	.word	0x0500000f


	//   ....[110]....
        /*065c*/ 	.word	0x0500000f


	//   ....[111]....
        /*0660*/ 	.word	0x0500000f


	//   ....[112]....
        /*0664*/ 	.word	0x0500000f


	//   ....[113]....
        /*0668*/ 	.word	0x0500000f


	//   ....[114]....
        /*066c*/ 	.word	0x0500000f


	//   ....[115]....
        /*0670*/ 	.word	0x0500000f


	//   ....[116]....
        /*0674*/ 	.word	0x0500000f


	//   ....[117]....
        /*0678*/ 	.word	0x0500000f


	//   ....[118]....
        /*067c*/ 	.word	0x0500000f


	//   ....[119]....
        /*0680*/ 	.word	0x0500000f


	//   ....[120]....
        /*0684*/ 	.word	0x0500000f


	//   ....[121]....
        /*0688*/ 	.word	0x0500000f


	//   ....[122]....
        /*068c*/ 	.word	0x0500000f


	//   ....[123]....
        /*0690*/ 	.word	0x0500000f


	//   ....[124]....
        /*0694*/ 	.word	0x0500000f


	//   ....[125]....
        /*0698*/ 	.word	0x0500000f


	//   ....[126]....
        /*069c*/ 	.word	0x0500000f


	//   ....[127]....
        /*06a0*/ 	.word	0x0500000f


	//   ....[128]....
        /*06a4*/ 	.word	0x0500000f


	//   ....[129]....
        /*06a8*/ 	.word	0x0500000f


	//   ....[130]....
        /*06ac*/ 	.word	0x0500000f


	//   ....[131]....
        /*06b0*/ 	.word	0x0500000f


	//   ....[132]....
        /*06b4*/ 	.word	0x0500000f


	//   ....[133]....
        /*06b8*/ 	.word	0x0500000f


	//   ....[134]....
        /*06bc*/ 	.word	0x0500000f


	//   ....[135]....
        /*06c0*/ 	.word	0x0500000f


	//   ....[136]....
        /*06c4*/ 	.word	0x0500000f


	//   ....[137]....
        /*06c8*/ 	.word	0x0500000f


	//   ....[138]....
        /*06cc*/ 	.word	0x0500000f


	//   ....[139]....
        /*06d0*/ 	.word	0x0500000f


	//   ....[140]....
        /*06d4*/ 	.word	0x0500000f


	//   ....[141]....
        /*06d8*/ 	.word	0x0500000f


	//   ....[142]....
        /*06dc*/ 	.word	0x0500000f


	//   ....[143]....
        /*06e0*/ 	.word	0x0500000f


	//   ....[144]....
        /*06e4*/ 	.word	0x0500000f


	//   ....[145]....
        /*06e8*/ 	.word	0x0500000f


	//   ....[146]....
        /*06ec*/ 	.word	0x0500000f


	//   ....[147]....
        /*06f0*/ 	.word	0x0500000f


	//   ....[148]....
        /*06f4*/ 	.word	0x0500000f


	//   ....[149]....
        /*06f8*/ 	.word	0x0500000f


	//   ....[150]....
        /*06fc*/ 	.word	0x0500000f


	//   ....[151]....
        /*0700*/ 	.word	0x0500000f


	//   ....[152]....
        /*0704*/ 	.word	0x0500000f


	//   ....[153]....
        /*0708*/ 	.word	0x0500000f


	//   ....[154]....
        /*070c*/ 	.word	0x0500000f


	//   ....[155]....
        /*0710*/ 	.word	0x0500000f


	//   ....[156]....
        /*0714*/ 	.word	0x0500000f


	//----- nvinfo : EIATTR_COOP_GROUP_INSTR_OFFSETS
	.align		4
.L_273:
        /*0718*/ 	.byte	0x04, 0x28
        /*071a*/ 	.short	(.L_275 - .L_274)


	//   ....[0]....
.L_274:
        /*071c*/ 	.word	0x00000070


	//   ....[1]....
        /*0720*/ 	.word	0x000001d0


	//   ....[2]....
        /*0724*/ 	.word	0x00000220


	//   ....[3]....
        /*0728*/ 	.word	0x00000450


	//   ....[4]....
        /*072c*/ 	.word	0x000005b0


	//   ....[5]....
        /*0730*/ 	.word	0x000006d0


	//   ....[6]....
        /*0734*/ 	.word	0x00000830


	//   ....[7]....
        /*0738*/ 	.word	0x00009c80


	//   ....[8]....
        /*073c*/ 	.word	0x00013210


	//   ....[9]....
        /*0740*/ 	.word	0x000132d0


	//   ....[10]....
        /*0744*/ 	.word	0x00013b20


	//   ....[11]....
        /*0748*/ 	.word	0x00013b80


	//   ....[12]....
        /*074c*/ 	.word	0x000167f0


	//   ....[13]....
        /*0750*/ 	.word	0x000168f0


	//   ....[14]....
        /*0754*/ 	.word	0x00017170


	//   ....[15]....
        /*0758*/ 	.word	0x000171e0


	//   ....[16]....
        /*075c*/ 	.word	0x000195b0


	//   ....[17]....
        /*0760*/ 	.word	0x00019670


	//   ....[18]....
        /*0764*/ 	.word	0x000196d0


	//   ....[19]....
        /*0768*/ 	.word	0x000196f0


	//   ....[20]....
        /*076c*/ 	.word	0x0001ca80


	//   ....[21]....
        /*0770*/ 	.word	0x0001cb30


	//   ....[22]....
        /*0774*/ 	.word	0x0001d440


	//   ....[23]....
        /*0778*/ 	.word	0x0001d4a0


	//   ....[24]....
        /*077c*/ 	.word	0x0001e860


	//   ....[25]....
        /*0780*/ 	.word	0x0001e870


	//   ....[26]....
        /*0784*/ 	.word	0x0001e8f0


	//   ....[27]....
        /*0788*/ 	.word	0x0001e900


	//   ....[28]....
        /*078c*/ 	.word	0x0001f670


	//   ....[29]....
        /*0790*/ 	.word	0x0001f6a0


	//   ....[30]....
        /*0794*/ 	.word	0x0001f6d0


	//   ....[31]....
        /*0798*/ 	.word	0x0001f700


	//   ....[32]....
        /*079c*/ 	.word	0x0001f730


	//   ....[33]....
        /*07a0*/ 	.word	0x0001f760


	//   ....[34]....
        /*07a4*/ 	.word	0x0001f790


	//   ....[35]....
        /*07a8*/ 	.word	0x0001f7c0


	//   ....[36]....
        /*07ac*/ 	.word	0x0001f7f0


	//   ....[37]....
        /*07b0*/ 	.word	0x0001f820


	//   ....[38]....
        /*07b4*/ 	.word	0x0001f850


	//   ....[39]....
        /*07b8*/ 	.word	0x0001f880


	//   ....[40]....
        /*07bc*/ 	.word	0x0001f8b0


	//   ....[41]....
        /*07c0*/ 	.word	0x0001f8e0


	//   ....[42]....
        /*07c4*/ 	.word	0x0001f910


	//   ....[43]....
        /*07c8*/ 	.word	0x0001f940


	//   ....[44]....
        /*07cc*/ 	.word	0x0001f970


	//   ....[45]....
        /*07d0*/ 	.word	0x0001f9a0


	//   ....[46]....
        /*07d4*/ 	.word	0x0001f9d0


	//   ....[47]....
        /*07d8*/ 	.word	0x0001fa00


	//   ....[48]....
        /*07dc*/ 	.word	0x0001fa30


	//   ....[49]....
        /*07e0*/ 	.word	0x0001fa60


	//   ....[50]....
        /*07e4*/ 	.word	0x0001fa90


	//   ....[51]....
        /*07e8*/ 	.word	0x0001fac0


	//   ....[52]....
        /*07ec*/ 	.word	0x0001faf0


	//   ....[53]....
        /*07f0*/ 	.word	0x0001fb00


	//   ....[54]....
        /*07f4*/ 	.word	0x0001fb10


	//   ....[55]....
        /*07f8*/ 	.word	0x0001fb20


	//   ....[56]....
        /*07fc*/ 	.word	0x0001fb30


	//   ....[57]....
        /*0800*/ 	.word	0x0001fb40


	//   ....[58]....
        /*0804*/ 	.word	0x0001fb50


	//   ....[59]....
        /*0808*/ 	.word	0x0001fb80


	//   ....[60]....
        /*080c*/ 	.word	0x000214c0


	//   ....[61]....
        /*0810*/ 	.word	0x000216b0


	//   ....[62]....
        /*0814*/ 	.word	0x000216e0


	//   ....[63]....
        /*0818*/ 	.word	0x00021710


	//   ....[64]....
        /*081c*/ 	.word	0x00021740


	//   ....[65]....
        /*0820*/ 	.word	0x00021770


	//   ....[66]....
        /*0824*/ 	.word	0x000217b0


	//   ....[67]....
        /*0828*/ 	.word	0x00021930


	//   ....[68]....
        /*082c*/ 	.word	0x00021960


	//   ....[69]....
        /*0830*/ 	.word	0x00021990


	//   ....[70]....
        /*0834*/ 	.word	0x000219c0


	//   ....[71]....
        /*0838*/ 	.word	0x000219f0


	//   ....[72]....
        /*083c*/ 	.word	0x00021a20


	//   ....[73]....
        /*0840*/ 	.word	0x00021ac0


	//   ....[74]....
        /*0844*/ 	.word	0x00021b00


	//   ....[75]....
        /*0848*/ 	.word	0x00021bc0


	//   ....[76]....
        /*084c*/ 	.word	0x00022d40


	//   ....[77]....
        /*0850*/ 	.word	0x00024d50


	//   ....[78]....
        /*0854*/ 	.word	0x00027270


	//   ....[79]....
        /*0858*/ 	.word	0x000272a0


	//   ....[80]....
        /*085c*/ 	.word	0x000272e0


	//   ....[81]....
        /*0860*/ 	.word	0x00027310


	//   ....[82]....
        /*0864*/ 	.word	0x00027340


	//   ....[83]....
        /*0868*/ 	.word	0x00027370


	//   ....[84]....
        /*086c*/ 	.word	0x000273a0


	//   ....[85]....
        /*0870*/ 	.word	0x000273d0


	//   ....[86]....
        /*0874*/ 	.word	0x00027570


	//   ....[87]....
        /*0878*/ 	.word	0x000275a0


	//   ....[88]....
        /*087c*/ 	.word	0x000275d0


	//   ....[89]....
        /*0880*/ 	.word	0x00027600


	//   ....[90]....
        /*0884*/ 	.word	0x00027630


	//   ....[91]....
        /*0888*/ 	.word	0x00027660


	//   ....[92]....
        /*088c*/ 	.word	0x00027720


	//   ....[93]....
        /*0890*/ 	.word	0x00027740


	//   ....[94]....
        /*0894*/ 	.word	0x000277b0


	//   ....[95]....
        /*0898*/ 	.word	0x00027f50


	//   ....[96]....
        /*089c*/ 	.word	0x00028400


	//   ....[97]....
        /*08a0*/ 	.word	0x000284a0


	//   ....[98]....
        /*08a4*/ 	.word	0x00028540


	//   ....[99]....
        /*08a8*/ 	.word	0x000285e0


	//   ....[100]....
        /*08ac*/ 	.word	0x00028680


	//   ....[101]....
        /*08b0*/ 	.word	0x00028760


	//   ....[102]....
        /*08b4*/ 	.word	0x00028800


	//   ....[103]....
        /*08b8*/ 	.word	0x000288a0


	//   ....[104]....
        /*08bc*/ 	.word	0x00028940


	//   ....[105]....
        /*08c0*/ 	.word	0x00028cd0


	//   ....[106]....
        /*08c4*/ 	.word	0x00028e00


	//   ....[107]....
        /*08c8*/ 	.word	0x00028f30


	//   ....[108]....
        /*08cc*/ 	.word	0x00028fb0


	//   ....[109]....
        /*08d0*/ 	.word	0x00029010


	//   ....[110]....
        /*08d4*/ 	.word	0x00029090


	//   ....[111]....
        /*08d8*/ 	.word	0x000290f0


	//   ....[112]....
        /*08dc*/ 	.word	0x00029170


	//   ....[113]....
        /*08e0*/ 	.word	0x000291d0


	//   ....[114]....
        /*08e4*/ 	.word	0x00029250


	//   ....[115]....
        /*08e8*/ 	.word	0x000292b0


	//   ....[116]....
        /*08ec*/ 	.word	0x00029330


	//   ....[117]....
        /*08f0*/ 	.word	0x00029390


	//   ....[118]....
        /*08f4*/ 	.word	0x00029410


	//   ....[119]....
        /*08f8*/ 	.word	0x00029470


	//   ....[120]....
        /*08fc*/ 	.word	0x000294d0


	//   ....[121]....
        /*0900*/ 	.word	0x00029530


	//   ....[122]....
        /*0904*/ 	.word	0x000295b0


	//   ....[123]....
        /*0908*/ 	.word	0x00029610


	//   ....[124]....
        /*090c*/ 	.word	0x000296a0


	//   ....[125]....
        /*0910*/ 	.word	0x00029700


	//   ....[126]....
        /*0914*/ 	.word	0x00029770


	//   ....[127]....
        /*0918*/ 	.word	0x000297d0


	//   ....[128]....
        /*091c*/ 	.word	0x00029850


	//   ....[129]....
        /*0920*/ 	.word	0x000298b0


	//   ....[130]....
        /*0924*/ 	.word	0x00029930


	//   ....[131]....
        /*0928*/ 	.word	0x00029990


	//   ....[132]....
        /*092c*/ 	.word	0x00029a10


	//   ....[133]....
        /*0930*/ 	.word	0x00029a70


	//   ....[134]....
        /*0934*/ 	.word	0x00029ae0


	//   ....[135]....
        /*0938*/ 	.word	0x00029b40


	//   ....[136]....
        /*093c*/ 	.word	0x00029ba0


	//   ....[137]....
        /*0940*/ 	.word	0x00029cd0


	//   ....[138]....
        /*0944*/ 	.word	0x00029fb0


	//   ....[139]....
        /*0948*/ 	.word	0x0002a400


	//   ....[140]....
        /*094c*/ 	.word	0x0002a4a0


	//   ....[141]....
        /*0950*/ 	.word	0x0002a5d0


	//   ....[142]....
        /*0954*/ 	.word	0x0002a640


	//   ....[143]....
        /*0958*/ 	.word	0x0002a6b0


	//   ....[144]....
        /*095c*/ 	.word	0x0002a720


	//   ....[145]....
        /*0960*/ 	.word	0x0002a790


	//   ....[146]....
        /*0964*/ 	.word	0x0002a810


	//   ....[147]....
        /*0968*/ 	.word	0x0002a8a0


	//   ....[148]....
        /*096c*/ 	.word	0x0002a940


	//   ....[149]....
        /*0970*/ 	.word	0x0002a9b0


	//   ....[150]....
        /*0974*/ 	.word	0x0002aa20


	//   ....[151]....
        /*0978*/ 	.word	0x0002aa90


	//   ....[152]....
        /*097c*/ 	.word	0x0002ab10


	//   ....[153]....
        /*0980*/ 	.word	0x0002ab80


	//   ....[154]....
        /*0984*/ 	.word	0x0002ac20


	//   ....[155]....
        /*0988*/ 	.word	0x0002acb0


	//   ....[156]....
        /*098c*/ 	.word	0x0002ade0


	//----- nvinfo : EIATTR_REG_RECONFIG
	.align		4
.L_275:
        /*0990*/ 	.byte	0x01, 0x54
	.zero		2


	//----- nvinfo : EIATTR_SYSCALL_OFFSETS
	.align		4
        /*0994*/ 	.byte	0x04, 0x46
        /*0996*/ 	.short	(.L_277 - .L_276)


	//   ....[0]....
.L_276:
        /*0998*/ 	.word	0x00001cb0


	//   ....[1]....
        /*099c*/ 	.word	0x00001e00


	//   ....[2]....
        /*09a0*/ 	.word	0x00009e10


	//   ....[3]....
        /*09a4*/ 	.word	0x0000a3d0


	//   ....[4]....
        /*09a8*/ 	.word	0x00024470


	//   ....[5]....
        /*09ac*/ 	.word	0x000245e0


	//   ....[6]....
        /*09b0*/ 	.word	0x00024710


	//   ....[7]....
        /*09b4*/ 	.word	0x00024830


	//----- nvinfo : EIATTR_MBARRIER_INSTR_OFFSETS
	.align		4
.L_277:
        /*09b8*/ 	.byte	0x04, 0x39
        /*09ba*/ 	.short	(.L_279 - .L_278)


	//   ....[0]....
.L_278:
        /*09bc*/ 	.word	0x00000300
        /*09c0*/ 	.word	0x000000ff
        /*09c4*/ 	.word	0x00022800
        /*09c8*/ 	.short	0x0100
        /*09ca*/ 	.byte	0x08
	.zero		1


	//   ....[1]....
        /*09cc*/ 	.word	0x00000310
        /*09d0*/ 	.word	0x000000ff
        /*09d4*/ 	.word	0x00022820
        /*09d8*/ 	.short	0x0100
        /*09da*/ 	.byte	0x08
	.zero		1


	//   ....[2]....
        /*09dc*/ 	.word	0x00000400
        /*09e0*/ 	.word	0x000000ff
        /*09e4*/ 	.word	0x00022830
        /*09e8*/ 	.short	0x0100
        /*09ea*/ 	.byte	0x08
	.zero		1


	//   ....[3]....
        /*09ec*/ 	.word	0x00000410
        /*09f0*/ 	.word	0x000000ff
        /*09f4*/ 	.word	0x00022840
        /*09f8*/ 	.short	0x0100
        /*09fa*/ 	.byte	0x08
	.zero		1


	//   ....[4]....
        /*09fc*/ 	.word	0x00000420
        /*0a00*/ 	.word	0x000000ff
        /*0a04*/ 	.word	0x00022838
        /*0a08*/ 	.short	0x0100
        /*0a0a*/ 	.byte	0x08
	.zero		1


	//   ....[5]....
        /*0a0c*/ 	.word	0x00000430
        /*0a10*/ 	.word	0x000000ff
        /*0a14*/ 	.word	0x00022848
        /*0a18*/ 	.short	0x0100
        /*0a1a*/ 	.byte	0x08
	.zero		1


	//   ....[6]....
        /*0a1c*/ 	.word	0x00000560
        /*0a20*/ 	.word	0x000000ff
        /*0a24*/ 	.word	0x00022850
        /*0a28*/ 	.short	0x0100
        /*0a2a*/ 	.byte	0x08
	.zero		1


	//   ....[7]....
        /*0a2c*/ 	.word	0x00000570
        /*0a30*/ 	.word	0x000000ff
        /*0a34*/ 	.word	0x00022860
        /*0a38*/ 	.short	0x0100
        /*0a3a*/ 	.byte	0x08
	.zero		1


	//   ....[8]....
        /*0a3c*/ 	.word	0x00000580
        /*0a40*/ 	.word	0x000000ff
        /*0a44*/ 	.word	0x00022858
        /*0a48*/ 	.short	0x0100
        /*0a4a*/ 	.byte	0x08
	.zero		1


	//   ....[9]....
        /*0a4c*/ 	.word	0x00000590
        /*0a50*/ 	.word	0x000000ff
        /*0a54*/ 	.word	0x00022868
        /*0a58*/ 	.short	0x0100
        /*0a5a*/ 	.byte	0x08
	.zero		1


	//   ....[10]....
        /*0a5c*/ 	.word	0x00000680
        /*0a60*/ 	.word	0x000000ff
        /*0a64*/ 	.word	0x00022870
        /*0a68*/ 	.short	0x0100
        /*0a6a*/ 	.byte	0x06
	.zero		1


	//   ....[11]....
        /*0a6c*/ 	.word	0x00000690
        /*0a70*/ 	.word	0x000000ff
        /*0a74*/ 	.word	0x00022880
        /*0a78*/ 	.short	0x0100
        /*0a7a*/ 	.byte	0x06
	.zero		1


	//   ....[12]....
        /*0a7c*/ 	.word	0x000006a0
        /*0a80*/ 	.word	0x000000ff
        /*0a84*/ 	.word	0x00022878
        /*0a88*/ 	.short	0x0100
        /*0a8a*/ 	.byte	0x06
	.zero		1


	//   ....[13]....
        /*0a8c*/ 	.word	0x000006b0
        /*0a90*/ 	.word	0x000000ff
        /*0a94*/ 	.word	0x00022888
        /*0a98*/ 	.short	0x0100
        /*0a9a*/ 	.byte	0x06
	.zero		1


	//   ....[14]....
        /*0a9c*/ 	.word	0x000007e0
        /*0aa0*/ 	.word	0x000000ff
        /*0aa4*/ 	.word	0x00022890
        /*0aa8*/ 	.short	0x0100
        /*0aaa*/ 	.byte	0x08
	.zero		1


	//   ....[15]....
        /*0aac*/ 	.word	0x000007f0
        /*0ab0*/ 	.word	0x000000ff
        /*0ab4*/ 	.word	0x000228a0
        /*0ab8*/ 	.short	0x0100
        /*0aba*/ 	.byte	0x08
	.zero		1


	//   ....[16]....
        /*0abc*/ 	.word	0x00000800
        /*0ac0*/ 	.word	0x000000ff
        /*0ac4*/ 	.word	0x00022898
        /*0ac8*/ 	.short	0x0100
        /*0aca*/ 	.byte	0x08
	.zero		1


	//   ....[17]....
        /*0acc*/ 	.word	0x00000810
        /*0ad0*/ 	.word	0x000000ff
        /*0ad4*/ 	.word	0x000228a8
        /*0ad8*/ 	.short	0x0100
        /*0ada*/ 	.byte	0x08
	.zero		1


	//   ....[18]....
        /*0adc*/ 	.word	0x00000940
        /*0ae0*/ 	.word	0x000000ff
        /*0ae4*/ 	.word	0x000228b0
        /*0ae8*/ 	.short	0x0100
        /*0aea*/ 	.byte	0x08
	.zero		1


	//   ....[19]....
        /*0aec*/ 	.word	0x00000950
        /*0af0*/ 	.word	0x000000ff
        /*0af4*/ 	.word	0x000228c0
        /*0af8*/ 	.short	0x0100
        /*0afa*/ 	.byte	0x08
	.zero		1


	//   ....[20]....
        /*0afc*/ 	.word	0x00000960
        /*0b00*/ 	.word	0x000000ff
        /*0b04*/ 	.word	0x000228b8
        /*0b08*/ 	.short	0x0100
        /*0b0a*/ 	.byte	0x08
	.zero		1


	//   ....[21]....
        /*0b0c*/ 	.word	0x00000970
        /*0b10*/ 	.word	0x000000ff
        /*0b14*/ 	.word	0x000228c8
        /*0b18*/ 	.short	0x0100
        /*0b1a*/ 	.byte	0x08
	.zero		1


	//   ....[22]....
        /*0b1c*/ 	.word	0x00002f50
        /*0b20*/ 	.word	0x0000005c
        /*0b24*/ 	.word	0x00022890
        /*0b28*/ 	.short	0x010a
        /*0b2a*/ 	.byte	0x3f
	.zero		1


	//   ....[23]....
        /*0b2c*/ 	.word	0x00005ed0
        /*0b30*/ 	.word	0x0000005c
        /*0b34*/ 	.word	0x00022890
        /*0b38*/ 	.short	0x010a
        /*0b3a*/ 	.byte	0x3f
	.zero		1


	//   ....[24]....
        /*0b3c*/ 	.word	0x00008e80
        /*0b40*/ 	.word	0x0000005c
        /*0b44*/ 	.word	0x00022890
        /*0b48*/ 	.short	0x010a
        /*0b4a*/ 	.byte	0x3f
	.zero		1


	//   ....[25]....
        /*0b4c*/ 	.word	0x000090f0
        /*0b50*/ 	.word	0x00000004
        /*0b54*/ 	.word	0x00000000
        /*0b58*/ 	.short	0x0101
        /*0b5a*/ 	.byte	0x3f
	.zero		1


	//   ....[26]....
        /*0b5c*/ 	.word	0x00009130
        /*0b60*/ 	.word	0x0000005c
        /*0b64*/ 	.word	0x000228b0
        /*0b68*/ 	.short	0x010a
        /*0b6a*/ 	.byte	0x3f
	.zero		1


	//   ....[27]....
        /*0b6c*/ 	.word	0x00009570
        /*0b70*/ 	.word	0x0000005c
        /*0b74*/ 	.word	0x00000000
        /*0b78*/ 	.short	0x0101
        /*0b7a*/ 	.byte	0x3f
	.zero		1


	//   ....[28]....
        /*0b7c*/ 	.word	0x0000a130
        /*0b80*/ 	.word	0x00000010
        /*0b84*/ 	.word	0x00022800
        /*0b88*/ 	.short	0x010a
        /*0b8a*/ 	.byte	0x3f
	.zero		1


	//   ....[29]....
        /*0b8c*/ 	.word	0x0000a180
        /*0b90*/ 	.word	0x00000010
        /*0b94*/ 	.word	0x00022800
        /*0b98*/ 	.short	0x010a
        /*0b9a*/ 	.byte	0x3f
	.zero		1


	//   ....[30]....
        /*0b9c*/ 	.word	0x0000ac10
        /*0ba0*/ 	.word	0x00000010
        /*0ba4*/ 	.word	0x00022800
        /*0ba8*/ 	.short	0x010a
        /*0baa*/ 	.byte	0x3f
	.zero		1


	//   ....[31]....
        /*0bac*/ 	.word	0x0000e120
        /*0bb0*/ 	.word	0x00000010
        /*0bb4*/ 	.word	0x00022800
        /*0bb8*/ 	.short	0x010a
        /*0bba*/ 	.byte	0x3f
	.zero		1


	//   ....[32]....
        /*0bbc*/ 	.word	0x000111a0
        /*0bc0*/ 	.word	0x00000000
        /*0bc4*/ 	.word	0x00022830
        /*0bc8*/ 	.short	0x010a
        /*0bca*/ 	.byte	0x3f
	.zero		1


	//   ....[33]....
        /*0bcc*/ 	.word	0x00011210
        /*0bd0*/ 	.word	0x00000000
        /*0bd4*/ 	.word	0x00022830
        /*0bd8*/ 	.short	0x010a
        /*0bda*/ 	.byte	0x3f
	.zero		1


	//   ....[34]....
        /*0bdc*/ 	.word	0x00011aa0
        /*0be0*/ 	.word	0x00000000
        /*0be4*/ 	.word	0x00000000
        /*0be8*/ 	.short	0x0101
        /*0bea*/ 	.byte	0x3f
	.zero		1


	//   ....[35]....
        /*0bec*/ 	.word	0x00014b80
        /*0bf0*/ 	.word	0x00000009
        /*0bf4*/ 	.word	0x00022830
        /*0bf8*/ 	.short	0x010a
        /*0bfa*/ 	.byte	0x3f
	.zero		1


	//   ....[36]....
        /*0bfc*/ 	.word	0x00014bd0
        /*0c00*/ 	.word	0x00000009
        /*0c04*/ 	.word	0x00022830
        /*0c08*/ 	.short	0x010a
        /*0c0a*/ 	.byte	0x3f
	.zero		1


	//   ....[37]....
        /*0c0c*/ 	.word	0x00014f40
        /*0c10*/ 	.word	0x00000009
        /*0c14*/ 	.word	0x00022850
        /*0c18*/ 	.short	0x010a
        /*0c1a*/ 	.byte	0x3f
	.zero		1


	//   ....[38]....
        /*0c1c*/ 	.word	0x00014f80
        /*0c20*/ 	.word	0x00000009
        /*0c24*/ 	.word	0x00022850
        /*0c28*/ 	.short	0x010a
        /*0c2a*/ 	.byte	0x3f
	.zero		1


	//   ....[39]....
        /*0c2c*/ 	.word	0x00015aa0
        /*0c30*/ 	.word	0x00000009
        /*0c34*/ 	.word	0x00000000
        /*0c38*/ 	.short	0x0101
        /*0c3a*/ 	.byte	0x3f
	.zero		1


	//   ....[40]....
        /*0c3c*/ 	.word	0x00017cb0
        /*0c40*/ 	.word	0x00000007
        /*0c44*/ 	.word	0x00000000
        /*0c48*/ 	.short	0x0101
        /*0c4a*/ 	.byte	0x3f
	.zero		1


	//   ....[41]....
        /*0c4c*/ 	.word	0x00018560
        /*0c50*/ 	.word	0x00000007
        /*0c54*/ 	.word	0x00022830
        /*0c58*/ 	.short	0x010a
        /*0c5a*/ 	.byte	0x3f
	.zero		1


	//   ....[42]....
        /*0c5c*/ 	.word	0x000185b0
        /*0c60*/ 	.word	0x00000007
        /*0c64*/ 	.word	0x00022830
        /*0c68*/ 	.short	0x010a
        /*0c6a*/ 	.byte	0x3f
	.zero		1


	//   ....[43]....
        /*0c6c*/ 	.word	0x00018950
        /*0c70*/ 	.word	0x00000007
        /*0c74*/ 	.word	0x00022850
        /*0c78*/ 	.short	0x010a
        /*0c7a*/ 	.byte	0x3f
	.zero		1


	//   ....[44]....
        /*0c7c*/ 	.word	0x00018990
        /*0c80*/ 	.word	0x00000007
        /*0c84*/ 	.word	0x00022850
        /*0c88*/ 	.short	0x010a
        /*0c8a*/ 	.byte	0x3f
	.zero		1


	//   ....[45]....
        /*0c8c*/ 	.word	0x0001a4b0
        /*0c90*/ 	.word	0x00000003
        /*0c94*/ 	.word	0x00000000
        /*0c98*/ 	.short	0x0101
        /*0c9a*/ 	.byte	0x3f
	.zero		1


	//   ....[46]....
        /*0c9c*/ 	.word	0x0001a6b0
        /*0ca0*/ 	.word	0x00000006
        /*0ca4*/ 	.word	0x00000000
        /*0ca8*/ 	.short	0x0101
        /*0caa*/ 	.byte	0x3f
	.zero		1


	//   ....[47]....
        /*0cac*/ 	.word	0x0001add0
        /*0cb0*/ 	.word	0x00000007
        /*0cb4*/ 	.word	0x00022830
        /*0cb8*/ 	.short	0x010a
        /*0cba*/ 	.byte	0x3f
	.zero		1


	//   ....[48]....
        /*0cbc*/ 	.word	0x0001ae20
        /*0cc0*/ 	.word	0x00000007
        /*0cc4*/ 	.word	0x00022830
        /*0cc8*/ 	.short	0x010a
        /*0cca*/ 	.byte	0x3f
	.zero		1


	//   ....[49]....
        /*0ccc*/ 	.word	0x0001b1c0
        /*0cd0*/ 	.word	0x00000008
        /*0cd4*/ 	.word	0x00022850
        /*0cd8*/ 	.short	0x010a
        /*0cda*/ 	.byte	0x3f
	.zero		1


	//   ....[50]....
        /*0cdc*/ 	.word	0x0001b200
        /*0ce0*/ 	.word	0x00000008
        /*0ce4*/ 	.word	0x00022850
        /*0ce8*/ 	.short	0x010a
        /*0cea*/ 	.byte	0x3f
	.zero		1


	//   ....[51]....
        /*0cec*/ 	.word	0x0001bd20
        /*0cf0*/ 	.word	0x00000008
        /*0cf4*/ 	.word	0x00000000
        /*0cf8*/ 	.short	0x0101
        /*0cfa*/ 	.byte	0x3f
	.zero		1


	//   ....[52]....
        /*0cfc*/ 	.word	0x0001df80
        /*0d00*/ 	.word	0x00000008
        /*0d04*/ 	.word	0x00000000
        /*0d08*/ 	.short	0x0101
        /*0d0a*/ 	.byte	0x3f
	.zero		1


	//   ....[53]....
        /*0d0c*/ 	.word	0x0001e550
        /*0d10*/ 	.word	0x0000000d
        /*0d14*/ 	.word	0x00022850
        /*0d18*/ 	.short	0x010a
        /*0d1a*/ 	.byte	0x3f
	.zero		1


	//   ....[54]....
        /*0d1c*/ 	.word	0x0001e5d0
        /*0d20*/ 	.word	0x0000000d
        /*0d24*/ 	.word	0x00022850
        /*0d28*/ 	.short	0x010a
        /*0d2a*/ 	.byte	0x3f
	.zero		1


	//   ....[55]....
        /*0d2c*/ 	.word	0x0001ebc0
        /*0d30*/ 	.word	0x00000000
        /*0d34*/ 	.word	0x00000000
        /*0d38*/ 	.short	0x0101
        /*0d3a*/ 	.byte	0x3f
	.zero		1


	//   ....[56]....
        /*0d3c*/ 	.word	0x000204e0
        /*0d40*/ 	.word	0x00000000
        /*0d44*/ 	.word	0x00000000
        /*0d48*/ 	.short	0x0101
        /*0d4a*/ 	.byte	0x3f
	.zero		1


	//   ....[57]....
        /*0d4c*/ 	.word	0x00022e50
        /*0d50*/ 	.word	0x0000000c
        /*0d54*/ 	.word	0x00022820
        /*0d58*/ 	.short	0x010a
        /*0d5a*/ 	.byte	0x3f
	.zero		1


	//   ....[58]....
        /*0d5c*/ 	.word	0x00022f20
        /*0d60*/ 	.word	0x00000008
        /*0d64*/ 	.word	0x000228a0
        /*0d68*/ 	.short	0x010a
        /*0d6a*/ 	.byte	0x3f
	.zero		1


	//   ....[59]....
        /*0d6c*/ 	.word	0x00023340
        /*0d70*/ 	.word	0x00000008
        /*0d74*/ 	.word	0x000228c0
        /*0d78*/ 	.short	0x010a
        /*0d7a*/ 	.byte	0x3f
	.zero		1


	//   ....[60]....
        /*0d7c*/ 	.word	0x00023740
        /*0d80*/ 	.word	0x00000008
        /*0d84*/ 	.word	0x000228a0
        /*0d88*/ 	.short	0x010a
        /*0d8a*/ 	.byte	0x3f
	.zero		1


	//   ....[61]....
        /*0d8c*/ 	.word	0x00023b40
        /*0d90*/ 	.word	0x00000008
        /*0d94*/ 	.word	0x000228c0
        /*0d98*/ 	.short	0x010a
        /*0d9a*/ 	.byte	0x3f
	.zero		1


	//   ....[62]....
        /*0d9c*/ 	.word	0x00024fd0
        /*0da0*/ 	.word	0x00000005
        /*0da4*/ 	.word	0x00022880
        /*0da8*/ 	.short	0x010a
        /*0daa*/ 	.byte	0x3f
	.zero		1


	//   ....[63]....
        /*0dac*/ 	.word	0x000251b0
        /*0db0*/ 	.word	0x00000005
        /*0db4*/ 	.word	0x00022840
        /*0db8*/ 	.short	0x010a
        /*0dba*/ 	.byte	0x3f
	.zero		1


	//   ....[64]....
        /*0dbc*/ 	.word	0x00025750
        /*0dc0*/ 	.word	0x00000004
        /*0dc4*/ 	.word	0x00022820
        /*0dc8*/ 	.short	0x010a
        /*0dca*/ 	.byte	0x3f
	.zero		1


	//   ....[65]....
        /*0dcc*/ 	.word	0x00025a90
        /*0dd0*/ 	.word	0x00000005
        /*0dd4*/ 	.word	0x00022880
        /*0dd8*/ 	.short	0x010a
        /*0dda*/ 	.byte	0x3f
	.zero		1


	//   ....[66]....
        /*0ddc*/ 	.word	0x00025d00
        /*0de0*/ 	.word	0x00000005
        /*0de4*/ 	.word	0x00022840
        /*0de8*/ 	.short	0x010a
        /*0dea*/ 	.byte	0x3f
	.zero		1


	//   ....[67]....
        /*0dec*/ 	.word	0x00026230
        /*0df0*/ 	.word	0x00000005
        /*0df4*/ 	.word	0x00022870
        /*0df8*/ 	.short	0x010a
        /*0dfa*/ 	.byte	0x3f
	.zero		1


	//   ....[68]....
        /*0dfc*/ 	.word	0x000262c0
        /*0e00*/ 	.word	0x00000005
        /*0e04*/ 	.word	0x00022860
        /*0e08*/ 	.short	0x010a
        /*0e0a*/ 	.byte	0x3f
	.zero		1


	//   ....[69]....
        /*0e0c*/ 	.word	0x000267f0
        /*0e10*/ 	.word	0x00000004
        /*0e14*/ 	.word	0x00022850
        /*0e18*/ 	.short	0x0101
        /*0e1a*/ 	.byte	0x3f
	.zero		1


	//   ....[70]....
        /*0e1c*/ 	.word	0x00026850
        /*0e20*/ 	.word	0x00000004
        /*0e24*/ 	.word	0x00000000
        /*0e28*/ 	.short	0x0101
        /*0e2a*/ 	.byte	0x3f
	.zero		1


	//   ....[71]....
        /*0e2c*/ 	.word	0x00026a40
        /*0e30*/ 	.word	0x00000014
        /*0e34*/ 	.word	0x00022870
        /*0e38*/ 	.short	0x010a
        /*0e3a*/ 	.byte	0x3f
	.zero		1


	//   ....[72]....
        /*0e3c*/ 	.word	0x00026ad0
        /*0e40*/ 	.word	0x00000014
        /*0e44*/ 	.word	0x00022860
        /*0e48*/ 	.short	0x010a
        /*0e4a*/ 	.byte	0x3f
	.zero		1


	//   ....[73]....
        /*0e4c*/ 	.word	0x00026fd0
        /*0e50*/ 	.word	0x00000014
        /*0e54*/ 	.word	0x00022850
        /*0e58*/ 	.short	0x0101
        /*0e5a*/ 	.byte	0x3f
	.zero		1


	//   ....[74]....
        /*0e5c*/ 	.word	0x00027020
        /*0e60*/ 	.word	0x00000000
        /*0e64*/ 	.word	0x00000000
        /*0e68*/ 	.short	0x0101
        /*0e6a*/ 	.byte	0x3f
	.zero		1


	//   ....[75]....
        /*0e6c*/ 	.word	0x00027ed0
        /*0e70*/ 	.word	0x00000000
        /*0e74*/ 	.word	0x00022820
        /*0e78*/ 	.short	0x010a
        /*0e7a*/ 	.byte	0x3f
	.zero		1


	//   ....[76]....
        /*0e7c*/ 	.word	0x00028080
        /*0e80*/ 	.word	0x00000006
        /*0e84*/ 	.word	0x00000000
        /*0e88*/ 	.short	0x010a
        /*0e8a*/ 	.byte	0x3f
	.zero		1


	//   ....[77]....
        /*0e8c*/ 	.word	0x000280f0
        /*0e90*/ 	.word	0x00000007
        /*0e94*/ 	.word	0x00000000
        /*0e98*/ 	.short	0x010a
        /*0e9a*/ 	.byte	0x3f
	.zero		1


	//   ....[78]....
        /*0e9c*/ 	.word	0x00028150
        /*0ea0*/ 	.word	0x00000004
        /*0ea4*/ 	.word	0x00022860
        /*0ea8*/ 	.short	0x010a
        /*0eaa*/ 	.byte	0x3f
	.zero		1


	//   ....[79]....
        /*0eac*/ 	.word	0x000281a0
        /*0eb0*/ 	.word	0x00000003
        /*0eb4*/ 	.word	0x00022860
        /*0eb8*/ 	.short	0x010a
        /*0eba*/ 	.byte	0x3f
	.zero		1


	//   ....[80]....
        /*0ebc*/ 	.word	0x000281e0
        /*0ec0*/ 	.word	0x00000004
        /*0ec4*/ 	.word	0x00022880
        /*0ec8*/ 	.short	0x010a
        /*0eca*/ 	.byte	0x3f
	.zero		1


	//   ....[81]....
        /*0ecc*/ 	.word	0x00028200
        /*0ed0*/ 	.word	0x00000003
        /*0ed4*/ 	.word	0x00022880
        /*0ed8*/ 	.short	0x010a
        /*0eda*/ 	.byte	0x3f
	.zero		1


	//   ....[82]....
        /*0edc*/ 	.word	0x00028260
        /*0ee0*/ 	.word	0x0000005c
        /*0ee4*/ 	.word	0x00022890
        /*0ee8*/ 	.short	0x010a
        /*0eea*/ 	.byte	0x3f
	.zero		1


	//   ....[83]....
        /*0eec*/ 	.word	0x000282b0
        /*0ef0*/ 	.word	0x0000005c
        /*0ef4*/ 	.word	0x00022890
        /*0ef8*/ 	.short	0x010a
        /*0efa*/ 	.byte	0x3f
	.zero		1


	//   ....[84]....
        /*0efc*/ 	.word	0x00028300
        /*0f00*/ 	.word	0x0000005c
        /*0f04*/ 	.word	0x00022890
        /*0f08*/ 	.short	0x010a
        /*0f0a*/ 	.byte	0x3f
	.zero		1


	//   ....[85]....
        /*0f0c*/ 	.word	0x00028350
        /*0f10*/ 	.word	0x0000005c
        /*0f14*/ 	.word	0x000228b0
        /*0f18*/ 	.short	0x010a
        /*0f1a*/ 	.byte	0x3f
	.zero		1


	//   ....[86]....
        /*0f1c*/ 	.word	0x000286c0
        /*0f20*/ 	.word	0x00000010
        /*0f24*/ 	.word	0x00022800
        /*0f28*/ 	.short	0x010a
        /*0f2a*/ 	.byte	0x3f
	.zero		1


	//   ....[87]....
        /*0f2c*/ 	.word	0x00028980
        /*0f30*/ 	.word	0x00000010
        /*0f34*/ 	.word	0x00022800
        /*0f38*/ 	.short	0x010a
        /*0f3a*/ 	.byte	0x3f
	.zero		1


	//   ....[88]....
        /*0f3c*/ 	.word	0x000289d0
        /*0f40*/ 	.word	0x00000000
        /*0f44*/ 	.word	0x00022830
        /*0f48*/ 	.short	0x010a
        /*0f4a*/ 	.byte	0x3f
	.zero		1


	//   ....[89]....
        /*0f4c*/ 	.word	0x00028a20
        /*0f50*/ 	.word	0x00000009
        /*0f54*/ 	.word	0x00022830
        /*0f58*/ 	.short	0x010a
        /*0f5a*/ 	.byte	0x3f
	.zero		1


	//   ....[90]....
        /*0f5c*/ 	.word	0x00028a70
        /*0f60*/ 	.word	0x00000009
        /*0f64*/ 	.word	0x00022850
        /*0f68*/ 	.short	0x010a
        /*0f6a*/ 	.byte	0x3f
	.zero		1


	//   ....[91]....
        /*0f6c*/ 	.word	0x00028ac0
        /*0f70*/ 	.word	0x00000007
        /*0f74*/ 	.word	0x00022830
        /*0f78*/ 	.short	0x010a
        /*0f7a*/ 	.byte	0x3f
	.zero		1


	//   ....[92]....
        /*0f7c*/ 	.word	0x00028b10
        /*0f80*/ 	.word	0x00000007
        /*0f84*/ 	.word	0x00022850
        /*0f88*/ 	.short	0x010a
        /*0f8a*/ 	.byte	0x3f
	.zero		1


	//   ....[93]....
        /*0f8c*/ 	.word	0x00028b60
        /*0f90*/ 	.word	0x00000007
        /*0f94*/ 	.word	0x00022830
        /*0f98*/ 	.short	0x010a
        /*0f9a*/ 	.byte	0x3f
	.zero		1


	//   ....[94]....
        /*0f9c*/ 	.word	0x00028bb0
        /*0fa0*/ 	.word	0x00000008
        /*0fa4*/ 	.word	0x00022850
        /*0fa8*/ 	.short	0x010a
        /*0faa*/ 	.byte	0x3f
	.zero		1


	//   ....[95]....
        /*0fac*/ 	.word	0x00028c00
        /*0fb0*/ 	.word	0x0000000d
        /*0fb4*/ 	.word	0x00022850
        /*0fb8*/ 	.short	0x010a
        /*0fba*/ 	.byte	0x3f
	.zero		1


	//   ....[96]....
        /*0fbc*/ 	.word	0x00029d90
        /*0fc0*/ 	.word	0x0000000c
        /*0fc4*/ 	.word	0x00022820
        /*0fc8*/ 	.short	0x010a
        /*0fca*/ 	.byte	0x3f
	.zero		1


	//   ....[97]....
        /*0fcc*/ 	.word	0x00029de0
        /*0fd0*/ 	.word	0x00000008
        /*0fd4*/ 	.word	0x000228a0
        /*0fd8*/ 	.short	0x010a
        /*0fda*/ 	.byte	0x3f
	.zero		1


	//   ....[98]....
        /*0fdc*/ 	.word	0x00029e30
        /*0fe0*/ 	.word	0x00000008
        /*0fe4*/ 	.word	0x000228c0
        /*0fe8*/ 	.short	0x010a
        /*0fea*/ 	.byte	0x3f
	.zero		1


	//   ....[99]....
        /*0fec*/ 	.word	0x00029e80
        /*0ff0*/ 	.word	0x00000008
        /*0ff4*/ 	.word	0x000228a0
        /*0ff8*/ 	.short	0x010a
        /*0ffa*/ 	.byte	0x3f
	.zero		1


	//   ....[100]....
        /*0ffc*/ 	.word	0x00029ed0
        /*1000*/ 	.word	0x00000008
        /*1004*/ 	.word	0x000228c0
        /*1008*/ 	.short	0x010a
        /*100a*/ 	.byte	0x3f
	.zero		1


	//   ....[101]....
        /*100c*/ 	.word	0x0002a070
        /*1010*/ 	.word	0x00000005
        /*1014*/ 	.word	0x00022880
        /*1018*/ 	.short	0x010a
        /*101a*/ 	.byte	0x3f
	.zero		1


	//   ....[102]....
        /*101c*/ 	.word	0x0002a0c0
        /*1020*/ 	.word	0x00000005
        /*1024*/ 	.word	0x00022840
        /*1028*/ 	.short	0x010a
        /*102a*/ 	.byte	0x3f
	.zero		1


	//   ....[103]....
        /*102c*/ 	.word	0x0002a140
        /*1030*/ 	.word	0x00000004
        /*1034*/ 	.word	0x00022820
        /*1038*/ 	.short	0x010a
        /*103a*/ 	.byte	0x3f
	.zero		1


	//   ....[104]....
        /*103c*/ 	.word	0x0002a190
        /*1040*/ 	.word	0x00000005
        /*1044*/ 	.word	0x00022880
        /*1048*/ 	.short	0x010a
        /*104a*/ 	.byte	0x3f
	.zero		1


	//   ....[105]....
        /*104c*/ 	.word	0x0002a1e0
        /*1050*/ 	.word	0x00000005
        /*1054*/ 	.word	0x00022840
        /*1058*/ 	.short	0x010a
        /*105a*/ 	.byte	0x3f
	.zero		1


	//   ....[106]....
        /*105c*/ 	.word	0x0002a240
        /*1060*/ 	.word	0x00000005
        /*1064*/ 	.word	0x00022870
        /*1068*/ 	.short	0x010a
        /*106a*/ 	.byte	0x3f
	.zero		1


	//   ....[107]....
        /*106c*/ 	.word	0x0002a2a0
        /*1070*/ 	.word	0x00000005
        /*1074*/ 	.word	0x00022860
        /*1078*/ 	.short	0x010a
        /*107a*/ 	.byte	0x3f
	.zero		1


	//   ....[108]....
        /*107c*/ 	.word	0x0002a2f0
        /*1080*/ 	.word	0x00000014
        /*1084*/ 	.word	0x00022870
        /*1088*/ 	.short	0x010a
        /*108a*/ 	.byte	0x3f
	.zero		1


	//   ....[109]....
        /*108c*/ 	.word	0x0002a340
        /*1090*/ 	.word	0x00000014
        /*1094*/ 	.word	0x00022860
        /*1098*/ 	.short	0x010a
        /*109a*/ 	.byte	0x3f
	.zero		1


	//   ....[110]....
        /*109c*/ 	.word	0x0002ad00
        /*10a0*/ 	.word	0x00000000
        /*10a4*/ 	.word	0x00022820
        /*10a8*/ 	.short	0x010a
        /*10aa*/ 	.byte	0x3f
	.zero		1


	//   ....[111]....
        /*10ac*/ 	.word	0x0002aea0
        /*10b0*/ 	.word	0x00000006
        /*10b4*/ 	.word	0x00000000
        /*10b8*/ 	.short	0x010a
        /*10ba*/ 	.byte	0x3f
	.zero		1


	//   ....[112]....
        /*10bc*/ 	.word	0x0002aef0
        /*10c0*/ 	.word	0x00000007
        /*10c4*/ 	.word	0x00000000
        /*10c8*/ 	.short	0x010a
        /*10ca*/ 	.byte	0x3f
	.zero		1


	//   ....[113]....
        /*10cc*/ 	.word	0x0002af40
        /*10d0*/ 	.word	0x00000004
        /*10d4*/ 	.word	0x00022860
        /*10d8*/ 	.short	0x010a
        /*10da*/ 	.byte	0x3f
	.zero		1


	//   ....[114]....
        /*10dc*/ 	.word	0x0002af90
        /*10e0*/ 	.word	0x00000003
        /*10e4*/ 	.word	0x00022860
        /*10e8*/ 	.short	0x010a
        /*10ea*/ 	.byte	0x3f
	.zero		1


	//   ....[115]....
        /*10ec*/ 	.word	0x0002afe0
        /*10f0*/ 	.word	0x00000004
        /*10f4*/ 	.word	0x00022880
        /*10f8*/ 	.short	0x010a
        /*10fa*/ 	.byte	0x3f
	.zero		1


	//----- nvinfo : EIATTR_NUM_MBARRIERS
	.align		4
.L_279:
        /*10fc*/ 	.byte	0x03, 0x38
        /*10fe*/ 	.short	0x0016


	//----- nvinfo : EIATTR_EXIT_INSTR_OFFSETS
	.align		4
        /*1100*/ 	.byte	0x04, 0x1c
        /*1102*/ 	.short	(.L_281 - .L_280)


	//   ....[0]....
.L_280:
        /*1104*/ 	.word	0x00028250


	//----- nvinfo : EIATTR_MAX_THREADS
	.align		4
.L_281:
        /*1108*/ 	.byte	0x04, 0x05
        /*110a*/ 	.short	(.L_283 - .L_282)
.L_282:
        /*110c*/ 	.word	0x00000180
        /*1110*/ 	.word	0x00000001
        /*1114*/ 	.word	0x00000001


	//----- nvinfo : EIATTR_CRS_STACK_SIZE
	.align		4
.L_283:
        /*1118*/ 	.byte	0x04, 0x1e
        /*111a*/ 	.short	(.L_285 - .L_284)
.L_284:
        /*111c*/ 	.word	0x00000000


	//----- nvinfo : EIATTR_CBANK_PARAM_SIZE
	.align		4
.L_285:
        /*1120*/ 	.byte	0x03, 0x19
        /*1122*/ 	.short	0x0a70


	//----- nvinfo : EIATTR_PARAM_CBANK
	.align		4
        /*1124*/ 	.byte	0x04, 0x0a
        /*1126*/ 	.short	(.L_287 - .L_286)
	.align		4
.L_286:
        /*1128*/ 	.word	index@(.nv.constant0._ZN7cutlass13device_kernelIN5flash11enable_sm90INS1_16FlashAttnFwdSm90INS1_25CollectiveMainloopFwdSm90ILi2EN4cute5tupleIJNS5_1CILi1EEES8_S8_EEENS6_IJNS7_ILi128EEESA_NS7_ILi192EEEEEELi128ENS_12float_e4m3_tEfNS_4arch4Sm90ELb0ELb1ELb1ELb1ELb0ELb1ELb0ELb1ELb1ELb0ELb0ELb0EEENS1_21CollectiveEpilogueFwdINS6_IJSA_SA_SA_EEES9_NS_10bfloat16_tESF_Li256ELb1ELb0ELb0ELb1EEENS1_36VarlenDynamicPersistentTileSchedulerILi128ELi128ELi256ELi128ELb0ELb0ELb1ELb1ELb0ELb1EEEEEEEEEvNT_6ParamsE)
        /*112c*/ 	.short	0x0210
        /*112e*/ 	.short	0x0a70


	//----- nvinfo : EIATTR_SW_WAR
	.align		4
.L_287:
        /*1130*/ 	.byte	0x04, 0x36
        /*1132*/ 	.short	(.L_289 - .L_288)
.L_288:
        /*1134*/ 	.word	0x00000008
.L_289:


//--------------------- .nv.info._ZN7cutlass13device_kernelIN5flash11enable_sm90INS1_16FlashAttnFwdSm90INS1_25CollectiveMainloopFwdSm90ILi2EN4cute5tupleIJNS5_1CILi1EEES8_S8_EEENS6_IJNS7_ILi128EEENS7_ILi160EEENS7_ILi192EEEEEELi128ENS_12float_e4m3_tEfNS_4arch4Sm90ELb1ELb0ELb1ELb0ELb0ELb0ELb0ELb1ELb1ELb0ELb0ELb0EEENS1_21CollectiveEpilogueFwdINS6_IJSA_SA_SB_EEES9_NS_10bfloat16_tESG_Li256ELb0ELb0ELb0ELb1EEENS1_30DynamicPersistentTileSchedulerILi256ELi128ELb0ELb0ELb1EEEEEEEEEvNT_6ParamsE --------------------------
	.section	.nv.info._ZN7cutlass13device_kernelIN5flash11enable_sm90INS1_16FlashAttnFwdSm90INS1_25CollectiveMainloopFwdSm90ILi2EN4cute5tupleIJNS5_1CILi1EEES8_S8_EEENS6_IJNS7_ILi128EEENS7_ILi160EEENS7_ILi192EEEEEELi128ENS_12float_e4m3_tEfNS_4arch4Sm90ELb1ELb0ELb1ELb0ELb0ELb0ELb0ELb1ELb1ELb0ELb0ELb0EEENS1_21CollectiveEpilogueFwdINS6_IJSA_SA_SB_EEES9_NS_10bfloat16_tESG_Li256ELb0ELb0ELb0ELb1EEENS1_30DynamicPersistentTileSchedulerILi256ELi128ELb0ELb0ELb1EEEEEEEEEvNT_6ParamsE,"",@"SHT_CUDA_INFO"
	.sectionflags	@""
	.align	4


	//----- nvinfo : EIATTR_CUDA_API_VERSION
	.align		4
        /*0000*/ 	.byte	0x04, 0x37
        /*0002*/ 	.short	(.L_291 - .L_290)
.L_290:
        /*0004*/ 	.word	0x00000082


	//----- nvinfo : EIATTR_KPARAM_INFO
	.align		4
.L_291:
        /*0008*/ 	.byte	0x04, 0x17
        /*000a*/ 	.short	(.L_293 - .L_292)
.L_292:
        /*000c*/ 	.word	0x00000000
        /*0010*/ 	.short	0x0000
        /*0012*/ 	.short	0x0070
        /*0014*/ 	.byte	0x00, 0xf0, 0x01, 0x2e


	//----- nvinfo : EIATTR_SPARSE_MMA_MASK
	.align		4
.L_293:
        /*0018*/ 	.byte	0x03, 0x50
        /*001a*/ 	.short	0x0000


	//----- nvinfo : EIATTR_MAXREG_COUNT
	.align		4
        /*001c*/ 	.byte	0x03, 0x1b
        /*001e*/ 	.short	0x00a8


	//----- nvinfo : EIATTR_NUM_BARRIERS
	.align		4
        /*0020*/ 	.byte	0x02, 0x4c
        /*0022*/ 	.byte	0x10
	.zero		1


	//----- nvinfo : EIATTR_EXTERNS
	.align		4
        /*0024*/ 	.byte	0x04, 0x0f
        /*0026*/ 	.short	(.L_295 - .L_294)


	//   ....[0]....
	.align		4
.L_294:
        /*0028*/ 	.word	index@(__assertfail)


	//----- nvinfo : EIATTR_ANNOTATIONS
	.align		4
.L_295:
        /*002c*/ 	.byte	0x04, 0x55
        /*002e*/ 	.short	(.L_297 - .L_296)


	//   ....[0]....
.L_296:
        /* <DEDUP_REMOVED lines=35> */


	//----- nvinfo : EIATTR_MERCURY_ISA_VERSION
	.align		4
.L_297:
        /*0250*/ 	.byte	0x03, 0x5f
        /*0252*/ 	.short	0x0101


	//----- nvinfo : EIATTR_INT_WARP_WIDE_INSTR_OFFSETS
	.align		4
        /*0254*/ 	.byte	0x04, 0x31
        /*0256*/ 	.short	(.L_299 - .L_298)


	//   ....[0]....
.L_298:
        /*0258*/ 	.word	0x00000190


	//   ....[1]....
        /*025c*/ 	.word	0x000001c0


	//   ....[2]....
        /*0260*/ 	.word	0x000001d0


	//   ....[3]....
        /*0264*/ 	.word	0x0000fe20


	//   ....[4]....
        /*0268*/ 	.word	0x0000feb0


	//   ....[5]....
        /*026c*/ 	.word	0x00010590


	//   ....[6]....
        /*0270*/ 	.word	0x00012040


	//   ....[7]....
        /*0274*/ 	.word	0x000120d0


	//----- nvinfo : EIATTR_COOP_GROUP_MASK_REGIDS
	.align		4
.L_299:
        /*0278*/ 	.byte	0x04, 0x29
        /*027a*/ 	.short	(.L_301 - .L_300)


	//   ....[0]....
.L_300:
        /*027c*/ 	.word	0xffffffff


	//   ....[1]....
        /*0280*/ 	.word	0xffffffff


	//   ....[2]....
        /*0284*/ 	.word	0xffffffff


	//   ....[3]....
        /*0288*/ 	.word	0xffffffff


	//   ....[4]....
        /*028c*/ 	.word	0xffffffff


	//   ....[5]....
        /*0290*/ 	.word	0xffffffff


	//   ....[6]....
        /*0294*/ 	.word	0xffffffff


	//   ....[7]....
        /*0298*/ 	.word	0xffffffff


	//   ....[8]....
        /*029c*/ 	.word	0xffffffff


	//   ....[9]....
        /*02a0*/ 	.word	0xffffffff


	//   ....[10]....
        /*02a4*/ 	.word	0xffffffff


	//   ....[11]....
        /*02a8*/ 	.word	0xffffffff


	//   ....[12]....
        /*02ac*/ 	.word	0xffffffff


	//   ....[13]....
        /*02b0*/ 	.word	0xffffffff


	//   ....[14]....
        /*02b4*/ 	.word	0xffffffff


	//   ....[15]....
        /*02b8*/ 	.word	0xffffffff


	//   ....[16]....
        /*02bc*/ 	.word	0xffffffff


	//   ....[17]....
        /*02c0*/ 	.word	0xffffffff


	//   ....[18]....
        /*02c4*/ 	.word	0xffffffff


	//   ....[19]....
        /*02c8*/ 	.word	0xffffffff


	//   ....[20]....
        /*02cc*/ 	.word	0xffffffff


	//   ....[21]....
        /*02d0*/ 	.word	0xffffffff


	//   ....[22]....
        /*02d4*/ 	.word	0xffffffff


	//   ....[23]....
        /*02d8*/ 	.word	0xffffffff


	//   ....[24]....
        /*02dc*/ 	.word	0xffffffff


	//   ....[25]....
        /*02e0*/ 	.word	0xffffffff


	//   ....[26]....
        /*02e4*/ 	.word	0xffffffff


	//   ....[27]....
        /*02e8*/ 	.word	0xffffffff


	//   ....[28]....
        /*02ec*/ 	.word	0xffffffff


	//   ....[29]....
        /*02f0*/ 	.word	0xffffffff


	//   ....[30]....
        /*02f4*/ 	.word	0xffffffff


	//   ....[31]....
        /*02f8*/ 	.word	0xffffffff


	//   ....[32]....
        /*02fc*/ 	.word	0xffffffff


	//   ....[33]....
        /*0300*/ 	.word	0xffffffff


	//   ....[34]....
        /*0304*/ 	.word	0xffffffff


	//   ....[35]....
        /*0308*/ 	.word	0xffffffff


	//   ....[36]....
        /*030c*/ 	.word	0xffffffff


	//   ....[37]....
        /*0310*/ 	.word	0xffffffff


	//   ....[38]....
        /*0314*/ 	.word	0xffffffff


	//   ....[39]....
        /*0318*/ 	.word	0xffffffff


	//   ....[40]....
        /*031c*/ 	.word	0xffffffff


	//   ....[41]....
        /*0320*/ 	.word	0xffffffff


	//   ....[42]....
        /*0324*/ 	.word	0xffffffff


	//   ....[43]....
        /*0328*/ 	.word	0xffffffff


	//   ....[44]....
        /*032c*/ 	.word	0xffffffff


	//   ....[45]....
        /*0330*/ 	.word	0xffffffff


	//   ....[46]....
        /*0334*/ 	.word	0xffffffff


	//   ....[47]....
        /*0338*/ 	.word	0xffffffff


	//   ....[48]....
        /*033c*/ 	.word	0xffffffff


	//   ....[49]....
        /*0340*/ 	.word	0xffffffff


	//   ....[50]....
        /*0344*/ 	.word	0xffffffff


	//   ....[51]....
        /*0348*/ 	.word	0xffffffff


	//   ....[52]....
        /*034c*/ 	.word	0xffffffff


	//   ....[53]....
        /*0350*/ 	.word	0xffffffff


	//   ....[54]....
        /*0354*/ 	.word	0xffffffff


	//   ....[55]....
        /*0358*/ 	.word	0xffffffff


	//   ....[56]....
        /*035c*/ 	.word	0xffffffff


	//   ....[57]....
        /*0360*/ 	.word	0xffffffff


	//   ....[58]....
        /*0364*/ 	.word	0xffffffff


	//   ....[59]....
        /*0368*/ 	.word	0xffffffff


	//   ....[60]....
        /*036c*/ 	.word	0xffffffff


	//   ....[61]....
        /*0370*/ 	.word	0x0500000f


	//   ....[62]....
        /*0374*/ 	.word	0x0500000f


	//----- nvinfo : EIATTR_COOP_GROUP_INSTR_OFFSETS
	.align		4
.L_301:
        /*0378*/ 	.byte	0x04, 0x28
        /*037a*/ 	.short	(.L_303 - .L_302)


	//   ....[0]....
.L_302:
        /*037c*/ 	.word	0x00000070


	//   ....[1]....
        /*0380*/ 	.word	0x000001a0


	//   ....[2]....
        /*0384*/ 	.word	0x000001f0


	//   ....[3]....
        /*0388*/ 	.word	0x000003e0


	//   ....[4]....
        /*038c*/ 	.word	0x00000540


	//   ....[5]....
        /*0390*/ 	.word	0x00000660


	//   ....[6]....
        /*0394*/ 	.word	0x000007c0


	//   ....[7]....
        /*0398*/ 	.word	0x000014d0


	//   ....[8]....
        /*039c*/ 	.word	0x00003830


	//   ....[9]....
        /*03a0*/ 	.word	0x00003930


	//   ....[10]....
        /*03a4*/ 	.word	0x000044f0


	//   ....[11]....
        /*03a8*/ 	.word	0x00004570


	//   ....[12]....
        /*03ac*/ 	.word	0x00007930


	//   ....[13]....
        /*03b0*/ 	.word	0x00007a90


	//   ....[14]....
        /*03b4*/ 	.word	0x00008700


	//   ....[15]....
        /*03b8*/ 	.word	0x00008760


	//   ....[16]....
        /*03bc*/ 	.word	0x0000ba90


	//   ....[17]....
        /*03c0*/ 	.word	0x0000baf0


	//   ....[18]....
        /*03c4*/ 	.word	0x0000bb10


	//   ....[19]....
        /*03c8*/ 	.word	0x0000bb30


	//   ....[20]....
        /*03cc*/ 	.word	0x0000d660


	//   ....[21]....
        /*03d0*/ 	.word	0x0000d670


	//   ....[22]....
        /*03d4*/ 	.word	0x0000d6f0


	//   ....[23]....
        /*03d8*/ 	.word	0x0000d700


	//   ....[24]....
        /*03dc*/ 	.word	0x0000e6f0


	//   ....[25]....
        /*03e0*/ 	.word	0x0000e700


	//   ....[26]....
        /*03e4*/ 	.word	0x0000e710


	//   ....[27]....
        /*03e8*/ 	.word	0x0000e720


	//   ....[28]....
        /*03ec*/ 	.word	0x0000e730


	//   ....[29]....
        /*03f0*/ 	.word	0x0000e740


	//   ....[30]....
        /*03f4*/ 	.word	0x0000e750


	//   ....[31]....
        /*03f8*/ 	.word	0x0000e760


	//   ....[32]....
        /*03fc*/ 	.word	0x0000e790


	//   ....[33]....
        /*0400*/ 	.word	0x0000e7a0


	//   ....[34]....
        /*0404*/ 	.word	0x0000e7d0


	//   ....[35]....
        /*0408*/ 	.word	0x0000e7f0


	//   ....[36]....
        /*040c*/ 	.word	0x0000e820


	//   ....[37]....
        /*0410*/ 	.word	0x0000e830


	//   ....[38]....
        /*0414*/ 	.word	0x0000e860


	//   ....[39]....
        /*0418*/ 	.word	0x0000e870


	//   ....[40]....
        /*041c*/ 	.word	0x0000e8a0


	//   ....[41]....
        /*0420*/ 	.word	0x0000e8b0


	//   ....[42]....
        /*0424*/ 	.word	0x0000e8e0


	//   ....[43]....
        /*0428*/ 	.word	0x0000e8f0


	//   ....[44]....
        /*042c*/ 	.word	0x0000e900


	//   ....[45]....
        /*0430*/ 	.word	0x0000e920


	//   ....[46]....
        /*0434*/ 	.word	0x0000e930


	//   ....[47]....
        /*0438*/ 	.word	0x0000e940


	//   ....[48]....
        /*043c*/ 	.word	0x0000e950


	//   ....[49]....
        /*0440*/ 	.word	0x0000e960


	//   ....[50]....
        /*0444*/ 	.word	0x0000e990


	//   ....[51]....
        /*0448*/ 	.word	0x0000e9b0


	//   ....[52]....
        /*044c*/ 	.word	0x0000e9d0


	//   ....[53]....
        /*0450*/ 	.word	0x0000e9f0


	//   ....[54]....
        /*0454*/ 	.word	0x0000ea00


	//   ....[55]....
        /*0458*/ 	.word	0x0000ea10


	//   ....[56]....
        /*045c*/ 	.word	0x0000eb20


	//   ....[57]....
        /*0460*/ 	.word	0x0000f6a0


	//   ....[58]....
        /*0464*/ 	.word	0x000106d0


	//   ....[59]....
        /*0468*/ 	.word	0x00012990


	//   ....[60]....
        /*046c*/ 	.word	0x00012b30


	//   ....[61]....
        /*0470*/ 	.word	0x00013150


	//   ....[62]....
        /*0474*/ 	.word	0x000135e0


	//----- nvinfo : EIATTR_REG_RECONFIG
	.align		4
.L_303:
        /*0478*/ 	.byte	0x01, 0x54
	.zero		2


	//----- nvinfo : EIATTR_SYSCALL_OFFSETS
	.align		4
        /*047c*/ 	.byte	0x04, 0x46
        /*047e*/ 	.short	(.L_305 - .L_304)


	//   ....[0]....
.L_304:
        /*0480*/ 	.word	0x00001680


	//   ....[1]....
        /*0484*/ 	.word	0x00010050


	//   ....[2]....
        /*0488*/ 	.word	0x00010190


	//   ....[3]....
        /*048c*/ 	.word	0x000102d0


	//   ....[4]....
        /*0490*/ 	.word	0x000103f0


	//----- nvinfo : EIATTR_MBARRIER_INSTR_OFFSETS
	.align		4
.L_305:
        /*0494*/ 	.byte	0x04, 0x39
        /*0496*/ 	.short	(.L_307 - .L_306)


	//   ....[0]....
.L_306:
        /*0498*/ 	.word	0x00000290
        /*049c*/ 	.word	0x000000ff
        /*04a0*/ 	.word	0x00029800
        /*04a4*/ 	.short	0x0100
        /*04a6*/ 	.byte	0x06
	.zero		1


	//   ....[1]....
        /*04a8*/ 	.word	0x000002a0
        /*04ac*/ 	.word	0x000000ff
        /*04b0*/ 	.word	0x00029820
        /*04b4*/ 	.short	0x0100
        /*04b6*/ 	.byte	0x06
	.zero		1


	//   ....[2]....
        /*04b8*/ 	.word	0x00000390
        /*04bc*/ 	.word	0x000000ff
        /*04c0*/ 	.word	0x00029830
        /*04c4*/ 	.short	0x0100
        /*04c6*/ 	.byte	0x08
	.zero		1


	//   ....[3]....
        /*04c8*/ 	.word	0x000003a0
        /*04cc*/ 	.word	0x000000ff
        /*04d0*/ 	.word	0x00029840
        /*04d4*/ 	.short	0x0100
        /*04d6*/ 	.byte	0x08
	.zero		1


	//   ....[4]....
        /*04d8*/ 	.word	0x000003b0
        /*04dc*/ 	.word	0x000000ff
        /*04e0*/ 	.word	0x00029838
        /*04e4*/ 	.short	0x0100
        /*04e6*/ 	.byte	0x08
	.zero		1


	//   ....[5]....
        /*04e8*/ 	.word	0x000003c0
        /*04ec*/ 	.word	0x000000ff
        /*04f0*/ 	.word	0x00029848
        /*04f4*/ 	.short	0x0100
        /*04f6*/ 	.byte	0x08
	.zero		1


	//   ....[6]....
        /*04f8*/ 	.word	0x000004f0
        /*04fc*/ 	.word	0x000000ff
        /*0500*/ 	.word	0x00029850
        /*0504*/ 	.short	0x0100
        /*0506*/ 	.byte	0x08
	.zero		1


	//   ....[7]....
        /*0508*/ 	.word	0x00000500
        /*050c*/ 	.word	0x000000ff
        /*0510*/ 	.word	0x00029860
        /*0514*/ 	.short	0x0100
        /*0516*/ 	.byte	0x08
	.zero		1


	//   ....[8]....
        /*0518*/ 	.word	0x00000510
        /*051c*/ 	.word	0x000000ff
        /*0520*/ 	.word	0x00029858
        /*0524*/ 	.short	0x0100
        /*0526*/ 	.byte	0x08
	.zero		1


	//   ....[9]....
        /*0528*/ 	.word	0x00000520
        /*052c*/ 	.word	0x000000ff
        /*0530*/ 	.word	0x00029868
        /*0534*/ 	.short	0x0100
        /*0536*/ 	.byte	0x08
	.zero		1


	//   ....[10]....
        /*0538*/ 	.word	0x00000610
        /*053c*/ 	.word	0x000000ff
        /*0540*/ 	.word	0x00029870
        /*0544*/ 	.short	0x0100
        /*0546*/ 	.byte	0x06
	.zero		1


	//   ....[11]....
        /*0548*/ 	.word	0x00000620
        /*054c*/ 	.word	0x000000ff
        /*0550*/ 	.word	0x00029880
        /*0554*/ 	.short	0x0100
        /*0556*/ 	.byte	0x06
	.zero		1


	//   ....[12]....
        /*0558*/ 	.word	0x00000630
        /*055c*/ 	.word	0x000000ff
        /*0560*/ 	.word	0x00029878
        /*0564*/ 	.short	0x0100
        /*0566*/ 	.byte	0x06
	.zero		1


	//   ....[13]....
        /*0568*/ 	.word	0x00000640
        /*056c*/ 	.word	0x000000ff
        /*0570*/ 	.word	0x00029888
        /*0574*/ 	.short	0x0100
        /*0576*/ 	.byte	0x06
	.zero		1


	//   ....[14]....
        /*0578*/ 	.word	0x00000770
        /*057c*/ 	.word	0x000000ff
        /*0580*/ 	.word	0x00029890
        /*0584*/ 	.short	0x0100
        /*0586*/ 	.byte	0x08
	.zero		1


	//   ....[15]....
        /*0588*/ 	.word	0x00000780
        /*058c*/ 	.word	0x000000ff
        /*0590*/ 	.word	0x000298a0
        /*0594*/ 	.short	0x0100
        /*0596*/ 	.byte	0x08
	.zero		1


	//   ....[16]....
        /*0598*/ 	.word	0x00000790
        /*059c*/ 	.word	0x000000ff
        /*05a0*/ 	.word	0x00029898
        /*05a4*/ 	.short	0x0100
        /*05a6*/ 	.byte	0x08
	.zero		1


	//   ....[17]....
        /*05a8*/ 	.word	0x000007a0
        /*05ac*/ 	.word	0x000000ff
        /*05b0*/ 	.word	0x000298a8
        /*05b4*/ 	.short	0x0100
        /*05b6*/ 	.byte	0x08
	.zero		1


	//   ....[18]....
        /*05b8*/ 	.word	0x000008d0
        /*05bc*/ 	.word	0x000000ff
        /*05c0*/ 	.word	0x000298b0
        /*05c4*/ 	.short	0x0100
        /*05c6*/ 	.byte	0x08
	.zero		1


	//   ....[19]....
        /*05c8*/ 	.word	0x000008e0
        /*05cc*/ 	.word	0x000000ff
        /*05d0*/ 	.word	0x000298c0
        /*05d4*/ 	.short	0x0100
        /*05d6*/ 	.byte	0x08
	.zero		1


	//   ....[20]....
        /*05d8*/ 	.word	0x000008f0
        /*05dc*/ 	.word	0x000000ff
        /*05e0*/ 	.word	0x000298b8
        /*05e4*/ 	.short	0x0100
        /*05e6*/ 	.byte	0x08
	.zero		1


	//   ....[21]....
        /*05e8*/ 	.word	0x00000900
        /*05ec*/ 	.word	0x000000ff
        /*05f0*/ 	.word	0x000298c8
        /*05f4*/ 	.short	0x0100
        /*05f6*/ 	.byte	0x08
	.zero		1


	//   ....[22]....
        /*05f8*/ 	.word	0x000019d0
        /*05fc*/ 	.word	0x000000ff
        /*0600*/ 	.word	0x00029800
        /*0604*/ 	.short	0x010a
        /*0606*/ 	.byte	0x25
	.zero		1


	//   ....[23]....
        /*0608*/ 	.word	0x00001a70
        /*060c*/ 	.word	0x00000002
        /*0610*/ 	.word	0x00029830
        /*0614*/ 	.short	0x010a
        /*0616*/ 	.byte	0x3f
	.zero		1


	//   ....[24]....
        /*0618*/ 	.word	0x00001ae0
        /*061c*/ 	.word	0x00000002
        /*0620*/ 	.word	0x00029830
        /*0624*/ 	.short	0x010a
        /*0626*/ 	.byte	0x3f
	.zero		1


	//   ....[25]....
        /*0628*/ 	.word	0x000033b0
        /*062c*/ 	.word	0x00000002
        /*0630*/ 	.word	0x00000000
        /*0634*/ 	.short	0x0101
        /*0636*/ 	.byte	0x3f
	.zero		1


	//   ....[26]....
        /*0638*/ 	.word	0x00005b10
        /*063c*/ 	.word	0x000000ff
        /*0640*/ 	.word	0x00029830
        /*0644*/ 	.short	0x010a
        /*0646*/ 	.byte	0x05
	.zero		1


	//   ....[27]....
        /*0648*/ 	.word	0x00005b50
        /*064c*/ 	.word	0x000000ff
        /*0650*/ 	.word	0x00029830
        /*0654*/ 	.short	0x010a
        /*0656*/ 	.byte	0x05
	.zero		1


	//   ....[28]....
        /*0658*/ 	.word	0x00006790
        /*065c*/ 	.word	0x000000ff
        /*0660*/ 	.word	0x00029850
        /*0664*/ 	.short	0x010a
        /*0666*/ 	.byte	0x06
	.zero		1


	//   ....[29]....
        /*0668*/ 	.word	0x000067d0
        /*066c*/ 	.word	0x000000ff
        /*0670*/ 	.word	0x00029850
        /*0674*/ 	.short	0x010a
        /*0676*/ 	.byte	0x06
	.zero		1


	//   ....[30]....
        /*0678*/ 	.word	0x00009360
        /*067c*/ 	.word	0x00000002
        /*0680*/ 	.word	0x00000000
        /*0684*/ 	.short	0x0101
        /*0686*/ 	.byte	0x3f
	.zero		1


	//   ....[31]....
        /*0688*/ 	.word	0x000095e0
        /*068c*/ 	.word	0x000000ff
        /*0690*/ 	.word	0x00000000
        /*0694*/ 	.short	0x0101
        /*0696*/ 	.byte	0x06
	.zero		1


	//   ....[32]....
        /*0698*/ 	.word	0x00009d20
        /*069c*/ 	.word	0x000000ff
        /*06a0*/ 	.word	0x00029830
        /*06a4*/ 	.short	0x010a
        /*06a6*/ 	.byte	0x06
	.zero		1


	//   ....[33]....
        /*06a8*/ 	.word	0x00009d60
        /*06ac*/ 	.word	0x000000ff
        /*06b0*/ 	.word	0x00029830
        /*06b4*/ 	.short	0x010a
        /*06b6*/ 	.byte	0x06
	.zero		1


	//   ....[34]....
        /*06b8*/ 	.word	0x0000a970
        /*06bc*/ 	.word	0x000000ff
        /*06c0*/ 	.word	0x00029850
        /*06c4*/ 	.short	0x010a
        /*06c6*/ 	.byte	0x06
	.zero		1


	//   ....[35]....
        /*06c8*/ 	.word	0x0000a9b0
        /*06cc*/ 	.word	0x000000ff
        /*06d0*/ 	.word	0x00029850
        /*06d4*/ 	.short	0x010a
        /*06d6*/ 	.byte	0x06
	.zero		1


	//   ....[36]....
        /*06d8*/ 	.word	0x0000c940
        /*06dc*/ 	.word	0x00000002
        /*06e0*/ 	.word	0x00000000
        /*06e4*/ 	.short	0x0101
        /*06e6*/ 	.byte	0x3f
	.zero		1


	//   ....[37]....
        /*06e8*/ 	.word	0x0000cc90
        /*06ec*/ 	.word	0x000000ff
        /*06f0*/ 	.word	0x00000000
        /*06f4*/ 	.short	0x0101
        /*06f6*/ 	.byte	0x05
	.zero		1


	//   ....[38]....
        /*06f8*/ 	.word	0x0000d310
        /*06fc*/ 	.word	0x000000ff
        /*0700*/ 	.word	0x00029850
        /*0704*/ 	.short	0x010a
        /*0706*/ 	.byte	0x09
	.zero		1


	//   ....[39]....
        /*0708*/ 	.word	0x0000d350
        /*070c*/ 	.word	0x000000ff
        /*0710*/ 	.word	0x00029850
        /*0714*/ 	.short	0x010a
        /*0716*/ 	.byte	0x09
	.zero		1


	//   ....[40]....
        /*0718*/ 	.word	0x0000daa0
        /*071c*/ 	.word	0x000000ff
        /*0720*/ 	.word	0x00000000
        /*0724*/ 	.short	0x0101
        /*0726*/ 	.byte	0x04
	.zero		1


	//   ....[41]....
        /*0728*/ 	.word	0x0000ed80
        /*072c*/ 	.word	0x000000ff
        /*0730*/ 	.word	0x00000000
        /*0734*/ 	.short	0x0101
        /*0736*/ 	.byte	0x05
	.zero		1


	//   ....[42]....
        /*0738*/ 	.word	0x000108f0
        /*073c*/ 	.word	0x00000002
        /*0740*/ 	.word	0x00029880
        /*0744*/ 	.short	0x010a
        /*0746*/ 	.byte	0x3f
	.zero		1


	//   ....[43]....
        /*0748*/ 	.word	0x00010aa0
        /*074c*/ 	.word	0x00000002
        /*0750*/ 	.word	0x00029840
        /*0754*/ 	.short	0x010a
        /*0756*/ 	.byte	0x3f
	.zero		1


	//   ....[44]....
        /*0758*/ 	.word	0x00010f70
        /*075c*/ 	.word	0x000000ff
        /*0760*/ 	.word	0x00029820
        /*0764*/ 	.short	0x010a
        /*0766*/ 	.byte	0x28
	.zero		1


	//   ....[45]....
        /*0768*/ 	.word	0x00011270
        /*076c*/ 	.word	0x00000004
        /*0770*/ 	.word	0x00029880
        /*0774*/ 	.short	0x010a
        /*0776*/ 	.byte	0x3f
	.zero		1


	//   ....[46]....
        /*0778*/ 	.word	0x000114c0
        /*077c*/ 	.word	0x00000004
        /*0780*/ 	.word	0x00029840
        /*0784*/ 	.short	0x010a
        /*0786*/ 	.byte	0x3f
	.zero		1


	//   ....[47]....
        /*0788*/ 	.word	0x000119d0
        /*078c*/ 	.word	0x00000003
        /*0790*/ 	.word	0x00029870
        /*0794*/ 	.short	0x010a
        /*0796*/ 	.byte	0x3f
	.zero		1


	//   ....[48]....
        /*0798*/ 	.word	0x00011a40
        /*079c*/ 	.word	0x00000002
        /*07a0*/ 	.word	0x00029860
        /*07a4*/ 	.short	0x010a
        /*07a6*/ 	.byte	0x3f
	.zero		1


	//   ....[49]....
        /*07a8*/ 	.word	0x00011fb0
        /*07ac*/ 	.word	0x00000003
        /*07b0*/ 	.word	0x00029850
        /*07b4*/ 	.short	0x0101
        /*07b6*/ 	.byte	0x3f
	.zero		1


	//   ....[50]....
        /*07b8*/ 	.word	0x00011ff0
        /*07bc*/ 	.word	0x00000002
        /*07c0*/ 	.word	0x00000000
        /*07c4*/ 	.short	0x0101
        /*07c6*/ 	.byte	0x3f
	.zero		1


	//   ....[51]....
        /*07c8*/ 	.word	0x000121b0
        /*07cc*/ 	.word	0x00000014
        /*07d0*/ 	.word	0x00029870
        /*07d4*/ 	.short	0x010a
        /*07d6*/ 	.byte	0x3f
	.zero		1


	//   ....[52]....
        /*07d8*/ 	.word	0x00012240
        /*07dc*/ 	.word	0x00000014
        /*07e0*/ 	.word	0x00029860
        /*07e4*/ 	.short	0x010a
        /*07e6*/ 	.byte	0x3f
	.zero		1


	//   ....[53]....
        /*07e8*/ 	.word	0x00012780
        /*07ec*/ 	.word	0x00000014
        /*07f0*/ 	.word	0x00029850
        /*07f4*/ 	.short	0x0101
        /*07f6*/ 	.byte	0x3f
	.zero		1


	//   ....[54]....
        /*07f8*/ 	.word	0x000127d0
        /*07fc*/ 	.word	0x00000000
        /*0800*/ 	.word	0x00000000
        /*0804*/ 	.short	0x0101
        /*0806*/ 	.byte	0x3f
	.zero		1


	//   ....[55]....
        /*0808*/ 	.word	0x00012ab0
        /*080c*/ 	.word	0x00000000
        /*0810*/ 	.word	0x00029820
        /*0814*/ 	.short	0x010a
        /*0816*/ 	.byte	0x3f
	.zero		1


	//   ....[56]....
        /*0818*/ 	.word	0x00012c90
        /*081c*/ 	.word	0x00000006
        /*0820*/ 	.word	0x00000000
        /*0824*/ 	.short	0x010a
        /*0826*/ 	.byte	0x3f
	.zero		1


	//   ....[57]....
        /*0828*/ 	.word	0x00012d00
        /*082c*/ 	.word	0x00000007
        /*0830*/ 	.word	0x00000000
        /*0834*/ 	.short	0x010a
        /*0836*/ 	.byte	0x3f
	.zero		1


	//   ....[58]....
        /*0838*/ 	.word	0x00012d60
        /*083c*/ 	.word	0x00000004
        /*0840*/ 	.word	0x00029860
        /*0844*/ 	.short	0x010a
        /*0846*/ 	.byte	0x3f
	.zero		1


	//   ....[59]....
        /*0848*/ 	.word	0x00012db0
        /*084c*/ 	.word	0x00000003
        /*0850*/ 	.word	0x00029860
        /*0854*/ 	.short	0x010a
        /*0856*/ 	.byte	0x3f
	.zero		1


	//   ....[60]....
        /*0858*/ 	.word	0x00012df0
        /*085c*/ 	.word	0x00000004
        /*0860*/ 	.word	0x00029880
        /*0864*/ 	.short	0x010a
        /*0866*/ 	.byte	0x3f
	.zero		1


	//   ....[61]....
        /*0868*/ 	.word	0x00012e10
        /*086c*/ 	.word	0x00000003
        /*0870*/ 	.word	0x00029880
        /*0874*/ 	.short	0x010a
        /*0876*/ 	.byte	0x3f
	.zero		1


	//   ....[62]....
        /*0878*/ 	.word	0x00012e80
        /*087c*/ 	.word	0x00000003
        /*0880*/ 	.word	0x00029800
        /*0884*/ 	.short	0x010a
        /*0886*/ 	.byte	0x3f
	.zero		1


	//   ....[63]....
        /*0888*/ 	.word	0x00012ed0
        /*088c*/ 	.word	0x00000002
        /*0890*/ 	.word	0x00029830
        /*0894*/ 	.short	0x010a
        /*0896*/ 	.byte	0x3f
	.zero		1


	//   ....[64]....
        /*0898*/ 	.word	0x00012f30
        /*089c*/ 	.word	0x00000007
        /*08a0*/ 	.word	0x00029830
        /*08a4*/ 	.short	0x010a
        /*08a6*/ 	.byte	0x3f
	.zero		1


	//   ....[65]....
        /*08a8*/ 	.word	0x00012f90
        /*08ac*/ 	.word	0x00000007
        /*08b0*/ 	.word	0x00029850
        /*08b4*/ 	.short	0x010a
        /*08b6*/ 	.byte	0x3f
	.zero		1


	//   ....[66]....
        /*08b8*/ 	.word	0x00012ff0
        /*08bc*/ 	.word	0x00000007
        /*08c0*/ 	.word	0x00029830
        /*08c4*/ 	.short	0x010a
        /*08c6*/ 	.byte	0x3f
	.zero		1


	//   ....[67]....
        /*08c8*/ 	.word	0x00013050
        /*08cc*/ 	.word	0x00000007
        /*08d0*/ 	.word	0x00029850
        /*08d4*/ 	.short	0x010a
        /*08d6*/ 	.byte	0x3f
	.zero		1


	//   ....[68]....
        /*08d8*/ 	.word	0x000130b0
        /*08dc*/ 	.word	0x00000005
        /*08e0*/ 	.word	0x00029850
        /*08e4*/ 	.short	0x010a
        /*08e6*/ 	.byte	0x3f
	.zero		1


	//   ....[69]....
        /*08e8*/ 	.word	0x00013200
        /*08ec*/ 	.word	0x00000002
        /*08f0*/ 	.word	0x00029880
        /*08f4*/ 	.short	0x010a
        /*08f6*/ 	.byte	0x3f
	.zero		1


	//   ....[70]....
        /*08f8*/ 	.word	0x00013250
        /*08fc*/ 	.word	0x00000002
        /*0900*/ 	.word	0x00029840
        /*0904*/ 	.short	0x010a
        /*0906*/ 	.byte	0x3f
	.zero		1


	//   ....[71]....
        /*0908*/ 	.word	0x000132b0
        /*090c*/ 	.word	0x00000003
        /*0910*/ 	.word	0x00029820
        /*0914*/ 	.short	0x010a
        /*0916*/ 	.byte	0x3f
	.zero		1


	//   ....[72]....
        /*0918*/ 	.word	0x00013300
        /*091c*/ 	.word	0x00000004
        /*0920*/ 	.word	0x00029880
        /*0924*/ 	.short	0x010a
        /*0926*/ 	.byte	0x3f
	.zero		1


	//   ....[73]....
        /*0928*/ 	.word	0x00013350
        /*092c*/ 	.word	0x00000004
        /*0930*/ 	.word	0x00029840
        /*0934*/ 	.short	0x010a
        /*0936*/ 	.byte	0x3f
	.zero		1


	//   ....[74]....
        /*0938*/ 	.word	0x000133b0
        /*093c*/ 	.word	0x00000003
        /*0940*/ 	.word	0x00029870
        /*0944*/ 	.short	0x010a
        /*0946*/ 	.byte	0x3f
	.zero		1


	//   ....[75]....
        /*0948*/ 	.word	0x00013410
        /*094c*/ 	.word	0x00000004
        /*0950*/ 	.word	0x00029860
        /*0954*/ 	.short	0x010a
        /*0956*/ 	.byte	0x3f
	.zero		1


	//   ....[76]....
        /*0958*/ 	.word	0x00013460
        /*095c*/ 	.word	0x00000014
        /*0960*/ 	.word	0x00029870
        /*0964*/ 	.short	0x010a
        /*0966*/ 	.byte	0x3f
	.zero		1


	//   ....[77]....
        /*0968*/ 	.word	0x000134b0
        /*096c*/ 	.word	0x00000014
        /*0970*/ 	.word	0x00029860
        /*0974*/ 	.short	0x010a
        /*0976*/ 	.byte	0x3f
	.zero		1


	//   ....[78]....
        /*0978*/ 	.word	0x00013500
        /*097c*/ 	.word	0x00000000
        /*0980*/ 	.word	0x00029820
        /*0984*/ 	.short	0x010a
        /*0986*/ 	.byte	0x3f
	.zero		1


	//   ....[79]....
        /*0988*/ 	.word	0x000136a0
        /*098c*/ 	.word	0x00000006
        /*0990*/ 	.word	0x00000000
        /*0994*/ 	.short	0x010a
        /*0996*/ 	.byte	0x3f
	.zero		1


	//   ....[80]....
        /*0998*/ 	.word	0x000136f0
        /*099c*/ 	.word	0x00000007
        /*09a0*/ 	.word	0x00000000
        /*09a4*/ 	.short	0x010a
        /*09a6*/ 	.byte	0x3f
	.zero		1


	//   ....[81]....
        /*09a8*/ 	.word	0x00013740
        /*09ac*/ 	.word	0x00000004
        /*09b0*/ 	.word	0x00029860
        /*09b4*/ 	.short	0x010a
        /*09b6*/ 	.byte	0x3f
	.zero		1


	//   ....[82]....
        /*09b8*/ 	.word	0x00013790
        /*09bc*/ 	.word	0x00000003
        /*09c0*/ 	.word	0x00029860
        /*09c4*/ 	.short	0x010a
        /*09c6*/ 	.byte	0x3f
	.zero		1


	//   ....[83]....
        /*09c8*/ 	.word	0x000137e0
        /*09cc*/ 	.word	0x00000004
        /*09d0*/ 	.word	0x00029880
        /*09d4*/ 	.short	0x010a
        /*09d6*/ 	.byte	0x3f
	.zero		1


	//----- nvinfo : EIATTR_NUM_MBARRIERS
	.align		4
.L_307:
        /*09d8*/ 	.byte	0x03, 0x38
        /*09da*/ 	.short	0x0016


	//----- nvinfo : EIATTR_EXIT_INSTR_OFFSETS
	.align		4
        /*09dc*/ 	.byte	0x04, 0x1c
        /*09de*/ 	.short	(.L_309 - .L_308)


	//   ....[0]....
.L_308:
        /*09e0*/ 	.word	0x00000a80


	//   ....[1]....
        /*09e4*/ 	.word	0x0000f650


	//   ....[2]....
        /*09e8*/ 	.word	0x00012e60


	//----- nvinfo : EIATTR_MAX_THREADS
	.align		4
.L_309:
        /*09ec*/ 	.byte	0x04, 0x05
        /*09ee*/ 	.short	(.L_311 - .L_310)
.L_310:
        /*09f0*/ 	.word	0x00000180
        /*09f4*/ 	.word	0x00000001
        /*09f8*/ 	.word	0x00000001


	//----- nvinfo : EIATTR_CRS_STACK_SIZE
	.align		4
.L_311:
        /*09fc*/ 	.byte	0x04, 0x1e
        /*09fe*/ 	.short	(.L_313 - .L_312)
.L_312:
        /*0a00*/ 	.word	0x00000000


	//----- nvinfo : EIATTR_CBANK_PARAM_SIZE
	.align		4
.L_313:
        /*0a04*/ 	.byte	0x03, 0x19
        /*0a06*/ 	.short	0x0bf0


	//----- nvinfo : EIATTR_PARAM_CBANK
	.align		4
        /*0a08*/ 	.byte	0x04, 0x0a
        /*0a0a*/ 	.short	(.L_315 - .L_314)
	.align		4
.L_314:
        /*0a0c*/ 	.word	index@(.nv.constant0._ZN7cutlass13device_kernelIN5flash11enable_sm90INS1_16FlashAttnFwdSm90INS1_25CollectiveMainloopFwdSm90ILi2EN4cute5tupleIJNS5_1CILi1EEES8_S8_EEENS6_IJNS7_ILi128EEENS7_ILi160EEENS7_ILi192EEEEEELi128ENS_12float_e4m3_tEfNS_4arch4Sm90ELb1ELb0ELb1ELb0ELb0ELb0ELb0ELb1ELb1ELb0ELb0ELb0EEENS1_21CollectiveEpilogueFwdINS6_IJSA_SA_SB_EEES9_NS_10bfloat16_tESG_Li256ELb0ELb0ELb0ELb1EEENS1_30DynamicPersistentTileSchedulerILi256ELi128ELb0ELb0ELb1EEEEEEEEEvNT_6ParamsE)
        /*0a10*/ 	.short	0x0210
        /*0a12*/ 	.short	0x0bf0


	//----- nvinfo : EIATTR_SW_WAR
	.align		4
.L_315:
        /*0a14*/ 	.byte	0x04, 0x36
        /*0a16*/ 	.short	(.L_317 - .L_316)
.L_316:
        /*0a18*/ 	.word	0x00000008
.L_317:


//--------------------- .nv.info._ZN7cutlass13device_kernelIN5flash11enable_sm90INS1_16FlashAttnFwdSm90INS1_25CollectiveMainloopFwdSm90ILi2EN4cute5tupleIJNS5_1CILi1EEES8_S8_EEENS6_IJNS7_ILi128EEENS7_ILi160EEENS7_ILi192EEEEEELi128ENS_12float_e4m3_tEfNS_4arch4Sm90ELb1ELb0ELb1ELb1ELb0ELb0ELb0ELb1ELb1ELb0ELb0ELb0EEENS1_21CollectiveEpilogueFwdINS6_IJSA_SA_SB_EEES9_NS_10bfloat16_tESG_Li256ELb1ELb0ELb0ELb1EEENS1_36VarlenDynamicPersistentTileSchedulerILi128ELi160ELi256ELi128ELb0ELb0ELb1ELb1ELb1ELb1EEEEEEEEEvNT_6ParamsE --------------------------
	.section	.nv.info._ZN7cutlass13device_kernelIN5flash11enable_sm90INS1_16FlashAttnFwdSm90INS1_25CollectiveMainloopFwdSm90ILi2EN4cute5tupleIJNS5_1CILi1EEES8_S8_EEENS6_IJNS7_ILi128EEENS7_ILi160EEENS7_ILi192EEEEEELi128ENS_12float_e4m3_tEfNS_4arch4Sm90ELb1ELb0ELb1ELb1ELb0ELb0ELb0ELb1ELb1ELb0ELb0ELb0EEENS1_21CollectiveEpilogueFwdINS6_IJSA_SA_SB_EEES9_NS_10bfloat16_tESG_Li256ELb1ELb0ELb0ELb1EEENS1_36VarlenDynamicPersistentTileSchedulerILi128ELi160ELi256ELi128ELb0ELb0ELb1ELb1ELb1ELb1EEEEEEEEEvNT_6ParamsE,"",@"SHT_CUDA_INFO"
	.sectionflags	@""
	.align	4


	//----- nvinfo : EIATTR_CUDA_API_VERSION
	.align		4
        /*0000*/ 	.byte	0x04, 0x37
        /*0002*/ 	.short	(.L_319 - .L_318)
.L_318:
        /*0004*/ 	.word	0x00000082


	//----- nvinfo : EIATTR_KPARAM_INFO
	.align		4
.L_319:
        /*0008*/ 	.byte	0x04, 0x17
        /*000a*/ 	.short	(.L_321 - .L_320)
.L_320:
        /*000c*/ 	.word	0x00000000
        /*0010*/ 	.short	0x0000
        /*0012*/ 	.short	0x0070
        /*0014*/ 	.byte	0x00, 0xf0, 0x01, 0x28


	//----- nvinfo : EIATTR_SPARSE_MMA_MASK
	.align		4
.L_321:
        /*0018*/ 	.byte	0x03, 0x50
        /*001a*/ 	.short	0x0000


	//----- nvinfo : EIATTR_MAXREG_COUNT
	.align		4
        /*001c*/ 	.byte	0x03, 0x1b
        /*001e*/ 	.short	0x00a8


	//----- nvinfo : EIATTR_NUM_BARRIERS
	.align		4
        /*0020*/ 	.byte	0x02, 0x4c
        /*0022*/ 	.byte	0x10
	.zero		1


	//----- nvinfo : EIATTR_EXTERNS
	.align		4
        /*0024*/ 	.byte	0x04, 0x0f
        /*0026*/ 	.short	(.L_323 - .L_322)


	//   ....[0]....
	.align		4
.L_322:
        /*0028*/ 	.word	index@(__assertfail)


	//----- nvinfo : EIATTR_ANNOTATIONS
	.align		4
.L_323:
        /*002c*/ 	.byte	0x04, 0x55
        /*002e*/ 	.short	(.L_325 - .L_324)


	//   ....[0]....
.L_324:
        /* <DEDUP_REMOVED lines=40> */


	//----- nvinfo : EIATTR_MERCURY_ISA_VERSION
	.align		4
.L_325:
        /*02a0*/ 	.byte	0x03, 0x5f
        /*02a2*/ 	.short	0x0101


	//----- nvinfo : EIATTR_UNUSED_LOAD_BYTE_OFFSET
	.align		4
        /*02a4*/ 	.byte	0x04, 0x44
        /*02a6*/ 	.short	(.L_327 - .L_326)


	//   ....[0]....
.L_326:
        /*02a8*/ 	.word	0x00000a70
        /*02ac*/ 	.word	0x0000fff0


	//   ....[1]....
        /*02b0*/ 	.word	0x0000de50
        /*02b4*/ 	.word	0x0000fff0


	//----- nvinfo : EIATTR_INT_WARP_WIDE_INSTR_OFFSETS
	.align		4
.L_327:
        /*02b8*/ 	.byte	0x04, 0x31
        /*02ba*/ 	.short	(.L_329 - .L_328)


	//   ....[0]....
.L_328:
        /*02bc*/ 	.word	0x00000160


	//   ....[1]....
        /*02c0*/ 	.word	0x000001a0


	//   ....[2]....
        /*02c4*/ 	.word	0x00000210


	//   ....[3]....
        /*02c8*/ 	.word	0x00011920


	//   ....[4]....
        /*02cc*/ 	.word	0x000119b0


	//   ....[5]....
        /*02d0*/ 	.word	0x00012130


	//   ....[6]....
        /*02d4*/ 	.word	0x00013c10


	//   ....[7]....
        /*02d8*/ 	.word	0x00013ca0


	//----- nvinfo : EIATTR_COOP_GROUP_MASK_REGIDS
	.align		4
.L_329:
        /*02dc*/ 	.byte	0x04, 0x29
        /*02de*/ 	.short	(.L_331 - .L_330)


	//   ....[0]....
.L_330:
        /*02e0*/ 	.word	0xffffffff


	//   ....[1]....
        /*02e4*/ 	.word	0xffffffff


	//   ....[2]....
        /*02e8*/ 	.word	0xffffffff


	//   ....[3]....
        /*02ec*/ 	.word	0xffffffff


	//   ....[4]....
        /*02f0*/ 	.word	0xffffffff


	//   ....[5]....
        /*02f4*/ 	.word	0xffffffff


	//   ....[6]....
        /*02f8*/ 	.word	0xffffffff


	//   ....[7]....
        /*02fc*/ 	.word	0xffffffff


	//   ....[8]....
        /*0300*/ 	.word	0xffffffff


	//   ....[9]....
        /*0304*/ 	.word	0xffffffff


	//   ....[10]....
        /*0308*/ 	.word	0xffffffff


	//   ....[11]....
        /*030c*/ 	.word	0xffffffff


	//   ....[12]....
        /*0310*/ 	.word	0xffffffff


	//   ....[13]....
        /*0314*/ 	.word	0xffffffff


	//   ....[14]....
        /*0318*/ 	.word	0xffffffff


	//   ....[15]....
        /*031c*/ 	.word	0xffffffff


	//   ....[16]....
        /*0320*/ 	.word	0xffffffff


	//   ....[17]....
        /*0324*/ 	.word	0xffffffff


	//   ....[18]....
        /*0328*/ 	.word	0xffffffff


	//   ....[19]....
        /*032c*/ 	.word	0xffffffff


	//   ....[20]....
        /*0330*/ 	.word	0xffffffff


	//   ....[21]....
        /*0334*/ 	.word	0xffffffff


	//   ....[22]....
        /*0338*/ 	.word	0xffffffff


	//   ....[23]....
        /*033c*/ 	.word	0xffffffff


	//   ....[24]....
        /*0340*/ 	.word	0xffffffff


	//   ....[25]....
        /*0344*/ 	.word	0xffffffff


	//   ....[26]....
        /*0348*/ 	.word	0xffffffff


	//   ....[27]....
        /*034c*/ 	.word	0xffffffff


	//   ....[28]....
        /*0350*/ 	.word	0xffffffff


	//   ....[29]....
        /*0354*/ 	.word	0xffffffff


	//   ....[30]....
        /*0358*/ 	.word	0xffffffff


	//   ....[31]....
        /*035c*/ 	.word	0xffffffff


	//   ....[32]....
        /*0360*/ 	.word	0xffffffff


	//   ....[33]....
        /*0364*/ 	.word	0xffffffff


	//   ....[34]....
        /*0368*/ 	.word	0xffffffff


	//   ....[35]....
        /*036c*/ 	.word	0xffffffff


	//   ....[36]....
        /*0370*/ 	.word	0xffffffff


	//   ....[37]....
        /*0374*/ 	.word	0xffffffff


	//   ....[38]....
        /*0378*/ 	.word	0xffffffff


	//   ....[39]....
        /*037c*/ 	.word	0xffffffff


	//   ....[40]....
        /*0380*/ 	.word	0xffffffff


	//   ....[41]....
        /*0384*/ 	.word	0xffffffff


	//   ....[42]....
        /*0388*/ 	.word	0xffffffff


	//   ....[43]....
        /*038c*/ 	.word	0xffffffff


	//   ....[44]....
        /*0390*/ 	.word	0xffffffff


	//   ....[45]....
        /*0394*/ 	.word	0xffffffff


	//   ....[46]....
        /*0398*/ 	.word	0xffffffff


	//   ....[47]....
        /*039c*/ 	.word	0xffffffff


	//   ....[48]....
        /*03a0*/ 	.word	0xffffffff


	//   ....[49]....
        /*03a4*/ 	.word	0xffffffff


	//   ....[50]....
        /*03a8*/ 	.word	0xffffffff


	//   ....[51]....
        /*03ac*/ 	.word	0xffffffff


	//   ....[52]....
        /*03b0*/ 	.word	0xffffffff


	//   ....[53]....
        /*03b4*/ 	.word	0xffffffff


	//   ....[54]....
        /*03b8*/ 	.word	0xffffffff


	//   ....[55]....
        /*03bc*/ 	.word	0xffffffff


	//   ....[56]....
        /*03c0*/ 	.word	0xffffffff


	//   ....[57]....
        /*03c4*/ 	.word	0xffffffff


	//   ....[58]....
        /*03c8*/ 	.word	0xffffffff


	//   ....[59]....
        /*03cc*/ 	.word	0xffffffff


	//   ....[60]....
        /*03d0*/ 	.word	0xffffffff


	//   ....[61]....
        /*03d4*/ 	.word	0xffffffff


	//   ....[62]....
        /*03d8*/ 	.word	0xffffffff


	//   ....[63]....
        /*03dc*/ 	.word	0xffffffff


	//   ....[64]....
        /*03e0*/ 	.word	0xffffffff


	//   ....[65]....
        /*03e4*/ 	.word	0xffffffff


	//   ....[66]....
        /*03e8*/ 	.word	0xffffffff


	//   ....[67]....
        /*03ec*/ 	.word	0xffffffff


	//   ....[68]....
        /*03f0*/ 	.word	0xffffffff


	//   ....[69]....
        /*03f4*/ 	.word	0xffffffff


	//   ....[70]....
        /*03f8*/ 	.word	0xffffffff


	//   ....[71]....
        /*03fc*/ 	.word	0xffffffff


	//   ....[72]....
        /*0400*/ 	.word	0xffffffff


	//   ....[73]....
        /*0404*/ 	.word	0xffffffff


	//   ....[74]....
        /*0408*/ 	.word	0xffffffff


	//   ....[75]....
        /*040c*/ 	.word	0xffffffff


	//   ....[76]....
        /*0410*/ 	.word	0xffffffff


	//   ....[77]....
        /*0414*/ 	.word	0xffffffff


	//   ....[78]....
        /*0418*/ 	.word	0xffffffff


	//   ....[79]....
        /*041c*/ 	.word	0xffffffff


	//   ....[80]....
        /*0420*/ 	.word	0xffffffff


	//   ....[81]....
        /*0424*/ 	.word	0xffffffff


	//   ....[82]....
        /*0428*/ 	.word	0xffffffff


	//   ....[83]....
        /*042c*/ 	.word	0xffffffff


	//   ....[84]....
        /*0430*/ 	.word	0xffffffff


	//   ....[85]....
        /*0434*/ 	.word	0xffffffff


	//   ....[86]....
        /*0438*/ 	.word	0xffffffff


	//   ....[87]....
        /*043c*/ 	.word	0xffffffff


	//   ....[88]....
        /*0440*/ 	.word	0xffffffff


	//   ....[89]....
        /*0444*/ 	.word	0xffffffff


	//   ....[90]....
        /*0448*/ 	.word	0xffffffff


	//   ....[91]....
        /*044c*/ 	.word	0x0500000f


	//   ....[92]....
        /*0450*/ 	.word	0x0500000f


	//----- nvinfo : EIATTR_COOP_GROUP_INSTR_OFFSETS
	.align		4
.L_331:
        /*0454*/ 	.byte	0x04, 0x28
        /*0456*/ 	.short	(.L_333 - .L_332)


	//   ....[0]....
.L_332:
        /*0458*/ 	.word	0x00000070


	//   ....[1]....
        /*045c*/ 	.word	0x00000170


	//   ....[2]....
        /*0460*/ 	.word	0x000001c0


	//   ....[3]....
        /*0464*/ 	.word	0x000003f0


	//   ....[4]....
        /*0468*/ 	.word	0x00000550


	//   ....[5]....
        /*046c*/ 	.word	0x00000670


	//   ....[6]....
        /*0470*/ 	.word	0x000007d0


	//   ....[7]....
        /*0474*/ 	.word	0x000015c0


	//   ....[8]....
        /*0478*/ 	.word	0x00003970


	//   ....[9]....
        /*047c*/ 	.word	0x00003a50


	//   ....[10]....
        /*0480*/ 	.word	0x00004610


	//   ....[11]....
        /*0484*/ 	.word	0x00004690


	//   ....[12]....
        /*0488*/ 	.word	0x000079a0


	//   ....[13]....
        /*048c*/ 	.word	0x00007b00


	//   ....[14]....
        /*0490*/ 	.word	0x00008780


	//   ....[15]....
        /*0494*/ 	.word	0x000087e0


	//   ....[16]....
        /*0498*/ 	.word	0x0000bb00


	//   ....[17]....
        /*049c*/ 	.word	0x0000bb50


	//   ....[18]....
        /*04a0*/ 	.word	0x0000bb70


	//   ....[19]....
        /*04a4*/ 	.word	0x0000bb90


	//   ....[20]....
        /*04a8*/ 	.word	0x0000d6d0


	//   ....[21]....
        /*04ac*/ 	.word	0x0000d6e0


	//   ....[22]....
        /*04b0*/ 	.word	0x0000d760


	//   ....[23]....
        /*04b4*/ 	.word	0x0000d770


	//   ....[24]....
        /*04b8*/ 	.word	0x0000e6f0


	//   ....[25]....
        /*04bc*/ 	.word	0x0000e700


	//   ....[26]....
        /*04c0*/ 	.word	0x0000e710


	//   ....[27]....
        /*04c4*/ 	.word	0x0000e720


	//   ....[28]....
        /*04c8*/ 	.word	0x0000e730


	//   ....[29]....
        /*04cc*/ 	.word	0x0000e740


	//   ....[30]....
        /*04d0*/ 	.word	0x0000e750


	//   ....[31]....
        /*04d4*/ 	.word	0x0000e760


	//   ....[32]....
        /*04d8*/ 	.word	0x0000e790


	//   ....[33]....
        /*04dc*/ 	.word	0x0000e7a0


	//   ....[34]....
        /*04e0*/ 	.word	0x0000e7d0


	//   ....[35]....
        /*04e4*/ 	.word	0x0000e7e0


	//   ....[36]....
        /*04e8*/ 	.word	0x0000e840


	//   ....[37]....
        /*04ec*/ 	.word	0x0000e850


	//   ....[38]....
        /*04f0*/ 	.word	0x0000e860


	//   ....[39]....
        /*04f4*/ 	.word	0x0000e890


	//   ....[40]....
        /*04f8*/ 	.word	0x0000e8c0


	//   ....[41]....
        /*04fc*/ 	.word	0x0000e8d0


	//   ....[42]....
        /*0500*/ 	.word	0x0000e8e0


	//   ....[43]....
        /*0504*/ 	.word	0x0000e8f0


	//   ....[44]....
        /*0508*/ 	.word	0x0000e920


	//   ....[45]....
        /*050c*/ 	.word	0x0000e930


	//   ....[46]....
        /*0510*/ 	.word	0x0000e940


	//   ....[47]....
        /*0514*/ 	.word	0x0000e950


	//   ....[48]....
        /*0518*/ 	.word	0x0000e960


	//   ....[49]....
        /*051c*/ 	.word	0x0000e970


	//   ....[50]....
        /*0520*/ 	.word	0x0000e980


	//   ....[51]....
        /*0524*/ 	.word	0x0000e990


	//   ....[52]....
        /*0528*/ 	.word	0x0000e9a0


	//   ....[53]....
        /*052c*/ 	.word	0x0000e9b0


	//   ....[54]....
        /*0530*/ 	.word	0x0000e9d0


	//   ....[55]....
        /*0534*/ 	.word	0x0000ea00


	//   ....[56]....
        /*0538*/ 	.word	0x000104a0


	//   ....[57]....
        /*053c*/ 	.word	0x00010680


	//   ....[58]....
        /*0540*/ 	.word	0x000106b0


	//   ....[59]....
        /*0544*/ 	.word	0x000106e0


	//   ....[60]....
        /*0548*/ 	.word	0x00010720


	//   ....[61]....
        /*054c*/ 	.word	0x00010750


	//   ....[62]....
        /*0550*/ 	.word	0x00010790


	//   ....[63]....
        /*0554*/ 	.word	0x00010920


	//   ....[64]....
        /*0558*/ 	.word	0x00010950


	//   ....[65]....
        /*055c*/ 	.word	0x00010980


	//   ....[66]....
        /*0560*/ 	.word	0x000109b0


	//   ....[67]....
        /*0564*/ 	.word	0x000109e0


	//   ....[68]....
        /*0568*/ 	.word	0x00010a20


	//   ....[69]....
        /*056c*/ 	.word	0x00010ac0


	//   ....[70]....
        /*0570*/ 	.word	0x00010b50


	//   ....[71]....
        /*0574*/ 	.word	0x00010c00


	//   ....[72]....
        /*0578*/ 	.word	0x00012270


	//   ....[73]....
        /*057c*/ 	.word	0x00014650


	//   ....[74]....
        /*0580*/ 	.word	0x00014680


	//   ....[75]....
        /*0584*/ 	.word	0x000146b0


	//   ....[76]....
        /*0588*/ 	.word	0x000146e0


	//   ....[77]....
        /*058c*/ 	.word	0x00014710


	//   ....[78]....
        /*0590*/ 	.word	0x00014720


	//   ....[79]....
        /*0594*/ 	.word	0x00014750


	//   ....[80]....
        /*0598*/ 	.word	0x00014760


	//   ....[81]....
        /*059c*/ 	.word	0x000148a0


	//   ....[82]....
        /*05a0*/ 	.word	0x000148d0


	//   ....[83]....
        /*05a4*/ 	.word	0x00014900


	//   ....[84]....
        /*05a8*/ 	.word	0x00014930


	//   ....[85]....
        /*05ac*/ 	.word	0x00014960


	//   ....[86]....
        /*05b0*/ 	.word	0x000149a0


	//   ....[87]....
        /*05b4*/ 	.word	0x00014a30


	//   ....[88]....
        /*05b8*/ 	.word	0x00014ad0


	//   ....[89]....
        /*05bc*/ 	.word	0x00014b30


	//   ....[90]....
        /*05c0*/ 	.word	0x000151d0


	//   ....[91]....
        /*05c4*/ 	.word	0x000157d0


	//   ....[92]....
        /*05c8*/ 	.word	0x00015c60


	//----- nvinfo : EIATTR_REG_RECONFIG
	.align		4
.L_333:
        /*05cc*/ 	.byte	0x01, 0x54
	.zero		2


	//----- nvinfo : EIATTR_SYSCALL_OFFSETS
	.align		4
        /*05d0*/ 	.byte	0x04, 0x46
        /*05d2*/ 	.short	(.L_335 - .L_334)


	//   ....[0]....
.L_334:
        /*05d4*/ 	.word	0x000017a0


	//   ....[1]....
        /*05d8*/ 	.word	0x00011b50


	//   ....[2]....
        /*05dc*/ 	.word	0x00011c90


	//   ....[3]....
        /*05e0*/ 	.word	0x00011dd0


	//   ....[4]....
        /*05e4*/ 	.word	0x00011ef0


	//----- nvinfo : EIATTR_MBARRIER_INSTR_OFFSETS
	.align		4
.L_335:
        /*05e8*/ 	.byte	0x04, 0x39
        /*05ea*/ 	.short	(.L_337 - .L_336)


	//   ....[0]....
.L_336:
        /*05ec*/ 	.word	0x000002a0
        /*05f0*/ 	.word	0x000000ff
        /*05f4*/ 	.word	0x00029800
        /*05f8*/ 	.short	0x0100
        /*05fa*/ 	.byte	0x08
	.zero		1


	//   ....[1]....
        /*05fc*/ 	.word	0x000002b0
        /*0600*/ 	.word	0x000000ff
        /*0604*/ 	.word	0x00029820
        /*0608*/ 	.short	0x0100
        /*060a*/ 	.byte	0x08
	.zero		1


	//   ....[2]....
        /*060c*/ 	.word	0x000003a0
        /*0610*/ 	.word	0x000000ff
        /*0614*/ 	.word	0x00029830
        /*0618*/ 	.short	0x0100
        /*061a*/ 	.byte	0x08
	.zero		1


	//   ....[3]....
        /*061c*/ 	.word	0x000003b0
        /*0620*/ 	.word	0x000000ff
        /*0624*/ 	.word	0x00029840
        /*0628*/ 	.short	0x0100
        /*062a*/ 	.byte	0x08
	.zero		1


	//   ....[4]....
        /*062c*/ 	.word	0x000003c0
        /*0630*/ 	.word	0x000000ff
        /*0634*/ 	.word	0x00029838
        /*0638*/ 	.short	0x0100
        /*063a*/ 	.byte	0x08
	.zero		1


	//   ....[5]....
        /*063c*/ 	.word	0x000003d0
        /*0640*/ 	.word	0x000000ff
        /*0644*/ 	.word	0x00029848
        /*0648*/ 	.short	0x0100
        /*064a*/ 	.byte	0x08
	.zero		1


	//   ....[6]....
        /*064c*/ 	.word	0x00000500
        /*0650*/ 	.word	0x000000ff
        /*0654*/ 	.word	0x00029850
        /*0658*/ 	.short	0x0100
        /*065a*/ 	.byte	0x08
	.zero		1


	//   ....[7]....
        /*065c*/ 	.word	0x00000510
        /*0660*/ 	.word	0x000000ff
        /*0664*/ 	.word	0x00029860
        /*0668*/ 	.short	0x0100
        /*066a*/ 	.byte	0x08
	.zero		1


	//   ....[8]....
        /*066c*/ 	.word	0x00000520
        /*0670*/ 	.word	0x000000ff
        /*0674*/ 	.word	0x00029858
        /*0678*/ 	.short	0x0100
        /*067a*/ 	.byte	0x08
	.zero		1


	//   ....[9]....
        /*067c*/ 	.word	0x00000530
        /*0680*/ 	.word	0x000000ff
        /*0684*/ 	.word	0x00029868
        /*0688*/ 	.short	0x0100
        /*068a*/ 	.byte	0x08
	.zero		1


	//   ....[10]....
        /*068c*/ 	.word	0x00000620
        /*0690*/ 	.word	0x000000ff
        /*0694*/ 	.word	0x00029870
        /*0698*/ 	.short	0x0100
        /*069a*/ 	.byte	0x06
	.zero		1


	//   ....[11]....
        /*069c*/ 	.word	0x00000630
        /*06a0*/ 	.word	0x000000ff
        /*06a4*/ 	.word	0x00029880
        /*06a8*/ 	.short	0x0100
        /*06aa*/ 	.byte	0x06
	.zero		1


	//   ....[12]....
        /*06ac*/ 	.word	0x00000640
        /*06b0*/ 	.word	0x000000ff
        /*06b4*/ 	.word	0x00029878
        /*06b8*/ 	.short	0x0100
        /*06ba*/ 	.byte	0x06
	.zero		1


	//   ....[13]....
        /*06bc*/ 	.word	0x00000650
        /*06c0*/ 	.word	0x000000ff
        /*06c4*/ 	.word	0x00029888
        /*06c8*/ 	.short	0x0100
        /*06ca*/ 	.byte	0x06
	.zero		1


	//   ....[14]....
        /*06cc*/ 	.word	0x00000780
        /*06d0*/ 	.word	0x000000ff
        /*06d4*/ 	.word	0x00029890
        /*06d8*/ 	.short	0x0100
        /*06da*/ 	.byte	0x08
	.zero		1


	//   ....[15]....
        /*06dc*/ 	.word	0x00000790
        /*06e0*/ 	.word	0x000000ff
        /*06e4*/ 	.word	0x000298a0
        /*06e8*/ 	.short	0x0100
        /*06ea*/ 	.byte	0x08
	.zero		1


	//   ....[16]....
        /*06ec*/ 	.word	0x000007a0
        /*06f0*/ 	.word	0x000000ff
        /*06f4*/ 	.word	0x00029898
        /*06f8*/ 	.short	0x0100
        /*06fa*/ 	.byte	0x08
	.zero		1


	//   ....[17]....
        /*06fc*/ 	.word	0x000007b0
        /*0700*/ 	.word	0x000000ff
        /*0704*/ 	.word	0x000298a8
        /*0708*/ 	.short	0x0100
        /*070a*/ 	.byte	0x08
	.zero		1


	//   ....[18]....
        /*070c*/ 	.word	0x000008e0
        /*0710*/ 	.word	0x000000ff
        /*0714*/ 	.word	0x000298b0
        /*0718*/ 	.short	0x0100
        /*071a*/ 	.byte	0x08
	.zero		1


	//   ....[19]....
        /*071c*/ 	.word	0x000008f0
        /*0720*/ 	.word	0x000000ff
        /*0724*/ 	.word	0x000298c0
        /*0728*/ 	.short	0x0100
        /*072a*/ 	.byte	0x08
	.zero		1


	//   ....[20]....
        /*072c*/ 	.word	0x00000900
        /*0730*/ 	.word	0x000000ff
        /*0734*/ 	.word	0x000298b8
        /*0738*/ 	.short	0x0100
        /*073a*/ 	.byte	0x08
	.zero		1


	//   ....[21]....
        /*073c*/ 	.word	0x00000910
        /*0740*/ 	.word	0x000000ff
        /*0744*/ 	.word	0x000298c8
        /*0748*/ 	.short	0x0100
        /*074a*/ 	.byte	0x08
	.zero		1


	//   ....[22]....
        /*074c*/ 	.word	0x00001ad0
        /*0750*/ 	.word	0x000000ff
        /*0754*/ 	.word	0x00029800
        /*0758*/ 	.short	0x010a
        /*075a*/ 	.byte	0x29
	.zero		1


	//   ....[23]....
        /*075c*/ 	.word	0x00001b70
        /*0760*/ 	.word	0x00000002
        /*0764*/ 	.word	0x00029830
        /*0768*/ 	.short	0x010a
        /*076a*/ 	.byte	0x3f
	.zero		1


	//   ....[24]....
        /*076c*/ 	.word	0x00001be0
        /*0770*/ 	.word	0x00000002
        /*0774*/ 	.word	0x00029830
        /*0778*/ 	.short	0x010a
        /*077a*/ 	.byte	0x3f
	.zero		1


	//   ....[25]....
        /*077c*/ 	.word	0x000034c0
        /*0780*/ 	.word	0x00000002
        /*0784*/ 	.word	0x00000000
        /*0788*/ 	.short	0x0101
        /*078a*/ 	.byte	0x3f
	.zero		1


	//   ....[26]....
        /*078c*/ 	.word	0x00005c00
        /*0790*/ 	.word	0x000000ff
        /*0794*/ 	.word	0x00029830
        /*0798*/ 	.short	0x010a
        /*079a*/ 	.byte	0x06
	.zero		1


	//   ....[27]....
        /*079c*/ 	.word	0x00005c40
        /*07a0*/ 	.word	0x000000ff
        /*07a4*/ 	.word	0x00029830
        /*07a8*/ 	.short	0x010a
        /*07aa*/ 	.byte	0x06
	.zero		1


	//   ....[28]....
        /*07ac*/ 	.word	0x00006860
        /*07b0*/ 	.word	0x000000ff
        /*07b4*/ 	.word	0x00029850
        /*07b8*/ 	.short	0x010a
        /*07ba*/ 	.byte	0x06
	.zero		1


	//   ....[29]....
        /*07bc*/ 	.word	0x000068a0
        /*07c0*/ 	.word	0x000000ff
        /*07c4*/ 	.word	0x00029850
        /*07c8*/ 	.short	0x010a
        /*07ca*/ 	.byte	0x06
	.zero		1


	//   ....[30]....
        /*07cc*/ 	.word	0x000093e0
        /*07d0*/ 	.word	0x00000002
        /*07d4*/ 	.word	0x00000000
        /*07d8*/ 	.short	0x0101
        /*07da*/ 	.byte	0x3f
	.zero		1


	//   ....[31]....
        /*07dc*/ 	.word	0x00009660
        /*07e0*/ 	.word	0x000000ff
        /*07e4*/ 	.word	0x00000000
        /*07e8*/ 	.short	0x0101
        /*07ea*/ 	.byte	0x06
	.zero		1


	//   ....[32]....
        /*07ec*/ 	.word	0x00009da0
        /*07f0*/ 	.word	0x000000ff
        /*07f4*/ 	.word	0x00029830
        /*07f8*/ 	.short	0x010a
        /*07fa*/ 	.byte	0x06
	.zero		1


	//   ....[33]....
        /*07fc*/ 	.word	0x00009de0
        /*0800*/ 	.word	0x000000ff
        /*0804*/ 	.word	0x00029830
        /*0808*/ 	.short	0x010a
        /*080a*/ 	.byte	0x06
	.zero		1


	//   ....[34]....
        /*080c*/ 	.word	0x0000aa00
        /*0810*/ 	.word	0x000000ff
        /*0814*/ 	.word	0x00029850
        /*0818*/ 	.short	0x010a
        /*081a*/ 	.byte	0x06
	.zero		1


	//   ....[35]....
        /*081c*/ 	.word	0x0000aa40
        /*0820*/ 	.word	0x000000ff
        /*0824*/ 	.word	0x00029850
        /*0828*/ 	.short	0x010a
        /*082a*/ 	.byte	0x06
	.zero		1


	//   ....[36]....
        /*082c*/ 	.word	0x0000cb10
        /*0830*/ 	.word	0x00000002
        /*0834*/ 	.word	0x00000000
        /*0838*/ 	.short	0x0101
        /*083a*/ 	.byte	0x3f
	.zero		1


	//   ....[37]....
        /*083c*/ 	.word	0x0000cd00
        /*0840*/ 	.word	0x000000ff
        /*0844*/ 	.word	0x00000000
        /*0848*/ 	.short	0x0101
        /*084a*/ 	.byte	0x06
	.zero		1


	//   ....[38]....
        /*084c*/ 	.word	0x0000d390
        /*0850*/ 	.word	0x000000ff
        /*0854*/ 	.word	0x00029850
        /*0858*/ 	.short	0x010a
        /*085a*/ 	.byte	0x09
	.zero		1


	//   ....[39]....
        /*085c*/ 	.word	0x0000d3d0
        /*0860*/ 	.word	0x000000ff
        /*0864*/ 	.word	0x00029850
        /*0868*/ 	.short	0x010a
        /*086a*/ 	.byte	0x09
	.zero		1


	//   ....[40]....
        /*086c*/ 	.word	0x0000db00
        /*0870*/ 	.word	0x000000ff
        /*0874*/ 	.word	0x00000000
        /*0878*/ 	.short	0x0101
        /*087a*/ 	.byte	0x04
	.zero		1


	//   ....[41]....
        /*087c*/ 	.word	0x0000f420
        /*0880*/ 	.word	0x00000003
        /*0884*/ 	.word	0x00000000
        /*0888*/ 	.short	0x0101
        /*088a*/ 	.byte	0x3f
	.zero		1


	//   ....[42]....
        /*088c*/ 	.word	0x000124a0
        /*0890*/ 	.word	0x00000003
        /*0894*/ 	.word	0x00029880
        /*0898*/ 	.short	0x010a
        /*089a*/ 	.byte	0x3f
	.zero		1


	//   ....[43]....
        /*089c*/ 	.word	0x00012660
        /*08a0*/ 	.word	0x00000003
        /*08a4*/ 	.word	0x00029840
        /*08a8*/ 	.short	0x010a
        /*08aa*/ 	.byte	0x3f
	.zero		1


	//   ....[44]....
        /*08ac*/ 	.word	0x00012b40
        /*08b0*/ 	.word	0x000000ff
        /*08b4*/ 	.word	0x00029820
        /*08b8*/ 	.short	0x010a
        /*08ba*/ 	.byte	0x29
	.zero		1


	//   ....[45]....
        /*08bc*/ 	.word	0x00012e10
        /*08c0*/ 	.word	0x00000004
        /*08c4*/ 	.word	0x00029880
        /*08c8*/ 	.short	0x010a
        /*08ca*/ 	.byte	0x3f
	.zero		1


	//   ....[46]....
        /*08cc*/ 	.word	0x00013090
        /*08d0*/ 	.word	0x00000004
        /*08d4*/ 	.word	0x00029840
        /*08d8*/ 	.short	0x010a
        /*08da*/ 	.byte	0x3f
	.zero		1


	//   ....[47]....
        /*08dc*/ 	.word	0x000135a0
        /*08e0*/ 	.word	0x00000003
        /*08e4*/ 	.word	0x00029870
        /*08e8*/ 	.short	0x010a
        /*08ea*/ 	.byte	0x3f
	.zero		1


	//   ....[48]....
        /*08ec*/ 	.word	0x00013610
        /*08f0*/ 	.word	0x00000002
        /*08f4*/ 	.word	0x00029860
        /*08f8*/ 	.short	0x010a
        /*08fa*/ 	.byte	0x3f
	.zero		1


	//   ....[49]....
        /*08fc*/ 	.word	0x00013b80
        /*0900*/ 	.word	0x00000003
        /*0904*/ 	.word	0x00029850
        /*0908*/ 	.short	0x0101
        /*090a*/ 	.byte	0x3f
	.zero		1


	//   ....[50]....
        /*090c*/ 	.word	0x00013bc0
        /*0910*/ 	.word	0x00000002
        /*0914*/ 	.word	0x00000000
        /*0918*/ 	.short	0x0101
        /*091a*/ 	.byte	0x3f
	.zero		1


	//   ....[51]....
        /*091c*/ 	.word	0x00013d80
        /*0920*/ 	.word	0x00000014
        /*0924*/ 	.word	0x00029870
        /*0928*/ 	.short	0x010a
        /*092a*/ 	.byte	0x3f
	.zero		1


	//   ....[52]....
        /*092c*/ 	.word	0x00013e10
        /*0930*/ 	.word	0x00000014
        /*0934*/ 	.word	0x00029860
        /*0938*/ 	.short	0x010a
        /*093a*/ 	.byte	0x3f
	.zero		1


	//   ....[53]....
        /*093c*/ 	.word	0x00014350
        /*0940*/ 	.word	0x00000014
        /*0944*/ 	.word	0x00029850
        /*0948*/ 	.short	0x0101
        /*094a*/ 	.byte	0x3f
	.zero		1


	//   ....[54]....
        /*094c*/ 	.word	0x000143a0
        /*0950*/ 	.word	0x00000000
        /*0954*/ 	.word	0x00000000
        /*0958*/ 	.short	0x0101
        /*095a*/ 	.byte	0x3f
	.zero		1


	//   ....[55]....
        /*095c*/ 	.word	0x00015150
        /*0960*/ 	.word	0x00000000
        /*0964*/ 	.word	0x00029820
        /*0968*/ 	.short	0x010a
        /*096a*/ 	.byte	0x3f
	.zero		1


	//   ....[56]....
        /*096c*/ 	.word	0x00015310
        /*0970*/ 	.word	0x00000006
        /*0974*/ 	.word	0x00000000
        /*0978*/ 	.short	0x010a
        /*097a*/ 	.byte	0x3f
	.zero		1


	//   ....[57]....
        /*097c*/ 	.word	0x00015380
        /*0980*/ 	.word	0x00000007
        /*0984*/ 	.word	0x00000000
        /*0988*/ 	.short	0x010a
        /*098a*/ 	.byte	0x3f
	.zero		1


	//   ....[58]....
        /*098c*/ 	.word	0x000153e0
        /*0990*/ 	.word	0x00000004
        /*0994*/ 	.word	0x00029860
        /*0998*/ 	.short	0x010a
        /*099a*/ 	.byte	0x3f
	.zero		1


	//   ....[59]....
        /*099c*/ 	.word	0x00015430
        /*09a0*/ 	.word	0x00000003
        /*09a4*/ 	.word	0x00029860
        /*09a8*/ 	.short	0x010a
        /*09aa*/ 	.byte	0x3f
	.zero		1


	//   ....[60]....
        /*09ac*/ 	.word	0x00015470
        /*09b0*/ 	.word	0x00000004
        /*09b4*/ 	.word	0x00029880
        /*09b8*/ 	.short	0x010a
        /*09ba*/ 	.byte	0x3f
	.zero		1


	//   ....[61]....
        /*09bc*/ 	.word	0x00015490
        /*09c0*/ 	.word	0x00000003
        /*09c4*/ 	.word	0x00029880
        /*09c8*/ 	.short	0x010a
        /*09ca*/ 	.byte	0x3f
	.zero		1


	//   ....[62]....
        /*09cc*/ 	.word	0x00015500
        /*09d0*/ 	.word	0x00000003
        /*09d4*/ 	.word	0x00029800
        /*09d8*/ 	.short	0x010a
        /*09da*/ 	.byte	0x3f
	.zero		1


	//   ....[63]....
        /*09dc*/ 	.word	0x00015550
        /*09e0*/ 	.word	0x00000002
        /*09e4*/ 	.word	0x00029830
        /*09e8*/ 	.short	0x010a
        /*09ea*/ 	.byte	0x3f
	.zero		1


	//   ....[64]....
        /*09ec*/ 	.word	0x000155b0
        /*09f0*/ 	.word	0x00000007
        /*09f4*/ 	.word	0x00029830
        /*09f8*/ 	.short	0x010a
        /*09fa*/ 	.byte	0x3f
	.zero		1


	//   ....[65]....
        /*09fc*/ 	.word	0x00015610
        /*0a00*/ 	.word	0x00000007
        /*0a04*/ 	.word	0x00029850
        /*0a08*/ 	.short	0x010a
        /*0a0a*/ 	.byte	0x3f
	.zero		1


	//   ....[66]....
        /*0a0c*/ 	.word	0x00015670
        /*0a10*/ 	.word	0x00000007
        /*0a14*/ 	.word	0x00029830
        /*0a18*/ 	.short	0x010a
        /*0a1a*/ 	.byte	0x3f
	.zero		1


	//   ....[67]....
        /*0a1c*/ 	.word	0x000156d0
        /*0a20*/ 	.word	0x00000007
        /*0a24*/ 	.word	0x00029850
        /*0a28*/ 	.short	0x010a
        /*0a2a*/ 	.byte	0x3f
	.zero		1


	//   ....[68]....
        /*0a2c*/ 	.word	0x00015730
        /*0a30*/ 	.word	0x00000005
        /*0a34*/ 	.word	0x00029850
        /*0a38*/ 	.short	0x010a
        /*0a3a*/ 	.byte	0x3f
	.zero		1


	//   ....[69]....
        /*0a3c*/ 	.word	0x00015880
        /*0a40*/ 	.word	0x00000003
        /*0a44*/ 	.word	0x00029880
        /*0a48*/ 	.short	0x010a
        /*0a4a*/ 	.byte	0x3f
	.zero		1


	//   ....[70]....
        /*0a4c*/ 	.word	0x000158d0
        /*0a50*/ 	.word	0x00000003
        /*0a54*/ 	.word	0x00029840
        /*0a58*/ 	.short	0x010a
        /*0a5a*/ 	.byte	0x3f
	.zero		1


	//   ....[71]....
        /*0a5c*/ 	.word	0x00015930
        /*0a60*/ 	.word	0x00000003
        /*0a64*/ 	.word	0x00029820
        /*0a68*/ 	.short	0x010a
        /*0a6a*/ 	.byte	0x3f
	.zero		1


	//   ....[72]....
        /*0a6c*/ 	.word	0x00015980
        /*0a70*/ 	.word	0x00000004
        /*0a74*/ 	.word	0x00029880
        /*0a78*/ 	.short	0x010a
        /*0a7a*/ 	.byte	0x3f
	.zero		1


	//   ....[73]....
        /*0a7c*/ 	.word	0x000159d0
        /*0a80*/ 	.word	0x00000004
        /*0a84*/ 	.word	0x00029840
        /*0a88*/ 	.short	0x010a
        /*0a8a*/ 	.byte	0x3f
	.zero		1


	//   ....[74]....
        /*0a8c*/ 	.word	0x00015a30
        /*0a90*/ 	.word	0x00000003
        /*0a94*/ 	.word	0x00029870
        /*0a98*/ 	.short	0x010a
        /*0a9a*/ 	.byte	0x3f
	.zero		1


	//   ....[75]....
        /*0a9c*/ 	.word	0x00015a90
        /*0aa0*/ 	.word	0x00000004
        /*0aa4*/ 	.word	0x00029860
        /*0aa8*/ 	.short	0x010a
        /*0aaa*/ 	.byte	0x3f
	.zero		1


	//   ....[76]....
        /*0aac*/ 	.word	0x00015ae0
        /*0ab0*/ 	.word	0x00000014
        /*0ab4*/ 	.word	0x00029870
        /*0ab8*/ 	.short	0x010a
        /*0aba*/ 	.byte	0x3f
	.zero		1


	//   ....[77]....
        /*0abc*/ 	.word	0x00015b30
        /*0ac0*/ 	.word	0x00000014
        /*0ac4*/ 	.word	0x00029860
        /*0ac8*/ 	.short	0x010a
        /*0aca*/ 	.byte	0x3f
	.zero		1


	//   ....[78]....
        /*0acc*/ 	.word	0x00015b80
        /*0ad0*/ 	.word	0x00000000
        /*0ad4*/ 	.word	0x00029820
        /*0ad8*/ 	.short	0x010a
        /*0ada*/ 	.byte	0x3f
	.zero		1


	//   ....[79]....
        /*0adc*/ 	.word	0x00015d20
        /*0ae0*/ 	.word	0x00000006
        /*0ae4*/ 	.word	0x00000000
        /*0ae8*/ 	.short	0x010a
        /*0aea*/ 	.byte	0x3f
	.zero		1


	//   ....[80]....
        /*0aec*/ 	.word	0x00015d70
        /*0af0*/ 	.word	0x00000007
        /*0af4*/ 	.word	0x00000000
        /*0af8*/ 	.short	0x010a
        /*0afa*/ 	.byte	0x3f
	.zero		1


	//   ....[81]....
        /*0afc*/ 	.word	0x00015dc0
        /*0b00*/ 	.word	0x00000004
        /*0b04*/ 	.word	0x00029860
        /*0b08*/ 	.short	0x010a
        /*0b0a*/ 	.byte	0x3f
	.zero		1


	//   ....[82]....
        /*0b0c*/ 	.word	0x00015e10
        /*0b10*/ 	.word	0x00000003
        /*0b14*/ 	.word	0x00029860
        /*0b18*/ 	.short	0x010a
        /*0b1a*/ 	.byte	0x3f
	.zero		1


	//   ....[83]....
        /*0b1c*/ 	.word	0x00015e60
        /*0b20*/ 	.word	0x00000004
        /*0b24*/ 	.word	0x00029880
        /*0b28*/ 	.short	0x010a
        /*0b2a*/ 	.byte	0x3f
	.zero		1


	//----- nvinfo : EIATTR_NUM_MBARRIERS
	.align		4
.L_337:
        /*0b2c*/ 	.byte	0x03, 0x38
        /*0b2e*/ 	.short	0x0016


	//----- nvinfo : EIATTR_EXIT_INSTR_OFFSETS
	.align		4
        /*0b30*/ 	.byte	0x04, 0x1c
        /*0b32*/ 	.short	(.L_339 - .L_338)


	//   ....[0]....
.L_338:
        /*0b34*/ 	.word	0x00000ab0


	//   ....[1]....
        /*0b38*/ 	.word	0x00010450


	//   ....[2]....
        /*0b3c*/ 	.word	0x000154e0


	//----- nvinfo : EIATTR_MAX_THREADS
	.align		4
.L_339:
        /*0b40*/ 	.byte	0x04, 0x05
        /*0b42*/ 	.short	(.L_341 - .L_340)
.L_340:
        /*0b44*/ 	.word	0x00000180
        /*0b48*/ 	.word	0x00000001
        /*0b4c*/ 	.word	0x00000001


	//----- nvinfo : EIATTR_CRS_STACK_SIZE
	.align		4
.L_341:
        /*0b50*/ 	.byte	0x04, 0x1e
        /*0b52*/ 	.short	(.L_343 - .L_342)
.L_342:
        /*0b54*/ 	.word	0x00000000


	//----- nvinfo : EIATTR_CBANK_PARAM_SIZE
	.align		4
.L_343:
        /*0b58*/ 	.byte	0x03, 0x19
        /*0b5a*/ 	.short	0x0a70


	//----- nvinfo : EIATTR_PARAM_CBANK
	.align		4
        /*0b5c*/ 	.byte	0x04, 0x0a
        /*0b5e*/ 	.short	(.L_345 - .L_344)
	.align		4
.L_344:
        /*0b60*/ 	.word	index@(.nv.constant0._ZN7cutlass13device_kernelIN5flash11enable_sm90INS1_16FlashAttnFwdSm90INS1_25CollectiveMainloopFwdSm90ILi2EN4cute5tupleIJNS5_1CILi1EEES8_S8_EEENS6_IJNS7_ILi128EEENS7_ILi160EEENS7_ILi192EEEEEELi128ENS_12float_e4m3_tEfNS_4arch4Sm90ELb1ELb0ELb1ELb1ELb0ELb0ELb0ELb1ELb1ELb0ELb0ELb0EEENS1_21CollectiveEpilogueFwdINS6_IJSA_SA_SB_EEES9_NS_10bfloat16_tESG_Li256ELb1ELb0ELb0ELb1EEENS1_36VarlenDynamicPersistentTileSchedulerILi128ELi160ELi256ELi128ELb0ELb0ELb1ELb1ELb1ELb1EEEEEEEEEvNT_6ParamsE)
        /*0b64*/ 	.short	0x0210
        /*0b66*/ 	.short	0x0a70


	//----- nvinfo : EIATTR_SW_WAR
	.align		4
.L_345:
        /*0b68*/ 	.byte	0x04, 0x36
        /*0b6a*/ 	.short	(.L_347 - .L_346)
.L_346:
        /*0b6c*/ 	.word	0x00000008
.L_347:


//--------------------- .nv.info._ZN7cutlass13device_kernelIN5flash11enable_sm90INS1_16FlashAttnFwdSm90INS1_25CollectiveMainloopFwdSm90ILi2EN4cute5tupleIJNS5_1CILi1EEES8_S8_EEENS6_IJNS7_ILi128EEENS7_ILi160EEENS7_ILi192EEEEEELi128ENS_12float_e4m3_tEfNS_4arch4Sm90ELb1ELb0ELb1ELb1ELb0ELb1ELb0ELb1ELb1ELb0ELb0ELb0EEENS1_21CollectiveEpilogueFwdINS6_IJSA_SA_SB_EEES9_NS_10bfloat16_tESG_Li256ELb1ELb0ELb0ELb1EEENS1_36VarlenDynamicPersistentTileSchedulerILi128ELi160ELi256ELi128ELb0ELb0ELb1ELb1ELb1ELb1EEEEEEEEEvNT_6ParamsE --------------------------
	.section	.nv.info._ZN7cutlass13device_kernelIN5flash11enable_sm90INS1_16FlashAttnFwdSm90INS1_25CollectiveMainloopFwdSm90ILi2EN4cute5tupleIJNS5_1CILi1EEES8_S8_EEENS6_IJNS7_ILi128EEENS7_ILi160EEENS7_ILi192EEEEEELi128ENS_12float_e4m3_tEfNS_4arch4Sm90ELb1ELb0ELb1ELb1ELb0ELb1ELb0ELb1ELb1ELb0ELb0ELb0EEENS1_21CollectiveEpilogueFwdINS6_IJSA_SA_SB_EEES9_NS_10bfloat16_tESG_Li256ELb1ELb0ELb0ELb1EEENS1_36VarlenDynamicPersistentTileSchedulerILi128ELi160ELi256ELi128ELb0ELb0ELb1ELb1ELb1ELb1EEEEEEEEEvNT_6ParamsE,"",@"SHT_CUDA_INFO"
	.sectionflags	@""
	.align	4


	//----- nvinfo : EIATTR_CUDA_API_VERSION
	.align		4
        /*0000*/ 	.byte	0x04, 0x37
        /*0002*/ 	.short	(.L_349 - .L_348)
.L_348:
        /*0004*/ 	.word	0x00000082


	//----- nvinfo : EIATTR_KPARAM_INFO
	.align		4
.L_349:
        /*0008*/ 	.byte	0x04, 0x17
        /*000a*/ 	.short	(.L_351 - .L_350)
.L_350:
        /*000c*/ 	.word	0x00000000
        /*0010*/ 	.short	0x0000
        /*0012*/ 	.short	0x0070
        /*0014*/ 	.byte	0x00, 0xf0, 0x01, 0x28


	//----- nvinfo : EIATTR_SPARSE_MMA_MASK
	.align		4
.L_351:
        /*0018*/ 	.byte	0x03, 0x50
        /*001a*/ 	.short	0x0000


	//----- nvinfo : EIATTR_MAXREG_COUNT
	.align		4
        /*001c*/ 	.byte	0x03, 0x1b
        /*001e*/ 	.short	0x00a8


	//----- nvinfo : EIATTR_NUM_BARRIERS
	.align		4
        /*0020*/ 	.byte	0x02, 0x4c
        /*0022*/ 	.byte	0x10
	.zero		1


	//----- nvinfo : EIATTR_EXTERNS
	.align		4
        /*0024*/ 	.byte	0x04, 0x0f
        /*0026*/ 	.short	(.L_353 - .L_352)


	//   ....[0]....
	.align		4
.L_352:
        /*0028*/ 	.word	index@(__assertfail)


	//----- nvinfo : EIATTR_ANNOTATIONS
	.align		4
.L_353:
        /*002c*/ 	.byte	0x04, 0x55
        /*002e*/ 	.short	(.L_355 - .L_354)


	//   ....[0]....
.L_354:
        /* <DEDUP_REMOVED lines=69> */


	//----- nvinfo : EIATTR_MERCURY_ISA_VERSION
	.align		4
.L_355:
        /*0470*/ 	.byte	0x03, 0x5f
        /*0472*/ 	.short	0x0101


	//----- nvinfo : EIATTR_UNUSED_LOAD_BYTE_OFFSET
	.align		4
        /*0474*/ 	.byte	0x04, 0x44
        /*0476*/ 	.short	(.L_357 - .L_356)


	//   ....[0]....
.L_356:
        /*0478*/ 	.word	0x00000b10
        /*047c*/ 	.word	0x0000fff0


	//   ....[1]....
        /*0480*/ 	.word	0x00024660
        /*0484*/ 	.word	0x0000fff0


	//----- nvinfo : EIATTR_INT_WARP_WIDE_INSTR_OFFSETS
	.align		4
.L_357:
        /*0488*/ 	.byte	0x04, 0x31
        /*048a*/ 	.short	(.L_359 - .L_358)


	//   ....[0]....
.L_358:
        /*048c*/ 	.word	0x000001c0


	//   ....[1]....
        /*0490*/ 	.word	0x00000200


	//   ....[2]....
        /*0494*/ 	.word	0x00000270


	//   ....[3]....
        /*0498*/ 	.word	0x000292a0


	//   ....[4]....
        /*049c*/ 	.word	0x00029330


	//   ....[5]....
        /*04a0*/ 	.word	0x00029ab0


	//   ....[6]....
        /*04a4*/ 	.word	0x00029ae0


	//   ....[7]....
        /*04a8*/ 	.word	0x00029bb0


	//   ....[8]....
        /*04ac*/ 	.word	0x00029c80


	//   ....[9]....
        /*04b0*/ 	.word	0x0002b9d0


	//   ....[10]....
        /*04b4*/ 	.word	0x0002ba60


	//----- nvinfo : EIATTR_COOP_GROUP_MASK_REGIDS
	.align		4
.L_359:
        /*04b8*/ 	.byte	0x04, 0x29
        /*04ba*/ 	.short	(.L_361 - .L_360)


	//   ....[0]....
.L_360:
        /*04bc*/ 	.word	0xffffffff


	//   ....[1]....
        /*04c0*/ 	.word	0xffffffff


	//   ....[2]....
        /*04c4*/ 	.word	0xffffffff


	//   ....[3]....
        /*04c8*/ 	.word	0xffffffff


	//   ....[4]....
        /*04cc*/ 	.word	0xffffffff


	//   ....[5]....
        /*04d0*/ 	.word	0xffffffff


	//   ....[6]....
        /*04d4*/ 	.word	0xffffffff


	//   ....[7]....
        /*04d8*/ 	.word	0xffffffff


	//   ....[8]....
        /*04dc*/ 	.word	0xffffffff


	//   ....[9]....
        /*04e0*/ 	.word	0xffffffff


	//   ....[10]....
        /*04e4*/ 	.word	0xffffffff


	//   ....[11]....
        /*04e8*/ 	.word	0xffffffff


	//   ....[12]....
        /*04ec*/ 	.word	0xffffffff


	//   ....[13]....
        /*04f0*/ 	.word	0xffffffff


	//   ....[14]....
        /*04f4*/ 	.word	0xffffffff


	//   ....[15]....
        /*04f8*/ 	.word	0xffffffff


	//   ....[16]....
        /*04fc*/ 	.word	0xffffffff


	//   ....[17]....
        /*0500*/ 	.word	0xffffffff


	//   ....[18]....
        /*0504*/ 	.word	0xffffffff


	//   ....[19]....
        /*0508*/ 	.word	0xffffffff


	//   ....[20]....
        /*050c*/ 	.word	0xffffffff


	//   ....[21]....
        /*0510*/ 	.word	0xffffffff


	//   ....[22]....
        /*0514*/ 	.word	0xffffffff


	//   ....[23]....
        /*0518*/ 	.word	0xffffffff


	//   ....[24]....
        /*051c*/ 	.word	0xffffffff


	//   ....[25]....
        /*0520*/ 	.word	0xffffffff


	//   ....[26]....
        /*0524*/ 	.word	0xffffffff


	//   ....[27]....
        /*0528*/ 	.word	0xffffffff


	//   ....[28]....
        /*052c*/ 	.word	0xffffffff


	//   ....[29]....
        /*0530*/ 	.word	0xffffffff


	//   ....[30]....
        /*0534*/ 	.word	0xffffffff


	//   ....[31]....
        /*0538*/ 	.word	0xffffffff


	//   ....[32]....
        /*053c*/ 	.word	0xffffffff


	//   ....[33]....
        /*0540*/ 	.word	0xffffffff


	//   ....[34]....
        /*0544*/ 	.word	0xffffffff


	//   ....[35]....
        /*0548*/ 	.word	0xffffffff


	//   ....[36]....
        /*054c*/ 	.word	0xffffffff


	//   ....[37]....
        /*0550*/ 	.word	0xffffffff


	//   ....[38]....
        /*0554*/ 	.word	0xffffffff


	//   ....[39]....
        /*0558*/ 	.word	0xffffffff


	//   ....[40]....
        /*055c*/ 	.word	0xffffffff


	//   ....[41]....
        /*0560*/ 	.word	0xffffffff


	//   ....[42]....
        /*0564*/ 	.word	0xffffffff


	//   ....[43]....
        /*0568*/ 	.word	0xffffffff


	//   ....[44]....
        /*056c*/ 	.word	0xffffffff


	//   ....[45]....
        /*0570*/ 	.word	0xffffffff


	//   ....[46]....
        /*0574*/ 	.word	0xffffffff


	//   ....[47]....
        /*0578*/ 	.word	0xffffffff


	//   ....[48]....
        /*057c*/ 	.word	0xffffffff


	//   ....[49]....
        /*0580*/ 	.word	0xffffffff


	//   ....[50]....
        /*0584*/ 	.word	0xffffffff


	//   ....[51]....
        /*0588*/ 	.word	0xffffffff


	//   ....[52]....
        /*058c*/ 	.word	0xffffffff


	//   ....[53]....
        /*0590*/ 	.word	0xffffffff


	//   ....[54]....
        /*0594*/ 	.word	0xffffffff


	//   ....[55]....
        /*0598*/ 	.word	0xffffffff


	//   ....[56]....
        /*059c*/ 	.word	0xffffffff


	//   ....[57]....
        /*05a0*/ 	.word	0xffffffff


	//   ....[58]....
        /*05a4*/ 	.word	0xffffffff


	//   ....[59]....
        /*05a8*/ 	.word	0xffffffff


	//   ....[60]....
        /*05ac*/ 	.word	0xffffffff


	//   ....[61]....
        /*05b0*/ 	.word	0xffffffff


	//   ....[62]....
        /*05b4*/ 	.word	0xffffffff


	//   ....[63]....
        /*05b8*/ 	.word	0xffffffff


	//   ....[64]....
        /*05bc*/ 	.word	0xffffffff


	//   ....[65]....
        /*05c0*/ 	.word	0xffffffff


	//   ....[66]....
        /*05c4*/ 	.word	0xffffffff


	//   ....[67]....
        /*05c8*/ 	.word	0xffffffff


	//   ....[68]....
        /*05cc*/ 	.word	0xffffffff


	//   ....[69]....
        /*05d0*/ 	.word	0xffffffff


	//   ....[70]....
        /*05d4*/ 	.word	0xffffffff


	//   ....[71]....
        /*05d8*/ 	.word	0xffffffff


	//   ....[72]....
        /*05dc*/ 	.word	0xffffffff


	//   ....[73]....
        /*05e0*/ 	.word	0xffffffff


	//   ....[74]....
        /*05e4*/ 	.word	0xffffffff


	//   ....[75]....
        /*05e8*/ 	.word	0xffffffff


	//   ....[76]....
        /*05ec*/ 	.word	0xffffffff


	//   ....[77]....
        /*05f0*/ 	.word	0xffffffff


	//   ....[78]....
        /*05f4*/ 	.word	0xffffffff


	//   ....[79]....
        /*05f8*/ 	.word	0xffffffff


	//   ....[80]....
        /*05fc*/ 	.word	0xffffffff


	//   ....[81]....
        /*0600*/ 	.word	0xffffffff


	//   ....[82]....
        /*0604*/ 	.word	0xffffffff


	//   ....[83]....
        /*0608*/ 	.word	0xffffffff


	//   ....[84]....
        /*060c*/ 	.word	0xffffffff


	//   ....[85]....
        /*0610*/ 	.word	0xffffffff


	//   ....[86]....
        /*0614*/ 	.word	0xffffffff


	//   ....[87]....
        /*0618*/ 	.word	0xffffffff


	//   ....[88]....
        /*061c*/ 	.word	0xffffffff


	//   ....[89]....
        /*0620*/ 	.word	0xffffffff


	//   ....[90]....
        /*0624*/ 	.word	0xffffffff


	//   ....[91]....
        /*0628*/ 	.word	0xffffffff


	//   ....[92]....
        /*062c*/ 	.word	0x0500000f


	//   ....[93]....
        /*0630*/ 	.word	0x0500000f


	//   ....[94]....
        /*0634*/ 	.word	0x0500000f


	//   ....[95]....
        /*0638*/ 	.word	0x0500000f


	//   ....[96]....
        /*063c*/ 	.word	0x0500000f


	//   ....[97]....
        /*0640*/ 	.word	0x0500000f


	//   ....[98]....
        /*0644*/ 	.word	0x0500000f


	//   ....[99]....
        /*0648*/ 	.word	0x0500000f


	//   ....[100]....
        /*064c*/ 	.word	0x0500000f


	//   ....[101]....
        /*0650*/ 	.word	0x0500000f


	//   ....[102]....
        /*0654*/ 	.word	0x0500000f


	//   ....[103]....
        /*0658*/ 	.word	0x0500000f


	//   ....[104]....
        /*065c*/ 	.word	0x0500000f


	//   ....[105]....
        /*0660*/ 	.word	0x0500000f


	//   ....[106]....
        /*0664*/ 	.word	0x0500000f


	//   ....[107]....
        /*0668*/ 	.word	0x0500000f


	//   ....[108]....
        /*066c*/ 	.word	0x0500000f


	//   ....[109]....
        /*0670*/ 	.word	0x0500000f


	//   ....[110]....
        /*0674*/ 	.word	0x0500000f


	//   ....[111]....
        /*0678*/ 	.word	0x0500000f


	//   ....[112]....
        /*067c*/ 	.word	0x0500000f


	//   ....[113]....
        /*0680*/ 	.word	0x0500000f


	//   ....[114]....
        /*0684*/ 	.word	0x0500000f


	//   ....[115]....
        /*0688*/ 	.word	0x0500000f


	//   ....[116]....
        /*068c*/ 	.word	0x0500000f


	//   ....[117]....
        /*0690*/ 	.word	0x0500000f


	//   ....[118]....
        /*0694*/ 	.word	0x0500000f


	//   ....[119]....
        /*0698*/ 	.word	0x0500000f


	//   ....[120]....
        /*069c*/ 	.word	0x0500000f


	//   ....[121]....
        /*06a0*/ 	.word	0x0500000f


	//   ....[122]....
        /*06a4*/ 	.word	0x0500000f


	//   ....[123]....
        /*06a8*/ 	.word	0x0500000f


	//   ....[124]....
        /*06ac*/ 	.word	0x0500000f


	//   ....[125]....
        /*06b0*/ 	.word	0x0500000f


	//   ....[126]....
        /*06b4*/ 	.word	0x0500000f


	//   ....[127]....
        /*06b8*/ 	.word	0x0500000f


	//   ....[128]....
        /*06bc*/ 	.word	0x0500000f


	//   ....[129]....
        /*06c0*/ 	.word	0x0500000f


	//   ....[130]....
        /*06c4*/ 	.word	0x0500000f


	//   ....[131]....
        /*06c8*/ 	.word	0x0500000f


	//   ....[132]....
        /*06cc*/ 	.word	0x0500000f


	//   ....[133]....
        /*06d0*/ 	.word	0x0500000f


	//   ....[134]....
        /*06d4*/ 	.word	0x0500000f


	//   ....[135]....
        /*06d8*/ 	.word	0x0500000f


	//   ....[136]....
        /*06dc*/ 	.word	0x0500000f


	//   ....[137]....
        /*06e0*/ 	.word	0x0500000f


	//   ....[138]....
        /*06e4*/ 	.word	0x0500000f


	//   ....[139]....
        /*06e8*/ 	.word	0x0500000f


	//   ....[140]....
        /*06ec*/ 	.word	0x0500000f


	//   ....[141]....
        /*06f0*/ 	.word	0x0500000f


	//   ....[142]....
        /*06f4*/ 	.word	0x0500000f


	//   ....[143]....
        /*06f8*/ 	.word	0x0500000f


	//   ....[144]....
        /*06fc*/ 	.word	0x0500000f


	//   ....[145]....
        /*0700*/ 	.word	0x0500000f


	//   ....[146]....
        /*0704*/ 	.word	0x0500000f


	//   ....[147]....
        /*0708*/ 	.word	0x0500000f


	//   ....[148]....
        /*070c*/ 	.word	0x0500000f


	//   ....[149]....
        /*0710*/ 	.word	0x0500000f


	//   ....[150]....
        /*0714*/ 	.word	0x0500000f


	//   ....[151]....
        /*0718*/ 	.word	0x0500000f


	//   ....[152]....
        /*071c*/ 	.word	0x0500000f


	//----- nvinfo : EIATTR_COOP_GROUP_INSTR_OFFSETS
	.align		4
.L_361:
        /*0720*/ 	.byte	0x04, 0x28
        /*0722*/ 	.short	(.L_363 - .L_362)


	//   ....[0]....
.L_362:
        /*0724*/ 	.word	0x00000070


	//   ....[1]....
        /*0728*/ 	.word	0x000001d0


	//   ....[2]....
        /*072c*/ 	.word	0x00000220


	//   ....[3]....
        /*0730*/ 	.word	0x00000450


	//   ....[4]....
        /*0734*/ 	.word	0x000005b0


	//   ....[5]....
        /*0738*/ 	.word	0x000006d0


	//   ....[6]....
        /*073c*/ 	.word	0x00000830


	//   ....[7]....
        /*0740*/ 	.word	0x0000fe60


	//   ....[8]....
        /*0744*/ 	.word	0x000194c0


	//   ....[9]....
        /*0748*/ 	.word	0x00019580


	//   ....[10]....
        /*074c*/ 	.word	0x0001a1a0


	//   ....[11]....
        /*0750*/ 	.word	0x0001a1f0


	//   ....[12]....
        /*0754*/ 	.word	0x0001db00


	//   ....[13]....
        /*0758*/ 	.word	0x0001dc30


	//   ....[14]....
        /*075c*/ 	.word	0x0001e860


	//   ....[15]....
        /*0760*/ 	.word	0x0001e8d0


	//   ....[16]....
        /*0764*/ 	.word	0x00022050


	//   ....[17]....
        /*0768*/ 	.word	0x000220e0


	//   ....[18]....
        /*076c*/ 	.word	0x00022120


	//   ....[19]....
        /*0770*/ 	.word	0x00022180


	//   ....[20]....
        /*0774*/ 	.word	0x00023eb0


	//   ....[21]....
        /*0778*/ 	.word	0x00023ec0


	//   ....[22]....
        /*077c*/ 	.word	0x00023f40


	//   ....[23]....
        /*0780*/ 	.word	0x00023f50


	//   ....[24]....
        /*0784*/ 	.word	0x00024ca0


	//   ....[25]....
        /*0788*/ 	.word	0x00024cd0


	//   ....[26]....
        /*078c*/ 	.word	0x00024d00


	//   ....[27]....
        /*0790*/ 	.word	0x00024d30


	//   ....[28]....
        /*0794*/ 	.word	0x00024d60


	//   ....[29]....
        /*0798*/ 	.word	0x00024d90


	//   ....[30]....
        /*079c*/ 	.word	0x00024dc0


	//   ....[31]....
        /*07a0*/ 	.word	0x00024df0


	//   ....[32]....
        /*07a4*/ 	.word	0x00024e20


	//   ....[33]....
        /*07a8*/ 	.word	0x00024e50


	//   ....[34]....
        /*07ac*/ 	.word	0x00024e80


	//   ....[35]....
        /*07b0*/ 	.word	0x00024eb0


	//   ....[36]....
        /*07b4*/ 	.word	0x00024ee0


	//   ....[37]....
        /*07b8*/ 	.word	0x00024f10


	//   ....[38]....
        /*07bc*/ 	.word	0x00024f40


	//   ....[39]....
        /*07c0*/ 	.word	0x00024f70


	//   ....[40]....
        /*07c4*/ 	.word	0x00024fa0


	//   ....[41]....
        /*07c8*/ 	.word	0x00024fd0


	//   ....[42]....
        /*07cc*/ 	.word	0x00025000


	//   ....[43]....
        /*07d0*/ 	.word	0x00025030


	//   ....[44]....
        /*07d4*/ 	.word	0x00025060


	//   ....[45]....
        /*07d8*/ 	.word	0x00025090


	//   ....[46]....
        /*07dc*/ 	.word	0x000250c0


	//   ....[47]....
        /*07e0*/ 	.word	0x000250f0


	//   ....[48]....
        /*07e4*/ 	.word	0x00025100


	//   ....[49]....
        /*07e8*/ 	.word	0x00025110


	//   ....[50]....
        /*07ec*/ 	.word	0x00025120


	//   ....[51]....
        /*07f0*/ 	.word	0x00025130


	//   ....[52]....
        /*07f4*/ 	.word	0x00025140


	//   ....[53]....
        /*07f8*/ 	.word	0x00025150


	//   ....[54]....
        /*07fc*/ 	.word	0x00025180


	//   ....[55]....
        /*0800*/ 	.word	0x000251b0


	//   ....[56]....
        /*0804*/ 	.word	0x00026af0


	//   ....[57]....
        /*0808*/ 	.word	0x00026ce0


	//   ....[58]....
        /*080c*/ 	.word	0x00026d10


	//   ....[59]....
        /*0810*/ 	.word	0x00026d40


	//   ....[60]....
        /*0814*/ 	.word	0x00026d70


	//   ....[61]....
        /*0818*/ 	.word	0x00026da0


	//   ....[62]....
        /*081c*/ 	.word	0x00026de0


	//   ....[63]....
        /*0820*/ 	.word	0x00026f60


	//   ....[64]....
        /*0824*/ 	.word	0x00026f90


	//   ....[65]....
        /*0828*/ 	.word	0x00026fc0


	//   ....[66]....
        /*082c*/ 	.word	0x00026ff0


	//   ....[67]....
        /*0830*/ 	.word	0x00027020


	//   ....[68]....
        /*0834*/ 	.word	0x00027050


	//   ....[69]....
        /*0838*/ 	.word	0x000270f0


	//   ....[70]....
        /*083c*/ 	.word	0x00027130


	//   ....[71]....
        /*0840*/ 	.word	0x000271f0


	//   ....[72]....
        /*0844*/ 	.word	0x000280d0


	//   ....[73]....
        /*0848*/ 	.word	0x00029e10


	//   ....[74]....
        /*084c*/ 	.word	0x0002c420


	//   ....[75]....
        /*0850*/ 	.word	0x0002c450


	//   ....[76]....
        /*0854*/ 	.word	0x0002c490


	//   ....[77]....
        /*0858*/ 	.word	0x0002c4c0


	//   ....[78]....
        /*085c*/ 	.word	0x0002c4f0


	//   ....[79]....
        /*0860*/ 	.word	0x0002c520


	//   ....[80]....
        /*0864*/ 	.word	0x0002c550


	//   ....[81]....
        /*0868*/ 	.word	0x0002c580


	//   ....[82]....
        /*086c*/ 	.word	0x0002c720


	//   ....[83]....
        /*0870*/ 	.word	0x0002c750


	//   ....[84]....
        /*0874*/ 	.word	0x0002c780


	//   ....[85]....
        /*0878*/ 	.word	0x0002c7b0


	//   ....[86]....
        /*087c*/ 	.word	0x0002c7e0


	//   ....[87]....
        /*0880*/ 	.word	0x0002c810


	//   ....[88]....
        /*0884*/ 	.word	0x0002c8d0


	//   ....[89]....
        /*0888*/ 	.word	0x0002c8f0


	//   ....[90]....
        /*088c*/ 	.word	0x0002c960


	//   ....[91]....
        /*0890*/ 	.word	0x0002d0f0


	//   ....[92]....
        /*0894*/ 	.word	0x0002d5a0


	//   ....[93]....
        /*0898*/ 	.word	0x0002d640


	//   ....[94]....
        /*089c*/ 	.word	0x0002d6e0


	//   ....[95]....
        /*08a0*/ 	.word	0x0002d780


	//   ....[96]....
        /*08a4*/ 	.word	0x0002d820


	//   ....[97]....
        /*08a8*/ 	.word	0x0002d900


	//   ....[98]....
        /*08ac*/ 	.word	0x0002d9a0


	//   ....[99]....
        /*08b0*/ 	.word	0x0002da40


	//   ....[100]....
        /*08b4*/ 	.word	0x0002dae0


	//   ....[101]....
        /*08b8*/ 	.word	0x0002ddc0


	//   ....[102]....
        /*08bc*/ 	.word	0x0002dee0


	//   ....[103]....
        /*08c0*/ 	.word	0x0002e000


	//   ....[104]....
        /*08c4*/ 	.word	0x0002e0b0


	//   ....[105]....
        /*08c8*/ 	.word	0x0002e110


	//   ....[106]....
        /*08cc*/ 	.word	0x0002e190


	//   ....[107]....
        /*08d0*/ 	.word	0x0002e1f0


	//   ....[108]....
        /*08d4*/ 	.word	0x0002e270


	//   ....[109]....
        /*08d8*/ 	.word	0x0002e2d0


	//   ....[110]....
        /*08dc*/ 	.word	0x0002e350


	//   ....[111]....
        /*08e0*/ 	.word	0x0002e3b0


	//   ....[112]....
        /*08e4*/ 	.word	0x0002e430


	//   ....[113]....
        /*08e8*/ 	.word	0x0002e490


	//   ....[114]....
        /*08ec*/ 	.word	0x0002e510


	//   ....[115]....
        /*08f0*/ 	.word	0x0002e570


	//   ....[116]....
        /*08f4*/ 	.word	0x0002e5d0


	//   ....[117]....
        /*08f8*/ 	.word	0x0002e630


	//   ....[118]....
        /*08fc*/ 	.word	0x0002e6b0


	//   ....[119]....
        /*0900*/ 	.word	0x0002e710


	//   ....[120]....
        /*0904*/ 	.word	0x0002e790


	//   ....[121]....
        /*0908*/ 	.word	0x0002e7f0


	//   ....[122]....
        /*090c*/ 	.word	0x0002e860


	//   ....[123]....
        /*0910*/ 	.word	0x0002e8c0


	//   ....[124]....
        /*0914*/ 	.word	0x0002e940


	//   ....[125]....
        /*0918*/ 	.word	0x0002e9a0


	//   ....[126]....
        /*091c*/ 	.word	0x0002ea20


	//   ....[127]....
        /*0920*/ 	.word	0x0002ea80


	//   ....[128]....
        /*0924*/ 	.word	0x0002eb00


	//   ....[129]....
        /*0928*/ 	.word	0x0002eb60


	//   ....[130]....
        /*092c*/ 	.word	0x0002ebd0


	//   ....[131]....
        /*0930*/ 	.word	0x0002ec30


	//   ....[132]....
        /*0934*/ 	.word	0x0002ec90


	//   ....[133]....
        /*0938*/ 	.word	0x0002edd0


	//   ....[134]....
        /*093c*/ 	.word	0x0002f0b0


	//   ....[135]....
        /*0940*/ 	.word	0x0002f500


	//   ....[136]....
        /*0944*/ 	.word	0x0002f5a0


	//   ....[137]....
        /*0948*/ 	.word	0x0002f6d0


	//   ....[138]....
        /*094c*/ 	.word	0x0002f740


	//   ....[139]....
        /*0950*/ 	.word	0x0002f7b0


	//   ....[140]....
        /*0954*/ 	.word	0x0002f820


	//   ....[141]....
        /*0958*/ 	.word	0x0002f890


	//   ....[142]....
        /*095c*/ 	.word	0x0002f910


	//   ....[143]....
        /*0960*/ 	.word	0x0002f9a0


	//   ....[144]....
        /*0964*/ 	.word	0x0002fa30


	//   ....[145]....
        /*0968*/ 	.word	0x0002faa0


	//   ....[146]....
        /*096c*/ 	.word	0x0002fb10


	//   ....[147]....
        /*0970*/ 	.word	0x0002fb80


	//   ....[148]....
        /*0974*/ 	.word	0x0002fc00


	//   ....[149]....
        /*0978*/ 	.word	0x0002fc70


	//   ....[150]....
        /*097c*/ 	.word	0x0002fd10


	//   ....[151]....
        /*0980*/ 	.word	0x0002fda0


	//   ....[152]....
        /*0984*/ 	.word	0x0002fed0


	//----- nvinfo : EIATTR_REG_RECONFIG
	.align		4
.L_363:
        /*0988*/ 	.byte	0x01, 0x54
	.zero		2


	//----- nvinfo : EIATTR_SYSCALL_OFFSETS
	.align		4
        /*098c*/ 	.byte	0x04, 0x46
        /*098e*/ 	.short	(.L_365 - .L_364)


	//   ....[0]....
.L_364:
        /*0990*/ 	.word	0x00001b10


	//   ....[1]....
        /*0994*/ 	.word	0x00001c60


	//   ....[2]....
        /*0998*/ 	.word	0x0000fff0


	//   ....[3]....
        /*099c*/ 	.word	0x00010590


	//   ....[4]....
        /*09a0*/ 	.word	0x000294d0


	//   ....[5]....
        /*09a4*/ 	.word	0x00029680


	//   ....[6]....
        /*09a8*/ 	.word	0x000297c0


	//   ....[7]....
        /*09ac*/ 	.word	0x000298f0


	//----- nvinfo : EIATTR_MBARRIER_INSTR_OFFSETS
	.align		4
.L_365:
        /*09b0*/ 	.byte	0x04, 0x39
        /*09b2*/ 	.short	(.L_367 - .L_366)


	//   ....[0]....
.L_366:
        /*09b4*/ 	.word	0x00000300
        /*09b8*/ 	.word	0x000000ff
        /*09bc*/ 	.word	0x00029800
        /*09c0*/ 	.short	0x0100
        /*09c2*/ 	.byte	0x08
	.zero		1


	//   ....[1]....
        /*09c4*/ 	.word	0x00000310
        /*09c8*/ 	.word	0x000000ff
        /*09cc*/ 	.word	0x00029820
        /*09d0*/ 	.short	0x0100
        /*09d2*/ 	.byte	0x08
	.zero		1


	//   ....[2]....
        /*09d4*/ 	.word	0x00000400
        /*09d8*/ 	.word	0x000000ff
        /*09dc*/ 	.word	0x00029830
        /*09e0*/ 	.short	0x0100
        /*09e2*/ 	.byte	0x08
	.zero		1


	//   ....[3]....
        /*09e4*/ 	.word	0x00000410
        /*09e8*/ 	.word	0x000000ff
        /*09ec*/ 	.word	0x00029840
        /*09f0*/ 	.short	0x0100
        /*09f2*/ 	.byte	0x08
	.zero		1


	//   ....[4]....
        /*09f4*/ 	.word	0x00000420
        /*09f8*/ 	.word	0x000000ff
        /*09fc*/ 	.word	0x00029838
        /*0a00*/ 	.short	0x0100
        /*0a02*/ 	.byte	0x08
	.zero		1


	//   ....[5]....
        /*0a04*/ 	.word	0x00000430
        /*0a08*/ 	.word	0x000000ff
        /*0a0c*/ 	.word	0x00029848
        /*0a10*/ 	.short	0x0100
        /*0a12*/ 	.byte	0x08
	.zero		1


	//   ....[6]....
        /*0a14*/ 	.word	0x00000560
        /*0a18*/ 	.word	0x000000ff
        /*0a1c*/ 	.word	0x00029850
        /*0a20*/ 	.short	0x0100
        /*0a22*/ 	.byte	0x08
	.zero		1


	//   ....[7]....
        /*0a24*/ 	.word	0x00000570
        /*0a28*/ 	.word	0x000000ff
        /*0a2c*/ 	.word	0x00029860
        /*0a30*/ 	.short	0x0100
        /*0a32*/ 	.byte	0x08
	.zero		1


	//   ....[8]....
        /*0a34*/ 	.word	0x00000580
        /*0a38*/ 	.word	0x000000ff
        /*0a3c*/ 	.word	0x00029858
        /*0a40*/ 	.short	0x0100
        /*0a42*/ 	.byte	0x08
	.zero		1


	//   ....[9]....
        /*0a44*/ 	.word	0x00000590
        /*0a48*/ 	.word	0x000000ff
        /*0a4c*/ 	.word	0x00029868
        /*0a50*/ 	.short	0x0100
        /*0a52*/ 	.byte	0x08
	.zero		1


	//   ....[10]....
        /*0a54*/ 	.word	0x00000680
        /*0a58*/ 	.word	0x000000ff
        /*0a5c*/ 	.word	0x00029870
        /*0a60*/ 	.short	0x0100
        /*0a62*/ 	.byte	0x06
	.zero		1


	//   ....[11]....
        /*0a64*/ 	.word	0x00000690
        /*0a68*/ 	.word	0x000000ff
        /*0a6c*/ 	.word	0x00029880
        /*0a70*/ 	.short	0x0100
        /*0a72*/ 	.byte	0x06
	.zero		1


	//   ....[12]....
        /*0a74*/ 	.word	0x000006a0
        /*0a78*/ 	.word	0x000000ff
        /*0a7c*/ 	.word	0x00029878
        /*0a80*/ 	.short	0x0100
        /*0a82*/ 	.byte	0x06
	.zero		1


	//   ....[13]....
        /*0a84*/ 	.word	0x000006b0
        /*0a88*/ 	.word	0x000000ff
        /*0a8c*/ 	.word	0x00029888
        /*0a90*/ 	.short	0x0100
        /*0a92*/ 	.byte	0x06
	.zero		1


	//   ....[14]....
        /*0a94*/ 	.word	0x000007e0
        /*0a98*/ 	.word	0x000000ff
        /*0a9c*/ 	.word	0x00029890
        /*0aa0*/ 	.short	0x0100
        /*0aa2*/ 	.byte	0x08
	.zero		1


	//   ....[15]....
        /*0aa4*/ 	.word	0x000007f0
        /*0aa8*/ 	.word	0x000000ff
        /*0aac*/ 	.word	0x000298a0
        /*0ab0*/ 	.short	0x0100
        /*0ab2*/ 	.byte	0x08
	.zero		1


	//   ....[16]....
        /*0ab4*/ 	.word	0x00000800
        /*0ab8*/ 	.word	0x000000ff
        /*0abc*/ 	.word	0x00029898
        /*0ac0*/ 	.short	0x0100
        /*0ac2*/ 	.byte	0x08
	.zero		1


	//   ....[17]....
        /*0ac4*/ 	.word	0x00000810
        /*0ac8*/ 	.word	0x000000ff
        /*0acc*/ 	.word	0x000298a8
        /*0ad0*/ 	.short	0x0100
        /*0ad2*/ 	.byte	0x08
	.zero		1


	//   ....[18]....
        /*0ad4*/ 	.word	0x00000940
        /*0ad8*/ 	.word	0x000000ff
        /*0adc*/ 	.word	0x000298b0
        /*0ae0*/ 	.short	0x0100
        /*0ae2*/ 	.byte	0x08
	.zero		1


	//   ....[19]....
        /*0ae4*/ 	.word	0x00000950
        /*0ae8*/ 	.word	0x000000ff
        /*0aec*/ 	.word	0x000298c0
        /*0af0*/ 	.short	0x0100
        /*0af2*/ 	.byte	0x08
	.zero		1


	//   ....[20]....
        /*0af4*/ 	.word	0x00000960
        /*0af8*/ 	.word	0x000000ff
        /*0afc*/ 	.word	0x000298b8
        /*0b00*/ 	.short	0x0100
        /*0b02*/ 	.byte	0x08
	.zero		1


	//   ....[21]....
        /*0b04*/ 	.word	0x00000970
        /*0b08*/ 	.word	0x000000ff
        /*0b0c*/ 	.word	0x000298c8
        /*0b10*/ 	.short	0x0100
        /*0b12*/ 	.byte	0x08
	.zero		1


	//   ....[22]....
        /*0b14*/ 	.word	0x00003500
        /*0b18*/ 	.word	0x00000027
        /*0b1c*/ 	.word	0x00029890
        /*0b20*/ 	.short	0x010a
        /*0b22*/ 	.byte	0x3f
	.zero		1


	//   ....[23]....
        /*0b24*/ 	.word	0x000092c0
        /*0b28*/ 	.word	0x00000027
        /*0b2c*/ 	.word	0x00029890
        /*0b30*/ 	.short	0x010a
        /*0b32*/ 	.byte	0x3f
	.zero		1


	//   ....[24]....
        /*0b34*/ 	.word	0x0000f180
        /*0b38*/ 	.word	0x00000027
        /*0b3c*/ 	.word	0x00029890
        /*0b40*/ 	.short	0x010a
        /*0b42*/ 	.byte	0x3f
	.zero		1


	//   ....[25]....
        /*0b44*/ 	.word	0x0000f550
        /*0b48*/ 	.word	0x00000028
        /*0b4c*/ 	.word	0x00000000
        /*0b50*/ 	.short	0x0101
        /*0b52*/ 	.byte	0x3f
	.zero		1


	//   ....[26]....
        /*0b54*/ 	.word	0x0000f590
        /*0b58*/ 	.word	0x00000027
        /*0b5c*/ 	.word	0x000298b0
        /*0b60*/ 	.short	0x010a
        /*0b62*/ 	.byte	0x3f
	.zero		1


	//   ....[27]....
        /*0b64*/ 	.word	0x0000fa30
        /*0b68*/ 	.word	0x00000027
        /*0b6c*/ 	.word	0x00000000
        /*0b70*/ 	.short	0x0101
        /*0b72*/ 	.byte	0x3f
	.zero		1


	//   ....[28]....
        /*0b74*/ 	.word	0x000102f0
        /*0b78*/ 	.word	0x00000010
        /*0b7c*/ 	.word	0x00029800
        /*0b80*/ 	.short	0x010a
        /*0b82*/ 	.byte	0x3f
	.zero		1


	//   ....[29]....
        /*0b84*/ 	.word	0x00010340
        /*0b88*/ 	.word	0x00000010
        /*0b8c*/ 	.word	0x00029800
        /*0b90*/ 	.short	0x010a
        /*0b92*/ 	.byte	0x3f
	.zero		1


	//   ....[30]....
        /*0b94*/ 	.word	0x00010dd0
        /*0b98*/ 	.word	0x00000010
        /*0b9c*/ 	.word	0x00029800
        /*0ba0*/ 	.short	0x010a
        /*0ba2*/ 	.byte	0x3f
	.zero		1


	//   ....[31]....
        /*0ba4*/ 	.word	0x000142e0
        /*0ba8*/ 	.word	0x00000010
        /*0bac*/ 	.word	0x00029800
        /*0bb0*/ 	.short	0x010a
        /*0bb2*/ 	.byte	0x3f
	.zero		1


	//   ....[32]....
        /*0bb4*/ 	.word	0x00017360
        /*0bb8*/ 	.word	0x00000000
        /*0bbc*/ 	.word	0x00029830
        /*0bc0*/ 	.short	0x010a
        /*0bc2*/ 	.byte	0x3f
	.zero		1


	//   ....[33]....
        /*0bc4*/ 	.word	0x000173e0
        /*0bc8*/ 	.word	0x00000000
        /*0bcc*/ 	.word	0x00029830
        /*0bd0*/ 	.short	0x010a
        /*0bd2*/ 	.byte	0x3f
	.zero		1


	//   ....[34]....
        /*0bd4*/ 	.word	0x0001a400
        /*0bd8*/ 	.word	0x00000033
        /*0bdc*/ 	.word	0x00000000
        /*0be0*/ 	.short	0x0101
        /*0be2*/ 	.byte	0x3f
	.zero		1


	//   ....[35]....
        /*0be4*/ 	.word	0x0001b7e0
        /*0be8*/ 	.word	0x0000000b
        /*0bec*/ 	.word	0x00029830
        /*0bf0*/ 	.short	0x010a
        /*0bf2*/ 	.byte	0x3f
	.zero		1


	//   ....[36]....
        /*0bf4*/ 	.word	0x0001b830
        /*0bf8*/ 	.word	0x0000000b
        /*0bfc*/ 	.word	0x00029830
        /*0c00*/ 	.short	0x010a
        /*0c02*/ 	.byte	0x3f
	.zero		1


	//   ....[37]....
        /*0c04*/ 	.word	0x0001c930
        /*0c08*/ 	.word	0x0000000c
        /*0c0c*/ 	.word	0x00029850
        /*0c10*/ 	.short	0x010a
        /*0c12*/ 	.byte	0x3f
	.zero		1


	//   ....[38]....
        /*0c14*/ 	.word	0x0001c970
        /*0c18*/ 	.word	0x0000000c
        /*0c1c*/ 	.word	0x00029850
        /*0c20*/ 	.short	0x010a
        /*0c22*/ 	.byte	0x3f
	.zero		1


	//   ....[39]....
        /*0c24*/ 	.word	0x0001f530
        /*0c28*/ 	.word	0x00000003
        /*0c2c*/ 	.word	0x00000000
        /*0c30*/ 	.short	0x0101
        /*0c32*/ 	.byte	0x3f
	.zero		1


	//   ....[40]....
        /*0c34*/ 	.word	0x0001f7f0
        /*0c38*/ 	.word	0x00000006
        /*0c3c*/ 	.word	0x00000000
        /*0c40*/ 	.short	0x0101
        /*0c42*/ 	.byte	0x3f
	.zero		1


	//   ....[41]....
        /*0c44*/ 	.word	0x0001ff50
        /*0c48*/ 	.word	0x0000000b
        /*0c4c*/ 	.word	0x00029830
        /*0c50*/ 	.short	0x010a
        /*0c52*/ 	.byte	0x3f
	.zero		1


	//   ....[42]....
        /*0c54*/ 	.word	0x0001ffa0
        /*0c58*/ 	.word	0x0000000b
        /*0c5c*/ 	.word	0x00029830
        /*0c60*/ 	.short	0x010a
        /*0c62*/ 	.byte	0x3f
	.zero		1


	//   ....[43]....
        /*0c64*/ 	.word	0x000210a0
        /*0c68*/ 	.word	0x0000000c
        /*0c6c*/ 	.word	0x00029850
        /*0c70*/ 	.short	0x010a
        /*0c72*/ 	.byte	0x3f
	.zero		1


	//   ....[44]....
        /*0c74*/ 	.word	0x000210f0
        /*0c78*/ 	.word	0x0000000c
        /*0c7c*/ 	.word	0x00029850
        /*0c80*/ 	.short	0x010a
        /*0c82*/ 	.byte	0x3f
	.zero		1


	//   ....[45]....
        /*0c84*/ 	.word	0x00023270
        /*0c88*/ 	.word	0x00000000
        /*0c8c*/ 	.word	0x00000000
        /*0c90*/ 	.short	0x0101
        /*0c92*/ 	.byte	0x3f
	.zero		1


	//   ....[46]....
        /*0c94*/ 	.word	0x000234b0
        /*0c98*/ 	.word	0x00000009
        /*0c9c*/ 	.word	0x00000000
        /*0ca0*/ 	.short	0x0101
        /*0ca2*/ 	.byte	0x3f
	.zero		1


	//   ....[47]....
        /*0ca4*/ 	.word	0x00023b40
        /*0ca8*/ 	.word	0x0000000b
        /*0cac*/ 	.word	0x00029850
        /*0cb0*/ 	.short	0x010a
        /*0cb2*/ 	.byte	0x3f
	.zero		1


	//   ....[48]....
        /*0cb4*/ 	.word	0x00023bc0
        /*0cb8*/ 	.word	0x0000000b
        /*0cbc*/ 	.word	0x00029850
        /*0cc0*/ 	.short	0x010a
        /*0cc2*/ 	.byte	0x3f
	.zero		1


	//   ....[49]....
        /*0cc4*/ 	.word	0x000241d0
        /*0cc8*/ 	.word	0x00000000
        /*0ccc*/ 	.word	0x00000000
        /*0cd0*/ 	.short	0x0101
        /*0cd2*/ 	.byte	0x3f
	.zero		1


	//   ....[50]....
        /*0cd4*/ 	.word	0x00025b00
        /*0cd8*/ 	.word	0x00000000
        /*0cdc*/ 	.word	0x00000000
        /*0ce0*/ 	.short	0x0101
        /*0ce2*/ 	.byte	0x3f
	.zero		1


	//   ....[51]....
        /*0ce4*/ 	.word	0x000281e0
        /*0ce8*/ 	.word	0x0000000b
        /*0cec*/ 	.word	0x00029820
        /*0cf0*/ 	.short	0x010a
        /*0cf2*/ 	.byte	0x3f
	.zero		1


	//   ....[52]....
        /*0cf4*/ 	.word	0x000282b0
        /*0cf8*/ 	.word	0x00000008
        /*0cfc*/ 	.word	0x000298a0
        /*0d00*/ 	.short	0x010a
        /*0d02*/ 	.byte	0x3f
	.zero		1


	//   ....[53]....
        /*0d04*/ 	.word	0x000286d0
        /*0d08*/ 	.word	0x00000008
        /*0d0c*/ 	.word	0x000298c0
        /*0d10*/ 	.short	0x010a
        /*0d12*/ 	.byte	0x3f
	.zero		1


	//   ....[54]....
        /*0d14*/ 	.word	0x00028ad0
        /*0d18*/ 	.word	0x00000007
        /*0d1c*/ 	.word	0x000298a0
        /*0d20*/ 	.short	0x010a
        /*0d22*/ 	.byte	0x3f
	.zero		1


	//   ....[55]....
        /*0d24*/ 	.word	0x00028ed0
        /*0d28*/ 	.word	0x00000007
        /*0d2c*/ 	.word	0x000298c0
        /*0d30*/ 	.short	0x010a
        /*0d32*/ 	.byte	0x3f
	.zero		1


	//   ....[56]....
        /*0d34*/ 	.word	0x0002a090
        /*0d38*/ 	.word	0x00000006
        /*0d3c*/ 	.word	0x00029880
        /*0d40*/ 	.short	0x010a
        /*0d42*/ 	.byte	0x3f
	.zero		1


	//   ....[57]....
        /*0d44*/ 	.word	0x0002a270
        /*0d48*/ 	.word	0x00000006
        /*0d4c*/ 	.word	0x00029840
        /*0d50*/ 	.short	0x010a
        /*0d52*/ 	.byte	0x3f
	.zero		1


	//   ....[58]....
        /*0d54*/ 	.word	0x0002a810
        /*0d58*/ 	.word	0x00000004
        /*0d5c*/ 	.word	0x00029820
        /*0d60*/ 	.short	0x010a
        /*0d62*/ 	.byte	0x3f
	.zero		1


	//   ....[59]....
        /*0d64*/ 	.word	0x0002ab30
        /*0d68*/ 	.word	0x00000004
        /*0d6c*/ 	.word	0x00029880
        /*0d70*/ 	.short	0x010a
        /*0d72*/ 	.byte	0x3f
	.zero		1


	//   ....[60]....
        /*0d74*/ 	.word	0x0002adb0
        /*0d78*/ 	.word	0x00000004
        /*0d7c*/ 	.word	0x00029840
        /*0d80*/ 	.short	0x010a
        /*0d82*/ 	.byte	0x3f
	.zero		1


	//   ....[61]....
        /*0d84*/ 	.word	0x0002b2e0
        /*0d88*/ 	.word	0x00000004
        /*0d8c*/ 	.word	0x00029870
        /*0d90*/ 	.short	0x010a
        /*0d92*/ 	.byte	0x3f
	.zero		1


	//   ....[62]....
        /*0d94*/ 	.word	0x0002b370
        /*0d98*/ 	.word	0x00000004
        /*0d9c*/ 	.word	0x00029860
        /*0da0*/ 	.short	0x010a
        /*0da2*/ 	.byte	0x3f
	.zero		1


	//   ....[63]....
        /*0da4*/ 	.word	0x0002b940
        /*0da8*/ 	.word	0x00000003
        /*0dac*/ 	.word	0x00029850
        /*0db0*/ 	.short	0x0101
        /*0db2*/ 	.byte	0x3f
	.zero		1


	//   ....[64]....
        /*0db4*/ 	.word	0x0002b980
        /*0db8*/ 	.word	0x00000003
        /*0dbc*/ 	.word	0x00000000
        /*0dc0*/ 	.short	0x0101
        /*0dc2*/ 	.byte	0x3f
	.zero		1


	//   ....[65]....
        /*0dc4*/ 	.word	0x0002bb70
        /*0dc8*/ 	.word	0x00000014
        /*0dcc*/ 	.word	0x00029870
        /*0dd0*/ 	.short	0x010a
        /*0dd2*/ 	.byte	0x3f
	.zero		1


	//   ....[66]....
        /*0dd4*/ 	.word	0x0002bc00
        /*0dd8*/ 	.word	0x00000014
        /*0ddc*/ 	.word	0x00029860
        /*0de0*/ 	.short	0x010a
        /*0de2*/ 	.byte	0x3f
	.zero		1


	//   ....[67]....
        /*0de4*/ 	.word	0x0002c180
        /*0de8*/ 	.word	0x00000014
        /*0dec*/ 	.word	0x00029850
        /*0df0*/ 	.short	0x0101
        /*0df2*/ 	.byte	0x3f
	.zero		1


	//   ....[68]....
        /*0df4*/ 	.word	0x0002c1d0
        /*0df8*/ 	.word	0x00000000
        /*0dfc*/ 	.word	0x00000000
        /*0e00*/ 	.short	0x0101
        /*0e02*/ 	.byte	0x3f
	.zero		1


	//   ....[69]....
        /*0e04*/ 	.word	0x0002d070
        /*0e08*/ 	.word	0x00000000
        /*0e0c*/ 	.word	0x00029820
        /*0e10*/ 	.short	0x010a
        /*0e12*/ 	.byte	0x3f
	.zero		1


	//   ....[70]....
        /*0e14*/ 	.word	0x0002d220
        /*0e18*/ 	.word	0x00000006
        /*0e1c*/ 	.word	0x00000000
        /*0e20*/ 	.short	0x010a
        /*0e22*/ 	.byte	0x3f
	.zero		1


	//   ....[71]....
        /*0e24*/ 	.word	0x0002d290
        /*0e28*/ 	.word	0x00000007
        /*0e2c*/ 	.word	0x00000000
        /*0e30*/ 	.short	0x010a
        /*0e32*/ 	.byte	0x3f
	.zero		1


	//   ....[72]....
        /*0e34*/ 	.word	0x0002d2f0
        /*0e38*/ 	.word	0x00000004
        /*0e3c*/ 	.word	0x00029860
        /*0e40*/ 	.short	0x010a
        /*0e42*/ 	.byte	0x3f
	.zero		1


	//   ....[73]....
        /*0e44*/ 	.word	0x0002d340
        /*0e48*/ 	.word	0x00000003
        /*0e4c*/ 	.word	0x00029860
        /*0e50*/ 	.short	0x010a
        /*0e52*/ 	.byte	0x3f
	.zero		1


	//   ....[74]....
        /*0e54*/ 	.word	0x0002d380
        /*0e58*/ 	.word	0x00000004
        /*0e5c*/ 	.word	0x00029880
        /*0e60*/ 	.short	0x010a
        /*0e62*/ 	.byte	0x3f
	.zero		1


	//   ....[75]....
        /*0e64*/ 	.word	0x0002d3a0
        /*0e68*/ 	.word	0x00000003
        /*0e6c*/ 	.word	0x00029880
        /*0e70*/ 	.short	0x010a
        /*0e72*/ 	.byte	0x3f
	.zero		1


	//   ....[76]....
        /*0e74*/ 	.word	0x0002d400
        /*0e78*/ 	.word	0x00000027
        /*0e7c*/ 	.word	0x00029890
        /*0e80*/ 	.short	0x010a
        /*0e82*/ 	.byte	0x3f
	.zero		1


	//   ....[77]....
        /*0e84*/ 	.word	0x0002d450
        /*0e88*/ 	.word	0x00000027
        /*0e8c*/ 	.word	0x00029890
        /*0e90*/ 	.short	0x010a
        /*0e92*/ 	.byte	0x3f
	.zero		1


	//   ....[78]....
        /*0e94*/ 	.word	0x0002d4a0
        /*0e98*/ 	.word	0x00000027
        /*0e9c*/ 	.word	0x00029890
        /*0ea0*/ 	.short	0x010a
        /*0ea2*/ 	.byte	0x3f
	.zero		1


	//   ....[79]....
        /*0ea4*/ 	.word	0x0002d4f0
        /*0ea8*/ 	.word	0x00000027
        /*0eac*/ 	.word	0x000298b0
        /*0eb0*/ 	.short	0x010a
        /*0eb2*/ 	.byte	0x3f
	.zero		1


	//   ....[80]....
        /*0eb4*/ 	.word	0x0002d860
        /*0eb8*/ 	.word	0x00000010
        /*0ebc*/ 	.word	0x00029800
        /*0ec0*/ 	.short	0x010a
        /*0ec2*/ 	.byte	0x3f
	.zero		1


	//   ....[81]....
        /*0ec4*/ 	.word	0x0002db20
        /*0ec8*/ 	.word	0x00000010
        /*0ecc*/ 	.word	0x00029800
        /*0ed0*/ 	.short	0x010a
        /*0ed2*/ 	.byte	0x3f
	.zero		1


	//   ....[82]....
        /*0ed4*/ 	.word	0x0002db70
        /*0ed8*/ 	.word	0x00000000
        /*0edc*/ 	.word	0x00029830
        /*0ee0*/ 	.short	0x010a
        /*0ee2*/ 	.byte	0x3f
	.zero		1


	//   ....[83]....
        /*0ee4*/ 	.word	0x0002dbc0
        /*0ee8*/ 	.word	0x0000000b
        /*0eec*/ 	.word	0x00029830
        /*0ef0*/ 	.short	0x010a
        /*0ef2*/ 	.byte	0x3f
	.zero		1


	//   ....[84]....
        /*0ef4*/ 	.word	0x0002dc10
        /*0ef8*/ 	.word	0x0000000c
        /*0efc*/ 	.word	0x00029850
        /*0f00*/ 	.short	0x010a
        /*0f02*/ 	.byte	0x3f
	.zero		1


	//   ....[85]....
        /*0f04*/ 	.word	0x0002dc60
        /*0f08*/ 	.word	0x0000000b
        /*0f0c*/ 	.word	0x00029830
        /*0f10*/ 	.short	0x010a
        /*0f12*/ 	.byte	0x3f
	.zero		1


	//   ....[86]....
        /*0f14*/ 	.word	0x0002dcb0
        /*0f18*/ 	.word	0x0000000c
        /*0f1c*/ 	.word	0x00029850
        /*0f20*/ 	.short	0x010a
        /*0f22*/ 	.byte	0x3f
	.zero		1


	//   ....[87]....
        /*0f24*/ 	.word	0x0002dd00
        /*0f28*/ 	.word	0x0000000b
        /*0f2c*/ 	.word	0x00029850
        /*0f30*/ 	.short	0x010a
        /*0f32*/ 	.byte	0x3f
	.zero		1


	//   ....[88]....
        /*0f34*/ 	.word	0x0002ee90
        /*0f38*/ 	.word	0x0000000b
        /*0f3c*/ 	.word	0x00029820
        /*0f40*/ 	.short	0x010a
        /*0f42*/ 	.byte	0x3f
	.zero		1


	//   ....[89]....
        /*0f44*/ 	.word	0x0002eee0
        /*0f48*/ 	.word	0x00000008
        /*0f4c*/ 	.word	0x000298a0
        /*0f50*/ 	.short	0x010a
        /*0f52*/ 	.byte	0x3f
	.zero		1


	//   ....[90]....
        /*0f54*/ 	.word	0x0002ef30
        /*0f58*/ 	.word	0x00000008
        /*0f5c*/ 	.word	0x000298c0
        /*0f60*/ 	.short	0x010a
        /*0f62*/ 	.byte	0x3f
	.zero		1


	//   ....[91]....
        /*0f64*/ 	.word	0x0002ef80
        /*0f68*/ 	.word	0x00000007
        /*0f6c*/ 	.word	0x000298a0
        /*0f70*/ 	.short	0x010a
        /*0f72*/ 	.byte	0x3f
	.zero		1


	//   ....[92]....
        /*0f74*/ 	.word	0x0002efd0
        /*0f78*/ 	.word	0x00000007
        /*0f7c*/ 	.word	0x000298c0
        /*0f80*/ 	.short	0x010a
        /*0f82*/ 	.byte	0x3f
	.zero		1


	//   ....[93]....
        /*0f84*/ 	.word	0x0002f170
        /*0f88*/ 	.word	0x00000006
        /*0f8c*/ 	.word	0x00029880
        /*0f90*/ 	.short	0x010a
        /*0f92*/ 	.byte	0x3f
	.zero		1


	//   ....[94]....
        /*0f94*/ 	.word	0x0002f1c0
        /*0f98*/ 	.word	0x00000006
        /*0f9c*/ 	.word	0x00029840
        /*0fa0*/ 	.short	0x010a
        /*0fa2*/ 	.byte	0x3f
	.zero		1


	//   ....[95]....
        /*0fa4*/ 	.word	0x0002f240
        /*0fa8*/ 	.word	0x00000004
        /*0fac*/ 	.word	0x00029820
        /*0fb0*/ 	.short	0x010a
        /*0fb2*/ 	.byte	0x3f
	.zero		1


	//   ....[96]....
        /*0fb4*/ 	.word	0x0002f290
        /*0fb8*/ 	.word	0x00000004
        /*0fbc*/ 	.word	0x00029880
        /*0fc0*/ 	.short	0x010a
        /*0fc2*/ 	.byte	0x3f
	.zero		1


	//   ....[97]....
        /*0fc4*/ 	.word	0x0002f2e0
        /*0fc8*/ 	.word	0x00000004
        /*0fcc*/ 	.word	0x00029840
        /*0fd0*/ 	.short	0x010a
        /*0fd2*/ 	.byte	0x3f
	.zero		1


	//   ....[98]....
        /*0fd4*/ 	.word	0x0002f340
        /*0fd8*/ 	.word	0x00000004
        /*0fdc*/ 	.word	0x00029870
        /*0fe0*/ 	.short	0x010a
        /*0fe2*/ 	.byte	0x3f
	.zero		1


	//   ....[99]....
        /*0fe4*/ 	.word	0x0002f3a0
        /*0fe8*/ 	.word	0x00000004
        /*0fec*/ 	.word	0x00029860
        /*0ff0*/ 	.short	0x010a
        /*0ff2*/ 	.byte	0x3f
	.zero		1


	//   ....[100]....
        /*0ff4*/ 	.word	0x0002f3f0
        /*0ff8*/ 	.word	0x00000014
        /*0ffc*/ 	.word	0x00029870
        /*1000*/ 	.short	0x010a
        /*1002*/ 	.byte	0x3f
	.zero		1


	//   ....[101]....
        /*1004*/ 	.word	0x0002f440
        /*1008*/ 	.word	0x00000014
        /*100c*/ 	.word	0x00029860
        /*1010*/ 	.short	0x010a
        /*1012*/ 	.byte	0x3f
	.zero		1


	//   ....[102]....
        /*1014*/ 	.word	0x0002fdf0
        /*1018*/ 	.word	0x00000000
        /*101c*/ 	.word	0x00029820
        /*1020*/ 	.short	0x010a
        /*1022*/ 	.byte	0x3f
	.zero		1


	//   ....[103]....
        /*1024*/ 	.word	0x0002ff90
        /*1028*/ 	.word	0x00000006
        /*102c*/ 	.word	0x00000000
        /*1030*/ 	.short	0x010a
        /*1032*/ 	.byte	0x3f
	.zero		1


	//   ....[104]....
        /*1034*/ 	.word	0x0002ffe0
        /*1038*/ 	.word	0x00000007
        /*103c*/ 	.word	0x00000000
        /*1040*/ 	.short	0x010a
        /*1042*/ 	.byte	0x3f
	.zero		1


	//   ....[105]....
        /*1044*/ 	.word	0x00030030
        /*1048*/ 	.word	0x00000004
        /*104c*/ 	.word	0x00029860
        /*1050*/ 	.short	0x010a
        /*1052*/ 	.byte	0x3f
	.zero		1


	//   ....[106]....
        /*1054*/ 	.word	0x00030080
        /*1058*/ 	.word	0x00000003
        /*105c*/ 	.word	0x00029860
        /*1060*/ 	.short	0x010a
        /*1062*/ 	.byte	0x3f
	.zero		1


	//   ....[107]....
        /*1064*/ 	.word	0x000300d0
        /*1068*/ 	.word	0x00000004
        /*106c*/ 	.word	0x00029880
        /*1070*/ 	.short	0x010a
        /*1072*/ 	.byte	0x3f
	.zero		1


	//----- nvinfo : EIATTR_NUM_MBARRIERS
	.align		4
.L_367:
        /*1074*/ 	.byte	0x03, 0x38
        /*1076*/ 	.short	0x0016


	//----- nvinfo : EIATTR_EXIT_INSTR_OFFSETS
	.align		4
        /*1078*/ 	.byte	0x04, 0x1c
        /*107a*/ 	.short	(.L_369 - .L_368)


	//   ....[0]....
.L_368:
        /*107c*/ 	.word	0x0002d3f0


	//----- nvinfo : EIATTR_MAX_THREADS
	.align		4
.L_369:
        /*1080*/ 	.byte	0x04, 0x05
        /*1082*/ 	.short	(.L_371 - .L_370)
.L_370:
        /*1084*/ 	.word	0x00000180
        /*1088*/ 	.word	0x00000001
        /*108c*/ 	.word	0x00000001


	//----- nvinfo : EIATTR_CRS_STACK_SIZE
	.align		4
.L_371:
        /*1090*/ 	.byte	0x04, 0x1e
        /*1092*/ 	.short	(.L_373 - .L_372)
.L_372:
        /*1094*/ 	.word	0x00000000


	//----- nvinfo : EIATTR_CBANK_PARAM_SIZE
	.align		4
.L_373:
        /*1098*/ 	.byte	0x03, 0x19
        /*109a*/ 	.short	0x0a70


	//----- nvinfo : EIATTR_PARAM_CBANK
	.align		4
        /*109c*/ 	.byte	0x04, 0x0a
        /*109e*/ 	.short	(.L_375 - .L_374)
	.align		4
.L_374:
        /*10a0*/ 	.word	index@(.nv.constant0._ZN7cutlass13device_kernelIN5flash11enable_sm90INS1_16FlashAttnFwdSm90INS1_25CollectiveMainloopFwdSm90ILi2EN4cute5tupleIJNS5_1CILi1EEES8_S8_EEENS6_IJNS7_ILi128EEENS7_ILi160EEENS7_ILi192EEEEEELi128ENS_12float_e4m3_tEfNS_4arch4Sm90ELb1ELb0ELb1ELb1ELb0ELb1ELb0ELb1ELb1ELb0ELb0ELb0EEENS1_21CollectiveEpilogueFwdINS6_IJSA_SA_SB_EEES9_NS_10bfloat16_tESG_Li256ELb1ELb0ELb0ELb1EEENS1_36VarlenDynamicPersistentTileSchedulerILi128ELi160ELi256ELi128ELb0ELb0ELb1ELb1ELb1ELb1EEEEEEEEEvNT_6ParamsE)
        /*10a4*/ 	.short	0x0210
        /*10a6*/ 	.short	0x0a70


	//----- nvinfo : EIATTR_SW_WAR
	.align		4
.L_375:
        /*10a8*/ 	.byte	0x04, 0x36
        /*10aa*/ 	.short	(.L_377 - .L_376)
.L_376:
        /*10ac*/ 	.word	0x00000008
.L_377:


//--------------------- .nv.callgraph             --------------------------
	.section	.nv.callgraph,"",@"SHT_CUDA_CALLGRAPH"
	.align	4
	.sectionentsize	8
	.align		4
        /*0000*/ 	.word	0x00000000
	.align		4
        /*0004*/ 	.word	0xffffffff
	.align		4
        /*0008*/ 	.word	index@(_ZN7cutlass13device_kernelIN5flash11enable_sm90INS1_16FlashAttnFwdSm90INS1_25CollectiveMainloopFwdSm90ILi2EN4cute5tupleIJNS5_1CILi1EEES8_S8_EEENS6_IJNS7_ILi128EEENS7_ILi160EEENS7_ILi192EEEEEELi128ENS_12float_e4m3_tEfNS_4arch4Sm90ELb0ELb0ELb1ELb0ELb0ELb0ELb0ELb1ELb1ELb0ELb0ELb0EEENS1_21CollectiveEpilogueFwdINS6_IJSA_SA_SB_EEES9_NS_10bfloat16_tESG_Li256ELb0ELb0ELb0ELb1EEENS1_29StaticPersistentTileSchedulerILb0EEEEEEEEEvNT_6ParamsE)
	.align		4
        /*000c*/ 	.word	index@(__assertfail)
	.align		4
        /*0010*/ 	.word	index@(_ZN7cutlass13device_kernelIN5flash11enable_sm90INS1_16FlashAttnFwdSm90INS1_25CollectiveMainloopFwdSm90ILi2EN4cute5tupleIJNS5_1CILi2EEENS7_ILi1EEES9_EEENS6_IJNS7_ILi128EEENS7_ILi160EEENS7_ILi192EEEEEELi128ENS_12float_e4m3_tEfNS_4arch4Sm90ELb0ELb0ELb1ELb0ELb0ELb0ELb0ELb1ELb1ELb0ELb0ELb0EEENS1_21CollectiveEpilogueFwdINS6_IJSB_SB_SC_EEESA_NS_10bfloat16_tESH_Li256ELb0ELb0ELb0ELb1EEENS1_29StaticPersistentTileSchedulerILb0EEEEEEEEEvNT_6ParamsE)
	.align		4
        /*0014*/ 	.word	index@(__assertfail)
	.align		4
        /*0018*/ 	.word	index@(_ZN7cutlass13device_kernelIN5flash11enable_sm90INS1_16FlashAttnFwdSm90INS1_25CollectiveMainloopFwdSm90ILi2EN4cute5tupleIJNS5_1CILi1EEES8_S8_EEENS6_IJNS7_ILi128EEENS7_ILi160EEENS7_ILi192EEEEEELi128ENS_12float_e4m3_tEfNS_4arch4Sm90ELb0ELb0ELb1ELb1ELb0ELb0ELb0ELb1ELb1ELb0ELb0ELb0EEENS1_21CollectiveEpilogueFwdINS6_IJSA_SA_SB_EEES9_NS_10bfloat16_tESG_Li256ELb1ELb0ELb0ELb1EEENS1_36VarlenDynamicPersistentTileSchedulerILi128ELi160ELi256ELi128ELb0ELb0ELb1ELb0ELb1ELb1EEEEEEEEEvNT_6ParamsE)
	.align		4
        /*001c*/ 	.word	index@(__assertfail)
	.align		4
        /*0020*/ 	.word	index@(_ZN7cutlass13device_kernelIN5flash11enable_sm90INS1_16FlashAttnFwdSm90INS1_25CollectiveMainloopFwdSm90ILi2EN4cute5tupleIJNS5_1CILi1EEES8_S8_EEENS6_IJNS7_ILi128EEENS7_ILi160EEENS7_ILi192EEEEEELi128ENS_12float_e4m3_tEfNS_4arch4Sm90ELb0ELb0ELb1ELb1ELb0ELb1ELb0ELb1ELb1ELb0ELb0ELb0EEENS1_21CollectiveEpilogueFwdINS6_IJSA_SA_SB_EEES9_NS_10bfloat16_tESG_Li256ELb1ELb0ELb0ELb1EEENS1_36VarlenDynamicPersistentTileSchedulerILi128ELi160ELi256ELi128ELb0ELb0ELb1ELb0ELb1ELb1EEEEEEEEEvNT_6ParamsE)
	.align		4
        /*0024*/ 	.word	index@(__assertfail)
	.align		4
        /*0028*/ 	.word	index@(_ZN7cutlass13device_kernelIN5flash11enable_sm90INS1_16FlashAttnFwdSm90INS1_25CollectiveMainloopFwdSm90ILi2EN4cute5tupleIJNS5_1CILi1EEES8_S8_EEENS6_IJNS7_ILi128EEESA_NS7_ILi192EEEEEELi128ENS_12float_e4m3_tEfNS_4arch4Sm90ELb0ELb1ELb1ELb0ELb0ELb0ELb0ELb1ELb1ELb0ELb0ELb0EEENS1_21CollectiveEpilogueFwdINS6_IJSA_SA_SA_EEES9_NS_10bfloat16_tESF_Li256ELb0ELb0ELb0ELb1EEENS1_30DynamicPersistentTileSchedulerILi256ELi128ELb0ELb0ELb1EEEEEEEEEvNT_6ParamsE)
	.align		4
        /*002c*/ 	.word	index@(__assertfail)
	.align		4
        /*0030*/ 	.word	index@(_ZN7cutlass13device_kernelIN5flash11enable_sm90INS1_16FlashAttnFwdSm90INS1_25CollectiveMainloopFwdSm90ILi2EN4cute5tupleIJNS5_1CILi1EEES8_S8_EEENS6_IJNS7_ILi128EEESA_NS7_ILi192EEEEEELi128ENS_12float_e4m3_tEfNS_4arch4Sm90ELb0ELb1ELb1ELb1ELb0ELb0ELb0ELb1ELb1ELb0ELb0ELb0EEENS1_21CollectiveEpilogueFwdINS6_IJSA_SA_SA_EEES9_NS_10bfloat16_tESF_Li256ELb1ELb0ELb0ELb1EEENS1_36VarlenDynamicPersistentTileSchedulerILi128ELi128ELi256ELi128ELb0ELb0ELb1ELb1ELb0ELb1EEEEEEEEEvNT_6ParamsE)
	.align		4
        /*0034*/ 	.word	index@(__assertfail)
	.align		4
        /*0038*/ 	.word	index@(_ZN7cutlass13device_kernelIN5flash11enable_sm90INS1_16FlashAttnFwdSm90INS1_25CollectiveMainloopFwdSm90ILi2EN4cute5tupleIJNS5_1CILi1EEES8_S8_EEENS6_IJNS7_ILi128EEESA_NS7_ILi192EEEEEELi128ENS_12float_e4m3_tEfNS_4arch4Sm90ELb0ELb1ELb1ELb1ELb0ELb1ELb0ELb1ELb1ELb0ELb0ELb0EEENS1_21CollectiveEpilogueFwdINS6_IJSA_SA_SA_EEES9_NS_10bfloat16_tESF_Li256ELb1ELb0ELb0ELb1EEENS1_36VarlenDynamicPersistentTileSchedulerILi128ELi128ELi256ELi128ELb0ELb0ELb1ELb1ELb0ELb1EEEEEEEEEvNT_6ParamsE)
	.align		4
        /*003c*/ 	.word	index@(__assertfail)
	.align		4
        /*0040*/ 	.word	index@(_ZN7cutlass13device_kernelIN5flash11enable_sm90INS1_16FlashAttnFwdSm90INS1_25CollectiveMainloopFwdSm90ILi2EN4cute5tupleIJNS5_1CILi1EEES8_S8_EEENS6_IJNS7_ILi128EEENS7_ILi160EEENS7_ILi192EEEEEELi128ENS_12float_e4m3_tEfNS_4arch4Sm90ELb1ELb0ELb1ELb0ELb0ELb0ELb0ELb1ELb1ELb0ELb0ELb0EEENS1_21CollectiveEpilogueFwdINS6_IJSA_SA_SB_EEES9_NS_10bfloat16_tESG_Li256ELb0ELb0ELb0ELb1EEENS1_30DynamicPersistentTileSchedulerILi256ELi128ELb0ELb0ELb1EEEEEEEEEvNT_6ParamsE)
	.align		4
        /*0044*/ 	.word	index@(__assertfail)
	.align		4
        /*0048*/ 	.word	index@(_ZN7cutlass13device_kernelIN5flash11enable_sm90INS1_16FlashAttnFwdSm90INS1_25CollectiveMainloopFwdSm90ILi2EN4cute5tupleIJNS5_1CILi1EEES8_S8_EEENS6_IJNS7_ILi128EEENS7_ILi160EEENS7_ILi192EEEEEELi128ENS_12float_e4m3_tEfNS_4arch4Sm90ELb1ELb0ELb1ELb1ELb0ELb0ELb0ELb1ELb1ELb0ELb0ELb0EEENS1_21CollectiveEpilogueFwdINS6_IJSA_SA_SB_EEES9_NS_10bfloat16_tESG_Li256ELb1ELb0ELb0ELb1EEENS1_36VarlenDynamicPersistentTileSchedulerILi128ELi160ELi256ELi128ELb0ELb0ELb1ELb1ELb1ELb1EEEEEEEEEvNT_6ParamsE)
	.align		4
        /*004c*/ 	.word	index@(__assertfail)
	.align		4
        /*0050*/ 	.word	index@(_ZN7cutlass13device_kernelIN5flash11enable_sm90INS1_16FlashAttnFwdSm90INS1_25CollectiveMainloopFwdSm90ILi2EN4cute5tupleIJNS5_1CILi1EEES8_S8_EEENS6_IJNS7_ILi128EEENS7_ILi160EEENS7_ILi192EEEEEELi128ENS_12float_e4m3_tEfNS_4arch4Sm90ELb1ELb0ELb1ELb1ELb0ELb1ELb0ELb1ELb1ELb0ELb0ELb0EEENS1_21CollectiveEpilogueFwdINS6_IJSA_SA_SB_EEES9_NS_10bfloat16_tESG_Li256ELb1ELb0ELb0ELb1EEENS1_36VarlenDynamicPersistentTileSchedulerILi128ELi160ELi256ELi128ELb0ELb0ELb1ELb1ELb1ELb1EEEEEEEEEvNT_6ParamsE)
	.align		4
        /*0054*/ 	.word	index@(__assertfail)
	.align		4
        /*0058*/ 	.word	0x00000000
	.align		4
        /*005c*/ 	.word	0xfffffffe
	.align		4
        /*0060*/ 	.word	0x00000000
	.align		4
        /*0064*/ 	.word	0xfffffffd
	.align		4
        /*0068*/ 	.word	0x00000000
	.align		4
        /*006c*/ 	.word	0xfffffffc


//--------------------- .nv.constant4             --------------------------
	.section	.nv.constant4,"a",@progbits
	.align	8
	.align		8
.nv.constant4:
        /*0000*/ 	.dword	__assertfail
	.align		8
        /*0008*/ 	.dword	__unnamed_1
	.align		8
        /*0010*/ 	.dword	__unnamed_2
	.align		8
        /*0018*/ 	.dword	__unnamed_3
	.align		8
        /*0020*/ 	.dword	__unnamed_4
	.align		8
        /*0028*/ 	.dword	__unnamed_5
	.align		8
        /*0030*/ 	.dword	__unnamed_6
	.align		8
        /*0038*/ 	.dword	__unnamed_7
	.align		8
        /*0040*/ 	.dword	_ZZN5flash28permute_output_fp8_VcolmajorIN4cute6TensorINS1_11ArrayEngineIN7cutlass10bfloat16_tELm64EEENS1_6LayoutINS1_5tupleIJNS8_IJNS1_1CILi2EEESA_NS9_ILi16EEEEEENS9_ILi1EEESD_EEENS8_IJNS8_IJSD_SA_NS9_ILi4EEEEEENS9_ILi0EEESH_EEEEEEEEEvRT_E9upper_map
	.align		8
        /*0048*/ 	.dword	__unnamed_8
	.align		8
        /*0050*/ 	.dword	__unnamed_9
	.align		8
        /*0058*/ 	.dword	__unnamed_10
	.align		8
        /*0060*/ 	.dword	__unnamed_11
	.align		8
        /*0068*/ 	.dword	__unnamed_12
	.align		8
        /*0070*/ 	.dword	_ZN78_INTERNAL_1514b722_42_flash_fwd_hdim192_128_e4m3_softcap_sm90_cu_882f9858_30484cuda3std3__45__cpo5beginE
	.align		8
        /*0078*/ 	.dword	_ZN78_INTERNAL_1514b722_42_flash_fwd_hdim192_128_e4m3_softcap_sm90_cu_882f9858_30484cuda3std3__45__cpo3endE
	.align		8
        /*0080*/ 	.dword	_ZN78_INTERNAL_1514b722_42_flash_fwd_hdim192_128_e4m3_softcap_sm90_cu_882f9858_30484cuda3std3__45__cpo6cbeginE
	.align		8
        /*0088*/ 	.dword	_ZN78_INTERNAL_1514b722_42_flash_fwd_hdim192_128_e4m3_softcap_sm90_cu_882f9858_30484cuda3std3__45__cpo4cendE
	.align		8
        /*0090*/ 	.dword	_ZN78_INTERNAL_1514b722_42_flash_fwd_hdim192_128_e4m3_softcap_sm90_cu_882f9858_30484cuda3std3__480_GLOBAL__N__1514b722_42_flash_fwd_hdim192_128_e4m3_softcap_sm90_cu_882f9858_30486ignoreE
	.align		8
        /*0098*/ 	.dword	_ZN78_INTERNAL_1514b722_42_flash_fwd_hdim192_128_e4m3_softcap_sm90_cu_882f9858_30484cuda3std3__419piecewise_constructE
	.align		8
        /*00a0*/ 	.dword	_ZN78_INTERNAL_1514b722_42_flash_fwd_hdim192_128_e4m3_softcap_sm90_cu_882f9858_30484cuda3std3__48in_placeE
	.align		8
        /*00a8*/ 	.dword	_ZN78_INTERNAL_1514b722_42_flash_fwd_hdim192_128_e4m3_softcap_sm90_cu_882f9858_30484cuda3std6ranges3__45__cpo4swapE
	.align		8
        /*00b0*/ 	.dword	_ZN78_INTERNAL_1514b722_42_flash_fwd_hdim192_128_e4m3_softcap_sm90_cu_882f9858_30484cuda3std6ranges3__45__cpo9iter_moveE
	.align		8
        /*00b8*/ 	.dword	_ZN78_INTERNAL_1514b722_42_flash_fwd_hdim192_128_e4m3_softcap_sm90_cu_882f9858_30484cute7productE
	.align		8
        /*00c0*/ 	.dword	_ZN78_INTERNAL_1514b722_42_flash_fwd_hdim192_128_e4m3_softcap_sm90_cu_882f9858_30484cute1_E
	.align		8
        /*00c8*/ 	.dword	$str$25
	.align		8
        /*00d0*/ 	.dword	$str$26


//--------------------- .text._ZN7cutlass13device_kernelIN5flash11enable_sm90INS1_16FlashAttnFwdSm90INS1_25CollectiveMainloopFwdSm90ILi2EN4cute5tupleIJNS5_1CILi1EEES8_S8_EEENS6_IJNS7_ILi128EEENS7_ILi160EEENS7_ILi192EEEEEELi128ENS_12float_e4m3_tEfNS_4arch4Sm90ELb0ELb0ELb1ELb0ELb0ELb0ELb0ELb1ELb1ELb0ELb0ELb0EEENS1_21CollectiveEpilogueFwdINS6_IJSA_SA_SB_EEES9_NS_10bfloat16_tESG_Li256ELb0ELb0ELb0ELb1EEENS1_29StaticPersistentTileSchedulerILb0EEEEEEEEEvNT_6ParamsE --------------------------
	.section	.text._ZN7cutlass13device_kernelIN5flash11enable_sm90INS1_16FlashAttnFwdSm90INS1_25CollectiveMainloopFwdSm90ILi2EN4cute5tupleIJNS5_1CILi1EEES8_S8_EEENS6_IJNS7_ILi128EEENS7_ILi160EEENS7_ILi192EEEEEELi128ENS_12float_e4m3_tEfNS_4arch4Sm90ELb0ELb0ELb1ELb0ELb0ELb0ELb0ELb1ELb1ELb0ELb0ELb0EEENS1_21CollectiveEpilogueFwdINS6_IJSA_SA_SB_EEES9_NS_10bfloat16_tESG_Li256ELb0ELb0ELb0ELb1EEENS1_29StaticPersistentTileSchedulerILb0EEEEEEEEEvNT_6ParamsE,"ax",@progbits
	.align	128
.text._ZN7cutlass13device_kernelIN5flash11enable_sm90INS1_16FlashAttnFwdSm90INS1_25CollectiveMainloopFwdSm90ILi2EN4cute5tupleIJNS5_1CILi1EEES8_S8_EEENS6_IJNS7_ILi128EEENS7_ILi160EEENS7_ILi192EEEEEELi128ENS_12float_e4m3_tEfNS_4arch4Sm90ELb0ELb0ELb1ELb0ELb0ELb0ELb0ELb1ELb1ELb0ELb0ELb0EEENS1_21CollectiveEpilogueFwdINS6_IJSA_SA_SB_EEES9_NS_10bfloat16_tESG_Li256ELb0ELb0ELb0ELb1EEENS1_29StaticPersistentTileSchedulerILb0EEEEEEEEEvNT_6ParamsE:
        .type           _ZN7cutlass13device_kernelIN5flash11enable_sm90INS1_16FlashAttnFwdSm90INS1_25CollectiveMainloopFwdSm90ILi2EN4cute5tupleIJNS5_1CILi1EEES8_S8_EEENS6_IJNS7_ILi128EEENS7_ILi160EEENS7_ILi192EEEEEELi128ENS_12float_e4m3_tEfNS_4arch4Sm90ELb0ELb0ELb1ELb0ELb0ELb0ELb0ELb1ELb1ELb0ELb0ELb0EEENS1_21CollectiveEpilogueFwdINS6_IJSA_SA_SB_EEES9_NS_10bfloat16_tESG_Li256ELb0ELb0ELb0ELb1EEENS1_29StaticPersistentTileSchedulerILb0EEEEEEEEEvNT_6ParamsE,@function
        .size           _ZN7cutlass13device_kernelIN5flash11enable_sm90INS1_16FlashAttnFwdSm90INS1_25CollectiveMainloopFwdSm90ILi2EN4cute5tupleIJNS5_1CILi1EEES8_S8_EEENS6_IJNS7_ILi128EEENS7_ILi160EEENS7_ILi192EEEEEELi128ENS_12float_e4m3_tEfNS_4arch4Sm90ELb0ELb0ELb1ELb0ELb0ELb0ELb0ELb1ELb1ELb0ELb0ELb0EEENS1_21CollectiveEpilogueFwdINS6_IJSA_SA_SB_EEES9_NS_10bfloat16_tESG_Li256ELb0ELb0ELb0ELb1EEENS1_29StaticPersistentTileSchedulerILb0EEEEEEEEEvNT_6ParamsE,(.L_x_2622 - _ZN7cutlass13device_kernelIN5flash11enable_sm90INS1_16FlashAttnFwdSm90INS1_25CollectiveMainloopFwdSm90ILi2EN4cute5tupleIJNS5_1CILi1EEES8_S8_EEENS6_IJNS7_ILi128EEENS7_ILi160EEENS7_ILi192EEEEEELi128ENS_12float_e4m3_tEfNS_4arch4Sm90ELb0ELb0ELb1ELb0ELb0ELb0ELb0ELb1ELb1ELb0ELb0ELb0EEENS1_21CollectiveEpilogueFwdINS6_IJSA_SA_SB_EEES9_NS_10bfloat16_tESG_Li256ELb0ELb0ELb0ELb1EEENS1_29StaticPersistentTileSchedulerILb0EEEEEEEEEvNT_6ParamsE)
        .other          _ZN7cutlass13device_kernelIN5flash11enable_sm90INS1_16FlashAttnFwdSm90INS1_25CollectiveMainloopFwdSm90ILi2EN4cute5tupleIJNS5_1CILi1EEES8_S8_EEENS6_IJNS7_ILi128EEENS7_ILi160EEENS7_ILi192EEEEEELi128ENS_12float_e4m3_tEfNS_4arch4Sm90ELb0ELb0ELb1ELb0ELb0ELb0ELb0ELb1ELb1ELb0ELb0ELb0EEENS1_21CollectiveEpilogueFwdINS6_IJSA_SA_SB_EEES9_NS_10bfloat16_tESG_Li256ELb0ELb0ELb0ELb1EEENS1_29StaticPersistentTileSchedulerILb0EEEEEEEEEvNT_6ParamsE,@"STO_CUDA_ENTRY STV_DEFAULT"
_ZN7cutlass13device_kernelIN5flash11enable_sm90INS1_16FlashAttnFwdSm90INS1_25CollectiveMainloopFwdSm90ILi2EN4cute5tupleIJNS5_1CILi1EEES8_S8_EEENS6_IJNS7_ILi128EEENS7_ILi160EEENS7_ILi192EEEEEELi128ENS_12float_e4m3_tEfNS_4arch4Sm90ELb0ELb0ELb1ELb0ELb0ELb0ELb0ELb1ELb1ELb0ELb0ELb0EEENS1_21CollectiveEpilogueFwdINS6_IJSA_SA_SB_EEES9_NS_10bfloat16_tESG_Li256ELb0ELb0ELb0ELb1EEENS1_29StaticPersistentTileSchedulerILb0EEEEEEEEEvNT_6ParamsE:
[----:B------:R-:W1:Y:S02]  /*0000*/  LDC R1, c[0x0][0x28] ;  /* 0x00000a00ff017b82 */ /* 0x000e640000000800 */
[----:B-1----:R-:W-:Y:S01]  /*0010*/  VIADD R1, R1, 0xffffffe0 ;  /* 0xffffffe001017836 */ /* 0x002fe20000000000 */
[----:B------:R-:W1:Y:S01]  /*0020*/  S2R R3, SR_TID.X ;  /* 0x0000000000037919 */ /* 0x000e620000002100 */
[----:B------:R-:W-:Y:S01]  /*0030*/  ELECT P0, URZ, PT ;  /* 0x00000000003f782f */ /* 0x000fe20003800000 */
[----:B------:R-:W-:Y:S01]  /*0040*/  BSSY B0, `(.L_x_0) ;  /* 0x0000014000007945 */ /* 0x000fe20003800000 */
[--C-:B-1----:R-:W-:Y:S02]  /*0050*/  SHF.R.U32.HI R0, RZ, 0x5, R3.reuse ;  /* 0x00000005ff007819 */ /* 0x102fe40000011603 */
[----:B------:R-:W-:-:S03]  /*0060*/  SHF.R.U32.HI R18, RZ, 0x7, R3 ;  /* 0x00000007ff127819 */ /* 0x000fc60000011603 */
[----:B------:R-:W1:Y:S02]  /*0070*/  SHFL.IDX PT, R2, R0, RZ, 0x1f ;  /* 0x00001fff00027589 */ /* 0x000e6400000e0000 */
[----:B-1----:R-:W-:-:S13]  /*0080*/  ISETP.EQ.AND P0, PT, R2, RZ, P0 ;  /* 0x000000ff0200720c */ /* 0x002fda0000702270 */
[----:B------:R-:W-:Y:S05]  /*0090*/  @!P0 BRA `(.L_x_1) ;  /* 0x0000000000388947 */ /* 0x000fea0003800000 */
[----:B------:R-:W-:Y:S02]  /*00a0*/  ULDC.64 UR4, c[0x0][0x198] ;  /* 0x0000660000047ab9 */ /* 0x000fe40000000a00 */
[----:B------:R-:W-:Y:S02]  /*00b0*/  UIADD3 UR6, UP0, UR4, 0x270, URZ ;  /* 0x0000027004067890 */ /* 0x000fe4000ff1e03f */
[----:B------:R-:W-:Y:S02]  /*00c0*/  UIADD3 UR8, UP1, UR4, 0x370, URZ ;  /* 0x0000037004087890 */ /* 0x000fe4000ff3e03f */
[----:B------:R-:W-:Y:S02]  /*00d0*/  UIADD3 UR10, UP2, UR4, 0x470, URZ ;  /* 0x00000470040a7890 */ /* 0x000fe4000ff5e03f */
[----:B------:R-:W-:Y:S02]  /*00e0*/  UIADD3 UR4, UP3, UR4, 0x9f0, URZ ;  /* 0x000009f004047890 */ /* 0x000fe4000ff7e03f */
[----:B------:R-:W-:-:S02]  /*00f0*/  UIADD3.X UR7, URZ, UR5, URZ, UP0, !UPT ;  /* 0x000000053f077290 */ /* 0x000fc400087fe43f */
[----:B------:R-:W-:Y:S02]  /*0100*/  UIADD3.X UR9, URZ, UR5, URZ, UP1, !UPT ;  /* 0x000000053f097290 */ /* 0x000fe40008ffe43f */
[----:B------:R-:W-:Y:S02]  /*0110*/  UIADD3.X UR11, URZ, UR5, URZ, UP2, !UPT ;  /* 0x000000053f0b7290 */ /* 0x000fe400097fe43f */
[----:B------:R-:W-:-:S03]  /*0120*/  UIADD3.X UR5, URZ, UR5, URZ, UP3, !UPT ;  /* 0x000000053f057290 */ /* 0x000fc60009ffe43f */
[----:B------:R1:W-:Y:S02]  /*0130*/  UTMACCTL.PF [UR6] ;  /* 0x00000000060079b9 */ /* 0x0003e40008040000 */
[----:B------:R1:W-:Y:S02]  /*0140*/  UTMACCTL.PF [UR8] ;  /* 0x00000000080079b9 */ /* 0x0003e40008040000 */
[----:B------:R1:W-:Y:S02]  /*0150*/  UTMACCTL.PF [UR10] ;  /* 0x000000000a0079b9 */ /* 0x0003e40008040000 */
[----:B------:R1:W-:Y:S02]  /*0160*/  UTMACCTL.PF [UR4] ;  /* 0x00000000040079b9 */ /* 0x0003e40008040000 */
[----:B-1----:R-:W-:Y:S01]  /*0170*/  NOP ;  /* 0x0000000000007918 */ /* 0x002fe20000000000 */
.L_x_1:
[----:B------:R-:W-:Y:S05]  /*0180*/  BSYNC B0 ;  /* 0x0000000000007941 */ /* 0x000fea0003800000 */
.L_x_0:
[----:B------:R-:W-:Y:S01]  /*0190*/  VOTEU.ANY UP0, P0 ;  /* 0x00000000003f7886 */ /* 0x000fe20000000100 */
[----:B------:R-:W1:Y:S01]  /*01a0*/  SHFL.IDX PT, R3, R18, RZ, 0x1f ;  /* 0x00001fff12037589 */ /* 0x000e6200000e0000 */
[----:B------:R-:W-:Y:S01]  /*01b0*/  UMOV UR4, 0x1 ;  /* 0x0000000100047882 */ /* 0x000fe20000000000 */
[----:B------:R-:W-:Y:S01]  /*01c0*/  VOTEU.ANY UP1, P0 ;  /* 0x00000000003f7886 */ /* 0x000fe20000020100 */
[----:B------:R-:W-:Y:S01]  /*01d0*/  VOTEU.ANY UP2, P0 ;  /* 0x00000000003f7886 */ /* 0x000fe20000040100 */
[----:B------:R-:W2:Y:S01]  /*01e0*/  @UP0 S2UR UR7, SR_CgaCtaId ;  /* 0x00000000000709c3 */ /* 0x000ea20000008800 */
[----:B------:R-:W3:Y:S01]  /*01f0*/  SHFL.IDX PT, R2, R0, RZ, 0x1f ;  /* 0x00001fff00027589 */ /* 0x000ee200000e0000 */
[----:B------:R-:W-:Y:S01]  /*0200*/  @UP0 UMOV UR6, 0x400 ;  /* 0x0000040000060882 */ /* 0x000fe20000000000 */
[----:B------:R-:W-:-:S04]  /*0210*/  @UP0 UIADD3 UR4, -UR4, 0x100000, URZ ;  /* 0x0010000004040890 */ /* 0x000fc8000fffe13f */
[----:B------:R-:W-:Y:S02]  /*0220*/  @UP0 USHF.L.U32 UR5, UR4, 0xb, URZ ;  /* 0x0000000b04050899 */ /* 0x000fe4000800063f */
[----:B------:R-:W-:Y:S01]  /*0230*/  @UP0 USHF.L.U32 UR4, UR4, 0x1, URZ ;  /* 0x0000000104040899 */ /* 0x000fe2000800063f */
[----:B-1----:R-:W-:Y:S01]  /*0240*/  R2UR UR8, R3 ;  /* 0x00000000030872ca */ /* 0x002fe200000e0000 */
[----:B--2---:R-:W-:Y:S01]  /*0250*/  @UP0 ULEA UR6, UR7, UR6, 0x18 ;  /* 0x0000000607060291 */ /* 0x004fe2000f8ec03f */
[----:B---3--:R-:W-:-:S11]  /*0260*/  ISETP.NE.AND P1, PT, R2, RZ, PT ;  /* 0x000000ff0200720c */ /* 0x008fd60003f25270 */
[----:B------:R-:W-:Y:S01]  /*0270*/  UISETP.NE.AND UP0, UPT, UR8, URZ, UPT ;  /* 0x0000003f0800728c */ /* 0x000fe2000bf05270 */
[----:B------:R-:W1:Y:S02]  /*0280*/  FENCE.VIEW.ASYNC.S ;  /* 0x00000000000073c6 */ /* 0x000e640000000000 */
[----:B-1----:R1:W2:Y:S01]  /*0290*/  @UP1 SYNCS.EXCH.64 URZ, [UR6+0x29800], UR4 ;  /* 0x02980004063f15b2 */ /* 0x0022a20008000100 */
[----:B------:R1:W3:Y:S01]  /*02a0*/  @UP2 SYNCS.EXCH.64 URZ, [UR6+0x29820], UR4 ;  /* 0x02982004063f25b2 */ /* 0x0002e20008000100 */
[----:B------:R-:W-:Y:S06]  /*02b0*/  @P1 BRA `(.L_x_2) ;  /* 0x0000000000481947 */ /* 0x000fec0003800000 */
[----:B-1----:R-:W1:Y:S01]  /*02c0*/  S2UR UR5, SR_CgaCtaId ;  /* 0x00000000000579c3 */ /* 0x002e620000008800 */
[----:B------:R-:W-:Y:S01]  /*02d0*/  UMOV UR4, 0x400 ;  /* 0x0000040000047882 */ /* 0x000fe20000000000 */
[----:B------:R-:W-:Y:S01]  /*02e0*/  UMOV UR6, 0x1 ;  /* 0x0000000100067882 */ /* 0x000fe20000000000 */
[----:B------:R-:W-:Y:S01]  /*02f0*/  UMOV UR9, 0x2 ;  /* 0x0000000200097882 */ /* 0x000fe20000000000 */
[----:B------:R-:W-:-:S04]  /*0300*/  UIADD3 UR6, -UR6, 0x100000, URZ ;  /* 0x0010000006067890 */ /* 0x000fc8000fffe13f */
[----:B------:R-:W-:Y:S02]  /*0310*/  USHF.L.U32 UR7, UR6, 0xb, URZ ;  /* 0x0000000b06077899 */ /* 0x000fe4000800063f */
[----:B------:R-:W-:Y:S01]  /*0320*/  USHF.L.U32 UR6, UR6, 0x1, URZ ;  /* 0x0000000106067899 */ /* 0x000fe2000800063f */
[----:B------:R-:W-:Y:S01]  /*0330*/  ELECT P0, URZ, PT ;  /* 0x00000000003f782f */ /* 0x000fe20003800000 */
[----:B-1----:R-:W-:Y:S02]  /*0340*/  ULEA UR8, UR5, UR4, 0x18 ;  /* 0x0000000405087291 */ /* 0x002fe4000f8ec03f */
[----:B------:R-:W-:-:S04]  /*0350*/  UIADD3 UR4, -UR9, 0x100000, URZ ;  /* 0x0010000009047890 */ /* 0x000fc8000fffe13f */
[----:B------:R-:W-:Y:S02]  /*0360*/  USHF.L.U32 UR5, UR4, 0xb, URZ ;  /* 0x0000000b04057899 */ /* 0x000fe4000800063f */
[----:B------:R-:W-:Y:S01]  /*0370*/  USHF.L.U32 UR4, UR4, 0x1, URZ ;  /* 0x0000000104047899 */ /* 0x000fe2000800063f */
[----:B------:R-:W1:Y:S03]  /*0380*/  FENCE.VIEW.ASYNC.S ;  /* 0x00000000000073c6 */ /* 0x000e660000000000 */
[----:B-1----:R4:W1:Y:S08]  /*0390*/  SYNCS.EXCH.64 URZ, [UR8+0x29830], UR6 ;  /* 0x02983006083f75b2 */ /* 0x0028700008000100 */
[----:B------:R4:W1:Y:S01]  /*03a0*/  SYNCS.EXCH.64 URZ, [UR8+0x29840], UR4 ;  /* 0x02984004083f75b2 */ /* 0x0008620008000100 */
[----:B------:R4:W1:Y:S01]  /*03b0*/  SYNCS.EXCH.64 URZ, [UR8+0x29838], UR6 ;  /* 0x02983806083f75b2 */ /* 0x0008620008000100 */
[----:B------:R4:W1:Y:S02]  /*03c0*/  SYNCS.EXCH.64 URZ, [UR8+0x29848], UR4 ;  /* 0x02984804083f75b2 */ /* 0x0008640008000100 */
[----:B----4-:R-:W-:Y:S01]  /*03d0*/  NOP ;  /* 0x0000000000007918 */ /* 0x010fe20000000000 */
.L_x_2:
[----:B------:R-:W4:Y:S01]  /*03e0*/  SHFL.IDX PT, R2, R0, RZ, 0x1f ;  /* 0x00001fff00027589 */ /* 0x000f2200000e0000 */
[----:B------:R-:W-:Y:S01]  /*03f0*/  NOP ;  /* 0x0000000000007918 */ /* 0x000fe20000000000 */
[----:B----4-:R-:W-:-:S13]  /*0400*/  ISETP.NE.AND P0, PT, R2, RZ, PT ;  /* 0x000000ff0200720c */ /* 0x010fda0003f05270 */
[----:B------:R-:W-:Y:S05]  /*0410*/  @P0 BRA `(.L_x_3) ;  /* 0x0000000000480947 */ /* 0x000fea0003800000 */
[----:B-1----:R-:W1:Y:S01]  /*0420*/  S2UR UR5, SR_CgaCtaId ;  /* 0x00000000000579c3 */ /* 0x002e620000008800 */
[----:B------:R-:W-:Y:S01]  /*0430*/  UMOV UR4, 0x400 ;  /* 0x0000040000047882 */ /* 0x000fe20000000000 */
[----:B------:R-:W-:Y:S01]  /*0440*/  UMOV UR6, 0x80 ;  /* 0x0000008000067882 */ /* 0x000fe20000000000 */
[----:B------:R-:W-:Y:S01]  /*0450*/  UMOV UR7, 0x100 ;  /* 0x0000010000077882 */ /* 0x000fe20000000000 */
[----:B------:R-:W-:Y:S01]  /*0460*/  ELECT P0, URZ, PT ;  /* 0x00000000003f782f */ /* 0x000fe20003800000 */
[----:B-1----:R-:W-:Y:S02]  /*0470*/  ULEA UR8, UR5, UR4, 0x18 ;  /* 0x0000000405087291 */ /* 0x002fe4000f8ec03f */
[----:B------:R-:W-:-:S04]  /*0480*/  UIADD3 UR4, -UR6, 0x100000, URZ ;  /* 0x0010000006047890 */ /* 0x000fc8000fffe13f */
[----:B------:R-:W-:Y:S02]  /*0490*/  USHF.L.U32 UR5, UR4, 0xb, URZ ;  /* 0x0000000b04057899 */ /* 0x000fe4000800063f */
[----:B------:R-:W-:Y:S02]  /*04a0*/  USHF.L.U32 UR4, UR4, 0x1, URZ ;  /* 0x0000000104047899 */ /* 0x000fe4000800063f */
        /* <DEDUP_REMOVED lines=9> */
.L_x_3:
[----:B------:R-:W4:Y:S01]  /*0540*/  SHFL.IDX PT, R2, R0, RZ, 0x1f ;  /* 0x00001fff00027589 */ /* 0x000f2200000e0000 */
[----:B------:R-:W-:Y:S01]  /*0550*/  NOP ;  /* 0x0000000000007918 */ /* 0x000fe20000000000 */
[----:B----4-:R-:W-:-:S13]  /*0560*/  ISETP.NE.AND P0, PT, R2, RZ, PT ;  /* 0x000000ff0200720c */ /* 0x010fda0003f05270 */
[----:B------:R-:W-:Y:S05]  /*0570*/  @P0 BRA `(.L_x_4) ;  /* 0x0000000000380947 */ /* 0x000fea0003800000 */
[----:B-1----:R-:W1:Y:S01]  /*0580*/  S2UR UR5, SR_CgaCtaId ;  /* 0x00000000000579c3 */ /* 0x002e620000008800 */
[----:B------:R-:W-:Y:S01]  /*0590*/  UMOV UR4, 0x400 ;  /* 0x0000040000047882 */ /* 0x000fe20000000000 */
[----:B------:R-:W-:Y:S01]  /*05a0*/  UMOV UR7, 0x1 ;  /* 0x0000000100077882 */ /* 0x000fe20000000000 */
[----:B------:R-:W-:Y:S01]  /*05b0*/  ELECT P0, URZ, PT ;  /* 0x00000000003f782f */ /* 0x000fe20003800000 */
[----:B-1----:R-:W-:Y:S02]  /*05c0*/  ULEA UR6, UR5, UR4, 0x18 ;  /* 0x0000000405067291 */ /* 0x002fe4000f8ec03f */
[----:B------:R-:W-:-:S04]  /*05d0*/  UIADD3 UR4, -UR7, 0x100000, URZ ;  /* 0x0010000007047890 */ /* 0x000fc8000fffe13f */
[----:B------:R-:W-:Y:S02]  /*05e0*/  USHF.L.U32 UR5, UR4, 0xb, URZ ;  /* 0x0000000b04057899 */ /* 0x000fe4000800063f */
[----:B------:R-:W-:Y:S01]  /*05f0*/  USHF.L.U32 UR4, UR4, 0x1, URZ ;  /* 0x0000000104047899 */ /* 0x000fe2000800063f */
[----:B------:R-:W1:Y:S11]  /*0600*/  FENCE.VIEW.ASYNC.S ;  /* 0x00000000000073c6 */ /* 0x000e760000000000 */
[----:B-1----:R4:W1:Y:S01]  /*0610*/  SYNCS.EXCH.64 URZ, [UR6+0x29870], UR4 ;  /* 0x02987004063f75b2 */ /* 0x0028620008000100 */
[----:B------:R4:W1:Y:S01]  /*0620*/  SYNCS.EXCH.64 URZ, [UR6+0x29880], UR4 ;  /* 0x02988004063f75b2 */ /* 0x0008620008000100 */
[----:B------:R4:W1:Y:S01]  /*0630*/  SYNCS.EXCH.64 URZ, [UR6+0x29878], UR4 ;  /* 0x02987804063f75b2 */ /* 0x0008620008000100 */
[----:B------:R4:W1:Y:S02]  /*0640*/  SYNCS.EXCH.64 URZ, [UR6+0x29888], UR4 ;  /* 0x02988804063f75b2 */ /* 0x0008640008000100 */
[----:B----4-:R-:W-:Y:S01]  /*0650*/  NOP ;  /* 0x0000000000007918 */ /* 0x010fe20000000000 */
.L_x_4:
        /* <DEDUP_REMOVED lines=22> */
.L_x_5:
        /* <DEDUP_REMOVED lines=22> */
.L_x_6:
[----:B------:R-:W-:Y:S01]  /*0920*/  PLOP3.LUT P0, PT, PT, PT, UP0, 0x80, 0x0 ;  /* 0x000000000000781c */ /* 0x000fe20003f0f008 */
[----:B------:R-:W-:Y:S01]  /*0930*/  UMOV UR46, 0x1 ;  /* 0x00000001002e7882 */ /* 0x000fe20000000000 */
[----:B------:R-:W-:Y:S01]  /*0940*/  NOP ;  /* 0x0000000000007918 */ /* 0x000fe20000000000 */
[----:B------:R-:W-:Y:S01]  /*0950*/  USEL UR46, UR46, 0x2, !UP0 ;  /* 0x000000022e2e7887 */ /* 0x000fe2000c000000 */
[----:B------:R-:W-:Y:S01]  /*0960*/  ULDC.64 UR50, c[0x0][0x208] ;  /* 0x0000820000327ab9 */ /* 0x000fe20000000a00 */
[----:B-123--:R-:W-:Y:S08]  /*0970*/  BAR.SYNC.DEFER_BLOCKING 0x0 ;  /* 0x0000000000007b1d */ /* 0x00eff00000010000 */
[----:B------:R-:W-:Y:S05]  /*0980*/  @!P0 BRA `(.L_x_7) ;  /* 0x00000098004c8947 */ /* 0x000fea0003800000 */
.L_x_8:
[----:B------:R-:W-:-:S08]  /*0990*/  NOP ;  /* 0x0000000000007918 */ /* 0x000fd00000000000 */
[----:B------:R-:W1:Y:S02]  /*09a0*/  USETMAXREG.TRY_ALLOC.CTAPOOL UP0, 0xf0 ;  /* 0x000000f0000079c8 */ /* 0x000e640008000600 */
[----:B-1----:R-:W-:-:S13]  /*09b0*/  PLOP3.LUT P0, PT, PT, PT, UP0, 0x80, 0x0 ;  /* 0x000000000000781c */ /* 0x002fda0003f0f008 */
[----:B------:R-:W-:Y:S05]  /*09c0*/  @!P0 BRA `(.L_x_8) ;  /* 0xfffffffc00f08947 */ /* 0x000fea000383ffff */
[----:B------:R-:W1:Y:S01]  /*09d0*/  S2R R2, SR_TID.X ;  /* 0x0000000000027919 */ /* 0x000e620000002100 */
[----:B------:R-:W2:Y:S08]  /*09e0*/  S2UR UR48, SR_CTAID.X ;  /* 0x00000000003079c3 */ /* 0x000eb00000002500 */
[----:B------:R-:W-:Y:S06]  /*09f0*/  BAR.ARV 0x8, 0x120 ;  /* 0x0204800000007b1d */ /* 0x000fec0000002000 */
[----:B-1----:R-:W-:-:S04]  /*0a00*/  LOP3.LUT R0, R2, 0xffffff80, RZ, 0xc0, !PT ;  /* 0xffffff8002007812 */ /* 0x002fc800078ec0ff */
[----:B------:R-:W-:Y:S02]  /*0a10*/  ISETP.NE.AND P0, PT, R0, 0x80, PT ;  /* 0x000000800000780c */ /* 0x000fe40003f05270 */
[----:B------:R-:W2:Y:S11]  /*0a20*/  LDC R0, c[0x0][0xda4] ;  /* 0x00036900ff007b82 */ /* 0x000eb60000000800 */
[----:B------:R-:W-:Y:S06]  /*0a30*/  @!P0 BAR.ARV 0x9, 0x100 ;  /* 0x0244000000008b1d */ /* 0x000fec0000002000 */
[----:B--2---:R-:W-:-:S13]  /*0a40*/  ISETP.LE.AND P0, PT, R0, UR48, PT ;  /* 0x0000003000007c0c */ /* 0x004fda000bf03270 */
[----:B------:R-:W-:Y:S05]  /*0a50*/  @P0 EXIT ;  /* 0x000000000000094d */ /* 0x000fea0003800000 */
[----:B------:R-:W-:Y:S01]  /*0a60*/  VIADD R0, R2, 0xffffff80 ;  /* 0xffffff8002007836 */ /* 0x000fe20000000000 */
[----:B------:R-:W1:Y:S01]  /*0a70*/  S2UR UR37, SR_CgaCtaId ;  /* 0x00000000002579c3 */ /* 0x000e620000008800 */
[----:B------:R-:W-:Y:S01]  /*0a80*/  UMOV UR38, 0x400 ;  /* 0x0000040000267882 */ /* 0x000fe20000000000 */
[----:B------:R-:W-:Y:S01]  /*0a90*/  IMAD.MOV.U32 R168, RZ, RZ, -0x2 ;  /* 0xfffffffeffa87424 */ /* 0x000fe200078e00ff */
[----:B------:R-:W-:Y:S01]  /*0aa0*/  ULOP3.LUT UR47, UR46, 0x1, URZ, 0xfc, !UPT ;  /* 0x000000012e2f7892 */ /* 0x000fe2000f8efc3f */
[----:B------:R-:W-:Y:S01]  /*0ab0*/  SHF.R.S32.HI R3, RZ, 0x1f, R0 ;  /* 0x0000001fff037819 */ /* 0x000fe20000011400 */
[----:B------:R-:W-:Y:S01]  /*0ac0*/  ULDC.64 UR52, c[0x0][0x198] ;  /* 0x0000660000347ab9 */ /* 0x000fe20000000a00 */
[----:B------:R-:W-:Y:S01]  /*0ad0*/  UMOV UR39, URZ ;  /* 0x0000003f00277c82 */ /* 0x000fe20008000000 */
[----:B------:R-:W-:Y:S01]  /*0ae0*/  UMOV UR36, URZ ;  /* 0x0000003f00247c82 */ /* 0x000fe20008000000 */
[CC--:B------:R-:W-:Y:S01]  /*0af0*/  LEA.HI R4, R3.reuse, R0.reuse, RZ, 0x7 ;  /* 0x0000000003047211 */ /* 0x0c0fe200078f38ff */
[----:B------:R-:W2:Y:S01]  /*0b00*/  S2UR UR6, SR_SWINHI ;  /* 0x00000000000679c3 */ /* 0x000ea20000002f00 */
[----:B------:R-:W-:Y:S01]  /*0b10*/  LEA.HI R7, R3, R0, RZ, 0x4 ;  /* 0x0000000003077211 */ /* 0x000fe200078f20ff */
[----:B------:R-:W-:Y:S01]  /*0b20*/  UMOV UR49, URZ ;  /* 0x0000003f00317c82 */ /* 0x000fe20008000000 */
[----:B------:R-:W-:-:S02]  /*0b30*/  LOP3.LUT R5, R4, 0xffffff80, RZ, 0xc0, !PT ;  /* 0xffffff8004057812 */ /* 0x000fc400078ec0ff */
[----:B------:R-:W-:Y:S02]  /*0b40*/  SHF.R.S32.HI R8, RZ, 0x4, R7 ;  /* 0x00000004ff087819 */ /* 0x000fe40000011407 */
[----:B------:R-:W-:Y:S01]  /*0b50*/  LEA.HI R22, R3, R0, RZ, 0x5 ;  /* 0x0000000003167211 */ /* 0x000fe200078f28ff */
[C---:B------:R-:W-:Y:S01]  /*0b60*/  IMAD.IADD R2, R0.reuse, 0x1, -R5 ;  /* 0x0000000100027824 */ /* 0x040fe200078e0a05 */
[C---:B------:R-:W-:Y:S02]  /*0b70*/  LEA.HI R3, R7.reuse, R8, RZ, 0x1 ;  /* 0x0000000807037211 */ /* 0x040fe400078f08ff */
[----:B------:R-:W-:Y:S02]  /*0b80*/  LOP3.LUT R7, R7, 0x3fffff0, RZ, 0xc0, !PT ;  /* 0x03fffff007077812 */ /* 0x000fe400078ec0ff */
[----:B------:R-:W-:Y:S02]  /*0b90*/  SHF.R.S32.HI R5, RZ, 0x1f, R2 ;  /* 0x0000001fff057819 */ /* 0x000fe40000011402 */
[----:B------:R-:W-:Y:S01]  /*0ba0*/  LOP3.LUT R3, R3, 0x1ffffffe, RZ, 0xc0, !PT ;  /* 0x1ffffffe03037812 */ /* 0x000fe200078ec0ff */
[----:B------:R-:W-:Y:S01]  /*0bb0*/  IMAD.IADD R7, R0, 0x1, -R7 ;  /* 0x0000000100077824 */ /* 0x000fe200078e0a07 */
[----:B------:R-:W-:Y:S01]  /*0bc0*/  LEA.HI R6, R5, R2, RZ, 0x2 ;  /* 0x0000000205067211 */ /* 0x000fe200078f10ff */
[----:B-1----:R-:W-:Y:S01]  /*0bd0*/  ULEA UR38, UR37, UR38, 0x18 ;  /* 0x0000002625267291 */ /* 0x002fe2000f8ec03f */
[----:B------:R-:W-:Y:S01]  /*0be0*/  SHF.R.S32.HI R22, RZ, 0x5, R22 ;  /* 0x00000005ff167819 */ /* 0x000fe20000011416 */
[----:B------:R-:W-:Y:S01]  /*0bf0*/  IMAD.IADD R3, R8, 0x1, -R3 ;  /* 0x0000000108037824 */ /* 0x000fe200078e0a03 */
[----:B------:R-:W-:-:S02]  /*0c00*/  SHF.R.S32.HI R9, RZ, 0x2, R6 ;  /* 0x00000002ff097819 */ /* 0x000fc40000011406 */
[----:B------:R-:W-:Y:S01]  /*0c10*/  SHF.R.S32.HI R10, RZ, 0x1f, R6 ;  /* 0x0000001fff0a7819 */ /* 0x000fe20000011406 */
[----:B------:R-:W-:Y:S01]  /*0c20*/  IMAD R0, R22, 0x10, R7 ;  /* 0x0000001016007824 */ /* 0x000fe200078e0207 */
[----:B------:R-:W-:Y:S01]  /*0c30*/  SHF.R.S32.HI R19, RZ, 0x7, R4 ;  /* 0x00000007ff137819 */ /* 0x000fe20000011404 */
[----:B------:R-:W-:Y:S01]  /*0c40*/  UMOV UR4, UR38 ;  /* 0x0000002600047c82 */ /* 0x000fe20008000000 */
[----:B--2---:R-:W-:Y:S01]  /*0c50*/  UMOV UR5, UR6 ;  /* 0x0000000600057c82 */ /* 0x004fe20008000000 */
[----:B------:R-:W-:Y:S01]  /*0c60*/  LEA.HI R10, R10, R9, RZ, 0x3 ;  /* 0x000000090a0a7211 */ /* 0x000fe200078f18ff */
[----:B------:R-:W-:Y:S01]  /*0c70*/  IMAD R7, R0, 0x8, R3 ;  /* 0x0000000800077824 */ /* 0x000fe200078e0203 */
[----:B------:R-:W-:Y:S01]  /*0c80*/  LEA.HI R4, R4, R19, RZ, 0x1 ;  /* 0x0000001304047211 */ /* 0x000fe200078f08ff */
[----:B------:R-:W-:Y:S01]  /*0c90*/  IMAD.U32 R16, RZ, RZ, UR4 ;  /* 0x00000004ff107e24 */ /* 0x000fe2000f8e00ff */
[----:B------:R-:W-:Y:S01]  /*0ca0*/  LOP3.LUT R10, R10, 0xfffffff8, RZ, 0xc0, !PT ;  /* 0xfffffff80a0a7812 */ /* 0x000fe200078ec0ff */
[----:B------:R-:W-:Y:S01]  /*0cb0*/  IMAD.U32 R17, RZ, RZ, UR5 ;  /* 0x00000005ff117e24 */ /* 0x000fe2000f8e00ff */
[----:B------:R-:W-:-:S02]  /*0cc0*/  LEA.HI R5, R5, R2, RZ, 0x5 ;  /* 0x0000000205057211 */ /* 0x000fc400078f28ff */
[----:B------:R-:W-:Y:S01]  /*0cd0*/  LOP3.LUT R3, R6, 0x7ffffffc, RZ, 0xc0, !PT ;  /* 0x7ffffffc06037812 */ /* 0x000fe200078ec0ff */
[----:B------:R-:W-:Y:S01]  /*0ce0*/  IMAD.IADD R9, R9, 0x1, -R10 ;  /* 0x0000000109097824 */ /* 0x000fe200078e0a0a */
[----:B------:R-:W-:Y:S02]  /*0cf0*/  LOP3.LUT R4, R4, 0x3fffffe, RZ, 0xc0, !PT ;  /* 0x03fffffe04047812 */ /* 0x000fe400078ec0ff */
[----:B------:R-:W-:Y:S01]  /*0d00*/  SHF.R.S32.HI R0, RZ, 0x5, R5 ;  /* 0x00000005ff007819 */ /* 0x000fe20000011405 */
[----:B------:R-:W-:Y:S02]  /*0d10*/  IMAD.IADD R3, R2, 0x1, -R3 ;  /* 0x0000000102037824 */ /* 0x000fe400078e0a03 */
[----:B------:R-:W-:Y:S02]  /*0d20*/  IMAD.SHL.U32 R5, R7, 0x8, RZ ;  /* 0x0000000807057824 */ /* 0x000fe400078e00ff */
[----:B------:R-:W-:Y:S02]  /*0d30*/  IMAD R9, R0, 0x10, R9 ;  /* 0x0000001000097824 */ /* 0x000fe400078e0209 */
[----:B------:R-:W-:-:S02]  /*0d40*/  IMAD.IADD R4, R19, 0x1, -R4 ;  /* 0x0000000113047824 */ /* 0x000fc400078e0a04 */
[----:B------:R-:W-:Y:S02]  /*0d50*/  IMAD R168, R3, R168, 0xa0 ;  /* 0x000000a003a87424 */ /* 0x000fe400078e02a8 */
[----:B------:R-:W-:-:S04]  /*0d60*/  IMAD.WIDE R16, R5, 0x2, R16 ;  /* 0x0000000205107825 */ /* 0x000fc800078e0210 */
[----:B------:R-:W-:-:S07]  /*0d70*/  IMAD R23, R4, 0x40, R9 ;  /* 0x0000004004177824 */ /* 0x000fce00078e0209 */
.L_x_33:
[----:B------:R-:W1:Y:S01]  /*0d80*/  SHFL.IDX PT, R0, R19, RZ, 0x1f ;  /* 0x00001fff13007589 */ /* 0x000e6200000e0000 */
[----:B------:R-:W-:Y:S01]  /*0d90*/  ULDC UR4, c[0x0][0xda8] ;  /* 0x00036a0000047ab9 */ /* 0x000fe20000000800 */
[----:B------:R-:W-:Y:S01]  /*0da0*/  ULDC.64 UR6, c[0x0][0x3f8] ;  /* 0x0000fe0000067ab9 */ /* 0x000fe20000000a00 */
[----:B------:R-:W-:Y:S01]  /*0db0*/  UISETP.NE.AND UP1, UPT, UR4, 0x1, UPT ;  /* 0x000000010400788c */ /* 0x000fe2000bf25270 */
[----:B------:R-:W-:Y:S01]  /*0dc0*/  ULDC UR43, c[0x0][0xdb4] ;  /* 0x00036d00002b7ab9 */ /* 0x000fe20000000800 */
[----:B------:R-:W-:Y:S02]  /*0dd0*/  UISETP.NE.U32.AND UP0, UPT, UR6, URZ, UPT ;  /* 0x0000003f0600728c */ /* 0x000fe4000bf05070 */
[----:B------:R-:W-:Y:S02]  /*0de0*/  UISETP.NE.AND UP3, UPT, UR43, 0x1, UPT ;  /* 0x000000012b00788c */ /* 0x000fe4000bf65270 */
[----:B------:R-:W-:Y:S01]  /*0df0*/  UISETP.NE.AND.EX UP0, UPT, UR7, URZ, UPT, UP0 ;  /* 0x0000003f0700728c */ /* 0x000fe2000bf05300 */
[----:B------:R-:W-:Y:S01]  /*0e00*/  ULDC UR6, c[0x0][0x428] ;  /* 0x00010a0000067ab9 */ /* 0x000fe20000000800 */
[----:B------:R-:W-:-:S03]  /*0e10*/  ULDC UR55, c[0x0][0x404] ;  /* 0x0001010000377ab9 */ /* 0x000fc60000000800 */
[----:B------:R-:W-:Y:S01]  /*0e20*/  @UP1 ULDC UR4, c[0x0][0xdac] ;  /* 0x00036b0000041ab9 */ /* 0x000fe20000000800 */
[----:B------:R-:W-:Y:S02]  /*0e30*/  UISETP.NE.AND UP2, UPT, UR6, 0x1, UPT ;  /* 0x000000010600788c */ /* 0x000fe4000bf45270 */
[----:B------:R-:W-:Y:S01]  /*0e40*/  UIMAD.WIDE.U32 UR4, UR48, UR4, URZ ;  /* 0x00000004300472a5 */ /* 0x000fe2000f8e003f */
[----:B------:R-:W-:Y:S01]  /*0e50*/  @UP1 ULDC UR6, c[0x0][0xdb0] ;  /* 0x00036c0000061ab9 */ /* 0x000fe20000000800 */
[----:B------:R-:W-:Y:S01]  /*0e60*/  UMOV UR42, UR48 ;  /* 0x00000030002a7c82 */ /* 0x000fe20008000000 */
[----:B------:R-:W-:Y:S02]  /*0e70*/  USEL UR55, UR55, 0x1, UP0 ;  /* 0x0000000137377887 */ /* 0x000fe40008000000 */
[----:B------:R-:W-:Y:S01]  /*0e80*/  @UP1 USHF.R.U32.HI UR42, URZ, UR6, UR5 ;  /* 0x000000063f2a1299 */ /* 0x000fe20008011605 */
[----:B-1----:R-:W-:Y:S01]  /*0e90*/  R2UR UR40, R0 ;  /* 0x00000000002872ca */ /* 0x002fe200000e0000 */
[----:B------:R-:W-:Y:S01]  /*0ea0*/  ULDC UR10, c[0x0][0x2e0] ;  /* 0x0000b800000a7ab9 */ /* 0x000fe20000000800 */
[----:B------:R-:W-:Y:S01]  /*0eb0*/  UIADD3 UR7, UR38, 0x14400, URZ ;  /* 0x0001440026077890 */ /* 0x000fe2000fffe03f */
[----:B------:R-:W-:Y:S01]  /*0ec0*/  @UP3 ULDC.64 UR8, c[0x0][0xdb8] ;  /* 0x00036e0000083ab9 */ /* 0x000fe20000000a00 */
[----:B------:R-:W-:-:S02]  /*0ed0*/  UIMAD UR55, UR55, UR10, URZ ;  /* 0x0000000a373772a4 */ /* 0x000fc4000f8e023f */
[----:B------:R-:W-:Y:S02]  /*0ee0*/  UIMAD.WIDE.U32 UR4, UR42, UR8, URZ ;  /* 0x000000082a0472a5 */ /* 0x000fe4000f8e003f */
[----:B------:R-:W-:Y:S02]  /*0ef0*/  ULOP3.LUT UP0, URZ, UR7, 0x9f, URZ, 0xc0, !UPT ;  /* 0x0000009f073f7892 */ /* 0x000fe4000f80c03f */
[----:B------:R-:W-:-:S03]  /*0f00*/  UIADD3 UR8, UR55, 0x9f, URZ ;  /* 0x0000009f37087890 */ /* 0x000fc6000fffe03f */
[----:B------:R-:W-:Y:S01]  /*0f10*/  ULEA.HI UR6, UR40, UR40, URZ, 0x1 ;  /* 0x0000002828067291 */ /* 0x000fe2000f8f083f */
[----:B------:R-:W-:Y:S01]  /*0f20*/  UMOV UR44, UR42 ;  /* 0x0000002a002c7c82 */ /* 0x000fe20008000000 */
[----:B------:R-:W-:Y:S01]  /*0f30*/  @UP3 USHF.R.U32.HI UR44, URZ, UR9, UR5 ;  /* 0x000000093f2c3299 */ /* 0x000fe20008011605 */
[----:B------:R-:W-:Y:S01]  /*0f40*/  PLOP3.LUT P0, PT, PT, PT, UP0, 0x80, 0x0 ;  /* 0x000000000000781c */ /* 0x000fe20003f0f008 */
[----:B------:R-:W-:Y:S02]  /*0f50*/  ULOP3.LUT UR6, UR6, 0x3e, URZ, 0xc0, !UPT ;  /* 0x0000003e06067892 */ /* 0x000fe4000f8ec03f */
[----:B------:R-:W-:Y:S02]  /*0f60*/  UIMAD.WIDE UR4, UR8, 0x66666667, URZ ;  /* 0x66666667080478a5 */ /* 0x000fe4000f8e023f */
[----:B------:R-:W-:Y:S02]  /*0f70*/  UIADD3 UR6, UR40, -UR6, URZ ;  /* 0x8000000628067290 */ /* 0x000fe4000fffe03f */
[----:B------:R-:W-:-:S02]  /*0f80*/  UIADD3 UR8, -UR44, URZ, URZ ;  /* 0x0000003f2c087290 */ /* 0x000fc4000fffe13f */
[----:B------:R-:W-:Y:S02]  /*0f90*/  ULEA UR6, UR6, UR7, 0xc ;  /* 0x0000000706067291 */ /* 0x000fe4000f8e603f */
[----:B------:R-:W-:Y:S01]  /*0fa0*/  UIMAD UR43, UR43, UR8, UR42 ;  /* 0x000000082b2b72a4 */ /* 0x000fe2000f8e022a */
[----:B------:R-:W-:Y:S01]  /*0fb0*/  @UP2 ULDC UR9, c[0x0][0x42c] ;  /* 0x00010b0000092ab9 */ /* 0x000fe20000000800 */
[----:B------:R-:W-:Y:S01]  /*0fc0*/  UMOV UR54, UR5 ;  /* 0x0000000500367c82 */ /* 0x000fe20008000000 */
[----:B------:R-:W-:Y:S02]  /*0fd0*/  USHF.R.U32.HI UR6, URZ, 0x4, UR6 ;  /* 0x000000043f067899 */ /* 0x000fe40008011606 */
[----:B------:R-:W-:Y:S02]  /*0fe0*/  USHF.R.U32.HI UR7, URZ, 0x1f, UR54 ;  /* 0x0000001f3f077899 */ /* 0x000fe40008011636 */
[----:B------:R-:W-:Y:S01]  /*0ff0*/  UIMAD.WIDE.U32 UR4, UR43, UR9, URZ ;  /* 0x000000092b0472a5 */ /* 0x000fe2000f8e003f */
[----:B------:R-:W-:Y:S01]  /*1000*/  @UP2 ULDC UR10, c[0x0][0x430] ;  /* 0x00010c00000a2ab9 */ /* 0x000fe20000000800 */
[----:B------:R-:W-:Y:S01]  /*1010*/  UMOV UR41, UR43 ;  /* 0x0000002b00297c82 */ /* 0x000fe20008000000 */
[----:B------:R-:W-:-:S02]  /*1020*/  ULOP3.LUT UR56, UR6, 0x3fff, URZ, 0xc0, !UPT ;  /* 0x00003fff06387892 */ /* 0x000fc4000f8ec03f */
[----:B------:R-:W-:Y:S02]  /*1030*/  ULEA.HI.SX32 UR54, UR54, UR7, 0x1a ;  /* 0x0000000736367291 */ /* 0x000fe4000f8fd23f */
[----:B------:R-:W-:Y:S01]  /*1040*/  @UP2 USHF.R.U32.HI UR41, URZ, UR10, UR5 ;  /* 0x0000000a3f292299 */ /* 0x000fe20008011605 */
[----:B------:R-:W-:Y:S11]  /*1050*/  @!P0 BRA `(.L_x_9) ;  /* 0x0000000000408947 */ /* 0x000ff60003800000 */
[----:B------:R-:W-:Y:S01]  /*1060*/  MOV R0, 0x0 ;  /* 0x0000000000007802 */ /* 0x000fe20000000f00 */
[----:B------:R-:W-:Y:S01]  /*1070*/  ULDC.64 UR4, c[0x4][0xc8] ;  /* 0x0100320000047ab9 */ /* 0x000fe20000000a00 */
[----:B------:R-:W-:Y:S01]  /*1080*/  ULDC.64 UR6, c[0x4][0x30] ;  /* 0x01000c0000067ab9 */ /* 0x000fe20000000a00 */
[----:B------:R-:W-:Y:S01]  /*1090*/  IMAD.U32 R4, RZ, RZ, UR4 ;  /* 0x00000004ff047e24 */ /* 0x000fe2000f8e00ff */
[----:B------:R1:W2:Y:S01]  /*10a0*/  LDC.64 R14, c[0x4][R0] ;  /* 0x01000000000e7b82 */ /* 0x0002a20000000a00 */
[----:B------:R-:W-:Y:S01]  /*10b0*/  IMAD.U32 R5, RZ, RZ, UR5 ;  /* 0x00000005ff057e24 */ /* 0x000fe2000f8e00ff */
[----:B------:R-:W-:Y:S01]  /*10c0*/  ULDC.64 UR4, c[0x4][0xd0] ;  /* 0x0100340000047ab9 */ /* 0x000fe20000000a00 */
[----:B------:R-:W-:Y:S01]  /*10d0*/  MOV R10, UR6 ;  /* 0x00000006000a7c02 */ /* 0x000fe20008000f00 */
[----:B------:R-:W-:Y:S02]  /*10e0*/  IMAD.U32 R6, RZ, RZ, UR4 ;  /* 0x00000004ff067e24 */ /* 0x000fe4000f8e00ff */
[----:B------:R-:W-:-:S02]  /*10f0*/  IMAD.U32 R7, RZ, RZ, UR5 ;  /* 0x00000005ff077e24 */ /* 0x000fc4000f8e00ff */
[----:B------:R-:W-:Y:S02]  /*1100*/  IMAD.U32 R11, RZ, RZ, UR7 ;  /* 0x00000007ff0b7e24 */ /* 0x000fe4000f8e00ff */
[----:B------:R-:W-:Y:S02]  /*1110*/  IMAD.MOV.U32 R8, RZ, RZ, 0x70 ;  /* 0x00000070ff087424 */ /* 0x000fe400078e00ff */
[----:B------:R-:W-:Y:S02]  /*1120*/  IMAD.MOV.U32 R12, RZ, RZ, 0x1 ;  /* 0x00000001ff0c7424 */ /* 0x000fe400078e00ff */
[----:B-1----:R-:W-:-:S07]  /*1130*/  IMAD.MOV.U32 R13, RZ, RZ, RZ ;  /* 0x000000ffff0d7224 */ /* 0x002fce00078e00ff */
[----:B------:R-:W-:-:S07]  /*1140*/  LEPC R20, `(.L_x_9) ;  /* 0x000000001014794e */ /* 0x000fce0000000000 */
[----:B--2---:R-:W-:Y:S05]  /*1150*/  CALL.ABS.NOINC R14 ;  /* 0x000000000e007343 */ /* 0x004fea0003c00000 */
.L_x_9:
[----:B------:R-:W-:Y:S01]  /*1160*/  ULDC.64 UR4, c[0x0][0x998] ;  /* 0x0002660000047ab9 */ /* 0x000fe20000000a00 */
[----:B------:R-:W-:Y:S01]  /*1170*/  ULDC.64 UR6, c[0x0][0x990] ;  /* 0x0002640000067ab9 */ /* 0x000fe20000000a00 */
[----:B------:R-:W-:Y:S01]  /*1180*/  UISETP.NE.U32.AND UP1, UPT, UR4, URZ, UPT ;  /* 0x0000003f0400728c */ /* 0x000fe2000bf25070 */
[----:B------:R-:W-:Y:S01]  /*1190*/  IMAD.MOV.U32 R3, RZ, RZ, 0x3f800000 ;  /* 0x3f800000ff037424 */ /* 0x000fe200078e00ff */
[----:B------:R-:W-:Y:S01]  /*11a0*/  UISETP.NE.U32.AND UP0, UPT, UR6, URZ, UPT ;  /* 0x0000003f0600728c */ /* 0x000fe2000bf05070 */
[----:B------:R-:W-:Y:S01]  /*11b0*/  IMAD.MOV.U32 R0, RZ, RZ, 0x3f800000 ;  /* 0x3f800000ff007424 */ /* 0x000fe200078e00ff */
[----:B------:R-:W-:Y:S02]  /*11c0*/  UISETP.NE.AND.EX UP1, UPT, UR5, URZ, UPT, UP1 ;  /* 0x0000003f0500728c */ /* 0x000fe4000bf25310 */
[----:B------:R-:W-:-:S04]  /*11d0*/  UISETP.NE.AND.EX UP0, UPT, UR7, URZ, UPT, UP0 ;  /* 0x0000003f0700728c */ /* 0x000fc8000bf05300 */
[----:B------:R-:W-:Y:S02]  /*11e0*/  PLOP3.LUT P1, PT, PT, PT, UP1, 0x80, 0x0 ;  /* 0x000000000000781c */ /* 0x000fe40003f2f018 */
[----:B------:R-:W-:-:S03]  /*11f0*/  PLOP3.LUT P0, PT, PT, PT, UP0, 0x80, 0x0 ;  /* 0x000000000000781c */ /* 0x000fc60003f0f008 */
[----:B------:R-:W-:Y:S02]  /*1200*/  @UP1 USHF.R.S32.HI UR14, URZ, 0x1f, UR44 ;  /* 0x0000001f3f0e1899 */ /* 0x000fe4000801142c */
[----:B------:R-:W-:Y:S01]  /*1210*/  @UP0 USHF.R.S32.HI UR10, URZ, 0x1f, UR44 ;  /* 0x0000001f3f0a0899 */ /* 0x000fe2000801142c */
[----:B------:R-:W-:Y:S01]  /*1220*/  @UP1 ULDC.64 UR12, c[0x0][0x9b8] ;  /* 0x00026e00000c1ab9 */ /* 0x000fe20000000a00 */
[----:B------:R-:W-:Y:S01]  /*1230*/  @UP0 ULDC.64 UR16, c[0x0][0x9a8] ;  /* 0x00026a0000100ab9 */ /* 0x000fe20000000a00 */
[----:B------:R-:W-:Y:S02]  /*1240*/  @UP1 UIMAD UR14, UR14, UR12, URZ ;  /* 0x0000000c0e0e12a4 */ /* 0x000fe4000f8e023f */
[----:B------:R-:W-:Y:S02]  /*1250*/  @UP0 UIMAD UR10, UR10, UR16, URZ ;  /* 0x000000100a0a02a4 */ /* 0x000fe4000f8e023f */
[----:B------:R-:W-:Y:S02]  /*1260*/  @UP0 UIMAD.WIDE.U32 UR8, UR44, UR16, URZ ;  /* 0x000000102c0802a5 */ /* 0x000fe4000f8e003f */
[----:B------:R-:W-:-:S02]  /*1270*/  @UP0 UIMAD UR17, UR44, UR17, UR10 ;  /* 0x000000112c1102a4 */ /* 0x000fc4000f8e020a */
[----:B------:R-:W-:Y:S02]  /*1280*/  @UP0 USHF.R.S32.HI UR16, URZ, 0x1f, UR41 ;  /* 0x0000001f3f100899 */ /* 0x000fe40008011429 */
[----:B------:R-:W-:Y:S02]  /*1290*/  @UP1 UIMAD.WIDE.U32 UR10, UR44, UR12, URZ ;  /* 0x0000000c2c0a12a5 */ /* 0x000fe4000f8e003f */
[----:B------:R-:W-:Y:S02]  /*12a0*/  @UP1 UIMAD UR18, UR44, UR13, UR14 ;  /* 0x0000000d2c1212a4 */ /* 0x000fe4000f8e020e */
[----:B------:R-:W-:Y:S01]  /*12b0*/  @UP1 USHF.R.S32.HI UR19, URZ, 0x1f, UR41 ;  /* 0x0000001f3f131899 */ /* 0x000fe20008011429 */
[----:B------:R-:W-:Y:S01]  /*12c0*/  @UP0 ULDC.64 UR14, c[0x0][0x9b0] ;  /* 0x00026c00000e0ab9 */ /* 0x000fe20000000a00 */
[----:B------:R-:W-:Y:S01]  /*12d0*/  @UP1 ULDC.64 UR12, c[0x0][0x9c0] ;  /* 0x00027000000c1ab9 */ /* 0x000fe20000000a00 */
[----:B------:R-:W-:Y:S02]  /*12e0*/  @UP0 UIMAD UR16, UR16, UR14, URZ ;  /* 0x0000000e101002a4 */ /* 0x000fe4000f8e023f */
[----:B------:R-:W-:-:S02]  /*12f0*/  @UP0 UIADD3 UR9, UR9, UR17, URZ ;  /* 0x0000001109090290 */ /* 0x000fc4000fffe03f */
[----:B------:R-:W-:Y:S02]  /*1300*/  @UP1 UIMAD UR17, UR19, UR12, URZ ;  /* 0x0000000c131112a4 */ /* 0x000fe4000f8e023f */
[----:B------:R-:W-:Y:S02]  /*1310*/  @UP1 UIADD3 UR11, UR11, UR18, URZ ;  /* 0x000000120b0b1290 */ /* 0x000fe4000fffe03f */
[----:B------:R-:W-:Y:S02]  /*1320*/  @UP0 UIMAD UR15, UR41, UR15, UR16 ;  /* 0x0000000f290f02a4 */ /* 0x000fe4000f8e0210 */
[----:B------:R-:W-:Y:S02]  /*1330*/  @UP0 UIMAD.WIDE.U32 UR8, UR41, UR14, UR8 ;  /* 0x0000000e290802a5 */ /* 0x000fe4000f8e0008 */
[----:B------:R-:W-:Y:S02]  /*1340*/  @UP1 UIMAD UR13, UR41, UR13, UR17 ;  /* 0x0000000d290d12a4 */ /* 0x000fe4000f8e0211 */
[----:B------:R-:W-:-:S02]  /*1350*/  @UP1 UIMAD.WIDE.U32 UR10, UR41, UR12, UR10 ;  /* 0x0000000c290a12a5 */ /* 0x000fc4000f8e000a */
[----:B------:R-:W-:Y:S02]  /*1360*/  @UP0 UIADD3 UR12, UR9, UR15, URZ ;  /* 0x0000000f090c0290 */ /* 0x000fe4000fffe03f */
[----:B------:R-:W-:Y:S02]  /*1370*/  @UP0 ULEA UR6, UP2, UR8, UR6, 0x2 ;  /* 0x0000000608060291 */ /* 0x000fe4000f84103f */
[----:B------:R-:W-:Y:S02]  /*1380*/  @UP1 UIADD3 UR9, UR11, UR13, URZ ;  /* 0x0000000d0b091290 */ /* 0x000fe4000fffe03f */
[----:B------:R-:W-:Y:S02]  /*1390*/  @UP1 ULEA UR4, UP3, UR10, UR4, 0x2 ;  /* 0x000000040a041291 */ /* 0x000fe4000f86103f */
[----:B------:R-:W-:Y:S01]  /*13a0*/  @UP0 ULEA.HI.X UR7, UR8, UR7, UR12, 0x2, UP2 ;  /* 0x0000000708070291 */ /* 0x000fe200090f140c */
[----:B------:R-:W-:Y:S01]  /*13b0*/  IMAD.U32 R4, RZ, RZ, UR6 ;  /* 0x00000006ff047e24 */ /* 0x000fe2000f8e00ff */
[----:B------:R-:W-:-:S02]  /*13c0*/  @UP1 ULEA.HI.X UR5, UR10, UR5, UR9, 0x2, UP3 ;  /* 0x000000050a051291 */ /* 0x000fc400098f1409 */
[----:B------:R-:W-:Y:S02]  /*13d0*/  IMAD.U32 R6, RZ, RZ, UR4 ;  /* 0x00000004ff067e24 */ /* 0x000fe4000f8e00ff */
[----:B------:R-:W-:Y:S02]  /*13e0*/  IMAD.U32 R5, RZ, RZ, UR7 ;  /* 0x00000007ff057e24 */ /* 0x000fe4000f8e00ff */
[----:B------:R-:W-:-:S03]  /*13f0*/  IMAD.U32 R7, RZ, RZ, UR5 ;  /* 0x00000005ff077e24 */ /* 0x000fc6000f8e00ff */
[----:B------:R-:W2:Y:S04]  /*1400*/  @P0 LDG.E R3, desc[UR50][R4.64] ;  /* 0x0000003204030981 */ /* 0x000ea8000c1e1900 */
[----:B------:R-:W2:Y:S01]  /*1410*/  @P1 LDG.E R0, desc[UR50][R6.64] ;  /* 0x0000003206001981 */ /* 0x000ea2000c1e1900 */
[----:B------:R-:W-:Y:S01]  /*1420*/  ULOP3.LUT UR4, UR39, 0x1, URZ, 0xc0, !UPT ;  /* 0x0000000127047892 */ /* 0x000fe2000f8ec03f */
[----:B------:R-:W-:-:S05]  /*1430*/  IMAD.U32 R9, RZ, RZ, UR47 ;  /* 0x0000002fff097e24 */ /* 0x000fca000f8e00ff */
[----:B------:R-:W-:Y:S01]  /*1440*/  IMAD.U32 R8, RZ, RZ, UR4 ;  /* 0x00000004ff087e24 */ /* 0x000fe2000f8e00ff */
[----:B------:R-:W-:Y:S01]  /*1450*/  ULDC UR4, c[0x0][0x9d8] ;  /* 0x0002760000047ab9 */ /* 0x000fe20000000800 */
[----:B------:R-:W-:-:S03]  /*1460*/  ISETP.NE.AND P0, PT, R9, 0x3, PT ;  /* 0x000000030900780c */ /* 0x000fc60003f05270 */
[----:B------:R-:W-:-:S04]  /*1470*/  SHF.L.U32 R8, R8, 0x1f, RZ ;  /* 0x0000001f08087819 */ /* 0x000fc800000006ff */
[----:B------:R-:W1:Y:S01]  /*1480*/  SYNCS.PHASECHK.TRANS64.TRYWAIT P1, [UR38+0x29800], R8 ;  /* 0x02980008ff0075a7 */ /* 0x000e620008020166 */
[----:B--2---:R-:W-:-:S04]  /*1490*/  FMUL.FTZ R0, R3, R0 ;  /* 0x0000000003007220 */ /* 0x004fc80000410000 */
[----:B------:R-:W-:Y:S01]  /*14a0*/  FMUL.FTZ R0, R0, UR4 ;  /* 0x0000000400007c20 */ /* 0x000fe20008410000 */
[----:B-1----:R-:W-:Y:S06]  /*14b0*/  @!P1 BRA `(.L_x_10) ;  /* 0x000000bc00a09947 */ /* 0x002fec0003800000 */
.L_x_92:
[----:B------:R-:W-:Y:S05]  /*14c0*/  @!P0 BRA `(.L_x_11) ;  /* 0x0000000000048947 */ /* 0x000fea0003800000 */
[----:B------:R-:W-:Y:S01]  /*14d0*/  BPT.TRAP 0x1 ;  /* 0x000000040000795c */ /* 0x000fe20000300000 */
.L_x_11:
[----:B-1----:R-:W-:Y:S02]  /*14e0*/  IMAD.U32 R3, RZ, RZ, UR49 ;  /* 0x00000031ff037e24 */ /* 0x002fe4000f8e00ff */
[----:B------:R-:W-:-:S03]  /*14f0*/  IMAD.U32 R4, RZ, RZ, UR36 ;  /* 0x00000024ff047e24 */ /* 0x000fc6000f8e00ff */
[----:B------:R-:W-:Y:S02]  /*1500*/  LEA R3, R3, UR38, 0x3 ;  /* 0x0000002603037c11 */ /* 0x000fe4000f8e18ff */
[----:B------:R-:W-:-:S04]  /*1510*/  SHF.L.U32 R4, R4, 0x1f, RZ ;  /* 0x0000001f04047819 */ /* 0x000fc800000006ff */
[----:B------:R1:W2:Y:S01]  /*1520*/  SYNCS.PHASECHK.TRANS64.TRYWAIT P1, [R3+URZ+0x29830], R4 ;  /* 0x02983004030075a7 */ /* 0x0002a2000802017f */
[----:B------:R-:W-:Y:S05]  /*1530*/  @!P0 BRA `(.L_x_12) ;  /* 0x0000000000048947 */ /* 0x000fea0003800000 */
[----:B------:R-:W-:Y:S01]  /*1540*/  BPT.TRAP 0x1 ;  /* 0x000000040000795c */ /* 0x000fe20000300000 */
.L_x_12:
[----:B------:R-:W3:Y:S01]  /*1550*/  S2R R5, SR_TID.X ;  /* 0x0000000000057919 */ /* 0x000ee20000002100 */
[----:B------:R-:W-:Y:S01]  /*1560*/  IMAD.MOV.U32 R87, RZ, RZ, RZ ;  /* 0x000000ffff577224 */ /* 0x000fe200078e00ff */
[----:B---3--:R-:W-:Y:S01]  /*1570*/  LOP3.LUT P2, RZ, R5, 0x7f, RZ, 0xc0, !PT ;  /* 0x0000007f05ff7812 */ /* 0x008fe2000784c0ff */
[----:B--2---:R-:W-:-:S12]  /*1580*/  @P1 BRA `(.L_x_13) ;  /* 0x0000000000081947 */ /* 0x004fd80003800000 */
[----:B------:R-:W2:Y:S02]  /*1590*/  SYNCS.PHASECHK.TRANS64.TRYWAIT P1, [R3+URZ+0x29830], R4 ;  /* 0x02983004030075a7 */ /* 0x000ea4000802017f */
[----:B--2---:R-:W-:Y:S05]  /*15a0*/  @!P1 BRA `(.L_x_14) ;  /* 0x000000bc007c9947 */ /* 0x004fea0003800000 */
.L_x_13:
[----:B------:R-:W-:Y:S05]  /*15b0*/  WARPSYNC.ALL ;  /* 0x0000000000007948 */ /* 0x000fea0003800000 */
[----:B------:R-:W-:Y:S01]  /*15c0*/  UIADD3 UR4, UR38, 0x1a400, URZ ;  /* 0x0001a40026047890 */ /* 0x000fe2000fffe03f */
[----:B------:R-:W-:Y:S01]  /*15d0*/  WARPGROUP.ARRIVE ;  /* 0x00000000000079c5 */ /* 0x000fe20000000000 */
[----:B------:R-:W-:Y:S01]  /*15e0*/  ULOP3.LUT UR28, UR56, 0x10000, URZ, 0xfc, !UPT ;  /* 0x00010000381c7892 */ /* 0x000fe2000f8efc3f */
[----:B------:R-:W-:Y:S01]  /*15f0*/  VIADD R6, R168, UR55 ;  /* 0x00000037a8067c36 */ /* 0x000fe20008000000 */
[----:B------:R-:W-:-:S03]  /*1600*/  USHF.R.U32.HI UR4, URZ, 0x4, UR4 ;  /* 0x000000043f047899 */ /* 0x000fc60008011604 */
[----:B------:R-:W3:Y:S01]  /*1610*/  S2R R84, SR_TID.X ;  /* 0x0000000000547919 */ /* 0x000ee20000002100 */
[----:B------:R-:W-:Y:S01]  /*1620*/  UMOV UR25, 0x80000020 ;  /* 0x8000002000197882 */ /* 0x000fe20000000000 */
[----:B------:R-:W-:Y:S01]  /*1630*/  UMOV UR27, 0x80000020 ;  /* 0x80000020001b7882 */ /* 0x000fe20000000000 */
[----:B------:R-:W-:Y:S01]  /*1640*/  ULOP3.LUT UR4, UR4, 0x3fff, URZ, 0xc0, !UPT ;  /* 0x00003fff04047892 */ /* 0x000fe2000f8ec03f */
[----:B------:R-:W-:Y:S01]  /*1650*/  IMAD.MOV.U32 R86, RZ, RZ, R87 ;  /* 0x000000ffff567224 */ /* 0x000fe200078e0057 */
[----:B------:R-:W-:Y:S01]  /*1660*/  UMOV UR24, UR28 ;  /* 0x0000001c00187c82 */ /* 0x000fe20008000000 */
[----:B------:R-:W-:Y:S01]  /*1670*/  UMOV UR5, UR25 ;  /* 0x0000001900057c82 */ /* 0x000fe20008000000 */
[----:B------:R-:W-:Y:S01]  /*1680*/  ULOP3.LUT UR45, UR4, 0x10000, URZ, 0xfc, !UPT ;  /* 0x00010000042d7892 */ /* 0x000fe2000f8efc3f */
[----:B------:R-:W-:Y:S02]  /*1690*/  UMOV UR7, 0x80000020 ;  /* 0x8000002000077882 */ /* 0x000fe40000000000 */
[----:B------:R-:W-:Y:S01]  /*16a0*/  UMOV UR4, UR24 ;  /* 0x0000001800047c82 */ /* 0x000fe20008000000 */
[----:B------:R-:W-:Y:S01]  /*16b0*/  UIMAD UR32, UR49, 0x780, UR45 ;  /* 0x00000780312078a4 */ /* 0x000fe2000f8e022d */
[----:B------:R-:W-:Y:S01]  /*16c0*/  UMOV UR8, UR24 ;  /* 0x0000001800087c82 */ /* 0x000fe20008000000 */
[----:B------:R-:W-:-:S02]  /*16d0*/  UMOV UR9, UR25 ;  /* 0x0000001900097c82 */ /* 0x000fc40008000000 */
[----:B------:R-:W-:Y:S02]  /*16e0*/  UIADD3 UR6, UR32, 0x100, URZ ;  /* 0x0000010020067890 */ /* 0x000fe4000fffe03f */
[----:B------:R-:W-:Y:S02]  /*16f0*/  UIADD3 UR10, UR32, 0x180, URZ ;  /* 0x00000180200a7890 */ /* 0x000fe4000fffe03f */
[----:B------:R-:W-:Y:S01]  /*1700*/  UMOV UR26, UR32 ;  /* 0x00000020001a7c82 */ /* 0x000fe20008000000 */
[----:B------:R-:W-:Y:S01]  /*1710*/  UMOV UR11, 0x80000020 ;  /* 0x80000020000b7882 */ /* 0x000fe20000000000 */
[----:B------:R-:W-:Y:S01]  /*1720*/  QGMMA.64x32x32.F32.E4M3.E4M3 R104, gdesc[UR24], RZ, !UPT, gsb0 ;  /* 0x00600000186879f3 */ /* 0x000fe2000c0008ff */
[----:B------:R-:W-:Y:S01]  /*1730*/  UIADD3 UR26, UR32, 0x80, URZ ;  /* 0x00000080201a7890 */ /* 0x000fe2000fffe03f */
[----:B------:R-:W-:Y:S01]  /*1740*/  UMOV UR27, 0x80000020 ;  /* 0x80000020001b7882 */ /* 0x000fe20000000000 */
[----:B------:R-:W-:Y:S02]  /*1750*/  UIADD3 UR12, UR28, 0x2, URZ ;  /* 0x000000021c0c7890 */ /* 0x000fe4000fffe03f */
[----:B------:R-:W-:Y:S01]  /*1760*/  UIADD3 UR14, UR32, 0x182, URZ ;  /* 0x00000182200e7890 */ /* 0x000fe2000fffe03f */
[----:B------:R-:W-:Y:S01]  /*1770*/  UMOV UR15, 0x80000020 ;  /* 0x80000020000f7882 */ /* 0x000fe20000000000 */
[----:B------:R-:W-:-:S02]  /*1780*/  UIADD3 UR16, UR28, 0x200, URZ ;  /* 0x000002001c107890 */ /* 0x000fc4000fffe03f */
[----:B------:R-:W-:Y:S01]  /*1790*/  UIADD3 UR18, UR32, 0x400, URZ ;  /* 0x0000040020127890 */ /* 0x000fe2000fffe03f */
[----:B------:R-:W-:Y:S01]  /*17a0*/  UMOV UR19, 0x80000020 ;  /* 0x8000002000137882 */ /* 0x000fe20000000000 */
[----:B------:R-:W-:Y:S01]  /*17b0*/  UIADD3 UR22, UR32, 0x402, URZ ;  /* 0x0000040220167890 */ /* 0x000fe2000fffe03f */
[----:B------:R-:W-:Y:S01]  /*17c0*/  UMOV UR23, 0x80000020 ;  /* 0x8000002000177882 */ /* 0x000fe20000000000 */
[----:B------:R-:W-:Y:S01]  /*17d0*/  UIADD3 UR30, UR32, 0x680, URZ ;  /* 0x00000680201e7890 */ /* 0x000fe2000fffe03f */
[----:B------:R-:W-:Y:S01]  /*17e0*/  UMOV UR31, 0x80000020 ;  /* 0x80000020001f7882 */ /* 0x000fe20000000000 */
[----:B------:R-:W-:Y:S01]  /*17f0*/  UISETP.GE.AND UP0, UPT, UR55, 0xa1, UPT ;  /* 0x000000a13700788c */ /* 0x000fe2000bf06270 */
[----:B------:R-:W-:Y:S02]  /*1800*/  WARPGROUP.DEPBAR.LE gsb0, 0x0 ;  /* 0x00008000000079c5 */ /* 0x000fe40000010000 */
[----:B------:R-:W-:-:S06]  /*1810*/  WARPGROUP.ARRIVE ;  /* 0x00000000000079c5 */ /* 0x000fcc0000000000 */
[----:B------:R-:W-:Y:S01]  /*1820*/  QGMMA.64x32x32.F32.E4M3.E4M3 R88, gdesc[UR24], RZ, !UPT, gsb0 ;  /* 0x00600000185879f3 */ /* 0x000fe2000c0008ff */
[----:B------:R-:W-:Y:S01]  /*1830*/  UIADD3 UR26, UR32, 0x200, URZ ;  /* 0x00000200201a7890 */ /* 0x000fe2000fffe03f */
[----:B------:R-:W-:Y:S01]  /*1840*/  UMOV UR27, 0x80000020 ;  /* 0x80000020001b7882 */ /* 0x000fe20000000000 */
[----:B------:R-:W-:Y:S02]  /*1850*/  WARPGROUP.DEPBAR.LE gsb0, 0x0 ;  /* 0x00008000000079c5 */ /* 0x000fe40000010000 */
[----:B------:R-:W-:-:S06]  /*1860*/  WARPGROUP.ARRIVE ;  /* 0x00000000000079c5 */ /* 0x000fcc0000000000 */
[----:B------:R-:W-:Y:S01]  /*1870*/  QGMMA.64x32x32.F32.E4M3.E4M3 R56, gdesc[UR4], RZ, !UPT, gsb0 ;  /* 0x00600000043879f3 */ /* 0x000fe2000c0008ff */
[----:B------:R-:W-:Y:S01]  /*1880*/  UIADD3 UR6, UR32, 0x2, URZ ;  /* 0x0000000220067890 */ /* 0x000fe2000fffe03f */
[----:B------:R-:W-:Y:S01]  /*1890*/  UMOV UR4, UR12 ;  /* 0x0000000c00047c82 */ /* 0x000fe20008000000 */
[----:B------:R-:W-:Y:S01]  /*18a0*/  UMOV UR5, 0x80000020 ;  /* 0x8000002000057882 */ /* 0x000fe20000000000 */
[----:B------:R-:W-:Y:S01]  /*18b0*/  UMOV UR7, 0x80000020 ;  /* 0x8000002000077882 */ /* 0x000fe20000000000 */
[----:B------:R-:W-:Y:S01]  /*18c0*/  UMOV UR12, UR4 ;  /* 0x00000004000c7c82 */ /* 0x000fe20008000000 */
[----:B------:R-:W-:Y:S01]  /*18d0*/  UMOV UR13, UR5 ;  /* 0x00000005000d7c82 */ /* 0x000fe20008000000 */
[----:B------:R-:W-:Y:S02]  /*18e0*/  WARPGROUP.DEPBAR.LE gsb0, 0x0 ;  /* 0x00008000000079c5 */ /* 0x000fe40000010000 */
[----:B------:R-:W-:-:S06]  /*18f0*/  WARPGROUP.ARRIVE ;  /* 0x00000000000079c5 */ /* 0x000fcc0000000000 */
[----:B------:R-:W-:Y:S01]  /*1900*/  QGMMA.64x32x32.F32.E4M3.E4M3 R40, gdesc[UR8], RZ, !UPT, gsb0 ;  /* 0x00600000082879f3 */ /* 0x000fe2000c0008ff */
[----:B------:R-:W-:Y:S01]  /*1910*/  UIADD3 UR10, UR32, 0x102, URZ ;  /* 0x00000102200a7890 */ /* 0x000fe2000fffe03f */
[----:B------:R-:W-:Y:S01]  /*1920*/  UMOV UR8, UR4 ;  /* 0x0000000400087c82 */ /* 0x000fe20008000000 */
[----:B------:R-:W-:Y:S01]  /*1930*/  UMOV UR9, UR5 ;  /* 0x0000000500097c82 */ /* 0x000fe20008000000 */
[----:B------:R-:W-:Y:S01]  /*1940*/  UMOV UR11, 0x80000020 ;  /* 0x80000020000b7882 */ /* 0x000fe20000000000 */
[----:B------:R-:W-:Y:S02]  /*1950*/  WARPGROUP.DEPBAR.LE gsb0, 0x0 ;  /* 0x00008000000079c5 */ /* 0x000fe40000010000 */
[----:B------:R-:W-:-:S06]  /*1960*/  WARPGROUP.ARRIVE ;  /* 0x00000000000079c5 */ /* 0x000fcc0000000000 */
[----:B------:R-:W-:Y:S03]  /*1970*/  QGMMA.64x32x32.F32.E4M3.E4M3 R24, gdesc[UR24], RZ, !UPT, gsb0 ;  /* 0x00600000181879f3 */ /* 0x000fe6000c0008ff */
[----:B------:R-:W-:Y:S02]  /*1980*/  WARPGROUP.DEPBAR.LE gsb0, 0x0 ;  /* 0x00008000000079c5 */ /* 0x000fe40000010000 */
[----:B------:R-:W-:-:S06]  /*1990*/  WARPGROUP.ARRIVE ;  /* 0x00000000000079c5 */ /* 0x000fcc0000000000 */
[----:B------:R-:W-:Y:S01]  /*19a0*/  QGMMA.64x32x32.F32.E4M3.E4M3 R104, gdesc[UR4], R104, gsb0 ;  /* 0x00600000046879f3 */ /* 0x000fe20008000868 */
[----:B------:R-:W-:Y:S01]  /*19b0*/  UIADD3 UR6, UR32, 0x82, URZ ;  /* 0x0000008220067890 */ /* 0x000fe2000fffe03f */
[----:B------:R-:W-:Y:S01]  /*19c0*/  UMOV UR7, 0x80000020 ;  /* 0x8000002000077882 */ /* 0x000fe20000000000 */
        /* <DEDUP_REMOVED lines=16> */
[----:B------:R-:W-:Y:S01]  /*1ad0*/  QGMMA.64x32x32.F32.E4M3.E4M3 R40, gdesc[UR12], R40, gsb0 ;  /* 0x006000000c2879f3 */ /* 0x000fe20008000828 */
[----:B------:R-:W-:Y:S01]  /*1ae0*/  UIADD3 UR14, UR32, 0x380, URZ ;  /* 0x00000380200e7890 */ /* 0x000fe2000fffe03f */
[----:B------:R-:W-:Y:S01]  /*1af0*/  UMOV UR12, UR8 ;  /* 0x00000008000c7c82 */ /* 0x000fe20008000000 */
[----:B------:R-:W-:Y:S01]  /*1b00*/  UMOV UR13, UR9 ;  /* 0x00000009000d7c82 */ /* 0x000fe20008000000 */
[----:B------:R-:W-:Y:S01]  /*1b10*/  UMOV UR15, 0x80000020 ;  /* 0x80000020000f7882 */ /* 0x000fe20000000000 */
[----:B------:R-:W-:Y:S02]  /*1b20*/  WARPGROUP.DEPBAR.LE gsb0, 0x0 ;  /* 0x00008000000079c5 */ /* 0x000fe40000010000 */
[----:B------:R-:W-:-:S06]  /*1b30*/  WARPGROUP.ARRIVE ;  /* 0x00000000000079c5 */ /* 0x000fcc0000000000 */
[----:B------:R-:W-:Y:S01]  /*1b40*/  QGMMA.64x32x32.F32.E4M3.E4M3 R24, gdesc[UR4], R24, gsb0 ;  /* 0x00600000041879f3 */ /* 0x000fe20008000818 */
[----:B------:R-:W-:Y:S02]  /*1b50*/  UIADD3 UR6, UR28, 0x202, URZ ;  /* 0x000002021c067890 */ /* 0x000fe4000fffe03f */
        /* <DEDUP_REMOVED lines=19> */
[----:B------:R-:W-:Y:S01]  /*1c90*/  UIADD3 UR6, UR28, 0x400, URZ ;  /* 0x000004001c067890 */ /* 0x000fe2000fffe03f */
        /* <DEDUP_REMOVED lines=9> */
[----:B------:R-:W-:Y:S03]  /*1d30*/  QGMMA.64x32x32.F32.E4M3.E4M3 R24, gdesc[UR8], R24, gsb0 ;  /* 0x00600000081879f3 */ /* 0x000fe60008000818 */
        /* <DEDUP_REMOVED lines=17> */
[----:B------:R-:W-:Y:S01]  /*1e50*/  UIADD3 UR6, UR28, 0x402, URZ ;  /* 0x000004021c067890 */ /* 0x000fe2000fffe03f */
[----:B------:R-:W-:Y:S02]  /*1e60*/  UMOV UR29, UR17 ;  /* 0x00000011001d7c82 */ /* 0x000fe40008000000 */
        /* <DEDUP_REMOVED lines=28> */
[----:B------:R-:W-:Y:S01]  /*2030*/  ULDC UR6, c[0x0][0x988] ;  /* 0x0002620000067ab9 */ /* 0x000fe20000000800 */
[----:B------:R-:W-:Y:S02]  /*2040*/  WARPGROUP.DEPBAR.LE gsb0, 0x0 ;  /* 0x00008000000079c5 */ /* 0x000fe40000010000 */
[----:B------:R-:W-:-:S06]  /*2050*/  WARPGROUP.ARRIVE ;  /* 0x00000000000079c5 */ /* 0x000fcc0000000000 */
[----:B------:R-:W-:Y:S03]  /*2060*/  QGMMA.64x32x32.F32.E4M3.E4M3 R40, gdesc[UR28], R40, gsb0 ;  /* 0x006000001c2879f3 */ /* 0x000fe60008000828 */
        /* <DEDUP_REMOVED lines=9> */
[----:B------:R-:W-:Y:S01]  /*2100*/  WARPGROUP.ARRIVE ;  /* 0x00000000000079c5 */ /* 0x000fe20000000000 */
[C---:B------:R-:W-:Y:S01]  /*2110*/  FMUL.FTZ R106, R0.reuse, R106 ;  /* 0x0000006a006a7220 */ /* 0x040fe20000410000 */
[C---:B------:R-:W-:Y:S01]  /*2120*/  FMUL.FTZ R107, R0.reuse, R107 ;  /* 0x0000006b006b7220 */ /* 0x040fe20000410000 */
[C---:B------:R-:W-:Y:S01]  /*2130*/  FMUL.FTZ R110, R0.reuse, R110 ;  /* 0x0000006e006e7220 */ /* 0x040fe20000410000 */
[C---:B------:R-:W-:Y:S01]  /*2140*/  FMUL.FTZ R111, R0.reuse, R111 ;  /* 0x0000006f006f7220 */ /* 0x040fe20000410000 */
[C---:B------:R-:W-:Y:S01]  /*2150*/  FMUL.FTZ R104, R0.reuse, R104 ;  /* 0x0000006800687220 */ /* 0x040fe20000410000 */
[----:B------:R-:W-:Y:S01]  /*2160*/  QGMMA.64x32x32.F32.E4M3.E4M3 R88, gdesc[UR20], R88, gsb0 ;  /* 0x00600000145879f3 */ /* 0x000fe20008000858 */
[----:B------:R-:W-:Y:S01]  /*2170*/  UIADD3 UR22, UR32, 0x602, URZ ;  /* 0x0000060220167890 */ /* 0x000fe2000fffe03f */
[----:B------:R-:W4:Y:S01]  /*2180*/  MUFU.TANH R106, R106 ;  /* 0x0000006a006a7308 */ /* 0x000f220000002400 */
[----:B------:R-:W-:Y:S01]  /*2190*/  UMOV UR23, 0x80000020 ;  /* 0x8000002000177882 */ /* 0x000fe20000000000 */
[C---:B------:R-:W-:Y:S01]  /*21a0*/  FMUL.FTZ R114, R0.reuse, R114 ;  /* 0x0000007200727220 */ /* 0x040fe20000410000 */
[C---:B------:R-:W-:Y:S01]  /*21b0*/  FMUL.FTZ R105, R0.reuse, R105 ;  /* 0x0000006900697220 */ /* 0x040fe20000410000 */
[C---:B------:R-:W-:Y:S01]  /*21c0*/  FMUL.FTZ R115, R0.reuse, R115 ;  /* 0x0000007300737220 */ /* 0x040fe20000410000 */
[C---:B------:R-:W-:Y:S01]  /*21d0*/  FMUL.FTZ R118, R0.reuse, R118 ;  /* 0x0000007600767220 */ /* 0x040fe20000410000 */
[C---:B------:R-:W-:Y:S01]  /*21e0*/  FMUL.FTZ R108, R0.reuse, R108 ;  /* 0x0000006c006c7220 */ /* 0x040fe20000410000 */
[C---:B------:R-:W-:Y:S01]  /*21f0*/  FMUL.FTZ R119, R0.reuse, R119 ;  /* 0x0000007700777220 */ /* 0x040fe20000410000 */
[----:B------:R-:W5:Y:S01]  /*2200*/  MUFU.TANH R8, R107 ;  /* 0x0000006b00087308 */ /* 0x000f620000002400 */
[C---:B------:R-:W-:Y:S01]  /*2210*/  FMUL.FTZ R109, R0.reuse, R109 ;  /* 0x0000006d006d7220 */ /* 0x040fe20000410000 */
[C---:B------:R-:W-:Y:S01]  /*2220*/  FMUL.FTZ R112, R0.reuse, R112 ;  /* 0x0000007000707220 */ /* 0x040fe20000410000 */
[C---:B------:R-:W-:Y:S01]  /*2230*/  FMUL.FTZ R113, R0.reuse, R113 ;  /* 0x0000007100717220 */ /* 0x040fe20000410000 */
[C---:B------:R-:W-:Y:S01]  /*2240*/  FMUL.FTZ R116, R0.reuse, R116 ;  /* 0x0000007400747220 */ /* 0x040fe20000410000 */
[----:B------:R-:W-:-:S03]  /*2250*/  FMUL.FTZ R117, R0, R117 ;  /* 0x0000007500757220 */ /* 0x000fc60000410000 */
[----:B------:R-:W3:Y:S08]  /*2260*/  MUFU.TANH R75, R110 ;  /* 0x0000006e004b7308 */ /* 0x000ef00000002400 */
[----:B------:R-:W3:Y:S08]  /*2270*/  MUFU.TANH R77, R111 ;  /* 0x0000006f004d7308 */ /* 0x000ef00000002400 */
[----:B------:R-:W3:Y:S08]  /*2280*/  MUFU.TANH R5, R104 ;  /* 0x0000006800057308 */ /* 0x000ef00000002400 */
[----:B------:R-:W3:Y:S08]  /*2290*/  MUFU.TANH R79, R114 ;  /* 0x00000072004f7308 */ /* 0x000ef00000002400 */
[----:B-12---:R-:W1:Y:S08]  /*22a0*/  MUFU.TANH R4, R105 ;  /* 0x0000006900047308 */ /* 0x006e700000002400 */
[----:B------:R-:W2:Y:S01]  /*22b0*/  MUFU.TANH R83, R115 ;  /* 0x0000007300537308 */ /* 0x000ea20000002400 */
[----:B------:R-:W-:-:S02]  /*22c0*/  WARPGROUP.DEPBAR.LE gsb0, 0x0 ;  /* 0x00008000000079c5 */ /* 0x000fc40000010000 */
[----:B------:R-:W-:Y:S01]  /*22d0*/  WARPGROUP.ARRIVE ;  /* 0x00000000000079c5 */ /* 0x000fe20000000000 */
[C---:B------:R-:W-:Y:S01]  /*22e0*/  FMUL.FTZ R90, R0.reuse, R90 ;  /* 0x0000005a005a7220 */ /* 0x040fe20000410000 */
[C---:B------:R-:W-:Y:S01]  /*22f0*/  FMUL.FTZ R91, R0.reuse, R91 ;  /* 0x0000005b005b7220 */ /* 0x040fe20000410000 */
[C---:B------:R-:W-:Y:S02]  /*2300*/  FMUL.FTZ R94, R0.reuse, R94 ;  /* 0x0000005e005e7220 */ /* 0x040fe40000410000 */
[----:B------:R-:W2:Y:S01]  /*2310*/  MUFU.TANH R7, R108 ;  /* 0x0000006c00077308 */ /* 0x000ea20000002400 */
[C---:B------:R-:W-:Y:S01]  /*2320*/  FMUL.FTZ R95, R0.reuse, R95 ;  /* 0x0000005f005f7220 */ /* 0x040fe20000410000 */
[----:B------:R-:W-:Y:S01]  /*2330*/  QGMMA.64x32x32.F32.E4M3.E4M3 R56, gdesc[UR20], R56, gsb0 ;  /* 0x00600000143879f3 */ /* 0x000fe20008000838 */
[----:B------:R-:W-:Y:S01]  /*2340*/  UIADD3 UR22, UR32, 0x682, URZ ;  /* 0x0000068220167890 */ /* 0x000fe2000fffe03f */
[C---:B------:R-:W-:Y:S01]  /*2350*/  FMUL.FTZ R101, R0.reuse, R101 ;  /* 0x0000006500657220 */ /* 0x040fe20000410000 */
[----:B------:R-:W-:Y:S01]  /*2360*/  UMOV UR23, 0x80000020 ;  /* 0x8000002000177882 */ /* 0x000fe20000000000 */
[C---:B------:R-:W-:Y:S01]  /*2370*/  FMUL.FTZ R88, R0.reuse, R88 ;  /* 0x0000005800587220 */ /* 0x040fe20000410000 */
[C---:B------:R-:W-:Y:S01]  /*2380*/  FMUL.FTZ R98, R0.reuse, R98 ;  /* 0x0000006200627220 */ /* 0x040fe20000410000 */
[----:B------:R-:W2:Y:S01]  /*2390*/  MUFU.TANH R118, R118 ;  /* 0x0000007600767308 */ /* 0x000ea20000002400 */
[C---:B------:R-:W-:Y:S01]  /*23a0*/  FMUL.FTZ R93, R0.reuse, R93 ;  /* 0x0000005d005d7220 */ /* 0x040fe20000410000 */
[C---:B------:R-:W-:Y:S01]  /*23b0*/  FMUL.FTZ R89, R0.reuse, R89 ;  /* 0x0000005900597220 */ /* 0x040fe20000410000 */
[C---:B------:R-:W-:Y:S01]  /*23c0*/  FMUL.FTZ R99, R0.reuse, R99 ;  /* 0x0000006300637220 */ /* 0x040fe20000410000 */
[C---:B------:R-:W-:Y:S01]  /*23d0*/  FMUL.FTZ R92, R0.reuse, R92 ;  /* 0x0000005c005c7220 */ /* 0x040fe20000410000 */
[C---:B------:R-:W-:Y:S01]  /*23e0*/  FMUL.FTZ R97, R0.reuse, R97 ;  /* 0x0000006100617220 */ /* 0x040fe20000410000 */
[C---:B------:R-:W-:Y:S01]  /*23f0*/  FMUL.FTZ R102, R0.reuse, R102 ;  /* 0x0000006600667220 */ /* 0x040fe20000410000 */
[C---:B------:R-:W-:Y:S01]  /*2400*/  FMUL.FTZ R103, R0.reuse, R103 ;  /* 0x0000006700677220 */ /* 0x040fe20000410000 */
[----:B------:R-:W2:Y:S01]  /*2410*/  MUFU.TANH R9, R109 ;  /* 0x0000006d00097308 */ /* 0x000ea20000002400 */
[C---:B------:R-:W-:Y:S01]  /*2420*/  FMUL.FTZ R96, R0.reuse, R96 ;  /* 0x0000006000607220 */ /* 0x040fe20000410000 */
[----:B------:R-:W-:-:S06]  /*2430*/  FMUL.FTZ R100, R0, R100 ;  /* 0x0000006400647220 */ /* 0x000fcc0000410000 */
[----:B------:R-:W2:Y:S08]  /*2440*/  MUFU.TANH R119, R119 ;  /* 0x0000007700777308 */ /* 0x000eb00000002400 */
[----:B------:R-:W2:Y:S08]  /*2450*/  MUFU.TANH R11, R112 ;  /* 0x00000070000b7308 */ /* 0x000eb00000002400 */
[----:B------:R-:W2:Y:S08]  /*2460*/  MUFU.TANH R90, R90 ;  /* 0x0000005a005a7308 */ /* 0x000eb00000002400 */
[----:B------:R-:W2:Y:S08]  /*2470*/  MUFU.TANH R13, R113 ;  /* 0x00000071000d7308 */ /* 0x000eb00000002400 */
[----:B------:R-:W2:Y:S01]  /*2480*/  MUFU.TANH R91, R91 ;  /* 0x0000005b005b7308 */ /* 0x000ea20000002400 */
[----:B------:R-:W-:-:S02]  /*2490*/  WARPGROUP.DEPBAR.LE gsb0, 0x0 ;  /* 0x00008000000079c5 */ /* 0x000fc40000010000 */
[----:B------:R-:W-:Y:S01]  /*24a0*/  WARPGROUP.ARRIVE ;  /* 0x00000000000079c5 */ /* 0x000fe20000000000 */
[C---:B------:R-:W-:Y:S01]  /*24b0*/  FMUL.FTZ R57, R0.reuse, R57 ;  /* 0x0000003900397220 */ /* 0x040fe20000410000 */
[----:B------:R-:W-:-:S03]  /*24c0*/  FMUL.FTZ R69, R0, R69 ;  /* 0x0000004500457220 */ /* 0x000fc60000410000 */
[----:B------:R-:W2:Y:S01]  /*24d0*/  MUFU.TANH R15, R116 ;  /* 0x00000074000f7308 */ /* 0x000ea20000002400 */
[C---:B------:R-:W-:Y:S01]  /*24e0*/  FMUL.FTZ R56, R0.reuse, R56 ;  /* 0x0000003800387220 */ /* 0x040fe20000410000 */
[C---:B------:R-:W-:Y:S01]  /*24f0*/  FMUL.FTZ R58, R0.reuse, R58 ;  /* 0x0000003a003a7220 */ /* 0x040fe20000410000 */
[----:B------:R-:W-:Y:S01]  /*2500*/  QGMMA.64x32x32.F32.E4M3.E4M3 R40, gdesc[UR20], R40, gsb0 ;  /* 0x00600000142879f3 */ /* 0x000fe20008000828 */
[----:B------:R-:W-:Y:S01]  /*2510*/  UIADD3 UR22, UR32, 0x702, URZ ;  /* 0x0000070220167890 */ /* 0x000fe2000fffe03f */
[C---:B------:R-:W-:Y:S01]  /*2520*/  FMUL.FTZ R60, R0.reuse, R60 ;  /* 0x0000003c003c7220 */ /* 0x040fe20000410000 */
[----:B------:R-:W-:Y:S01]  /*2530*/  UMOV UR23, 0x80000020 ;  /* 0x8000002000177882 */ /* 0x000fe20000000000 */
[C---:B------:R-:W-:Y:S01]  /*2540*/  FMUL.FTZ R62, R0.reuse, R62 ;  /* 0x0000003e003e7220 */ /* 0x040fe20000410000 */
[----:B------:R4:W-:Y:S01]  /*2550*/  MUFU.TANH R73, R57 ;  /* 0x0000003900497308 */ /* 0x0009e20000002400 */
[C---:B------:R-:W-:Y:S01]  /*2560*/  FMUL.FTZ R67, R0.reuse, R67 ;  /* 0x0000004300437220 */ /* 0x040fe20000410000 */
[C---:B------:R-:W-:Y:S01]  /*2570*/  FMUL.FTZ R71, R0.reuse, R71 ;  /* 0x0000004700477220 */ /* 0x040fe20000410000 */
[C---:B------:R-:W-:Y:S01]  /*2580*/  FMUL.FTZ R59, R0.reuse, R59 ;  /* 0x0000003b003b7220 */ /* 0x040fe20000410000 */
[C---:B------:R-:W-:Y:S01]  /*2590*/  FMUL.FTZ R63, R0.reuse, R63 ;  /* 0x0000003f003f7220 */ /* 0x040fe20000410000 */
[C---:B------:R-:W-:Y:S01]  /*25a0*/  FMUL.FTZ R66, R0.reuse, R66 ;  /* 0x0000004200427220 */ /* 0x040fe20000410000 */
[C---:B------:R-:W-:Y:S01]  /*25b0*/  FMUL.FTZ R61, R0.reuse, R61 ;  /* 0x0000003d003d7220 */ /* 0x040fe20000410000 */
[----:B------:R-:W-:Y:S01]  /*25c0*/  FMUL.FTZ R70, R0, R70 ;  /* 0x0000004600467220 */ /* 0x000fe20000410000 */
[----:B------:R5:W-:Y:S01]  /*25d0*/  MUFU.TANH R76, R69 ;  /* 0x00000045004c7308 */ /* 0x000be20000002400 */
[----:B----4-:R-:W-:-:S02]  /*25e0*/  IMAD.U32 R57, RZ, RZ, UR54 ;  /* 0x00000036ff397e24 */ /* 0x010fc4000f8e00ff */
[C---:B------:R-:W-:Y:S01]  /*25f0*/  FMUL.FTZ R64, R0.reuse, R64 ;  /* 0x0000004000407220 */ /* 0x040fe20000410000 */
[C---:B------:R-:W-:Y:S01]  /*2600*/  FMUL.FTZ R65, R0.reuse, R65 ;  /* 0x0000004100417220 */ /* 0x040fe20000410000 */
[----:B------:R-:W-:Y:S01]  /*2610*/  FMUL.FTZ R68, R0, R68 ;  /* 0x0000004400447220 */ /* 0x000fe20000410000 */
[----:B------:R-:W-:Y:S02]  /*2620*/  IMAD R6, R57, -0xa0, R6 ;  /* 0xffffff6039067824 */ /* 0x000fe400078e0206 */
[----:B------:R-:W-:Y:S03]  /*2630*/  MUFU.TANH R94, R94 ;  /* 0x0000005e005e7308 */ /* 0x000fe60000002400 */
[C---:B------:R-:W-:Y:S02]  /*2640*/  ISETP.GT.AND P1, PT, R6.reuse, RZ, PT ;  /* 0x000000ff0600720c */ /* 0x040fe40003f24270 */
[----:B------:R-:W-:-:S02]  /*2650*/  ISETP.GT.AND P2, PT, R6, 0x1, PT ;  /* 0x000000010600780c */ /* 0x000fc40003f44270 */
[----:B------:R-:W-:Y:S02]  /*2660*/  ISETP.GT.AND P3, PT, R6, 0x8, PT ;  /* 0x000000080600780c */ /* 0x000fe40003f64270 */
[----:B-----5:R-:W-:Y:S01]  /*2670*/  FSEL R69, R106, -INF , P1 ;  /* 0xff8000006a457808 */ /* 0x020fe20000800000 */
[----:B------:R4:W-:Y:S01]  /*2680*/  MUFU.TANH R12, R95 ;  /* 0x0000005f000c7308 */ /* 0x0009e20000002400 */
[----:B------:R-:W-:Y:S02]  /*2690*/  FSEL R8, R8, -INF , P2 ;  /* 0xff80000008087808 */ /* 0x000fe40001000000 */
[C---:B------:R-:W-:Y:S02]  /*26a0*/  ISETP.GT.AND P4, PT, R6.reuse, 0x9, PT ;  /* 0x000000090600780c */ /* 0x040fe40003f84270 */
[----:B---3--:R-:W-:Y:S02]  /*26b0*/  FSEL R75, R75, -INF , P3 ;  /* 0xff8000004b4b7808 */ /* 0x008fe40001800000 */
[----:B------:R-:W-:Y:S01]  /*26c0*/  FMNMX.FTZ R82, R69, R8, !PT ;  /* 0x0000000845527209 */ /* 0x000fe20007810000 */
[----:B------:R-:W3:Y:S01]  /*26d0*/  MUFU.TANH R21, R117 ;  /* 0x0000007500157308 */ /* 0x000ee20000002400 */
[----:B------:R-:W-:-:S02]  /*26e0*/  ISETP.GT.AND P5, PT, R6, 0x10, PT ;  /* 0x000000100600780c */ /* 0x000fc40003fa4270 */
[----:B------:R-:W-:Y:S02]  /*26f0*/  FSEL R77, R77, -INF , P4 ;  /* 0xff8000004d4d7808 */ /* 0x000fe40002000000 */
[----:B------:R-:W-:Y:S02]  /*2700*/  FMNMX.FTZ R82, R75, R82, !PT ;  /* 0x000000524b527209 */ /* 0x000fe40007810000 */
[----:B------:R-:W-:Y:S01]  /*2710*/  FSEL R5, R5, -INF , P1 ;  /* 0xff80000005057808 */ /* 0x000fe20000800000 */
[----:B------:R5:W-:Y:S01]  /*2720*/  MUFU.TANH R20, R101 ;  /* 0x0000006500147308 */ /* 0x000be20000002400 */
[----:B------:R-:W-:Y:S02]  /*2730*/  ISETP.GT.AND P1, PT, R6, 0x11, PT ;  /* 0x000000110600780c */ /* 0x000fe40003f24270 */
[----:B------:R-:W-:Y:S02]  /*2740*/  FSEL R79, R79, -INF , P5 ;  /* 0xff8000004f4f7808 */ /* 0x000fe40002800000 */
[----:B------:R-:W-:-:S02]  /*2750*/  FMNMX.FTZ R82, R77, R82, !PT ;  /* 0x000000524d527209 */ /* 0x000fc40007810000 */
[----:B-1----:R-:W-:Y:S01]  /*2760*/  FSEL R4, R4, -INF , P2 ;  /* 0xff80000004047808 */ /* 0x002fe20001000000 */
[----:B------:R-:W-:Y:S01]  /*2770*/  MUFU.TANH R88, R88 ;  /* 0x0000005800587308 */ /* 0x000fe20000002400 */
[C---:B------:R-:W-:Y:S02]  /*2780*/  ISETP.GT.AND P2, PT, R6.reuse, 0x18, PT ;  /* 0x000000180600780c */ /* 0x040fe40003f44270 */
[----:B--2---:R-:W-:Y:S02]  /*2790*/  FSEL R83, R83, -INF , P1 ;  /* 0xff80000053537808 */ /* 0x004fe40000800000 */
[----:B------:R-:W-:Y:S01]  /*27a0*/  FMNMX.FTZ R82, R79, R82, !PT ;  /* 0x000000524f527209 */ /* 0x000fe20007810000 */
[----:B------:R-:W-:Y:S02]  /*27b0*/  WARPGROUP.DEPBAR.LE gsb0, 0x0 ;  /* 0x00008000000079c5 */ /* 0x000fe40000010000 */
[----:B------:R-:W-:Y:S01]  /*27c0*/  WARPGROUP.ARRIVE ;  /* 0x00000000000079c5 */ /* 0x000fe20000000000 */
[----:B------:R-:W-:Y:S01]  /*27d0*/  FSEL R7, R7, -INF , P3 ;  /* 0xff80000007077808 */ /* 0x000fe20001800000 */
[----:B------:R1:W-:Y:S01]  /*27e0*/  MUFU.TANH R10, R93 ;  /* 0x0000005d000a7308 */ /* 0x0003e20000002400 */
[----:B------:R-:W-:Y:S01]  /*27f0*/  ISETP.GT.AND P3, PT, R6, 0x19, PT ;  /* 0x000000190600780c */ /* 0x000fe20003f64270 */
[----:B------:R-:W-:Y:S01]  /*2800*/  FMUL.FTZ R41, R0, R41 ;  /* 0x0000002900297220 */ /* 0x000fe20000410000 */
[----:B----4-:R-:W-:Y:S01]  /*2810*/  FSEL R95, R118, -INF , P2 ;  /* 0xff800000765f7808 */ /* 0x010fe20001000000 */
[----:B------:R-:W-:Y:S01]  /*2820*/  QGMMA.64x32x32.F32.E4M3.E4M3 R24, gdesc[UR20], R24, gsb0 ;  /* 0x00600000141879f3 */ /* 0x000fe20008000818 */
[----:B------:R-:W-:Y:S01]  /*2830*/  FMNMX.FTZ R82, R83, R82, !PT ;  /* 0x0000005253527209 */ /* 0x000fe20007810000 */
[----:B------:R-:W-:Y:S01]  /*2840*/  FMUL.FTZ R43, R0, R43 ;  /* 0x0000002b002b7220 */ /* 0x000fe20000410000 */
[----:B------:R-:W-:Y:S01]  /*2850*/  FSEL R9, R9, -INF , P4 ;  /* 0xff80000009097808 */ /* 0x000fe20002000000 */
[----:B------:R-:W2:Y:S01]  /*2860*/  MUFU.TANH R98, R98 ;  /* 0x0000006200627308 */ /* 0x000ea20000002400 */
[----:B------:R-:W-:Y:S01]  /*2870*/  ISETP.GT.AND P4, PT, R6, 0x20, PT ;  /* 0x000000200600780c */ /* 0x000fe20003f84270 */
[C---:B------:R-:W-:Y:S01]  /*2880*/  FMUL.FTZ R51, R0.reuse, R51 ;  /* 0x0000003300337220 */ /* 0x040fe20000410000 */
[----:B-----5:R-:W-:Y:S01]  /*2890*/  FSEL R101, R119, -INF , P3 ;  /* 0xff80000077657808 */ /* 0x020fe20001800000 */
[C---:B------:R-:W-:Y:S01]  /*28a0*/  FMUL.FTZ R45, R0.reuse, R45 ;  /* 0x0000002d002d7220 */ /* 0x040fe20000410000 */
[----:B------:R-:W-:Y:S01]  /*28b0*/  FMNMX.FTZ R82, R95, R82, !PT ;  /* 0x000000525f527209 */ /* 0x000fe20007810000 */
[----:B------:R-:W-:Y:S01]  /*28c0*/  FMUL.FTZ R48, R0, R48 ;  /* 0x0000003000307220 */ /* 0x000fe20000410000 */
[----:B------:R-:W-:Y:S01]  /*28d0*/  FSEL R11, R11, -INF , P5 ;  /* 0xff8000000b0b7808 */ /* 0x000fe20002800000 */
[----:B------:R-:W-:Y:S01]  /*28e0*/  MUFU.TANH R89, R89 ;  /* 0x0000005900597308 */ /* 0x000fe20000002400 */
[----:B------:R-:W-:Y:S01]  /*28f0*/  ISETP.GT.AND P5, PT, R6, 0x21, PT ;  /* 0x000000210600780c */ /* 0x000fe20003fa4270 */
[----:B------:R-:W-:Y:S01]  /*2900*/  FMUL.FTZ R47, R0, R47 ;  /* 0x0000002f002f7220 */ /* 0x000fe20000410000 */
[----:B-1----:R-:W-:Y:S01]  /*2910*/  FSEL R93, R90, -INF , P4 ;  /* 0xff8000005a5d7808 */ /* 0x002fe20002000000 */
[C---:B------:R-:W-:Y:S01]  /*2920*/  FMUL.FTZ R57, R0.reuse, R50 ;  /* 0x0000003200397220 */ /* 0x040fe20000410000 */
[----:B------:R-:W-:Y:S01]  /*2930*/  FMNMX.FTZ R82, R101, R82, !PT ;  /* 0x0000005265527209 */ /* 0x000fe20007810000 */
[----:B------:R-:W-:Y:S01]  /*2940*/  FMUL.FTZ R49, R0, R49 ;  /* 0x0000003100317220 */ /* 0x000fe20000410000 */
[----:B------:R-:W-:Y:S01]  /*2950*/  FSEL R13, R13, -INF , P1 ;  /* 0xff8000000d0d7808 */ /* 0x000fe20000800000 */
[----:B------:R-:W1:Y:S01]  /*2960*/  MUFU.TANH R99, R99 ;  /* 0x0000006300637308 */ /* 0x000e620000002400 */
[----:B------:R-:W-:Y:S01]  /*2970*/  ISETP.GT.AND P1, PT, R6, 0x28, PT ;  /* 0x000000280600780c */ /* 0x000fe20003f24270 */
[C---:B------:R-:W-:Y:S01]  /*2980*/  FMUL.FTZ R40, R0.reuse, R40 ;  /* 0x0000002800287220 */ /* 0x040fe20000410000 */
[----:B------:R-:W-:Y:S01]  /*2990*/  FSEL R91, R91, -INF , P5 ;  /* 0xff8000005b5b7808 */ /* 0x000fe20002800000 */
[C---:B------:R-:W-:Y:S01]  /*29a0*/  FMUL.FTZ R42, R0.reuse, R42 ;  /* 0x0000002a002a7220 */ /* 0x040fe20000410000 */
[----:B------:R-:W-:Y:S01]  /*29b0*/  FMNMX.FTZ R82, R93, R82, !PT ;  /* 0x000000525d527209 */ /* 0x000fe20007810000 */
[----:B------:R-:W-:Y:S01]  /*29c0*/  FMUL.FTZ R80, R0, R55 ;  /* 0x0000003700507220 */ /* 0x000fe20000410000 */
[----:B------:R-:W-:Y:S01]  /*29d0*/  FSEL R15, R15, -INF , P2 ;  /* 0xff8000000f0f7808 */ /* 0x000fe20001000000 */
[----:B------:R4:W-:Y:S01]  /*29e0*/  MUFU.TANH R14, R97 ;  /* 0x00000061000e7308 */ /* 0x0009e20000002400 */
[----:B------:R-:W-:Y:S01]  /*29f0*/  ISETP.GT.AND P2, PT, R6, 0x29, PT ;  /* 0x000000290600780c */ /* 0x000fe20003f44270 */
[C---:B------:R-:W-:Y:S01]  /*2a00*/  FMUL.FTZ R46, R0.reuse, R46 ;  /* 0x0000002e002e7220 */ /* 0x040fe20000410000 */
[----:B------:R-:W-:Y:S01]  /*2a10*/  FMNMX.FTZ R82, R91, R82, !PT ;  /* 0x000000525b527209 */ /* 0x000fe20007810000 */
[C---:B------:R-:W-:Y:S01]  /*2a20*/  FMUL.FTZ R52, R0.reuse, R52 ;  /* 0x0000003400347220 */ /* 0x040fe20000410000 */
[----:B---3--:R-:W-:Y:S01]  /*2a30*/  FSEL R21, R21, -INF , P3 ;  /* 0xff80000015157808 */ /* 0x008fe20001800000 */
[----:B------:R-:W-:Y:S01]  /*2a40*/  FMUL.FTZ R54, R0, R54 ;  /* 0x0000003600367220 */ /* 0x000fe20000410000 */
[----:B------:R-:W-:Y:S01]  /*2a50*/  ISETP.GT.AND P3, PT, R6, 0x30, PT ;  /* 0x000000300600780c */ /* 0x000fe20003f64270 */
[----:B------:R-:W-:Y:S01]  /*2a60*/  MUFU.TANH R92, R92 ;  /* 0x0000005c005c7308 */ /* 0x000fe20000002400 */
[----:B----4-:R-:W-:Y:S01]  /*2a70*/  FSEL R97, R12, -INF , P2 ;  /* 0xff8000000c617808 */ /* 0x010fe20001000000 */
[----:B------:R-:W-:Y:S01]  /*2a80*/  FMUL.FTZ R44, R0, R44 ;  /* 0x0000002c002c7220 */ /* 0x000fe20000410000 */
[----:B--2---:R-:W-:-:S05]  /*2a90*/  FSEL R107, R98, -INF , P3 ;  /* 0xff800000626b7808 */ /* 0x004fca0001800000 */
[----:B------:R-:W2:Y:S08]  /*2aa0*/  MUFU.TANH R102, R102 ;  /* 0x0000006600667308 */ /* 0x000eb00000002400 */
[----:B------:R3:W-:Y:S08]  /*2ab0*/  MUFU.TANH R72, R103 ;  /* 0x0000006700487308 */ /* 0x0007f00000002400 */
[----:B------:R-:W-:Y:S01]  /*2ac0*/  MUFU.TANH R56, R56 ;  /* 0x0000003800387308 */ /* 0x000fe20000002400 */
[----:B---3--:R-:W-:Y:S01]  /*2ad0*/  FSEL R103, R94, -INF , P1 ;  /* 0xff8000005e677808 */ /* 0x008fe20000800000 */
[----:B------:R-:W-:-:S02]  /*2ae0*/  WARPGROUP.DEPBAR.LE gsb0, 0x0 ;  /* 0x00008000000079c5 */ /* 0x000fc40000010000 */
[C---:B------:R-:W-:Y:S01]  /*2af0*/  FMUL.FTZ R28, R0.reuse, R28 ;  /* 0x0000001c001c7220 */ /* 0x040fe20000410000 */
[----:B------:R-:W-:Y:S01]  /*2b00*/  FMNMX.FTZ R82, R103, R82, !PT ;  /* 0x0000005267527209 */ /* 0x000fe20007810000 */
[C---:B------:R-:W-:Y:S01]  /*2b10*/  FMUL.FTZ R30, R0.reuse, R30 ;  /* 0x0000001e001e7220 */ /* 0x040fe20000410000 */
[C---:B------:R-:W-:Y:S01]  /*2b20*/  FMUL.FTZ R12, R0.reuse, R25 ;  /* 0x00000019000c7220 */ /* 0x040fe20000410000 */
[----:B------:R-:W-:Y:S01]  /*2b30*/  MUFU.TANH R58, R58 ;  /* 0x0000003a003a7308 */ /* 0x000fe20000002400 */
[----:B------:R-:W-:Y:S01]  /*2b40*/  FMNMX.FTZ R82, R97, R82, !PT ;  /* 0x0000005261527209 */ /* 0x000fe20007810000 */
[C---:B------:R-:W-:Y:S01]  /*2b50*/  FMUL.FTZ R24, R0.reuse, R24 ;  /* 0x0000001800187220 */ /* 0x040fe20000410000 */
[C---:B------:R-:W-:Y:S01]  /*2b60*/  FMUL.FTZ R26, R0.reuse, R26 ;  /* 0x0000001a001a7220 */ /* 0x040fe20000410000 */
[C---:B------:R-:W-:Y:S01]  /*2b70*/  FMUL.FTZ R34, R0.reuse, R34 ;  /* 0x0000002200227220 */ /* 0x040fe20000410000 */
[----:B------:R-:W-:Y:S01]  /*2b80*/  FMNMX.FTZ R82, R107, R82, !PT ;  /* 0x000000526b527209 */ /* 0x000fe20007810000 */
[C---:B------:R-:W-:Y:S01]  /*2b90*/  FMUL.FTZ R38, R0.reuse, R38 ;  /* 0x0000002600267220 */ /* 0x040fe20000410000 */
[C---:B------:R-:W-:Y:S01]  /*2ba0*/  FMUL.FTZ R32, R0.reuse, R32 ;  /* 0x0000002000207220 */ /* 0x040fe20000410000 */
[----:B------:R-:W-:Y:S01]  /*2bb0*/  MUFU.TANH R96, R96 ;  /* 0x0000006000607308 */ /* 0x000fe20000002400 */
[C---:B------:R-:W-:Y:S01]  /*2bc0*/  FMUL.FTZ R29, R0.reuse, R29 ;  /* 0x0000001d001d7220 */ /* 0x040fe20000410000 */
[C---:B------:R-:W-:Y:S01]  /*2bd0*/  FMUL.FTZ R36, R0.reuse, R36 ;  /* 0x0000002400247220 */ /* 0x040fe20000410000 */
[C---:B------:R-:W-:Y:S01]  /*2be0*/  FMUL.FTZ R33, R0.reuse, R33 ;  /* 0x0000002100217220 */ /* 0x040fe20000410000 */
[----:B------:R-:W-:-:S04]  /*2bf0*/  FMUL.FTZ R37, R0, R37 ;  /* 0x0000002500257220 */ /* 0x000fc80000410000 */
[----:B------:R-:W-:Y:S08]  /*2c00*/  MUFU.TANH R60, R60 ;  /* 0x0000003c003c7308 */ /* 0x000ff00000002400 */
[----:B------:R-:W3:Y:S08]  /*2c10*/  MUFU.TANH R62, R62 ;  /* 0x0000003e003e7308 */ /* 0x000ef00000002400 */
[----:B------:R4:W-:Y:S08]  /*2c20*/  MUFU.TANH R78, R41 ;  /* 0x00000029004e7308 */ /* 0x0009f00000002400 */
[----:B------:R-:W-:Y:S01]  /*2c30*/  MUFU.TANH R67, R67 ;  /* 0x0000004300437308 */ /* 0x000fe20000002400 */
[----:B----4-:R-:W-:Y:S01]  /*2c40*/  FSEL R41, R88, -INF , P4 ;  /* 0xff80000058297808 */ /* 0x010fe20002000000 */
[----:B------:R-:W-:Y:S01]  /*2c50*/  IMAD.U32 R88, RZ, RZ, UR6 ;  /* 0x00000006ff587e24 */ /* 0x000fe2000f8e00ff */
[----:B------:R-:W-:-:S04]  /*2c60*/  ISETP.GT.AND P4, PT, R6, 0x31, PT ;  /* 0x000000310600780c */ /* 0x000fc80003f84270 */
[----:B-1----:R-:W-:Y:S01]  /*2c70*/  FSEL R105, R99, -INF , P4 ;  /* 0xff80000063697808 */ /* 0x002fe20002000000 */
[----:B------:R1:W-:Y:S03]  /*2c80*/  MUFU.TANH R135, R43 ;  /* 0x0000002b00877308 */ /* 0x0003e60000002400 */
[----:B------:R-:W-:-:S05]  /*2c90*/  FMNMX.FTZ R82, R105, R82, !PT ;  /* 0x0000005269527209 */ /* 0x000fca0007810000 */
[----:B------:R4:W-:Y:S01]  /*2ca0*/  MUFU.TANH R121, R59 ;  /* 0x0000003b00797308 */ /* 0x0009e20000002400 */
[----:B-1----:R-:W-:Y:S02]  /*2cb0*/  FSEL R43, R89, -INF , P5 ;  /* 0xff800000592b7808 */ /* 0x002fe40002800000 */
[----:B------:R-:W-:-:S04]  /*2cc0*/  ISETP.GT.AND P5, PT, R6, 0x38, PT ;  /* 0x000000380600780c */ /* 0x000fc80003fa4270 */
[----:B--2---:R-:W-:Y:S01]  /*2cd0*/  FSEL R109, R102, -INF , P5 ;  /* 0xff800000666d7808 */ /* 0x004fe20002800000 */
[----:B------:R-:W-:Y:S01]  /*2ce0*/  MUFU.TANH R71, R71 ;  /* 0x0000004700477308 */ /* 0x000fe20000002400 */
[----:B----4-:R-:W-:Y:S02]  /*2cf0*/  FMUL.FTZ R59, R0, R53 ;  /* 0x00000035003b7220 */ /* 0x010fe40000410000 */
[----:B------:R-:W-:-:S05]  /*2d00*/  FMNMX.FTZ R82, R109, R82, !PT ;  /* 0x000000526d527209 */ /* 0x000fca0007810000 */
[----:B------:R1:W-:Y:S08]  /*2d10*/  MUFU.TANH R145, R51 ;  /* 0x0000003300917308 */ /* 0x0003f00000002400 */
[----:B------:R-:W2:Y:S01]  /*2d20*/  MUFU.TANH R100, R100 ;  /* 0x0000006400647308 */ /* 0x000ea20000002400 */
[----:B-1----:R-:W-:Y:S01]  /*2d30*/  FSEL R51, R14, -INF , P4 ;  /* 0xff8000000e337808 */ /* 0x002fe20002000000 */
[----:B------:R-:W-:Y:S01]  /*2d40*/  FMUL.FTZ R14, R0, R27 ;  /* 0x0000001b000e7220 */ /* 0x000fe20000410000 */
[----:B------:R-:W-:-:S04]  /*2d50*/  ISETP.GT.AND P4, PT, R6, 0x48, PT ;  /* 0x000000480600780c */ /* 0x000fc80003f84270 */
[----:B---3--:R-:W-:Y:S01]  /*2d60*/  FSEL R123, R62, -INF , P4 ;  /* 0xff8000003e7b7808 */ /* 0x008fe20002000000 */
[----:B------:R1:W-:Y:S08]  /*2d70*/  MUFU.TANH R81, R45 ;  /* 0x0000002d00517308 */ /* 0x0003f00000002400 */
[----:B------:R3:W-:Y:S01]  /*2d80*/  MUFU.TANH R141, R47 ;  /* 0x0000002f008d7308 */ /* 0x0007e20000002400 */
[----:B-1----:R-:W-:-:S02]  /*2d90*/  FSEL R45, R92, -INF , P1 ;  /* 0xff8000005c2d7808 */ /* 0x002fc40000800000 */
[----:B------:R-:W-:Y:S02]  /*2da0*/  ISETP.GT.AND P1, PT, R6, 0x39, PT ;  /* 0x000000390600780c */ /* 0x000fe40003f24270 */
[----:B--2---:R-:W-:Y:S02]  /*2db0*/  FSEL R53, R100, -INF , P5 ;  /* 0xff80000064357808 */ /* 0x004fe40002800000 */
[----:B------:R-:W-:Y:S01]  /*2dc0*/  FSEL R119, R72, -INF , P1 ;  /* 0xff80000048777808 */ /* 0x000fe20000800000 */
[----:B------:R-:W-:Y:S01]  /*2dd0*/  MUFU.TANH R48, R48 ;  /* 0x0000003000307308 */ /* 0x000fe20000002400 */
[----:B---3--:R-:W-:Y:S02]  /*2de0*/  FSEL R47, R10, -INF , P2 ;  /* 0xff8000000a2f7808 */ /* 0x008fe40001000000 */
[----:B------:R-:W-:Y:S02]  /*2df0*/  ISETP.GT.AND P2, PT, R6, 0x40, PT ;  /* 0x000000400600780c */ /* 0x000fe40003f44270 */
[----:B------:R-:W-:-:S02]  /*2e00*/  FMNMX.FTZ R82, R119, R82, !PT ;  /* 0x0000005277527209 */ /* 0x000fc40007810000 */
[----:B------:R-:W-:Y:S01]  /*2e10*/  FSEL R117, R58, -INF , P2 ;  /* 0xff8000003a757808 */ /* 0x000fe20001000000 */
[----:B------:R1:W-:Y:S01]  /*2e20*/  MUFU.TANH R143, R57 ;  /* 0x00000039008f7308 */ /* 0x0003e20000002400 */
[----:B------:R-:W-:Y:S02]  /*2e30*/  ISETP.GT.AND P5, PT, R6, 0x49, PT ;  /* 0x000000490600780c */ /* 0x000fe40003fa4270 */
[----:B------:R-:W-:Y:S02]  /*2e40*/  FMNMX.FTZ R82, R117, R82, !PT ;  /* 0x0000005275527209 */ /* 0x000fe40007810000 */
[----:B------:R-:W-:Y:S01]  /*2e50*/  FSEL R55, R20, -INF , P1 ;  /* 0xff80000014377808 */ /* 0x000fe20000800000 */
[----:B------:R-:W-:Y:S01]  /*2e60*/  FMUL.FTZ R20, R0, R31 ;  /* 0x0000001f00147220 */ /* 0x000fe20000410000 */
[----:B------:R-:W-:Y:S01]  /*2e70*/  ISETP.GT.AND P1, PT, R6, 0x50, PT ;  /* 0x000000500600780c */ /* 0x000fe20003f24270 */
[----:B------:R-:W2:Y:S01]  /*2e80*/  MUFU.TANH R63, R63 ;  /* 0x0000003f003f7308 */ /* 0x000ea20000002400 */
[----:B-1----:R-:W-:-:S02]  /*2e90*/  FSEL R57, R56, -INF , P2 ;  /* 0xff80000038397808 */ /* 0x002fc40001000000 */
[----:B------:R-:W-:-:S04]  /*2ea0*/  ISETP.GT.AND P2, PT, R6, 0x51, PT ;  /* 0x000000510600780c */ /* 0x000fc80003f44270 */
[----:B------:R-:W-:Y:S01]  /*2eb0*/  FSEL R129, R67, -INF , P2 ;  /* 0xff80000043817808 */ /* 0x000fe20001000000 */
[----:B------:R-:W1:Y:S08]  /*2ec0*/  MUFU.TANH R14, R14 ;  /* 0x0000000e000e7308 */ /* 0x000e700000002400 */
[----:B------:R3:W-:Y:S01]  /*2ed0*/  MUFU.TANH R74, R61 ;  /* 0x0000003d004a7308 */ /* 0x0007e20000002400 */
[----:B--2---:R-:W-:-:S07]  /*2ee0*/  FSEL R125, R63, -INF , P5 ;  /* 0xff8000003f7d7808 */ /* 0x004fce0002800000 */
[----:B------:R2:W-:Y:S01]  /*2ef0*/  MUFU.TANH R50, R49 ;  /* 0x0000003100327308 */ /* 0x0005e20000002400 */
[----:B---3--:R-:W-:Y:S02]  /*2f00*/  FSEL R61, R60, -INF , P4 ;  /* 0xff8000003c3d7808 */ /* 0x008fe40002000000 */
[----:B------:R-:W-:-:S04]  /*2f10*/  ISETP.GT.AND P4, PT, R6, 0x59, PT ;  /* 0x000000590600780c */ /* 0x000fc80003f84270 */
[----:B------:R-:W-:Y:S01]  /*2f20*/  FSEL R67, R76, -INF , P4 ;  /* 0xff8000004c437808 */ /* 0x000fe20002000000 */
[----:B------:R-:W3:Y:S01]  /*2f30*/  MUFU.TANH R66, R66 ;  /* 0x0000004200427308 */ /* 0x000ee20000002400 */
[----:B--2---:R-:W-:Y:S02]  /*2f40*/  FSEL R49, R96, -INF , P3 ;  /* 0xff80000060317808 */ /* 0x004fe40001800000 */
[C---:B------:R-:W-:Y:S02]  /*2f50*/  ISETP.GT.AND P3, PT, R6.reuse, 0x41, PT ;  /* 0x000000410600780c */ /* 0x040fe40003f64270 */
[----:B------:R-:W-:Y:S02]  /*2f60*/  FSEL R133, R71, -INF , P4 ;  /* 0xff80000047857808 */ /* 0x000fe40002000000 */
[----:B------:R-:W-:Y:S01]  /*2f70*/  FSEL R121, R121, -INF , P3 ;  /* 0xff80000079797808 */ /* 0x000fe20001800000 */
[----:B------:R-:W2:Y:S01]  /*2f80*/  MUFU.TANH R40, R40 ;  /* 0x0000002800287308 */ /* 0x000ea20000002400 */
[----:B------:R-:W-:-:S02]  /*2f90*/  ISETP.GT.AND P4, PT, R6, 0x70, PT ;  /* 0x000000700600780c */ /* 0x000fc40003f84270 */
[----:B------:R-:W-:Y:S02]  /*2fa0*/  FMNMX.FTZ R82, R121, R82, !PT ;  /* 0x0000005279527209 */ /* 0x000fe40007810000 */
[----:B------:R-:W-:Y:S02]  /*2fb0*/  FSEL R85, R48, -INF , P4 ;  /* 0xff80000030557808 */ /* 0x000fe40002000000 */
[----:B------:R-:W-:Y:S01]  /*2fc0*/  FSEL R143, R143, -INF , P4 ;  /* 0xff8000008f8f7808 */ /* 0x000fe20002000000 */
[----:B------:R-:W4:Y:S01]  /*2fd0*/  MUFU.TANH R42, R42 ;  /* 0x0000002a002a7308 */ /* 0x000f220000002400 */
[----:B------:R-:W-:Y:S02]  /*2fe0*/  ISETP.GT.AND P4, PT, R6, 0x81, PT ;  /* 0x000000810600780c */ /* 0x000fe40003f84270 */
[----:B------:R-:W-:Y:S02]  /*2ff0*/  FMNMX.FTZ R82, R123, R82, !PT ;  /* 0x000000527b527209 */ /* 0x000fe40007810000 */
[----:B-1----:R-:W-:Y:S01]  /*3000*/  FSEL R153, R14, -INF , P4 ;  /* 0xff8000000e997808 */ /* 0x002fe20002000000 */
[----:B------:R-:W-:Y:S01]  /*3010*/  FMUL.FTZ R14, R0, R39 ;  /* 0x00000027000e7220 */ /* 0x000fe20000410000 */
[----:B---3--:R-:W-:Y:S01]  /*3020*/  FSEL R127, R66, -INF , P1 ;  /* 0xff800000427f7808 */ /* 0x008fe20000800000 */
[----:B------:R-:W-:Y:S01]  /*3030*/  MUFU.TANH R70, R70 ;  /* 0x0000004600467308 */ /* 0x000fe20000002400 */
[----:B------:R-:W-:-:S02]  /*3040*/  FMNMX.FTZ R82, R125, R82, !PT ;  /* 0x000000527d527209 */ /* 0x000fc40007810000 */
[----:B------:R-:W-:Y:S02]  /*3050*/  FSEL R25, R74, -INF , P5 ;  /* 0xff8000004a197808 */ /* 0x000fe40002800000 */
[----:B------:R-:W-:Y:S02]  /*3060*/  ISETP.GT.AND P5, PT, R6, 0x60, PT ;  /* 0x000000600600780c */ /* 0x000fe40003fa4270 */
[----:B------:R-:W-:Y:S01]  /*3070*/  FMNMX.FTZ R82, R127, R82, !PT ;  /* 0x000000527f527209 */ /* 0x000fe20007810000 */
[----:B------:R-:W1:Y:S01]  /*3080*/  MUFU.TANH R64, R64 ;  /* 0x0000004000407308 */ /* 0x000e620000002400 */
[----:B--2---:R-:W-:Y:S01]  /*3090*/  FSEL R71, R40, -INF , P5 ;  /* 0xff80000028477808 */ /* 0x004fe20002800000 */
[----:B------:R-:W-:Y:S01]  /*30a0*/  FMUL.FTZ R40, R0, R35 ;  /* 0x0000002300287220 */ /* 0x000fe20000410000 */
[----:B----4-:R-:W-:Y:S02]  /*30b0*/  FSEL R137, R42, -INF , P5 ;  /* 0xff8000002a897808 */ /* 0x010fe40002800000 */
[----:B------:R-:W-:-:S02]  /*30c0*/  FMNMX.FTZ R82, R129, R82, !PT ;  /* 0x0000005281527209 */ /* 0x000fc40007810000 */
[----:B------:R-:W-:Y:S01]  /*30d0*/  ISETP.GT.AND P5, PT, R6, 0x71, PT ;  /* 0x000000710600780c */ /* 0x000fe20003fa4270 */
[----:B------:R-:W2:Y:S03]  /*30e0*/  MUFU.TANH R28, R28 ;  /* 0x0000001c001c7308 */ /* 0x000ea60000002400 */
[----:B------:R-:W-:Y:S02]  /*30f0*/  FSEL R99, R50, -INF , P5 ;  /* 0xff80000032637808 */ /* 0x000fe40002800000 */
[----:B------:R-:W-:Y:S02]  /*3100*/  FSEL R145, R145, -INF , P5 ;  /* 0xff80000091917808 */ /* 0x000fe40002800000 */
[----:B------:R-:W-:Y:S01]  /*3110*/  ISETP.GT.AND P5, PT, R6, 0x88, PT ;  /* 0x000000880600780c */ /* 0x000fe20003fa4270 */
[----:B------:R-:W3:Y:S01]  /*3120*/  MUFU.TANH R30, R30 ;  /* 0x0000001e001e7308 */ /* 0x000ee20000002400 */
[----:B-1----:R-:W-:-:S02]  /*3130*/  FSEL R63, R64, -INF , P1 ;  /* 0xff800000403f7808 */ /* 0x002fc40000800000 */
[----:B------:R-:W-:-:S04]  /*3140*/  ISETP.GT.AND P1, PT, R6, 0x61, PT ;  /* 0x000000610600780c */ /* 0x000fc80003f24270 */
[----:B------:R-:W-:Y:S01]  /*3150*/  FSEL R135, R135, -INF , P1 ;  /* 0xff80000087877808 */ /* 0x000fe20000800000 */
[----:B------:R-:W1:Y:S01]  /*3160*/  MUFU.TANH R65, R65 ;  /* 0x0000004100417308 */ /* 0x000e620000002400 */
[----:B--2---:R-:W-:-:S07]  /*3170*/  FSEL R115, R28, -INF , P5 ;  /* 0xff8000001c737808 */ /* 0x004fce0002800000 */
[----:B------:R2:W-:Y:S01]  /*3180*/  MUFU.TANH R10, R59 ;  /* 0x0000003b000a7308 */ /* 0x0005e20000002400 */
[----:B---3--:R-:W-:Y:S02]  /*3190*/  FSEL R155, R30, -INF , P5 ;  /* 0xff8000001e9b7808 */ /* 0x008fe40002800000 */
[----:B------:R-:W-:-:S05]  /*31a0*/  ISETP.GT.AND P5, PT, R6, 0x99, PT ;  /* 0x000000990600780c */ /* 0x000fca0003fa4270 */
[----:B------:R-:W3:Y:S01]  /*31b0*/  MUFU.TANH R14, R14 ;  /* 0x0000000e000e7308 */ /* 0x000ee20000002400 */
[----:B--2---:R-:W-:Y:S02]  /*31c0*/  FSEL R59, R73, -INF , P3 ;  /* 0xff800000493b7808 */ /* 0x004fe40001800000 */
[----:B------:R-:W-:Y:S02]  /*31d0*/  ISETP.GT.AND P3, PT, R6, 0x58, PT ;  /* 0x000000580600780c */ /* 0x000fe40003f64270 */
[----:B-1----:R-:W-:Y:S02]  /*31e0*/  FSEL R27, R65, -INF , P2 ;  /* 0xff800000411b7808 */ /* 0x002fe40001000000 */
[----:B------:R-:W-:Y:S01]  /*31f0*/  FSEL R131, R70, -INF , P3 ;  /* 0xff80000046837808 */ /* 0x000fe20001800000 */
[----:B------:R-:W1:Y:S01]  /*3200*/  MUFU.TANH R68, R68 ;  /* 0x0000004400447308 */ /* 0x000e620000002400 */
[----:B------:R-:W-:Y:S02]  /*3210*/  ISETP.GT.AND P2, PT, R6, 0x68, PT ;  /* 0x000000680600780c */ /* 0x000fe40003f44270 */
[----:B------:R-:W-:-:S02]  /*3220*/  FMNMX.FTZ R82, R131, R82, !PT ;  /* 0x0000005283527209 */ /* 0x000fc40007810000 */
[----:B------:R-:W-:Y:S02]  /*3230*/  FSEL R73, R78, -INF , P1 ;  /* 0xff8000004e497808 */ /* 0x000fe40000800000 */
[----:B------:R-:W-:Y:S01]  /*3240*/  FMNMX.FTZ R82, R133, R82, !PT ;  /* 0x0000005285527209 */ /* 0x000fe20007810000 */
[----:B------:R-:W2:Y:S01]  /*3250*/  MUFU.TANH R46, R46 ;  /* 0x0000002e002e7308 */ /* 0x000ea20000002400 */
[----:B------:R-:W-:Y:S02]  /*3260*/  ISETP.GT.AND P1, PT, R6, 0x78, PT ;  /* 0x000000780600780c */ /* 0x000fe40003f24270 */
[----:B------:R-:W-:Y:S02]  /*3270*/  FMNMX.FTZ R82, R137, R82, !PT ;  /* 0x0000005289527209 */ /* 0x000fe40007810000 */
[----:B---3--:R-:W-:Y:S02]  /*3280*/  FSEL R163, R14, -INF , P5 ;  /* 0xff8000000ea37808 */ /* 0x008fe40002800000 */
[----:B------:R-:W-:Y:S01]  /*3290*/  FMNMX.FTZ R14, R5, R4, !PT ;  /* 0x00000004050e7209 */ /* 0x000fe20007810000 */
[----:B------:R-:W3:Y:S01]  /*32a0*/  MUFU.TANH R52, R52 ;  /* 0x0000003400347308 */ /* 0x000ee20000002400 */
[----:B-1----:R-:W-:-:S02]  /*32b0*/  FSEL R65, R68, -INF , P3 ;  /* 0xff80000044417808 */ /* 0x002fc40001800000 */
[----:B------:R-:W-:Y:S02]  /*32c0*/  ISETP.GT.AND P3, PT, R6, 0x69, PT ;  /* 0x000000690600780c */ /* 0x000fe40003f64270 */
[----:B------:R-:W-:Y:S02]  /*32d0*/  FMNMX.FTZ R82, R135, R82, !PT ;  /* 0x0000005287527209 */ /* 0x000fe40007810000 */
[----:B------:R-:W-:Y:S01]  /*32e0*/  FMNMX.FTZ R14, R7, R14, !PT ;  /* 0x0000000e070e7209 */ /* 0x000fe20007810000 */
[----:B------:R-:W1:Y:S01]  /*32f0*/  MUFU.TANH R54, R54 ;  /* 0x0000003600367308 */ /* 0x000e620000002400 */
[----:B--2---:R-:W-:Y:S02]  /*3300*/  FSEL R139, R46, -INF , P2 ;  /* 0xff8000002e8b7808 */ /* 0x004fe40001000000 */
[----:B------:R-:W-:Y:S02]  /*3310*/  FSEL R141, R141, -INF , P3 ;  /* 0xff8000008d8d7808 */ /* 0x000fe40001800000 */
[----:B------:R-:W-:-:S02]  /*3320*/  FMNMX.FTZ R82, R139, R82, !PT ;  /* 0x000000528b527209 */ /* 0x000fc40007810000 */
[----:B------:R-:W-:Y:S01]  /*3330*/  FSEL R81, R81, -INF , P3 ;  /* 0xff80000051517808 */ /* 0x000fe20001800000 */
[----:B------:R-:W2:Y:S01]  /*3340*/  MUFU.TANH R20, R20 ;  /* 0x0000001400147308 */ /* 0x000ea20000002400 */
[----:B---3--:R-:W-:Y:S02]  /*3350*/  FSEL R35, R52, -INF , P1 ;  /* 0xff80000034237808 */ /* 0x008fe40000800000 */
[----:B------:R-:W-:Y:S02]  /*3360*/  FMNMX.FTZ R82, R141, R82, !PT ;  /* 0x000000528d527209 */ /* 0x000fe40007810000 */
[----:B------:R-:W-:Y:S02]  /*3370*/  ISETP.GT.AND P3, PT, R6, 0x80, PT ;  /* 0x000000800600780c */ /* 0x000fe40003f64270 */
[----:B------:R-:W-:Y:S01]  /*3380*/  FMNMX.FTZ R82, R143, R82, !PT ;  /* 0x000000528f527209 */ /* 0x000fe20007810000 */
[----:B------:R-:W3:Y:S01]  /*3390*/  MUFU.TANH R44, R44 ;  /* 0x0000002c002c7308 */ /* 0x000ee20000002400 */
[----:B-1----:R-:W-:-:S02]  /*33a0*/  FSEL R147, R54, -INF , P1 ;  /* 0xff80000036937808 */ /* 0x002fc40000800000 */
[----:B------:R-:W-:Y:S02]  /*33b0*/  ISETP.GT.AND P1, PT, R6, 0x89, PT ;  /* 0x000000890600780c */ /* 0x000fe40003f24270 */
[----:B------:R-:W-:-:S03]  /*33c0*/  FMNMX.FTZ R82, R145, R82, !PT ;  /* 0x0000005291527209 */ /* 0x000fc60007810000 */
[----:B------:R-:W1:Y:S01]  /*33d0*/  MUFU.TANH R80, R80 ;  /* 0x0000005000507308 */ /* 0x000e620000002400 */
[----:B--2---:R-:W-:Y:S02]  /*33e0*/  FSEL R157, R20, -INF , P1 ;  /* 0xff800000149d7808 */ /* 0x004fe40000800000 */
[----:B------:R-:W-:Y:S02]  /*33f0*/  FMNMX.FTZ R20, R9, R14, !PT ;  /* 0x0000000e09147209 */ /* 0x000fe40007810000 */
[----:B------:R-:W-:Y:S02]  /*3400*/  FMNMX.FTZ R82, R147, R82, !PT ;  /* 0x0000005293527209 */ /* 0x000fe40007810000 */
[----:B------:R-:W-:Y:S01]  /*3410*/  FMNMX.FTZ R20, R11, R20, !PT ;  /* 0x000000140b147209 */ /* 0x000fe20007810000 */
[----:B------:R-:W2:Y:S01]  /*3420*/  MUFU.TANH R24, R24 ;  /* 0x0000001800187308 */ /* 0x000ea20000002400 */
[----:B---3--:R-:W-:Y:S02]  /*3430*/  FSEL R31, R44, -INF , P2 ;  /* 0xff8000002c1f7808 */ /* 0x008fe40001000000 */
[----:B------:R-:W-:-:S02]  /*3440*/  FMNMX.FTZ R20, R13, R20, !PT ;  /* 0x000000140d147209 */ /* 0x000fc40007810000 */
[----:B------:R-:W-:Y:S02]  /*3450*/  ISETP.GT.AND P2, PT, R6, 0x79, PT ;  /* 0x000000790600780c */ /* 0x000fe40003f44270 */
[----:B------:R-:W-:Y:S01]  /*3460*/  FMNMX.FTZ R20, R15, R20, !PT ;  /* 0x000000140f147209 */ /* 0x000fe20007810000 */
[----:B------:R-:W3:Y:S01]  /*3470*/  MUFU.TANH R26, R26 ;  /* 0x0000001a001a7308 */ /* 0x000ee20000002400 */
[----:B-1----:R-:W-:Y:S02]  /*3480*/  FSEL R149, R80, -INF , P2 ;  /* 0xff80000050957808 */ /* 0x002fe40001000000 */
[----:B------:R-:W-:Y:S02]  /*3490*/  FSEL R39, R10, -INF , P2 ;  /* 0xff8000000a277808 */ /* 0x000fe40001000000 */
[----:B------:R-:W-:Y:S02]  /*34a0*/  FMNMX.FTZ R82, R149, R82, !PT ;  /* 0x0000005295527209 */ /* 0x000fe40007810000 */
[----:B------:R-:W-:Y:S01]  /*34b0*/  ISETP.GT.AND P2, PT, R6, 0x90, PT ;  /* 0x000000900600780c */ /* 0x000fe20003f44270 */
[----:B------:R-:W1:Y:S01]  /*34c0*/  MUFU.TANH R34, R34 ;  /* 0x0000002200227308 */ /* 0x000e620000002400 */
[----:B--2---:R-:W-:-:S02]  /*34d0*/  FSEL R111, R24, -INF , P3 ;  /* 0xff800000186f7808 */ /* 0x004fc40001800000 */
[----:B------:R-:W-:-:S04]  /*34e0*/  FMNMX.FTZ R24, R21, R20, !PT ;  /* 0x0000001415187209 */ /* 0x000fc80007810000 */
[----:B------:R-:W-:Y:S01]  /*34f0*/  FMNMX.FTZ R24, R41, R24, !PT ;  /* 0x0000001829187209 */ /* 0x000fe20007810000 */
[----:B------:R-:W2:Y:S01]  /*3500*/  MUFU.TANH R12, R12 ;  /* 0x0000000c000c7308 */ /* 0x000ea20000002400 */
[----:B---3--:R-:W-:Y:S02]  /*3510*/  FSEL R151, R26, -INF , P3 ;  /* 0xff8000001a977808 */ /* 0x008fe40001800000 */
[----:B------:R-:W-:Y:S02]  /*3520*/  FMNMX.FTZ R24, R43, R24, !PT ;  /* 0x000000182b187209 */ /* 0x000fe40007810000 */
[----:B------:R-:W-:Y:S02]  /*3530*/  FMNMX.FTZ R82, R151, R82, !PT ;  /* 0x0000005297527209 */ /* 0x000fe40007810000 */
[----:B------:R-:W-:Y:S01]  /*3540*/  FMNMX.FTZ R24, R45, R24, !PT ;  /* 0x000000182d187209 */ /* 0x000fe20007810000 */
[----:B------:R-:W3:Y:S01]  /*3550*/  MUFU.TANH R40, R40 ;  /* 0x0000002800287308 */ /* 0x000ee20000002400 */
[----:B------:R-:W-:-:S02]  /*3560*/  FMNMX.FTZ R82, R153, R82, !PT ;  /* 0x0000005299527209 */ /* 0x000fc40007810000 */
[----:B------:R-:W-:Y:S02]  /*3570*/  FMNMX.FTZ R26, R47, R24, !PT ;  /* 0x000000182f1a7209 */ /* 0x000fe40007810000 */
[----:B------:R-:W-:Y:S02]  /*3580*/  FMNMX.FTZ R82, R155, R82, !PT ;  /* 0x000000529b527209 */ /* 0x000fe40007810000 */
[----:B------:R-:W-:Y:S01]  /*3590*/  ISETP.GT.AND P3, PT, R6, 0x91, PT ;  /* 0x000000910600780c */ /* 0x000fe20003f64270 */
[----:B------:R-:W4:Y:S01]  /*35a0*/  MUFU.TANH R38, R38 ;  /* 0x0000002600267308 */ /* 0x000f220000002400 */
[----:B-1----:R-:W-:Y:S02]  /*35b0*/  FSEL R159, R34, -INF , P2 ;  /* 0xff800000229f7808 */ /* 0x002fe40001000000 */
[----:B------:R-:W-:Y:S02]  /*35c0*/  FMNMX.FTZ R82, R157, R82, !PT ;  /* 0x000000529d527209 */ /* 0x000fe40007810000 */
[----:B--2---:R-:W-:-:S02]  /*35d0*/  FSEL R113, R12, -INF , P4 ;  /* 0xff8000000c717808 */ /* 0x004fc40002000000 */
[----:B------:R-:W-:Y:S01]  /*35e0*/  FMNMX.FTZ R26, R49, R26, !PT ;  /* 0x0000001a311a7209 */ /* 0x000fe20007810000 */
[----:B------:R-:W-:Y:S01]  /*35f0*/  MUFU.TANH R44, R36 ;  /* 0x00000024002c7308 */ /* 0x000fe20000002400 */
[----:B------:R-:W-:Y:S02]  /*3600*/  ISETP.GT.AND P4, PT, R6, 0x98, PT ;  /* 0x000000980600780c */ /* 0x000fe40003f84270 */
[----:B---3--:R-:W-:Y:S02]  /*3610*/  FSEL R161, R40, -INF , P3 ;  /* 0xff80000028a17808 */ /* 0x008fe40001800000 */
[----:B------:R-:W-:Y:S02]  /*3620*/  FMNMX.FTZ R82, R159, R82, !PT ;  /* 0x000000529f527209 */ /* 0x000fe40007810000 */
[----:B------:R-:W-:Y:S01]  /*3630*/  FMNMX.FTZ R26, R51, R26, !PT ;  /* 0x0000001a331a7209 */ /* 0x000fe20007810000 */
[----:B------:R1:W-:Y:S01]  /*3640*/  MUFU.TANH R40, R32 ;  /* 0x0000002000287308 */ /* 0x0003e20000002400 */
[----:B----4-:R-:W-:-:S02]  /*3650*/  FSEL R165, R38, -INF , P4 ;  /* 0xff80000026a57808 */ /* 0x010fc40002000000 */
[----:B------:R-:W-:Y:S02]  /*3660*/  FMNMX.FTZ R82, R161, R82, !PT ;  /* 0x00000052a1527209 */ /* 0x000fe40007810000 */
[----:B------:R-:W-:Y:S02]  /*3670*/  FMNMX.FTZ R26, R53, R26, !PT ;  /* 0x0000001a351a7209 */ /* 0x000fe40007810000 */
[----:B------:R-:W-:Y:S01]  /*3680*/  FMNMX.FTZ R82, R165, R82, !PT ;  /* 0x00000052a5527209 */ /* 0x000fe20007810000 */
[----:B------:R-:W2:Y:S01]  /*3690*/  MUFU.TANH R38, R29 ;  /* 0x0000001d00267308 */ /* 0x000ea20000002400 */
[----:B------:R-:W-:Y:S02]  /*36a0*/  FMNMX.FTZ R28, R55, R26, !PT ;  /* 0x0000001a371c7209 */ /* 0x000fe40007810000 */
[----:B------:R-:W-:Y:S02]  /*36b0*/  FMNMX.FTZ R82, R163, R82, !PT ;  /* 0x00000052a3527209 */ /* 0x000fe40007810000 */
[----:B------:R-:W-:-:S03]  /*36c0*/  FMNMX.FTZ R28, R57, R28, !PT ;  /* 0x0000001c391c7209 */ /* 0x000fc60007810000 */
[----:B------:R-:W3:Y:S01]  /*36d0*/  SHFL.BFLY PT, R89, R82, 0x2, 0x1f ;  /* 0x0c401f0052597f89 */ /* 0x000ee200000e0000 */
[----:B------:R-:W-:Y:S01]  /*36e0*/  FMNMX.FTZ R28, R59, R28, !PT ;  /* 0x0000001c3b1c7209 */ /* 0x000fe20007810000 */
[----:B------:R4:W5:Y:S03]  /*36f0*/  MUFU.TANH R42, R33 ;  /* 0x00000021002a7308 */ /* 0x0009660000002400 */
[----:B------:R-:W-:-:S04]  /*3700*/  FMNMX.FTZ R28, R61, R28, !PT ;  /* 0x0000001c3d1c7209 */ /* 0x000fc80007810000 */
[----:B------:R-:W-:Y:S01]  /*3710*/  FMNMX.FTZ R30, R25, R28, !PT ;  /* 0x0000001c191e7209 */ /* 0x000fe20007810000 */
[----:B------:R-:W5:Y:S03]  /*3720*/  MUFU.TANH R46, R37 ;  /* 0x00000025002e7308 */ /* 0x000f660000002400 */
[----:B------:R-:W-:-:S04]  /*3730*/  FMNMX.FTZ R30, R63, R30, !PT ;  /* 0x0000001e3f1e7209 */ /* 0x000fc80007810000 */
[----:B------:R-:W-:-:S04]  /*3740*/  FMNMX.FTZ R30, R27, R30, !PT ;  /* 0x0000001e1b1e7209 */ /* 0x000fc80007810000 */
[----:B------:R-:W-:Y:S02]  /*3750*/  FMNMX.FTZ R30, R65, R30, !PT ;  /* 0x0000001e411e7209 */ /* 0x000fe40007810000 */
[----:B---3--:R-:W-:Y:S02]  /*3760*/  FMNMX.FTZ R6, R82, R89, !PT ;  /* 0x0000005952067209 */ /* 0x008fe40007810000 */
[----:B-1----:R-:W-:-:S03]  /*3770*/  FMNMX.FTZ R32, R67, R30, !PT ;  /* 0x0000001e43207209 */ /* 0x002fc60007810000 */
[----:B------:R-:W1:Y:S01]  /*3780*/  SHFL.BFLY PT, R89, R6, 0x1, 0x1f ;  /* 0x0c201f0006597f89 */ /* 0x000e6200000e0000 */
[----:B------:R-:W-:-:S04]  /*3790*/  FMNMX.FTZ R32, R71, R32, !PT ;  /* 0x0000002047207209 */ /* 0x000fc80007810000 */
[----:B------:R-:W-:-:S04]  /*37a0*/  FMNMX.FTZ R32, R73, R32, !PT ;  /* 0x0000002049207209 */ /* 0x000fc80007810000 */
[----:B------:R-:W-:-:S04]  /*37b0*/  FMNMX.FTZ R32, R31, R32, !PT ;  /* 0x000000201f207209 */ /* 0x000fc80007810000 */
[----:B------:R-:W-:-:S04]  /*37c0*/  FMNMX.FTZ R34, R81, R32, !PT ;  /* 0x0000002051227209 */ /* 0x000fc80007810000 */
[----:B------:R-:W-:-:S04]  /*37d0*/  FMNMX.FTZ R34, R85, R34, !PT ;  /* 0x0000002255227209 */ /* 0x000fc80007810000 */
[----:B------:R-:W-:Y:S02]  /*37e0*/  FMNMX.FTZ R34, R99, R34, !PT ;  /* 0x0000002263227209 */ /* 0x000fe40007810000 */
[----:B-1----:R-:W-:Y:S02]  /*37f0*/  FMNMX.FTZ R89, R6, R89, !PT ;  /* 0x0000005906597209 */ /* 0x002fe40007810000 */
[----:B------:R-:W-:Y:S02]  /*3800*/  FMNMX.FTZ R34, R35, R34, !PT ;  /* 0x0000002223227209 */ /* 0x000fe40007810000 */
[C---:B------:R-:W-:Y:S01]  /*3810*/  FSETP.NEU.FTZ.AND P6, PT, R89.reuse, -INF , PT ;  /* 0xff8000005900780b */ /* 0x040fe20003fdd000 */
[----:B------:R-:W-:-:S01]  /*3820*/  FFMA.FTZ R10, R89, R88, -8 ;  /* 0xc1000000590a7423 */ /* 0x000fc20000010058 */
[----:B------:R-:W-:-:S04]  /*3830*/  FMNMX.FTZ R36, R39, R34, !PT ;  /* 0x0000002227247209 */ /* 0x000fc80007810000 */
[----:B------:R-:W-:Y:S02]  /*3840*/  FMNMX.FTZ R36, R111, R36, !PT ;  /* 0x000000246f247209 */ /* 0x000fe40007810000 */
[----:B------:R-:W-:Y:S02]  /*3850*/  FSEL R54, R10, RZ, P6 ;  /* 0x000000ff0a367208 */ /* 0x000fe40003000000 */
[----:B------:R-:W-:Y:S02]  /*3860*/  FMNMX.FTZ R36, R113, R36, !PT ;  /* 0x0000002471247209 */ /* 0x000fe40007810000 */
[----:B------:R-:W-:Y:S01]  /*3870*/  LOP3.LUT P6, RZ, R84, 0x7f, RZ, 0xc0, !PT ;  /* 0x0000007f54ff7812 */ /* 0x000fe200078cc0ff */
[-CC-:B------:R-:W-:Y:S01]  /*3880*/  FFMA.FTZ R12, R95, R88.reuse, -R54.reuse ;  /* 0x000000585f0c7223 */ /* 0x180fe20000010836 */
[----:B------:R-:W-:-:S01]  /*3890*/  FFMA.FTZ R95, R125, R88, -R54 ;  /* 0x000000587d5f7223 */ /* 0x000fc20000010836 */
[-CC-:B------:R-:W-:Y:S01]  /*38a0*/  FFMA.FTZ R127, R127, R88.reuse, -R54.reuse ;  /* 0x000000587f7f7223 */ /* 0x180fe20000010836 */
[----:B--2---:R-:W-:Y:S01]  /*38b0*/  FSEL R125, R38, -INF , P1 ;  /* 0xff800000267d7808 */ /* 0x004fe20000800000 */
[--C-:B----4-:R-:W-:Y:S01]  /*38c0*/  FFMA.FTZ R33, R77, R88, -R54.reuse ;  /* 0x000000584d217223 */ /* 0x110fe20000010836 */
[----:B------:R-:W-:Y:S01]  /*38d0*/  FMNMX.FTZ R36, R115, R36, !PT ;  /* 0x0000002473247209 */ /* 0x000fe20007810000 */
[----:B------:R1:W-:Y:S01]  /*38e0*/  MUFU.EX2 R32, R127 ;  /* 0x0000007f00207308 */ /* 0x0003e20000000800 */
[----:B------:R-:W-:-:S01]  /*38f0*/  FFMA.FTZ R77, R97, R88, -R54 ;  /* 0x00000058614d7223 */ /* 0x000fc20000010836 */
[--C-:B------:R-:W-:Y:S01]  /*3900*/  FFMA.FTZ R97, R129, R88, -R54.reuse ;  /* 0x0000005881617223 */ /* 0x100fe20000010836 */
[----:B------:R-:W-:Y:S01]  /*3910*/  FMNMX.FTZ R38, R125, R36, !PT ;  /* 0x000000247d267209 */ /* 0x000fe20007810000 */
[-CC-:B------:R-:W-:Y:S01]  /*3920*/  FFMA.FTZ R131, R131, R88.reuse, -R54.reuse ;  /* 0x0000005883837223 */ /* 0x180fe20000010836 */
[----:B-----5:R-:W-:Y:S01]  /*3930*/  FSEL R129, R42, -INF , P3 ;  /* 0xff8000002a817808 */ /* 0x020fe20001800000 */
[-CC-:B------:R-:W-:Y:S01]  /*3940*/  FFMA.FTZ R6, R69, R88.reuse, -R54.reuse ;  /* 0x0000005845067223 */ /* 0x180fe20000010836 */
[----:B------:R-:W-:-:S01]  /*3950*/  FFMA.FTZ R69, R101, R88, -R54 ;  /* 0x0000005865457223 */ /* 0x000fc20000010836 */
[----:B------:R2:W-:Y:S01]  /*3960*/  MUFU.EX2 R34, R131 ;  /* 0x0000008300227308 */ /* 0x0005e20000000800 */
[----:B-1----:R-:W-:Y:S01]  /*3970*/  FSEL R127, R40, -INF , P2 ;  /* 0xff800000287f7808 */ /* 0x002fe20001000000 */
[-CC-:B------:R-:W-:Y:S01]  /*3980*/  FFMA.FTZ R101, R133, R88.reuse, -R54.reuse ;  /* 0x0000005885657223 */ /* 0x180fe20000010836 */
[----:B------:R-:W-:Y:S01]  /*3990*/  FSEL R133, R46, -INF , P5 ;  /* 0xff8000002e857808 */ /* 0x000fe20002800000 */
[--C-:B------:R-:W-:Y:S01]  /*39a0*/  FFMA.FTZ R29, R8, R88, -R54.reuse ;  /* 0x00000058081d7223 */ /* 0x100fe20000010836 */
[----:B------:R-:W-:Y:S01]  /*39b0*/  FMNMX.FTZ R38, R127, R38, !PT ;  /* 0x000000267f267209 */ /* 0x000fe20007810000 */
[-CC-:B------:R-:W-:Y:S01]  /*39c0*/  FFMA.FTZ R8, R75, R88.reuse, -R54.reuse ;  /* 0x000000584b087223 */ /* 0x180fe20000010836 */
[----:B------:R-:W-:-:S01]  /*39d0*/  FFMA.FTZ R75, R91, R88, -R54 ;  /* 0x000000585b4b7223 */ /* 0x000fc20000010836 */
[-CC-:B------:R-:W-:Y:S01]  /*39e0*/  FFMA.FTZ R93, R93, R88.reuse, -R54.reuse ;  /* 0x000000585d5d7223 */ /* 0x180fe20000010836 */
[----:B--2---:R-:W-:Y:S01]  /*39f0*/  FSEL R131, R44, -INF , P4 ;  /* 0xff8000002c837808 */ /* 0x004fe20002000000 */
[--C-:B------:R-:W-:Y:S01]  /*3a00*/  FFMA.FTZ R103, R103, R88, -R54.reuse ;  /* 0x0000005867677223 */ /* 0x100fe20000010836 */
[----:B------:R-:W-:Y:S01]  /*3a10*/  FMNMX.FTZ R38, R129, R38, !PT ;  /* 0x0000002681267209 */ /* 0x000fe20007810000 */
[-CC-:B------:R-:W-:Y:S01]  /*3a20*/  FFMA.FTZ R107, R107, R88.reuse, -R54.reuse ;  /* 0x000000586b6b7223 */ /* 0x180fe20000010836 */
[----:B------:R-:W-:-:S01]  /*3a30*/  FFMA.FTZ R109, R109, R88, -R54 ;  /* 0x000000586d6d7223 */ /* 0x000fc20000010836 */
[--C-:B------:R-:W-:Y:S01]  /*3a40*/  FFMA.FTZ R117, R117, R88, -R54.reuse ;  /* 0x0000005875757223 */ /* 0x100fe20000010836 */
[----:B------:R-:W-:Y:S01]  /*3a50*/  FMNMX.FTZ R38, R131, R38, !PT ;  /* 0x0000002683267209 */ /* 0x000fe20007810000 */
[-CC-:B------:R-:W-:Y:S01]  /*3a60*/  FFMA.FTZ R123, R123, R88.reuse, -R54.reuse ;  /* 0x000000587b7b7223 */ /* 0x180fe20000010836 */
[----:B------:R-:W-:-:S01]  /*3a70*/  FFMA.FTZ R10, R79, R88, -R54 ;  /* 0x000000584f0a7223 */ /* 0x000fc20000010836 */
[--C-:B------:R-:W-:Y:S01]  /*3a80*/  FFMA.FTZ R37, R83, R88, -R54.reuse ;  /* 0x0000005853257223 */ /* 0x100fe20000010836 */
[----:B------:R-:W-:Y:S01]  /*3a90*/  FMNMX.FTZ R44, R133, R38, !PT ;  /* 0x00000026852c7209 */ /* 0x000fe20007810000 */
[----:B------:R1:W-:Y:S01]  /*3aa0*/  MUFU.EX2 R14, R93 ;  /* 0x0000005d000e7308 */ /* 0x0003e20000000800 */
[----:B------:R-:W-:-:S01]  /*3ab0*/  FFMA.FTZ R79, R105, R88, -R54 ;  /* 0x00000058694f7223 */ /* 0x000fc20000010836 */
[-CC-:B------:R-:W-:Y:S01]  /*3ac0*/  FFMA.FTZ R83, R119, R88.reuse, -R54.reuse ;  /* 0x0000005877537223 */ /* 0x180fe20000010836 */
[----:B------:R-:W-:-:S01]  /*3ad0*/  FFMA.FTZ R137, R137, R88, -R54 ;  /* 0x0000005889897223 */ /* 0x000fc20000010836 */
[----:B------:R-:W2:Y:S01]  /*3ae0*/  SHFL.BFLY PT, R91, R44, 0x2, 0x1f ;  /* 0x0c401f002c5b7f89 */ /* 0x000ea200000e0000 */
[----:B------:R-:W-:-:S01]  /*3af0*/  FFMA.FTZ R139, R139, R88, -R54 ;  /* 0x000000588b8b7223 */ /* 0x000fc20000010836 */
[-CC-:B------:R-:W-:Y:S01]  /*3b00*/  FFMA.FTZ R105, R141, R88.reuse, -R54.reuse ;  /* 0x000000588d697223 */ /* 0x180fe20000010836 */
[----:B------:R-:W-:-:S01]  /*3b10*/  FFMA.FTZ R40, R143, R88, -R54 ;  /* 0x000000588f287223 */ /* 0x000fc20000010836 */
[----:B------:R3:W-:Y:S01]  /*3b20*/  MUFU.EX2 R20, R103 ;  /* 0x0000006700147308 */ /* 0x0007e20000000800 */
[----:B-1----:R-:W-:-:S01]  /*3b30*/  FFMA.FTZ R93, R121, R88, -R54 ;  /* 0x00000058795d7223 */ /* 0x002fc20000010836 */
[-CC-:B------:R-:W-:Y:S01]  /*3b40*/  FFMA.FTZ R42, R147, R88.reuse, -R54.reuse ;  /* 0x00000058932a7223 */ /* 0x180fe20000010836 */
[----:B------:R-:W-:-:S01]  /*3b50*/  FFMA.FTZ R46, R155, R88, -R54 ;  /* 0x000000589b2e7223 */ /* 0x000fc20000010836 */
[-CC-:B------:R-:W-:Y:S01]  /*3b60*/  FFMA.FTZ R119, R157, R88.reuse, -R54.reuse ;  /* 0x000000589d777223 */ /* 0x180fe20000010836 */
[----:B------:R-:W-:-:S01]  /*3b70*/  FFMA.FTZ R48, R159, R88, -R54 ;  /* 0x000000589f307223 */ /* 0x000fc20000010836 */
[-CC-:B------:R-:W-:Y:S01]  /*3b80*/  FFMA.FTZ R121, R161, R88.reuse, -R54.reuse ;  /* 0x00000058a1797223 */ /* 0x180fe20000010836 */
[----:B------:R-:W-:Y:S01]  /*3b90*/  @!P6 IADD3 R3, R3, 0x29840, RZ ;  /* 0x000298400303e810 */ /* 0x000fe20007ffe0ff */
[----:B------:R1:W-:Y:S01]  /*3ba0*/  MUFU.EX2 R24, R107 ;  /* 0x0000006b00187308 */ /* 0x0003e20000000800 */
[----:B---3--:R-:W-:-:S02]  /*3bb0*/  FFMA.FTZ R103, R135, R88, -R54 ;  /* 0x0000005887677223 */ /* 0x008fc40000010836 */
[----:B------:R-:W-:-:S04]  /*3bc0*/  @!P6 PRMT R3, RZ, 0x654, R3 ;  /* 0x00000654ff03e816 */ /* 0x000fc80000000003 */
[----:B------:R3:W-:Y:S01]  /*3bd0*/  @!P6 SYNCS.ARRIVE.TRANS64.RED.A1T0 RZ, [R3+URZ], RZ ;  /* 0x000000ff03ffe9a7 */ /* 0x0007e2000810043f */
[----:B------:R4:W-:Y:S01]  /*3be0*/  MUFU.EX2 R26, R109 ;  /* 0x0000006d001a7308 */ /* 0x0009e20000000800 */
[----:B-1----:R-:W-:-:S01]  /*3bf0*/  FFMA.FTZ R107, R145, R88, -R54 ;  /* 0x00000058916b7223 */ /* 0x002fc20000010836 */
[----:B--2---:R-:W-:Y:S01]  /*3c00*/  FMNMX.FTZ R50, R44, R91, !PT ;  /* 0x0000005b2c327209 */ /* 0x004fe20007810000 */
[----:B------:R-:W-:-:S05]  /*3c10*/  FFMA.FTZ R44, R151, R88, -R54 ;  /* 0x00000058972c7223 */ /* 0x000fca0000010836 */
[----:B------:R1:W-:Y:S01]  /*3c20*/  MUFU.EX2 R28, R117 ;  /* 0x00000075001c7308 */ /* 0x0003e20000000800 */
[----:B------:R-:W2:Y:S01]  /*3c30*/  SHFL.BFLY PT, R91, R50, 0x1, 0x1f ;  /* 0x0c201f00325b7f89 */ /* 0x000ea200000e0000 */
[----:B----4-:R-:W-:-:S06]  /*3c40*/  FFMA.FTZ R109, R149, R88, -R54 ;  /* 0x00000058956d7223 */ /* 0x010fcc0000010836 */
[----:B------:R4:W-:Y:S01]  /*3c50*/  MUFU.EX2 R30, R123 ;  /* 0x0000007b001e7308 */ /* 0x0009e20000000800 */
[----:B-1----:R-:W-:-:S07]  /*3c60*/  FFMA.FTZ R117, R153, R88, -R54 ;  /* 0x0000005899757223 */ /* 0x002fce0000010836 */
[----:B------:R-:W-:Y:S01]  /*3c70*/  MUFU.EX2 R6, R6 ;  /* 0x0000000600067308 */ /* 0x000fe20000000800 */
[----:B----4-:R-:W-:-:S07]  /*3c80*/  FFMA.FTZ R123, R163, R88, -R54 ;  /* 0x00000058a37b7223 */ /* 0x010fce0000010836 */
[----:B------:R-:W1:Y:S01]  /*3c90*/  MUFU.EX2 R29, R29 ;  /* 0x0000001d001d7308 */ /* 0x000e620000000800 */
[----:B--2---:R-:W-:Y:S01]  /*3ca0*/  FMNMX.FTZ R91, R50, R91, !PT ;  /* 0x0000005b325b7209 */ /* 0x004fe20007810000 */
[----:B------:R-:W-:-:S03]  /*3cb0*/  FFMA.FTZ R50, R165, R88, -R54 ;  /* 0x00000058a5327223 */ /* 0x000fc60000010836 */
[C---:B------:R-:W-:Y:S01]  /*3cc0*/  FSETP.NEU.FTZ.AND P1, PT, R91.reuse, -INF , PT ;  /* 0xff8000005b00780b */ /* 0x040fe20003f3d000 */
[----:B------:R-:W-:-:S02]  /*3cd0*/  FFMA.FTZ R52, R91, R88, -8 ;  /* 0xc10000005b347423 */ /* 0x000fc40000010058 */
[----:B------:R-:W-:Y:S03]  /*3ce0*/  MUFU.EX2 R8, R8 ;  /* 0x0000000800087308 */ /* 0x000fe60000000800 */
[----:B------:R-:W-:Y:S02]  /*3cf0*/  FSEL R60, R52, RZ, P1 ;  /* 0x000000ff343c7208 */ /* 0x000fe40000800000 */
[----:B------:R-:W-:-:S03]  /*3d00*/  PLOP3.LUT P1, PT, PT, PT, UP0, 0x80, 0x0 ;  /* 0x000000000000781c */ /* 0x000fc60003f2f008 */
[-CC-:B------:R-:W-:Y:S01]  /*3d10*/  FFMA.FTZ R5, R5, R88.reuse, -R60.reuse ;  /* 0x0000005805057223 */ /* 0x180fe2000001083c */
[----:B------:R-:W-:-:S01]  /*3d20*/  FFMA.FTZ R4, R4, R88, -R60 ;  /* 0x0000005804047223 */ /* 0x000fc2000001083c */
[-CC-:B------:R-:W-:Y:S01]  /*3d30*/  FFMA.FTZ R54, R7, R88.reuse, -R60.reuse ;  /* 0x0000005807367223 */ /* 0x180fe2000001083c */
[----:B------:R-:W-:-:S01]  /*3d40*/  FFMA.FTZ R56, R9, R88, -R60 ;  /* 0x0000005809387223 */ /* 0x000fc2000001083c */
[-CC-:B------:R-:W-:Y:S01]  /*3d50*/  FFMA.FTZ R7, R11, R88.reuse, -R60.reuse ;  /* 0x000000580b077223 */ /* 0x180fe2000001083c */
[----:B------:R-:W-:Y:S01]  /*3d60*/  MUFU.EX2 R33, R33 ;  /* 0x0000002100217308 */ /* 0x000fe20000000800 */
[----:B------:R-:W-:-:S01]  /*3d70*/  FFMA.FTZ R52, R13, R88, -R60 ;  /* 0x000000580d347223 */ /* 0x000fc2000001083c */
[-CC-:B------:R-:W-:Y:S01]  /*3d80*/  FFMA.FTZ R15, R15, R88.reuse, -R60.reuse ;  /* 0x000000580f0f7223 */ /* 0x180fe2000001083c */
[----:B------:R-:W-:-:S01]  /*3d90*/  FFMA.FTZ R9, R41, R88, -R60 ;  /* 0x0000005829097223 */ /* 0x000fc2000001083c */
[-CC-:B------:R-:W-:Y:S01]  /*3da0*/  FFMA.FTZ R21, R21, R88.reuse, -R60.reuse ;  /* 0x0000005815157223 */ /* 0x180fe2000001083c */
[----:B------:R-:W-:-:S01]  /*3db0*/  FFMA.FTZ R25, R25, R88, -R60 ;  /* 0x0000005819197223 */ /* 0x000fc2000001083c */
[-CC-:B------:R-:W-:Y:S01]  /*3dc0*/  FFMA.FTZ R27, R27, R88.reuse, -R60.reuse ;  /* 0x000000581b1b7223 */ /* 0x180fe2000001083c */
[----:B------:R-:W-:-:S01]  /*3dd0*/  FFMA.FTZ R45, R45, R88, -R60 ;  /* 0x000000582d2d7223 */ /* 0x000fc2000001083c */
        /* <DEDUP_REMOVED lines=8> */
[----:B------:R-:W2:Y:S01]  /*3e60*/  MUFU.EX2 R4, R4 ;  /* 0x0000000400047308 */ /* 0x000ea20000000800 */
[----:B------:R-:W-:-:S01]  /*3e70*/  FFMA.FTZ R65, R65, R88, -R60 ;  /* 0x0000005841417223 */ /* 0x000fc2000001083c */
[-CC-:B------:R-:W-:Y:S01]  /*3e80*/  FFMA.FTZ R67, R67, R88.reuse, -R60.reuse ;  /* 0x0000005843437223 */ /* 0x180fe2000001083c */
[----:B------:R-:W-:-:S01]  /*3e90*/  FFMA.FTZ R71, R71, R88, -R60 ;  /* 0x0000005847477223 */ /* 0x000fc2000001083c */
[-CC-:B------:R-:W-:Y:S01]  /*3ea0*/  FFMA.FTZ R73, R73, R88.reuse, -R60.reuse ;  /* 0x0000005849497223 */ /* 0x180fe2000001083c */
[----:B------:R-:W-:-:S01]  /*3eb0*/  FFMA.FTZ R31, R31, R88, -R60 ;  /* 0x000000581f1f7223 */ /* 0x000fc2000001083c */
[-CC-:B------:R-:W-:Y:S01]  /*3ec0*/  FFMA.FTZ R81, R81, R88.reuse, -R60.reuse ;  /* 0x0000005851517223 */ /* 0x180fe2000001083c */
[----:B------:R-:W-:-:S01]  /*3ed0*/  FFMA.FTZ R85, R85, R88, -R60 ;  /* 0x0000005855557223 */ /* 0x000fc2000001083c */
[----:B------:R4:W5:Y:S01]  /*3ee0*/  MUFU.EX2 R62, R54 ;  /* 0x00000036003e7308 */ /* 0x0009620000000800 */
[----:B------:R-:W-:-:S01]  /*3ef0*/  FFMA.FTZ R99, R99, R88, -R60 ;  /* 0x0000005863637223 */ /* 0x000fc2000001083c */
[-CC-:B------:R-:W-:Y:S01]  /*3f00*/  FFMA.FTZ R35, R35, R88.reuse, -R60.reuse ;  /* 0x0000005823237223 */ /* 0x180fe2000001083c */
[----:B------:R-:W-:-:S01]  /*3f10*/  FFMA.FTZ R39, R39, R88, -R60 ;  /* 0x0000005827277223 */ /* 0x000fc2000001083c */
[-CC-:B------:R-:W-:Y:S01]  /*3f20*/  FFMA.FTZ R111, R111, R88.reuse, -R60.reuse ;  /* 0x000000586f6f7223 */ /* 0x180fe2000001083c */
[----:B------:R-:W-:-:S01]  /*3f30*/  FFMA.FTZ R113, R113, R88, -R60 ;  /* 0x0000005871717223 */ /* 0x000fc2000001083c */
[-CC-:B------:R-:W-:Y:S01]  /*3f40*/  FFMA.FTZ R115, R115, R88.reuse, -R60.reuse ;  /* 0x0000005873737223 */ /* 0x180fe2000001083c */
[----:B------:R-:W-:-:S01]  /*3f50*/  FFMA.FTZ R125, R125, R88, -R60 ;  /* 0x000000587d7d7223 */ /* 0x000fc2000001083c */
[----:B------:R3:W3:Y:S01]  /*3f60*/  MUFU.EX2 R135, R56 ;  /* 0x0000003800877308 */ /* 0x0006e20000000800 */
[----:B----4-:R-:W-:-:S01]  /*3f70*/  FFMA.FTZ R54, R43, R88, -R60 ;  /* 0x000000582b367223 */ /* 0x010fc2000001083c */
[----:B-1----:R-:W-:Y:S01]  /*3f80*/  FADD.FTZ R43, R6, R29 ;  /* 0x0000001d062b7221 */ /* 0x002fe20000010000 */
[----:B--2---:R-:W-:-:S01]  /*3f90*/  FADD.FTZ R41, R5, R4 ;  /* 0x0000000405297221 */ /* 0x004fc20000010000 */
[-CC-:B------:R-:W-:Y:S01]  /*3fa0*/  FFMA.FTZ R127, R127, R88.reuse, -R60.reuse ;  /* 0x000000587f7f7223 */ /* 0x180fe2000001083c */
[----:B------:R-:W-:-:S01]  /*3fb0*/  FFMA.FTZ R129, R129, R88, -R60 ;  /* 0x0000005881817223 */ /* 0x000fc2000001083c */
[----:B------:R-:W-:Y:S01]  /*3fc0*/  FADD.FTZ R78, R8, R43 ;  /* 0x0000002b084e7221 */ /* 0x000fe20000010000 */
[----:B------:R-:W-:-:S01]  /*3fd0*/  FFMA.FTZ R131, R131, R88, -R60 ;  /* 0x0000005883837223 */ /* 0x000fc2000001083c */
[----:B------:R-:W1:Y:S01]  /*3fe0*/  MUFU.EX2 R10, R10 ;  /* 0x0000000a000a7308 */ /* 0x000e620000000800 */
[----:B-----5:R-:W-:-:S01]  /*3ff0*/  FADD.FTZ R76, R62, R41 ;  /* 0x000000293e4c7221 */ /* 0x020fc20000010000 */
[----:B---3--:R-:W-:Y:S01]  /*4000*/  FFMA.FTZ R56, R51, R88, -R60 ;  /* 0x0000005833387223 */ /* 0x008fe2000001083c */
[--C-:B------:R-:W-:Y:S01]  /*4010*/  IMAD.MOV.U32 R59, RZ, RZ, R87.reuse ;  /* 0x000000ffff3b7224 */ /* 0x100fe200078e0057 */
[----:B------:R-:W-:Y:S01]  /*4020*/  MOV R49, R87 ;  /* 0x0000005700317202 */ /* 0x000fe20000000f00 */
[----:B------:R-:W-:-:S02]  /*4030*/  IMAD.MOV.U32 R57, RZ, RZ, R87 ;  /* 0x000000ffff397224 */ /* 0x000fc400078e0057 */
[----:B------:R-:W-:Y:S01]  /*4040*/  IMAD.MOV.U32 R51, RZ, RZ, R87 ;  /* 0x000000ffff337224 */ /* 0x000fe200078e0057 */
[----:B------:R-:W2:Y:S01]  /*4050*/  MUFU.EX2 R7, R7 ;  /* 0x0000000700077308 */ /* 0x000ea20000000800 */
[----:B------:R-:W-:-:S01]  /*4060*/  FADD.FTZ R76, R135, R76 ;  /* 0x0000004c874c7221 */ /* 0x000fc20000010000 */
[----:B------:R-:W-:Y:S01]  /*4070*/  F2FP.SATFINITE.E4M3.F32.PACK_AB_MERGE_C R62, R135, R62, RZ ;  /* 0x0000003e873e723e */ /* 0x000fe200048070ff */
[--C-:B------:R-:W-:Y:S02]  /*4080*/  IMAD.MOV.U32 R43, RZ, RZ, R87.reuse ;  /* 0x000000ffff2b7224 */ /* 0x100fe400078e0057 */
[--C-:B------:R-:W-:Y:S01]  /*4090*/  IMAD.MOV.U32 R41, RZ, RZ, R87.reuse ;  /* 0x000000ffff297224 */ /* 0x100fe200078e0057 */
[----:B------:R-:W-:Y:S01]  /*40a0*/  F2FP.SATFINITE.E4M3.F32.PACK_AB_MERGE_C R172, R4, R5, R62 ;  /* 0x0000000504ac723e */ /* 0x000fe2000480703e */
[----:B------:R-:W-:Y:S01]  /*40b0*/  IMAD.MOV.U32 R62, RZ, RZ, R87 ;  /* 0x000000ffff3e7224 */ /* 0x000fe200078e0057 */
[----:B------:R-:W-:Y:S08]  /*40c0*/  MUFU.EX2 R37, R37 ;  /* 0x0000002500257308 */ /* 0x000ff00000000800 */
[----:B------:R-:W3:Y:S08]  /*40d0*/  MUFU.EX2 R52, R52 ;  /* 0x0000003400347308 */ /* 0x000ef00000000800 */
[----:B------:R-:W-:Y:S08]  /*40e0*/  MUFU.EX2 R12, R12 ;  /* 0x0000000c000c7308 */ /* 0x000ff00000000800 */
[----:B------:R4:W5:Y:S08]  /*40f0*/  MUFU.EX2 R64, R15 ;  /* 0x0000000f00407308 */ /* 0x0009700000000800 */
[----:B------:R-:W-:Y:S01]  /*4100*/  MUFU.EX2 R69, R69 ;  /* 0x0000004500457308 */ /* 0x000fe20000000800 */
[----:B----4-:R-:W-:-:S01]  /*4110*/  FFMA.FTZ R15, R63, R88, -R60 ;  /* 0x000000583f0f7223 */ /* 0x010fc2000001083c */
[----:B------:R-:W-:Y:S01]  /*4120*/  FFMA.FTZ R60, R133, R88, -R60 ;  /* 0x00000058853c7223 */ /* 0x000fe2000001083c */
[----:B------:R-:W-:-:S05]  /*4130*/  IMAD.MOV.U32 R63, RZ, RZ, R87 ;  /* 0x000000ffff3f7224 */ /* 0x000fca00078e0057 */
[----:B------:R4:W-:Y:S08]  /*4140*/  MUFU.EX2 R70, R25 ;  /* 0x0000001900467308 */ /* 0x0009f00000000800 */
[----:B------:R-:W5:Y:S01]  /*4150*/  MUFU.EX2 R21, R21 ;  /* 0x0000001500157308 */ /* 0x000f620000000800 */
[----:B----4-:R-:W-:-:S01]  /*4160*/  FADD.FTZ R25, R33, R78 ;  /* 0x0000004e21197221 */ /* 0x010fc20000010000 */
[----:B------:R-:W-:-:S03]  /*4170*/  F2FP.SATFINITE.E4M3.F32.PACK_AB_MERGE_C R33, R33, R8, RZ ;  /* 0x000000082121723e */ /* 0x000fc600048070ff */
[----:B-1----:R-:W-:Y:S01]  /*4180*/  FADD.FTZ R78, R10, R25 ;  /* 0x000000190a4e7221 */ /* 0x002fe20000010000 */
[----:B--2---:R-:W-:-:S01]  /*4190*/  FADD.FTZ R25, R7, R76 ;  /* 0x0000004c07197221 */ /* 0x004fc20000010000 */
[----:B------:R-:W-:Y:S01]  /*41a0*/  F2FP.SATFINITE.E4M3.F32.PACK_AB_MERGE_C R173, R29, R6, R33 ;  /* 0x000000061dad723e */ /* 0x000fe20004807021 */
[----:B------:R-:W1:Y:S01]  /*41b0*/  MUFU.EX2 R9, R9 ;  /* 0x0000000900097308 */ /* 0x000e620000000800 */
[----:B------:R-:W-:Y:S02]  /*41c0*/  IMAD.MOV.U32 R33, RZ, RZ, R87 ;  /* 0x000000ffff217224 */ /* 0x000fe400078e0057 */
[----:B---3--:R-:W-:Y:S01]  /*41d0*/  FADD.FTZ R25, R52, R25 ;  /* 0x0000001934197221 */ /* 0x008fe20000010000 */
[----:B------:R-:W-:-:S04]  /*41e0*/  IMAD.MOV.U32 R29, RZ, RZ, R87 ;  /* 0x000000ffff1d7224 */ /* 0x000fc800078e0057 */
[----:B------:R-:W2:Y:S08]  /*41f0*/  MUFU.EX2 R75, R75 ;  /* 0x0000004b004b7308 */ /* 0x000eb00000000800 */
[----:B------:R3:W-:Y:S08]  /*4200*/  MUFU.EX2 R72, R27 ;  /* 0x0000001b00487308 */ /* 0x0007f00000000800 */
[----:B------:R-:W4:Y:S01]  /*4210*/  MUFU.EX2 R54, R54 ;  /* 0x0000003600367308 */ /* 0x000f220000000800 */
[----:B---3--:R-:W-:-:S01]  /*4220*/  FADD.FTZ R27, R37, R78 ;  /* 0x0000004e251b7221 */ /* 0x008fc20000010000 */
[----:B-----5:R-:W-:Y:S01]  /*4230*/  FADD.FTZ R78, R64, R25 ;  /* 0x00000019404e7221 */ /* 0x020fe20000010000 */
[----:B------:R-:W-:-:S02]  /*4240*/  F2FP.SATFINITE.E4M3.F32.PACK_AB_MERGE_C R64, R21, R64, RZ ;  /* 0x000000401540723e */ /* 0x000fc400048070ff */
[----:B------:R-:W-:Y:S01]  /*4250*/  FADD.FTZ R80, R12, R27 ;  /* 0x0000001b0c507221 */ /* 0x000fe20000010000 */
[----:B------:R-:W-:-:S01]  /*4260*/  FADD.FTZ R78, R21, R78 ;  /* 0x0000004e154e7221 */ /* 0x000fc20000010000 */
[----:B------:R-:W-:Y:S01]  /*4270*/  F2FP.SATFINITE.E4M3.F32.PACK_AB_MERGE_C R174, R52, R7, R64 ;  /* 0x0000000734ae723e */ /* 0x000fe20004807040 */
[----:B------:R-:W3:Y:S01]  /*4280*/  MUFU.EX2 R45, R45 ;  /* 0x0000002d002d7308 */ /* 0x000ee20000000800 */
[----:B------:R-:W-:-:S01]  /*4290*/  FADD.FTZ R3, R69, R80 ;  /* 0x0000005045037221 */ /* 0x000fc20000010000 */
[----:B------:R-:W-:Y:S01]  /*42a0*/  F2FP.SATFINITE.E4M3.F32.PACK_AB_MERGE_C R69, R69, R12, RZ ;  /* 0x0000000c4545723e */ /* 0x000fe200048070ff */
[----:B------:R-:W-:Y:S02]  /*42b0*/  IMAD.MOV.U32 R64, RZ, RZ, R87 ;  /* 0x000000ffff407224 */ /* 0x000fe400078e0057 */
[----:B------:R-:W-:Y:S01]  /*42c0*/  FADD.FTZ R80, R14, R3 ;  /* 0x000000030e507221 */ /* 0x000fe20000010000 */
[----:B-1----:R-:W-:-:S01]  /*42d0*/  FADD.FTZ R3, R9, R78 ;  /* 0x0000004e09037221 */ /* 0x002fc20000010000 */
[----:B------:R-:W-:Y:S01]  /*42e0*/  F2FP.SATFINITE.E4M3.F32.PACK_AB_MERGE_C R175, R37, R10, R69 ;  /* 0x0000000a25af723e */ /* 0x000fe20004807045 */
[----:B------:R-:W1:Y:S01]  /*42f0*/  MUFU.EX2 R77, R77 ;  /* 0x0000004d004d7308 */ /* 0x000e620000000800 */
[----:B--2---:R-:W-:-:S01]  /*4300*/  FADD.FTZ R25, R75, R80 ;  /* 0x000000504b197221 */ /* 0x004fc20000010000 */
[----:B----4-:R-:W-:Y:S01]  /*4310*/  FADD.FTZ R80, R54, R3 ;  /* 0x0000000336507221 */ /* 0x010fe20000010000 */
[----:B------:R-:W-:-:S02]  /*4320*/  IMAD.MOV.U32 R69, RZ, RZ, R87 ;  /* 0x000000ffff457224 */ /* 0x000fc400078e0057 */
[----:B------:R-:W-:Y:S01]  /*4330*/  FADD.FTZ R82, R20, R25 ;  /* 0x0000001914527221 */ /* 0x000fe20000010000 */
[----:B------:R-:W-:Y:S02]  /*4340*/  IMAD.MOV.U32 R52, RZ, RZ, R87 ;  /* 0x000000ffff347224 */ /* 0x000fe400078e0057 */
[----:B------:R2:W4:Y:S01]  /*4350*/  MUFU.EX2 R66, R47 ;  /* 0x0000002f00427308 */ /* 0x0005220000000800 */
[----:B---3--:R-:W-:-:S01]  /*4360*/  FADD.FTZ R3, R45, R80 ;  /* 0x000000502d037221 */ /* 0x008fc20000010000 */
[--C-:B------:R-:W-:Y:S02]  /*4370*/  IMAD.MOV.U32 R37, RZ, RZ, R87.reuse ;  /* 0x000000ffff257224 */ /* 0x100fe400078e0057 */
[----:B------:R-:W-:-:S04]  /*4380*/  IMAD.MOV.U32 R27, RZ, RZ, R87 ;  /* 0x000000ffff1b7224 */ /* 0x000fc800078e0057 */
[----:B------:R-:W3:Y:S01]  /*4390*/  MUFU.EX2 R11, R11 ;  /* 0x0000000b000b7308 */ /* 0x000ee20000000800 */
[----:B-1----:R-:W-:-:S01]  /*43a0*/  FADD.FTZ R25, R77, R82 ;  /* 0x000000524d197221 */ /* 0x002fc20000010000 */
[----:B------:R-:W-:Y:S01]  /*43b0*/  F2FP.SATFINITE.E4M3.F32.PACK_AB_MERGE_C R77, R77, R20, RZ ;  /* 0x000000144d4d723e */ /* 0x000fe200048070ff */
[----:B--2---:R-:W-:Y:S02]  /*43c0*/  IMAD.MOV.U32 R47, RZ, RZ, R87 ;  /* 0x000000ffff2f7224 */ /* 0x004fe400078e0057 */
[----:B------:R-:W-:Y:S01]  /*43d0*/  FADD.FTZ R82, R24, R25 ;  /* 0x0000001918527221 */ /* 0x000fe20000010000 */
[----:B------:R-:W-:Y:S01]  /*43e0*/  F2FP.SATFINITE.E4M3.F32.PACK_AB_MERGE_C R177, R75, R14, R77 ;  /* 0x0000000e4bb1723e */ /* 0x000fe2000480704d */
[----:B------:R-:W-:Y:S01]  /*43f0*/  IMAD.MOV.U32 R77, RZ, RZ, R87 ;  /* 0x000000ffff4d7224 */ /* 0x000fe200078e0057 */
[----:B------:R-:W1:Y:S01]  /*4400*/  MUFU.EX2 R79, R79 ;  /* 0x0000004f004f7308 */ /* 0x000e620000000800 */
[----:B----4-:R-:W-:-:S01]  /*4410*/  FADD.FTZ R80, R66, R3 ;  /* 0x0000000342507221 */ /* 0x010fc20000010000 */
[----:B------:R-:W-:Y:S01]  /*4420*/  F2FP.SATFINITE.E4M3.F32.PACK_AB_MERGE_C R45, R66, R45, RZ ;  /* 0x0000002d422d723e */ /* 0x000fe200048070ff */
[----:B------:R-:W-:-:S02]  /*4430*/  IMAD.MOV.U32 R75, RZ, RZ, R87 ;  /* 0x000000ffff4b7224 */ /* 0x000fc400078e0057 */
[----:B------:R-:W-:Y:S01]  /*4440*/  IMAD.MOV.U32 R66, RZ, RZ, R87 ;  /* 0x000000ffff427224 */ /* 0x000fe200078e0057 */
[----:B------:R-:W-:Y:S01]  /*4450*/  F2FP.SATFINITE.E4M3.F32.PACK_AB_MERGE_C R176, R54, R9, R45 ;  /* 0x0000000936b0723e */ /* 0x000fe2000480702d */
[----:B------:R-:W-:Y:S01]  /*4460*/  IMAD.MOV.U32 R54, RZ, RZ, R87 ;  /* 0x000000ffff367224 */ /* 0x000fe200078e0057 */
[----:B------:R-:W2:Y:S01]  /*4470*/  MUFU.EX2 R56, R56 ;  /* 0x0000003800387308 */ /* 0x000ea20000000800 */
[----:B---3--:R-:W-:-:S01]  /*4480*/  FADD.FTZ R3, R11, R80 ;  /* 0x000000500b037221 */ /* 0x008fc20000010000 */
[----:B------:R-:W-:-:S06]  /*4490*/  IMAD.MOV.U32 R45, RZ, RZ, R87 ;  /* 0x000000ffff2d7224 */ /* 0x000fcc00078e0057 */
[----:B------:R-:W3:Y:S01]  /*44a0*/  MUFU.EX2 R53, R53 ;  /* 0x0000003500357308 */ /* 0x000ee20000000800 */
[----:B-1----:R-:W-:-:S04]  /*44b0*/  FADD.FTZ R25, R79, R82 ;  /* 0x000000524f197221 */ /* 0x002fc80000010000 */
[----:B------:R-:W-:-:S03]  /*44c0*/  FADD.FTZ R84, R26, R25 ;  /* 0x000000191a547221 */ /* 0x000fc60000010000 */
[----:B------:R-:W1:Y:S01]  /*44d0*/  MUFU.EX2 R83, R83 ;  /* 0x0000005300537308 */ /* 0x000e620000000800 */
[----:B--2---:R-:W-:-:S07]  /*44e0*/  FADD.FTZ R82, R56, R3 ;  /* 0x0000000338527221 */ /* 0x004fce0000010000 */
[----:B------:R-:W2:Y:S01]  /*44f0*/  MUFU.EX2 R68, R55 ;  /* 0x0000003700447308 */ /* 0x000ea20000000800 */
[----:B---3--:R-:W-:-:S07]  /*4500*/  FADD.FTZ R3, R53, R82 ;  /* 0x0000005235037221 */ /* 0x008fce0000010000 */
[----:B------:R-:W3:Y:S01]  /*4510*/  MUFU.EX2 R13, R13 ;  /* 0x0000000d000d7308 */ /* 0x000ee20000000800 */
[----:B-1----:R-:W-:-:S01]  /*4520*/  FADD.FTZ R25, R83, R84 ;  /* 0x0000005453197221 */ /* 0x002fc20000010000 */
[----:B------:R-:W-:Y:S01]  /*4530*/  F2FP.SATFINITE.E4M3.F32.PACK_AB_MERGE_C R83, R83, R26, RZ ;  /* 0x0000001a5353723e */ /* 0x000fe200048070ff */
[----:B------:R-:W-:Y:S02]  /*4540*/  IMAD.MOV.U32 R84, RZ, RZ, R87 ;  /* 0x000000ffff547224 */ /* 0x000fe400078e0057 */
[----:B------:R-:W-:Y:S01]  /*4550*/  FADD.FTZ R82, R28, R25 ;  /* 0x000000191c527221 */ /* 0x000fe20000010000 */
[----:B------:R-:W-:Y:S01]  /*4560*/  F2FP.SATFINITE.E4M3.F32.PACK_AB_MERGE_C R179, R79, R24, R83 ;  /* 0x000000184fb3723e */ /* 0x000fe20004807053 */
[----:B------:R-:W-:Y:S01]  /*4570*/  IMAD.MOV.U32 R83, RZ, RZ, R87 ;  /* 0x000000ffff537224 */ /* 0x000fe200078e0057 */
[----:B------:R-:W1:Y:S01]  /*4580*/  MUFU.EX2 R93, R93 ;  /* 0x0000005d005d7308 */ /* 0x000e620000000800 */
[----:B--2---:R-:W-:-:S01]  /*4590*/  FADD.FTZ R8, R68, R3 ;  /* 0x0000000344087221 */ /* 0x004fc20000010000 */
[----:B------:R-:W-:Y:S01]  /*45a0*/  F2FP.SATFINITE.E4M3.F32.PACK_AB_MERGE_C R53, R68, R53, RZ ;  /* 0x000000354435723e */ /* 0x000fe200048070ff */
[--C-:B------:R-:W-:Y:S01]  /*45b0*/  IMAD.MOV.U32 R79, RZ, RZ, R87.reuse ;  /* 0x000000ffff4f7224 */ /* 0x100fe200078e0057 */
[----:B------:R-:W-:Y:S01]  /*45c0*/  MOV R68, R87 ;  /* 0x0000005700447202 */ /* 0x000fe20000000f00 */
[----:B------:R-:W-:Y:S01]  /*45d0*/  IMAD.MOV.U32 R55, RZ, RZ, R87 ;  /* 0x000000ffff377224 */ /* 0x000fe200078e0057 */
[----:B------:R-:W-:Y:S01]  /*45e0*/  F2FP.SATFINITE.E4M3.F32.PACK_AB_MERGE_C R178, R56, R11, R53 ;  /* 0x0000000b38b2723e */ /* 0x000fe20004807035 */
[----:B------:R-:W-:Y:S01]  /*45f0*/  IMAD.MOV.U32 R56, RZ, RZ, R87 ;  /* 0x000000ffff387224 */ /* 0x000fe200078e0057 */
[----:B------:R-:W2:Y:S01]  /*4600*/  MUFU.EX2 R58, R58 ;  /* 0x0000003a003a7308 */ /* 0x000ea20000000800 */
[----:B---3--:R-:W-:-:S01]  /*4610*/  FADD.FTZ R3, R13, R8 ;  /* 0x000000080d037221 */ /* 0x008fc20000010000 */
[----:B------:R-:W-:-:S02]  /*4620*/  IMAD.MOV.U32 R53, RZ, RZ, R87 ;  /* 0x000000ffff357224 */ /* 0x000fc400078e0057 */
[----:B------:R-:W-:-:S04]  /*4630*/  IMAD.MOV.U32 R24, RZ, RZ, R87 ;  /* 0x000000ffff187224 */ /* 0x000fc800078e0057 */
[----:B------:R-:W3:Y:S01]  /*4640*/  MUFU.EX2 R61, R61 ;  /* 0x0000003d003d7308 */ /* 0x000ee20000000800 */
[----:B-1----:R-:W-:-:S01]  /*4650*/  FADD.FTZ R25, R93, R82 ;  /* 0x000000525d197221 */ /* 0x002fc20000010000 */
[----:B------:R-:W-:-:S03]  /*4660*/  IMAD.MOV.U32 R82, RZ, RZ, R87 ;  /* 0x000000ffff527224 */ /* 0x000fc600078e0057 */
[----:B------:R-:W-:Y:S01]  /*4670*/  FADD.FTZ R20, R30, R25 ;  /* 0x000000191e147221 */ /* 0x000fe20000010000 */
[----:B------:R-:W-:Y:S02]  /*4680*/  IMAD.MOV.U32 R25, RZ, RZ, R87 ;  /* 0x000000ffff197224 */ /* 0x000fe400078e0057 */
[----:B------:R-:W1:Y:S01]  /*4690*/  MUFU.EX2 R95, R95 ;  /* 0x0000005f005f7308 */ /* 0x000e620000000800 */
[----:B--2---:R-:W-:-:S07]  /*46a0*/  FADD.FTZ R12, R58, R3 ;  /* 0x000000033a0c7221 */ /* 0x004fce0000010000 */
[----:B------:R-:W2:Y:S01]  /*46b0*/  MUFU.EX2 R15, R15 ;  /* 0x0000000f000f7308 */ /* 0x000ea20000000800 */
[----:B---3--:R-:W-:-:S01]  /*46c0*/  FADD.FTZ R3, R61, R12 ;  /* 0x0000000c3d037221 */ /* 0x008fc20000010000 */
[----:B------:R-:W-:-:S03]  /*46d0*/  F2FP.SATFINITE.E4M3.F32.PACK_AB_MERGE_C R61, R70, R61, RZ ;  /* 0x0000003d463d723e */ /* 0x000fc600048070ff */
[----:B------:R-:W-:Y:S01]  /*46e0*/  FADD.FTZ R12, R70, R3 ;  /* 0x00000003460c7221 */ /* 0x000fe20000010000 */
[----:B------:R-:W-:Y:S01]  /*46f0*/  F2FP.SATFINITE.E4M3.F32.PACK_AB_MERGE_C R180, R58, R13, R61 ;  /* 0x0000000d3ab4723e */ /* 0x000fe2000480703d */
[--C-:B------:R-:W-:Y:S01]  /*4700*/  IMAD.MOV.U32 R70, RZ, RZ, R87.reuse ;  /* 0x000000ffff467224 */ /* 0x100fe200078e0057 */
[----:B------:R-:W3:Y:S01]  /*4710*/  MUFU.EX2 R97, R97 ;  /* 0x0000006100617308 */ /* 0x000ee20000000800 */
[C---:B-1----:R-:W-:Y:S01]  /*4720*/  F2FP.SATFINITE.E4M3.F32.PACK_AB_MERGE_C R30, R95.reuse, R30, RZ ;  /* 0x0000001e5f1e723e */ /* 0x042fe200048070ff */
[----:B------:R-:W-:Y:S01]  /*4730*/  FADD.FTZ R95, R95, R20 ;  /* 0x000000145f5f7221 */ /* 0x000fe20000010000 */
[----:B------:R-:W-:Y:S02]  /*4740*/  IMAD.MOV.U32 R61, RZ, RZ, R87 ;  /* 0x000000ffff3d7224 */ /* 0x000fe400078e0057 */
[----:B------:R-:W-:Y:S01]  /*4750*/  F2FP.SATFINITE.E4M3.F32.PACK_AB_MERGE_C R181, R93, R28, R30 ;  /* 0x0000001c5db5723e */ /* 0x000fe2000480701e */
[----:B------:R-:W-:-:S01]  /*4760*/  FADD.FTZ R20, R32, R95 ;  /* 0x0000005f20147221 */ /* 0x000fc20000010000 */
[----:B------:R-:W-:Y:S01]  /*4770*/  IMAD.MOV.U32 R58, RZ, RZ, R87 ;  /* 0x000000ffff3a7224 */ /* 0x000fe200078e0057 */
[----:B------:R-:W1:Y:S01]  /*4780*/  MUFU.EX2 R65, R65 ;  /* 0x0000004100417308 */ /* 0x000e620000000800 */
[----:B--2---:R-:W-:-:S01]  /*4790*/  FADD.FTZ R3, R15, R12 ;  /* 0x0000000c0f037221 */ /* 0x004fc20000010000 */
[----:B------:R-:W-:Y:S01]  /*47a0*/  MOV R30, R87 ;  /* 0x00000057001e7202 */ /* 0x000fe20000000f00 */
[----:B------:R-:W-:-:S05]  /*47b0*/  IMAD.MOV.U32 R28, RZ, RZ, R87 ;  /* 0x000000ffff1c7224 */ /* 0x000fca00078e0057 */
[----:B------:R-:W2:Y:S01]  /*47c0*/  MUFU.EX2 R101, R101 ;  /* 0x0000006500657308 */ /* 0x000ea20000000800 */
[----:B---3--:R-:W-:-:S01]  /*47d0*/  FADD.FTZ R21, R97, R20 ;  /* 0x0000001461157221 */ /* 0x008fc20000010000 */
[----:B------:R-:W-:-:S03]  /*47e0*/  FADD.FTZ R20, R72, R3 ;  /* 0x0000000348147221 */ /* 0x000fc60000010000 */
[----:B------:R-:W-:-:S03]  /*47f0*/  FADD.FTZ R26, R34, R21 ;  /* 0x00000015221a7221 */ /* 0x000fc60000010000 */
[----:B------:R3:W4:Y:S01]  /*4800*/  MUFU.EX2 R74, R67 ;  /* 0x00000043004a7308 */ /* 0x0007220000000800 */
[----:B-1----:R-:W-:-:S07]  /*4810*/  FADD.FTZ R3, R65, R20 ;  /* 0x0000001441037221 */ /* 0x002fce0000010000 */
[----:B------:R-:W1:Y:S01]  /*4820*/  MUFU.EX2 R36, R137 ;  /* 0x0000008900247308 */ /* 0x000e620000000800 */
[C---:B--2---:R-:W-:Y:S01]  /*4830*/  F2FP.SATFINITE.E4M3.F32.PACK_AB_MERGE_C R34, R101.reuse, R34, RZ ;  /* 0x000000226522723e */ /* 0x044fe200048070ff */
[----:B------:R-:W-:Y:S01]  /*4840*/  FADD.FTZ R101, R101, R26 ;  /* 0x0000001a65657221 */ /* 0x000fe20000010000 */
[--C-:B---3--:R-:W-:Y:S02]  /*4850*/  IMAD.MOV.U32 R67, RZ, RZ, R87.reuse ;  /* 0x000000ffff437224 */ /* 0x108fe400078e0057 */
[----:B------:R-:W-:Y:S01]  /*4860*/  F2FP.SATFINITE.E4M3.F32.PACK_AB_MERGE_C R183, R97, R32, R34 ;  /* 0x0000002061b7723e */ /* 0x000fe20004807022 */
[----:B------:R-:W-:Y:S02]  /*4870*/  IMAD.MOV.U32 R34, RZ, RZ, R87 ;  /* 0x000000ffff227224 */ /* 0x000fe400078e0057 */
[----:B------:R-:W2:Y:S01]  /*4880*/  MUFU.EX2 R71, R71 ;  /* 0x0000004700477308 */ /* 0x000ea20000000800 */
[C---:B----4-:R-:W-:Y:S01]  /*4890*/  F2FP.SATFINITE.E4M3.F32.PACK_AB_MERGE_C R65, R74.reuse, R65, RZ ;  /* 0x000000414a41723e */ /* 0x050fe200048070ff */
[----:B------:R-:W-:Y:S01]  /*48a0*/  FADD.FTZ R74, R74, R3 ;  /* 0x000000034a4a7221 */ /* 0x000fe20000010000 */
[----:B------:R-:W-:-:S02]  /*48b0*/  IMAD.MOV.U32 R32, RZ, RZ, R87 ;  /* 0x000000ffff207224 */ /* 0x000fc400078e0057 */
[----:B------:R-:W-:Y:S01]  /*48c0*/  F2FP.SATFINITE.E4M3.F32.PACK_AB_MERGE_C R182, R72, R15, R65 ;  /* 0x0000000f48b6723e */ /* 0x000fe20004807041 */
[----:B------:R-:W-:Y:S02]  /*48d0*/  IMAD.MOV.U32 R72, RZ, RZ, R87 ;  /* 0x000000ffff487224 */ /* 0x000fe400078e0057 */
[----:B------:R-:W3:Y:S01]  /*48e0*/  MUFU.EX2 R103, R103 ;  /* 0x0000006700677308 */ /* 0x000ee20000000800 */
[----:B-1----:R-:W-:-:S01]  /*48f0*/  FADD.FTZ R6, R36, R101 ;  /* 0x0000006524067221 */ /* 0x002fc20000010000 */
[--C-:B------:R-:W-:Y:S02]  /*4900*/  IMAD.MOV.U32 R65, RZ, RZ, R87.reuse ;  /* 0x000000ffff417224 */ /* 0x100fe400078e0057 */
[----:B------:R-:W-:-:S04]  /*4910*/  IMAD.MOV.U32 R26, RZ, RZ, R87 ;  /* 0x000000ffff1a7224 */ /* 0x000fc800078e0057 */
[----:B------:R1:W4:Y:S01]  /*4920*/  MUFU.EX2 R76, R73 ;  /* 0x00000049004c7308 */ /* 0x0003220000000800 */
[----:B--2---:R-:W-:-:S01]  /*4930*/  FADD.FTZ R3, R71, R74 ;  /* 0x0000004a47037221 */ /* 0x004fc20000010000 */
[----:B------:R-:W-:-:S06]  /*4940*/  IMAD.MOV.U32 R74, RZ, RZ, R87 ;  /* 0x000000ffff4a7224 */ /* 0x000fcc00078e0057 */
[----:B------:R-:W2:Y:S01]  /*4950*/  MUFU.EX2 R38, R139 ;  /* 0x0000008b00267308 */ /* 0x000ea20000000800 */
[----:B---3--:R-:W-:-:S01]  /*4960*/  FADD.FTZ R21, R103, R6 ;  /* 0x0000000667157221 */ /* 0x008fc20000010000 */
[----:B-1----:R-:W-:-:S06]  /*4970*/  IMAD.MOV.U32 R73, RZ, RZ, R87 ;  /* 0x000000ffff497224 */ /* 0x002fcc00078e0057 */
[----:B------:R-:W1:Y:S01]  /*4980*/  MUFU.EX2 R31, R31 ;  /* 0x0000001f001f7308 */ /* 0x000e620000000800 */
[----:B----4-:R-:W-:-:S07]  /*4990*/  FADD.FTZ R10, R76, R3 ;  /* 0x000000034c0a7221 */ /* 0x010fce0000010000 */
[----:B------:R-:W3:Y:S01]  /*49a0*/  MUFU.EX2 R105, R105 ;  /* 0x0000006900697308 */ /* 0x000ee20000000800 */
[----:B--2---:R-:W-:-:S07]  /*49b0*/  FADD.FTZ R14, R38, R21 ;  /* 0x00000015260e7221 */ /* 0x004fce0000010000 */
[----:B------:R2:W4:Y:S01]  /*49c0*/  MUFU.EX2 R78, R81 ;  /* 0x00000051004e7308 */ /* 0x0005220000000800 */
[----:B-1----:R-:W-:-:S07]  /*49d0*/  FADD.FTZ R3, R31, R10 ;  /* 0x0000000a1f037221 */ /* 0x002fce0000010000 */
[----:B------:R-:W1:Y:S01]  /*49e0*/  MUFU.EX2 R40, R40 ;  /* 0x0000002800287308 */ /* 0x000e620000000800 */
[C---:B---3--:R-:W-:Y:S01]  /*49f0*/  F2FP.SATFINITE.E4M3.F32.PACK_AB_MERGE_C R38, R105.reuse, R38, RZ ;  /* 0x000000266926723e */ /* 0x048fe200048070ff */
[----:B------:R-:W-:Y:S01]  /*4a00*/  FADD.FTZ R105, R105, R14 ;  /* 0x0000000e69697221 */ /* 0x000fe20000010000 */
[--C-:B--2---:R-:W-:Y:S02]  /*4a10*/  IMAD.MOV.U32 R81, RZ, RZ, R87.reuse ;  /* 0x000000ffff517224 */ /* 0x104fe400078e0057 */
        /* <DEDUP_REMOVED lines=12> */
[----:B------:R-:W1:Y:S01]  /*4ae0*/  MUFU.EX2 R80, R99 ;  /* 0x0000006300507308 */ /* 0x000e620000000800 */
[----:B--2---:R-:W-:-:S01]  /*4af0*/  FADD.FTZ R3, R85, R78 ;  /* 0x0000004e55037221 */ /* 0x004fc20000010000 */
[----:B------:R-:W-:-:S06]  /*4b00*/  IMAD.MOV.U32 R78, RZ, RZ, R87 ;  /* 0x000000ffff4e7224 */ /* 0x000fcc00078e0057 */
[----:B------:R-:W-:Y:S01]  /*4b10*/  MUFU.EX2 R42, R42 ;  /* 0x0000002a002a7308 */ /* 0x000fe20000000800 */
[----:B---3--:R-:W-:-:S07]  /*4b20*/  FADD.FTZ R21, R107, R10 ;  /* 0x0000000a6b157221 */ /* 0x008fce0000010000 */
[----:B------:R-:W2:Y:S01]  /*4b30*/  MUFU.EX2 R109, R109 ;  /* 0x0000006d006d7308 */ /* 0x000ea20000000800 */
[----:B-1----:R-:W-:-:S07]  /*4b40*/  FADD.FTZ R14, R80, R3 ;  /* 0x00000003500e7221 */ /* 0x002fce0000010000 */
[----:B------:R-:W1:Y:S08]  /*4b50*/  MUFU.EX2 R35, R35 ;  /* 0x0000002300237308 */ /* 0x000e700000000800 */
[----:B------:R3:W4:Y:S01]  /*4b60*/  MUFU.EX2 R8, R39 ;  /* 0x0000002700087308 */ /* 0x0007220000000800 */
[----:B--2---:R-:W-:Y:S01]  /*4b70*/  F2FP.SATFINITE.E4M3.F32.PACK_AB_MERGE_C R20, R109, R42, RZ ;  /* 0x0000002a6d14723e */ /* 0x004fe200048070ff */
[----:B------:R-:W-:-:S03]  /*4b80*/  FADD.FTZ R42, R42, R21 ;  /* 0x000000152a2a7221 */ /* 0x000fc60000010000 */
[----:B------:R-:W-:Y:S01]  /*4b90*/  F2FP.SATFINITE.E4M3.F32.PACK_AB_MERGE_C R187, R107, R40, R20 ;  /* 0x000000286bbb723e */ /* 0x000fe20004807014 */
[----:B------:R-:W-:-:S01]  /*4ba0*/  FADD.FTZ R109, R109, R42 ;  /* 0x0000002a6d6d7221 */ /* 0x000fc20000010000 */
[----:B------:R-:W-:Y:S01]  /*4bb0*/  IMAD.MOV.U32 R42, RZ, RZ, R87 ;  /* 0x000000ffff2a7224 */ /* 0x000fe200078e0057 */
[----:B------:R-:W-:Y:S01]  /*4bc0*/  MUFU.EX2 R46, R46 ;  /* 0x0000002e002e7308 */ /* 0x000fe20000000800 */
[----:B-1----:R-:W-:-:S01]  /*4bd0*/  FADD.FTZ R3, R35, R14 ;  /* 0x0000000e23037221 */ /* 0x002fc20000010000 */
[--C-:B------:R-:W-:Y:S02]  /*4be0*/  IMAD.MOV.U32 R40, RZ, RZ, R87.reuse ;  /* 0x000000ffff287224 */ /* 0x100fe400078e0057 */
[----:B---3--:R-:W-:-:S04]  /*4bf0*/  IMAD.MOV.U32 R39, RZ, RZ, R87 ;  /* 0x000000ffff277224 */ /* 0x008fc800078e0057 */
[----:B------:R-:W1:Y:S01]  /*4c00*/  MUFU.EX2 R119, R119 ;  /* 0x0000007700777308 */ /* 0x000e620000000800 */
[C---:B----4-:R-:W-:Y:S01]  /*4c10*/  F2FP.SATFINITE.E4M3.F32.PACK_AB_MERGE_C R35, R8.reuse, R35, RZ ;  /* 0x000000230823723e */ /* 0x050fe200048070ff */
[----:B------:R-:W-:-:S03]  /*4c20*/  FADD.FTZ R8, R8, R3 ;  /* 0x0000000308087221 */ /* 0x000fc60000010000 */
[----:B------:R-:W-:Y:S01]  /*4c30*/  F2FP.SATFINITE.E4M3.F32.PACK_AB_MERGE_C R186, R80, R85, R35 ;  /* 0x0000005550ba723e */ /* 0x000fe20004807023 */
[--C-:B------:R-:W-:Y:S02]  /*4c40*/  IMAD.MOV.U32 R85, RZ, RZ, R87.reuse ;  /* 0x000000ffff557224 */ /* 0x100fe400078e0057 */
[----:B------:R-:W2:Y:S01]  /*4c50*/  MUFU.EX2 R44, R44 ;  /* 0x0000002c002c7308 */ /* 0x000ea20000000800 */
[--C-:B------:R-:W-:Y:S02]  /*4c60*/  IMAD.MOV.U32 R80, RZ, RZ, R87.reuse ;  /* 0x000000ffff507224 */ /* 0x100fe400078e0057 */
[----:B------:R-:W-:-:S05]  /*4c70*/  IMAD.MOV.U32 R35, RZ, RZ, R87 ;  /* 0x000000ffff237224 */ /* 0x000fca00078e0057 */
[----:B------:R-:W3:Y:S01]  /*4c80*/  MUFU.EX2 R111, R111 ;  /* 0x0000006f006f7308 */ /* 0x000ee20000000800 */
[----:B-1----:R-:W-:-:S07]  /*4c90*/  F2FP.SATFINITE.E4M3.F32.PACK_AB_MERGE_C R5, R119, R46, RZ ;  /* 0x0000002e7705723e */ /* 0x002fce00048070ff */
[----:B------:R-:W1:Y:S01]  /*4ca0*/  MUFU.EX2 R117, R117 ;  /* 0x0000007500757308 */ /* 0x000e620000000800 */
[----:B--2---:R-:W-:-:S07]  /*4cb0*/  FADD.FTZ R4, R44, R109 ;  /* 0x0000006d2c047221 */ /* 0x004fce0000010000 */
[----:B------:R-:W2:Y:S01]  /*4cc0*/  MUFU.EX2 R12, R113 ;  /* 0x00000071000c7308 */ /* 0x000ea20000000800 */
[----:B---3--:R-:W-:-:S07]  /*4cd0*/  FADD.FTZ R3, R111, R8 ;  /* 0x000000086f037221 */ /* 0x008fce0000010000 */
[----:B------:R-:W3:Y:S01]  /*4ce0*/  MUFU.EX2 R115, R115 ;  /* 0x0000007300737308 */ /* 0x000ee20000000800 */
[C---:B-1----:R-:W-:Y:S01]  /*4cf0*/  F2FP.SATFINITE.E4M3.F32.PACK_AB_MERGE_C R189, R117.reuse, R44, R5 ;  /* 0x0000002c75bd723e */ /* 0x042fe20004807005 */
[----:B------:R-:W-:Y:S01]  /*4d00*/  FADD.FTZ R117, R117, R4 ;  /* 0x0000000475757221 */ /* 0x000fe20000010000 */
[----:B------:R-:W-:-:S03]  /*4d10*/  IMAD.MOV.U32 R44, RZ, RZ, R87 ;  /* 0x000000ffff2c7224 */ /* 0x000fc600078e0057 */
[----:B------:R-:W-:Y:S02]  /*4d20*/  FADD.FTZ R46, R46, R117 ;  /* 0x000000752e2e7221 */ /* 0x000fe40000010000 */
[----:B------:R-:W1:Y:S01]  /*4d30*/  MUFU.EX2 R6, R125 ;  /* 0x0000007d00067308 */ /* 0x000e620000000800 */
[----:B--2---:R-:W-:-:S01]  /*4d40*/  FADD.FTZ R4, R12, R3 ;  /* 0x000000030c047221 */ /* 0x004fc20000010000 */
[----:B------:R-:W-:Y:S01]  /*4d50*/  FADD.FTZ R119, R119, R46 ;  /* 0x0000002e77777221 */ /* 0x000fe20000010000 */
[----:B------:R-:W-:-:S05]  /*4d60*/  IMAD.MOV.U32 R46, RZ, RZ, R87 ;  /* 0x000000ffff2e7224 */ /* 0x000fca00078e0057 */
[----:B------:R-:W-:Y:S01]  /*4d70*/  MUFU.EX2 R50, R50 ;  /* 0x0000003200327308 */ /* 0x000fe20000000800 */
[----:B---3--:R-:W-:-:S07]  /*4d80*/  FADD.FTZ R3, R115, R4 ;  /* 0x0000000473037221 */ /* 0x008fce0000010000 */
[----:B------:R-:W2:Y:S01]  /*4d90*/  MUFU.EX2 R123, R123 ;  /* 0x0000007b007b7308 */ /* 0x000ea20000000800 */
[C---:B-1----:R-:W-:Y:S01]  /*4da0*/  F2FP.SATFINITE.E4M3.F32.PACK_AB_MERGE_C R115, R6.reuse, R115, RZ ;  /* 0x000000730673723e */ /* 0x042fe200048070ff */
[----:B------:R-:W-:-:S03]  /*4db0*/  FADD.FTZ R6, R6, R3 ;  /* 0x0000000306067221 */ /* 0x000fc60000010000 */
[----:B------:R-:W-:-:S03]  /*4dc0*/  F2FP.SATFINITE.E4M3.F32.PACK_AB_MERGE_C R188, R12, R111, R115 ;  /* 0x0000006f0cbc723e */ /* 0x000fc60004807073 */
[----:B------:R-:W1:Y:S08]  /*4dd0*/  MUFU.EX2 R48, R48 ;  /* 0x0000003000307308 */ /* 0x000e700000000800 */
[----:B------:R-:W3:Y:S01]  /*4de0*/  MUFU.EX2 R127, R127 ;  /* 0x0000007f007f7308 */ /* 0x000ee20000000800 */
[----:B--2---:R-:W-:-:S07]  /*4df0*/  F2FP.SATFINITE.E4M3.F32.PACK_AB_MERGE_C R5, R123, R50, RZ ;  /* 0x000000327b05723e */ /* 0x004fce00048070ff */
[----:B------:R-:W2:Y:S01]  /*4e00*/  MUFU.EX2 R121, R121 ;  /* 0x0000007900797308 */ /* 0x000ea20000000800 */
[----:B-1----:R-:W-:-:S07]  /*4e10*/  FADD.FTZ R4, R48, R119 ;  /* 0x0000007730047221 */ /* 0x002fce0000010000 */
[----:B------:R-:W1:Y:S01]  /*4e20*/  MUFU.EX2 R10, R129 ;  /* 0x00000081000a7308 */ /* 0x000e620000000800 */
[----:B---3--:R-:W-:-:S07]  /*4e30*/  FADD.FTZ R3, R127, R6 ;  /* 0x000000067f037221 */ /* 0x008fce0000010000 */
[----:B------:R-:W3:Y:S01]  /*4e40*/  MUFU.EX2 R131, R131 ;  /* 0x0000008300837308 */ /* 0x000ee20000000800 */
[C---:B--2---:R-:W-:Y:S01]  /*4e50*/  F2FP.SATFINITE.E4M3.F32.PACK_AB_MERGE_C R191, R121.reuse, R48, R5 ;  /* 0x0000003079bf723e */ /* 0x044fe20004807005 */
[----:B------:R-:W-:Y:S01]  /*4e60*/  FADD.FTZ R121, R121, R4 ;  /* 0x0000000479797221 */ /* 0x000fe20000010000 */
[----:B------:R-:W-:-:S03]  /*4e70*/  IMAD.MOV.U32 R48, RZ, RZ, R87 ;  /* 0x000000ffff307224 */ /* 0x000fc600078e0057 */
[----:B------:R-:W-:Y:S02]  /*4e80*/  FADD.FTZ R50, R50, R121 ;  /* 0x0000007932327221 */ /* 0x000fe40000010000 */
[----:B------:R-:W2:Y:S01]  /*4e90*/  MUFU.EX2 R60, R60 ;  /* 0x0000003c003c7308 */ /* 0x000ea20000000800 */
[----:B-1----:R-:W-:-:S04]  /*4ea0*/  FADD.FTZ R4, R10, R3 ;  /* 0x000000030a047221 */ /* 0x002fc80000010000 */
[----:B---3--:R-:W-:Y:S01]  /*4eb0*/  FADD.FTZ R5, R131, R4 ;  /* 0x0000000483057221 */ /* 0x008fe20000010000 */
[----:B------:R-:W-:-:S01]  /*4ec0*/  FADD.FTZ R4, R123, R50 ;  /* 0x000000327b047221 */ /* 0x000fc20000010000 */
[----:B------:R-:W-:Y:S01]  /*4ed0*/  IMAD.MOV.U32 R50, RZ, RZ, R87 ;  /* 0x000000ffff327224 */ /* 0x000fe200078e0057 */
[C---:B--2---:R-:W-:Y:S01]  /*4ee0*/  F2FP.SATFINITE.E4M3.F32.PACK_AB_MERGE_C R3, R60.reuse, R131, RZ ;  /* 0x000000833c03723e */ /* 0x044fe200048070ff */
[----:B------:R-:W-:Y:S01]  /*4ef0*/  FADD.FTZ R5, R60, R5 ;  /* 0x000000053c057221 */ /* 0x000fe20000010000 */
[----:B------:R-:W-:Y:S02]  /*4f00*/  IMAD.MOV.U32 R60, RZ, RZ, R87 ;  /* 0x000000ffff3c7224 */ /* 0x000fe400078e0057 */
[----:B------:R-:W-:Y:S01]  /*4f10*/  F2FP.SATFINITE.E4M3.F32.PACK_AB_MERGE_C R190, R10, R127, R3 ;  /* 0x0000007f0abe723e */ /* 0x000fe20004807003 */
[----:B------:R-:W-:Y:S06]  /*4f20*/  @!P1 BRA `(.L_x_15) ;  /* 0x0000003800349947 */ /* 0x000fec0003800000 */
[----:B------:R-:W-:Y:S01]  /*4f30*/  IMAD.MOV.U32 R6, RZ, RZ, R89 ;  /* 0x000000ffff067224 */ /* 0x000fe200078e0059 */
[----:B------:R-:W-:Y:S01]  /*4f40*/  CS2R R86, SRZ ;  /* 0x0000000000567805 */ /* 0x000fe2000001ff00 */
[----:B------:R-:W-:Y:S01]  /*4f50*/  IMAD.MOV.U32 R3, RZ, RZ, R91 ;  /* 0x000000ffff037224 */ /* 0x000fe200078e005b */
[----:B------:R-:W-:Y:S02]  /*4f60*/  CS2R R84, SRZ ;  /* 0x0000000000547805 */ /* 0x000fe4000001ff00 */
[----:B------:R-:W-:Y:S02]  /*4f70*/  CS2R R82, SRZ ;  /* 0x0000000000527805 */ /* 0x000fe4000001ff00 */
[----:B------:R-:W-:Y:S02]  /*4f80*/  CS2R R80, SRZ ;  /* 0x0000000000507805 */ /* 0x000fe4000001ff00 */
[----:B------:R-:W-:Y:S02]  /*4f90*/  CS2R R78, SRZ ;  /* 0x00000000004e7805 */ /* 0x000fe4000001ff00 */
[----:B------:R-:W-:-:S02]  /*4fa0*/  CS2R R76, SRZ ;  /* 0x00000000004c7805 */ /* 0x000fc4000001ff00 */
[----:B------:R-:W-:Y:S02]  /*4fb0*/  CS2R R74, SRZ ;  /* 0x00000000004a7805 */ /* 0x000fe4000001ff00 */
        /* <DEDUP_REMOVED lines=24> */
[----:B------:R-:W-:Y:S01]  /*5140*/  CS2R R24, SRZ ;  /* 0x0000000000187805 */ /* 0x000fe2000001ff00 */
[----:B------:R-:W-:Y:S01]  /*5150*/  UIADD3 UR54, UR54, -0x2, URZ ;  /* 0xfffffffe36367890 */ /* 0x000fe2000fffe03f */
[----:B------:R-:W-:Y:S01]  /*5160*/  UMOV UR56, UR36 ;  /* 0x0000002400387c82 */ /* 0x000fe20008000000 */
[----:B------:R-:W-:-:S10]  /*5170*/  UMOV UR55, UR49 ;  /* 0x0000003100377c82 */ /* 0x000fd40008000000 */
.L_x_25:
[----:B------:R-:W-:Y:S01]  /*5180*/  ISETP.NE.AND P2, PT, RZ, UR40, PT ;  /* 0x00000028ff007c0c */ /* 0x000fe2000bf45270 */
[----:B------:R-:W-:-:S04]  /*5190*/  UISETP.NE.AND UP0, UPT, UR55, 0x1, UPT ;  /* 0x000000013700788c */ /* 0x000fc8000bf05270 */
[----:B------:R-:W-:-:S04]  /*51a0*/  USEL UR36, URZ, 0x1, UP0 ;  /* 0x000000013f247887 */ /* 0x000fc80008000000 */
[----:B------:R-:W-:-:S04]  /*51b0*/  ULOP3.LUT UR36, UR56, UR36, URZ, 0x3c, !UPT ;  /* 0x0000002438247292 */ /* 0x000fc8000f8e3c3f */
[----:B------:R-:W-:Y:S08]  /*51c0*/  @P2 BRA `(.L_x_16) ;  /* 0x0000000000382947 */ /* 0x000ff00003800000 */
[----:B------:R-:W-:Y:S05]  /*51d0*/  @!P0 BRA `(.L_x_17) ;  /* 0x0000000000048947 */ /* 0x000fea0003800000 */
[----:B------:R-:W-:Y:S01]  /*51e0*/  BPT.TRAP 0x1 ;  /* 0x000000040000795c */ /* 0x000fe20000300000 */
.L_x_17:
[----:B------:R-:W-:Y:S01]  /*51f0*/  UIADD3 UR6, UR55, 0x1, URZ ;  /* 0x0000000137067890 */ /* 0x000fe2000fffe03f */
[----:B------:R-:W-:-:S03]  /*5200*/  IMAD.U32 R7, RZ, RZ, UR36 ;  /* 0x00000024ff077e24 */ /* 0x000fc6000f8e00ff */
[----:B------:R-:W-:Y:S02]  /*5210*/  UISETP.NE.AND UP0, UPT, UR6, 0x2, UPT ;  /* 0x000000020600788c */ /* 0x000fe4000bf05270 */
[----:B------:R-:W-:Y:S02]  /*5220*/  SHF.L.U32 R7, R7, 0x1f, RZ ;  /* 0x0000001f07077819 */ /* 0x000fe400000006ff */
[----:B------:R-:W-:-:S04]  /*5230*/  USEL UR6, UR6, URZ, UP0 ;  /* 0x0000003f06067287 */ /* 0x000fc80008000000 */
[----:B------:R-:W-:-:S09]  /*5240*/  ULEA UR6, UR6, UR38, 0x3 ;  /* 0x0000002606067291 */ /* 0x000fd2000f8e183f */
[----:B------:R1:W2:Y:S01]  /*5250*/  SYNCS.PHASECHK.TRANS64.TRYWAIT P1, [UR6+0x29830], R7 ;  /* 0x02983007ff0075a7 */ /* 0x0002a20008020146 */
[----:B------:R-:W-:Y:S05]  /*5260*/  @!P0 BRA `(.L_x_18) ;  /* 0x0000000000048947 */ /* 0x000fea0003800000 */
[----:B------:R-:W-:Y:S01]  /*5270*/  BPT.TRAP 0x1 ;  /* 0x000000040000795c */ /* 0x000fe20000300000 */
.L_x_18:
[----:B--2---:R-:W-:Y:S05]  /*5280*/  @P1 BRA `(.L_x_16) ;  /* 0x0000000000081947 */ /* 0x004fea0003800000 */
[----:B------:R-:W2:Y:S02]  /*5290*/  SYNCS.PHASECHK.TRANS64.TRYWAIT P1, [UR6+0x29830], R7 ;  /* 0x02983007ff0075a7 */ /* 0x000ea40008020146 */
[----:B--2---:R-:W-:Y:S05]  /*52a0*/  @!P1 BRA `(.L_x_19) ;  /* 0x0000008000509947 */ /* 0x004fea0003800000 */
.L_x_16:
[----:B-12---:R-:W-:Y:S01]  /*52b0*/  VIADD R7, R18, 0x8 ;  /* 0x0000000812077836 */ /* 0x006fe20000000000 */
[----:B------:R-:W-:Y:S01]  /*52c0*/  UIADD3 UR49, UR55, 0x1, URZ ;  /* 0x0000000137317890 */ /* 0x000fe2000fffe03f */
[----:B------:R-:W-:Y:S01]  /*52d0*/  UMOV UR27, 0x80000020 ;  /* 0x80000020001b7882 */ /* 0x000fe20000000000 */
[----:B------:R-:W-:Y:S02]  /*52e0*/  UMOV UR28, UR24 ;  /* 0x00000018001c7c82 */ /* 0x000fe40008000000 */
[----:B------:R1:W-:Y:S01]  /*52f0*/  BAR.SYNC.DEFER_BLOCKING R7, 0x100 ;  /* 0x000400070000751d */ /* 0x0003e20000010000 */
[----:B------:R-:W-:-:S04]  /*5300*/  UISETP.NE.AND UP0, UPT, UR49, 0x2, UPT ;  /* 0x000000023100788c */ /* 0x000fc8000bf05270 */
[----:B------:R-:W-:Y:S01]  /*5310*/  USEL UR49, UR49, URZ, UP0 ;  /* 0x0000003f31317287 */ /* 0x000fe20008000000 */
[----:B------:R-:W-:Y:S01]  /*5320*/  UMOV UR29, UR25 ;  /* 0x00000019001d7c82 */ /* 0x000fe20008000000 */
[----:B------:R-:W-:Y:S02]  /*5330*/  UMOV UR31, 0x80000020 ;  /* 0x80000020001f7882 */ /* 0x000fe40000000000 */
[----:B------:R-:W-:Y:S01]  /*5340*/  UIMAD UR57, UR49, 0x780, UR45 ;  /* 0x00000780313978a4 */ /* 0x000fe2000f8e022d */
[----:B------:R-:W-:Y:S01]  /*5350*/  UMOV UR32, UR24 ;  /* 0x0000001800207c82 */ /* 0x000fe20008000000 */
[----:B------:R-:W-:Y:S02]  /*5360*/  UMOV UR33, UR25 ;  /* 0x0000001900217c82 */ /* 0x000fe40008000000 */
[----:B------:R-:W-:Y:S02]  /*5370*/  UIADD3 UR30, UR57, 0x80, URZ ;  /* 0x00000080391e7890 */ /* 0x000fe4000fffe03f */
[----:B------:R-:W-:-:S02]  /*5380*/  UIADD3 UR34, UR57, 0x100, URZ ;  /* 0x0000010039227890 */ /* 0x000fc4000fffe03f */
[----:B------:R-:W-:Y:S01]  /*5390*/  UMOV UR26, UR57 ;  /* 0x00000039001a7c82 */ /* 0x000fe20008000000 */
[----:B------:R-:W-:Y:S01]  /*53a0*/  UMOV UR35, 0x80000020 ;  /* 0x8000002000237882 */ /* 0x000fe20000000000 */
[----:B------:R-:W-:Y:S01]  /*53b0*/  UIADD3 UR6, UR57, 0x200, URZ ;  /* 0x0000020039067890 */ /* 0x000fe2000fffe03f */
[----:B------:R-:W-:Y:S01]  /*53c0*/  UMOV UR7, 0x80000020 ;  /* 0x8000002000077882 */ /* 0x000fe20000000000 */
[----:B------:R-:W-:Y:S01]  /*53d0*/  UIADD3 UR10, UR57, 0x202, URZ ;  /* 0x00000202390a7890 */ /* 0x000fe2000fffe03f */
[----:B------:R-:W-:Y:S01]  /*53e0*/  WARPGROUP.ARRIVE ;  /* 0x00000000000079c5 */ /* 0x000fe20000000000 */
[----:B------:R-:W-:Y:S01]  /*53f0*/  UMOV UR11, 0x80000020 ;  /* 0x80000020000b7882 */ /* 0x000fe20000000000 */
[----:B------:R-:W-:Y:S01]  /*5400*/  UIADD3 UR14, UR57, 0x282, URZ ;  /* 0x00000282390e7890 */ /* 0x000fe2000fffe03f */
[----:B------:R-:W-:Y:S01]  /*5410*/  UMOV UR15, 0x80000020 ;  /* 0x80000020000f7882 */ /* 0x000fe20000000000 */
[----:B------:R-:W-:Y:S02]  /*5420*/  UIADD3 UR18, UR57, 0x500, URZ ;  /* 0x0000050039127890 */ /* 0x000fe4000fffe03f */
[----:B------:R-:W-:Y:S01]  /*5430*/  QGMMA.64x32x32.F32.E4M3.E4M3 R152, gdesc[UR24], RZ, !UPT, gsb0 ;  /* 0x00600000189879f3 */ /* 0x000fe2000c0008ff */
[----:B------:R-:W-:Y:S01]  /*5440*/  UIADD3 UR26, UR57, 0x180, URZ ;  /* 0x00000180391a7890 */ /* 0x000fe2000fffe03f */
[----:B------:R-:W-:Y:S01]  /*5450*/  UMOV UR27, 0x80000020 ;  /* 0x80000020001b7882 */ /* 0x000fe20000000000 */
[----:B------:R-:W-:Y:S01]  /*5460*/  UMOV UR19, 0x80000020 ;  /* 0x8000002000137882 */ /* 0x000fe20000000000 */
[----:B------:R-:W-:Y:S01]  /*5470*/  UIADD3 UR22, UR57, 0x502, URZ ;  /* 0x0000050239167890 */ /* 0x000fe2000fffe03f */
[----:B------:R-:W-:Y:S01]  /*5480*/  UMOV UR23, 0x80000020 ;  /* 0x8000002000177882 */ /* 0x000fe20000000000 */
[----:B------:R-:W-:-:S02]  /*5490*/  WARPGROUP.DEPBAR.LE gsb0, 0x0 ;  /* 0x00008000000079c5 */ /* 0x000fc40000010000 */
        /* <DEDUP_REMOVED lines=16> */
[----:B------:R-:W-:Y:S01]  /*55a0*/  UMOV UR26, UR6 ;  /* 0x00000006001a7c82 */ /* 0x000fe20008000000 */
[----:B------:R-:W-:Y:S01]  /*55b0*/  UMOV UR27, 0x80000020 ;  /* 0x80000020001b7882 */ /* 0x000fe20000000000 */
[----:B------:R-:W-:Y:S01]  /*55c0*/  UIADD3 UR6, UR57, 0x2, URZ ;  /* 0x0000000239067890 */ /* 0x000fe2000fffe03f */
        /* <DEDUP_REMOVED lines=25> */
[----:B------:R-:W-:Y:S01]  /*5760*/  UMOV UR6, UR10 ;  /* 0x0000000a00067c82 */ /* 0x000fe20008000000 */
[----:B------:R-:W-:Y:S01]  /*5770*/  UMOV UR7, 0x80000020 ;  /* 0x8000002000077882 */ /* 0x000fe20000000000 */
[----:B------:R-:W-:Y:S01]  /*5780*/  UIADD3 UR10, UR57, 0x280, URZ ;  /* 0x00000280390a7890 */ /* 0x000fe2000fffe03f */
        /* <DEDUP_REMOVED lines=92> */
[----:B------:R-:W-:Y:S01]  /*5d50*/  UIADD3 UR57, UR57, 0x702, URZ ;  /* 0x0000070239397890 */ /* 0x000fe2000fffe03f */
        /* <DEDUP_REMOVED lines=15> */
[----:B-1----:R-:W-:Y:S05]  /*5e50*/  @P2 BRA `(.L_x_20) ;  /* 0x00000000002c2947 */ /* 0x002fea0003800000 */
[----:B------:R-:W-:Y:S05]  /*5e60*/  @!P0 BRA `(.L_x_21) ;  /* 0x0000000000048947 */ /* 0x000fea0003800000 */
[----:B------:R-:W-:Y:S01]  /*5e70*/  BPT.TRAP 0x1 ;  /* 0x000000040000795c */ /* 0x000fe20000300000 */
.L_x_21:
[----:B------:R-:W-:Y:S01]  /*5e80*/  ULEA UR6, UR55, UR38, 0x3 ;  /* 0x0000002637067291 */ /* 0x000fe2000f8e183f */
[----:B------:R-:W-:-:S05]  /*5e90*/  IMAD.U32 R7, RZ, RZ, UR56 ;  /* 0x00000038ff077e24 */ /* 0x000fca000f8e00ff */
[----:B------:R-:W-:-:S04]  /*5ea0*/  SHF.L.U32 R7, R7, 0x1f, RZ ;  /* 0x0000001f07077819 */ /* 0x000fc800000006ff */
[----:B------:R1:W2:Y:S01]  /*5eb0*/  SYNCS.PHASECHK.TRANS64.TRYWAIT P1, [UR6+0x29850], R7 ;  /* 0x02985007ff0075a7 */ /* 0x0002a20008020146 */
[----:B------:R-:W-:Y:S05]  /*5ec0*/  @!P0 BRA `(.L_x_22) ;  /* 0x0000000000048947 */ /* 0x000fea0003800000 */
[----:B------:R-:W-:Y:S01]  /*5ed0*/  BPT.TRAP 0x1 ;  /* 0x000000040000795c */ /* 0x000fe20000300000 */
.L_x_22:
[----:B--2---:R-:W-:Y:S05]  /*5ee0*/  @P1 BRA `(.L_x_20) ;  /* 0x0000000000081947 */ /* 0x004fea0003800000 */
[----:B------:R-:W2:Y:S02]  /*5ef0*/  SYNCS.PHASECHK.TRANS64.TRYWAIT P1, [UR6+0x29850], R7 ;  /* 0x02985007ff0075a7 */ /* 0x000ea40008020146 */
[----:B--2---:R-:W-:Y:S05]  /*5f00*/  @!P1 BRA `(.L_x_23) ;  /* 0x0000007400509947 */ /* 0x004fea0003800000 */
.L_x_20:
[----:B------:R-:W-:Y:S01]  /*5f10*/  UIADD3 UR6, UR38, 0x400, URZ ;  /* 0x0000040026067890 */ /* 0x000fe2000fffe03f */
[----:B------:R-:W-:Y:S01]  /*5f20*/  WARPGROUP.ARRIVE ;  /* 0x00000000000079c5 */ /* 0x000fe20000000000 */
[----:B------:R-:W-:Y:S01]  /*5f30*/  UMOV UR7, 0xc0000010 ;  /* 0xc000001000077882 */ /* 0x000fe20000000000 */
[C---:B--2---:R-:W-:Y:S01]  /*5f40*/  FMUL.FTZ R8, R0.reuse, R152 ;  /* 0x0000009800087220 */ /* 0x044fe20000410000 */
[----:B------:R-:W-:Y:S01]  /*5f50*/  USHF.R.U32.HI UR6, URZ, 0x4, UR6 ;  /* 0x000000043f067899 */ /* 0x000fe20008011606 */
[C---:B------:R-:W-:Y:S01]  /*5f60*/  FMUL.FTZ R9, R0.reuse, R154 ;  /* 0x0000009a00097220 */ /* 0x040fe20000410000 */
[C---:B-1----:R-:W-:Y:S01]  /*5f70*/  FMUL.FTZ R7, R0.reuse, R153 ;  /* 0x0000009900077220 */ /* 0x042fe20000410000 */
[C---:B------:R-:W-:Y:S01]  /*5f80*/  FMUL.FTZ R10, R0.reuse, R155 ;  /* 0x0000009b000a7220 */ /* 0x040fe20000410000 */
[----:B------:R-:W-:Y:S01]  /*5f90*/  ULOP3.LUT UR6, UR6, 0x3fff, URZ, 0xc0, !UPT ;  /* 0x00003fff06067892 */ /* 0x000fe2000f8ec03f */
[----:B------:R-:W1:Y:S01]  /*5fa0*/  MUFU.TANH R8, R8 ;  /* 0x0000000800087308 */ /* 0x000e620000002400 */
[C---:B------:R-:W-:Y:S01]  /*5fb0*/  FMUL.FTZ R11, R0.reuse, R156 ;  /* 0x0000009c000b7220 */ /* 0x040fe20000410000 */
[C---:B------:R-:W-:Y:S01]  /*5fc0*/  FMUL.FTZ R13, R0.reuse, R158 ;  /* 0x0000009e000d7220 */ /* 0x040fe20000410000 */
[----:B------:R-:W-:Y:S01]  /*5fd0*/  ULOP3.LUT UR6, UR6, 0x10000, URZ, 0xfc, !UPT ;  /* 0x0001000006067892 */ /* 0x000fe2000f8efc3f */
[C---:B------:R-:W-:Y:S01]  /*5fe0*/  FMUL.FTZ R12, R0.reuse, R157 ;  /* 0x0000009d000c7220 */ /* 0x040fe20000410000 */
[C---:B------:R-:W-:Y:S01]  /*5ff0*/  FMUL.FTZ R14, R0.reuse, R159 ;  /* 0x0000009f000e7220 */ /* 0x040fe20000410000 */
[C---:B------:R-:W-:Y:S01]  /*6000*/  FMUL.FTZ R15, R0.reuse, R160 ;  /* 0x000000a0000f7220 */ /* 0x040fe20000410000 */
[----:B------:R-:W-:Y:S01]  /*6010*/  UIMAD UR10, UR55, 0x500, UR6 ;  /* 0x00000500370a78a4 */ /* 0x000fe2000f8e0206 */
[----:B------:R-:W2:Y:S01]  /*6020*/  MUFU.TANH R9, R9 ;  /* 0x0000000900097308 */ /* 0x000ea20000002400 */
[C---:B------:R-:W-:Y:S01]  /*6030*/  FMUL.FTZ R21, R0.reuse, R162 ;  /* 0x000000a200157220 */ /* 0x040fe20000410000 */
[C---:B------:R-:W-:Y:S01]  /*6040*/  FMUL.FTZ R20, R0.reuse, R161 ;  /* 0x000000a100147220 */ /* 0x040fe20000410000 */
[C---:B------:R-:W-:Y:S01]  /*6050*/  FMUL.FTZ R201, R0.reuse, R104 ;  /* 0x0000006800c97220 */ /* 0x040fe20000410000 */
[C---:B------:R-:W-:Y:S01]  /*6060*/  FMUL.FTZ R152, R0.reuse, R163 ;  /* 0x000000a300987220 */ /* 0x040fe20000410000 */
[C---:B------:R-:W-:Y:S01]  /*6070*/  FMUL.FTZ R153, R0.reuse, R164 ;  /* 0x000000a400997220 */ /* 0x040fe20000410000 */
[----:B------:R-:W-:Y:S01]  /*6080*/  UMOV UR6, UR10 ;  /* 0x0000000a00067c82 */ /* 0x000fe20008000000 */
[----:B------:R-:W-:Y:S01]  /*6090*/  FMUL.FTZ R155, R0, R166 ;  /* 0x000000a6009b7220 */ /* 0x000fe20000410000 */
[----:B------:R-:W-:Y:S01]  /*60a0*/  QGMMA.64x128x32.F32.E4M3.E4M3 R24, R172, gdesc[UR4], R24, gsb0 ;  /* 0x01e00004ac187df3 */ /* 0x000fe20008000818 */
[----:B------:R-:W-:Y:S01]  /*60b0*/  UIADD3 UR6, UR10, 0x100, URZ ;  /* 0x000001000a067890 */ /* 0x000fe2000fffe03f */
[----:B------:R-:W3:Y:S01]  /*60c0*/  MUFU.TANH R7, R7 ;  /* 0x0000000700077308 */ /* 0x000ee20000002400 */
[----:B------:R-:W-:Y:S01]  /*60d0*/  UMOV UR7, 0xc0000010 ;  /* 0xc000001000077882 */ /* 0x000fe20000000000 */
[----:B-1----:R-:W-:Y:S01]  /*60e0*/  FMNMX.FTZ R104, R8, R3, !PT ;  /* 0x0000000308687209 */ /* 0x002fe20007810000 */
[C---:B------:R-:W-:Y:S01]  /*60f0*/  FMUL.FTZ R154, R0.reuse, R165 ;  /* 0x000000a5009a7220 */ /* 0x040fe20000410000 */
[C---:B------:R-:W-:Y:S01]  /*6100*/  FMUL.FTZ R203, R0.reuse, R106 ;  /* 0x0000006a00cb7220 */ /* 0x040fe20000410000 */
[C---:B------:R-:W-:Y:S01]  /*6110*/  FMUL.FTZ R156, R0.reuse, R167 ;  /* 0x000000a7009c7220 */ /* 0x040fe20000410000 */
[C---:B------:R-:W-:Y:S01]  /*6120*/  FMUL.FTZ R136, R0.reuse, R136 ;  /* 0x0000008800887220 */ /* 0x040fe20000410000 */
[----:B--2---:R-:W-:Y:S01]  /*6130*/  FMNMX.FTZ R205, R9, R6, !PT ;  /* 0x0000000609cd7209 */ /* 0x004fe20007810000 */
[----:B------:R-:W1:Y:S01]  /*6140*/  MUFU.TANH R10, R10 ;  /* 0x0000000a000a7308 */ /* 0x000e620000002400 */
        /* <DEDUP_REMOVED lines=8> */
[----:B---3--:R-:W-:Y:S01]  /*61d0*/  FMNMX.FTZ R104, R7, R104, !PT ;  /* 0x0000006807687209 */ /* 0x008fe20007810000 */
[C---:B------:R-:W-:Y:S01]  /*61e0*/  FMUL.FTZ R143, R0.reuse, R143 ;  /* 0x0000008f008f7220 */ /* 0x040fe20000410000 */
[C---:B------:R-:W-:Y:S01]  /*61f0*/  FMUL.FTZ R157, R0.reuse, R144 ;  /* 0x00000090009d7220 */ /* 0x040fe20000410000 */
[C---:B------:R-:W-:Y:S01]  /*6200*/  FMUL.FTZ R223, R0.reuse, R89 ;  /* 0x0000005900df7220 */ /* 0x040fe20000410000 */
[C---:B------:R-:W-:Y:S01]  /*6210*/  FMUL.FTZ R159, R0.reuse, R145 ;  /* 0x00000091009f7220 */ /* 0x040fe20000410000 */
[C---:B------:R-:W-:Y:S01]  /*6220*/  FMUL.FTZ R145, R0.reuse, R146 ;  /* 0x0000009200917220 */ /* 0x040fe20000410000 */
[----:B------:R-:W-:Y:S01]  /*6230*/  FMUL.FTZ R147, R0, R147 ;  /* 0x0000009300937220 */ /* 0x000fe20000410000 */
[----:B------:R-:W3:Y:S01]  /*6240*/  MUFU.TANH R13, R13 ;  /* 0x0000000d000d7308 */ /* 0x000ee20000002400 */
[----:B-1----:R-:W-:Y:S01]  /*6250*/  FMNMX.FTZ R106, R10, R205, !PT ;  /* 0x000000cd0a6a7209 */ /* 0x002fe20007810000 */
[C---:B------:R-:W-:Y:S01]  /*6260*/  FMUL.FTZ R161, R0.reuse, R148 ;  /* 0x0000009400a17220 */ /* 0x040fe20000410000 */
[C---:B------:R-:W-:Y:S01]  /*6270*/  FMUL.FTZ R163, R0.reuse, R149 ;  /* 0x0000009500a37220 */ /* 0x040fe20000410000 */
[C---:B------:R-:W-:Y:S01]  /*6280*/  FMUL.FTZ R149, R0.reuse, R150 ;  /* 0x0000009600957220 */ /* 0x040fe20000410000 */
[C---:B------:R-:W-:Y:S01]  /*6290*/  FMUL.FTZ R151, R0.reuse, R151 ;  /* 0x0000009700977220 */ /* 0x040fe20000410000 */
[C---:B------:R-:W-:Y:S01]  /*62a0*/  FMUL.FTZ R165, R0.reuse, R120 ;  /* 0x0000007800a57220 */ /* 0x040fe20000410000 */
[C---:B------:R-:W-:Y:S01]  /*62b0*/  FMUL.FTZ R167, R0.reuse, R121 ;  /* 0x0000007900a77220 */ /* 0x040fe20000410000 */
[----:B------:R-:W1:Y:S01]  /*62c0*/  MUFU.TANH R12, R12 ;  /* 0x0000000c000c7308 */ /* 0x000e620000002400 */
[----:B--2---:R-:W-:Y:S01]  /*62d0*/  FMNMX.FTZ R205, R11, R104, !PT ;  /* 0x000000680bcd7209 */ /* 0x004fe20007810000 */
        /* <DEDUP_REMOVED lines=21> */
[----:B------:R-:W-:Y:S01]  /*6430*/  FMUL.FTZ R211, R0, R109 ;  /* 0x0000006d00d37220 */ /* 0x000fe20000410000 */
        /* <DEDUP_REMOVED lines=15> */
[C---:B------:R-:W-:Y:S01]  /*6530*/  FMUL.FTZ R93, R0.reuse, R94 ;  /* 0x0000005e005d7220 */ /* 0x040fe20000410000 */
        /* <DEDUP_REMOVED lines=12> */
[----:B------:R-:W-:Y:S01]  /*6600*/  FMUL.FTZ R103, R0, R103 ;  /* 0x0000006700677220 */ /* 0x000fe20000410000 */
[----:B------:R-:W2:Y:S03]  /*6610*/  S2R R170, SR_TID.X ;  /* 0x0000000000aa7919 */ /* 0x000ea60000002100 */
[----:B------:R-:W4:Y:S01]  /*6620*/  MUFU.TANH R155, R155 ;  /* 0x0000009b009b7308 */ /* 0x000f220000002400 */
[----:B---3--:R-:W-:Y:S01]  /*6630*/  FMNMX.FTZ R104, R152, R207, !PT ;  /* 0x000000cf98687209 */ /* 0x008fe20007810000 */
[----:B------:R-:W-:-:S06]  /*6640*/  FMUL.FTZ R207, R0, R91 ;  /* 0x0000005b00cf7220 */ /* 0x000fcc0000410000 */
[----:B------:R-:W3:Y:S01]  /*6650*/  MUFU.TANH R154, R154 ;  /* 0x0000009a009a7308 */ /* 0x000ee20000002400 */
[----:B-1----:R-:W-:-:S07]  /*6660*/  FMNMX.FTZ R205, R153, R88, !PT ;  /* 0x0000005899cd7209 */ /* 0x002fce0007810000 */
[----:B------:R-:W1:Y:S01]  /*6670*/  MUFU.TANH R156, R156 ;  /* 0x0000009c009c7308 */ /* 0x000e620000002400 */
[----:B----4-:R-:W-:-:S07]  /*6680*/  FMNMX.FTZ R89, R155, R104, !PT ;  /* 0x000000689b597209 */ /* 0x010fce0007810000 */
[----:B------:R-:W4:Y:S01]  /*6690*/  MUFU.TANH R136, R136 ;  /* 0x0000008800887308 */ /* 0x000f220000002400 */
[----:B---3--:R-:W-:Y:S02]  /*66a0*/  FMNMX.FTZ R205, R154, R205, !PT ;  /* 0x000000cd9acd7209 */ /* 0x008fe40007810000 */
[----:B--2---:R-:W-:-:S05]  /*66b0*/  LOP3.LUT P1, RZ, R170, 0x7f, RZ, 0xc0, !PT ;  /* 0x0000007faaff7812 */ /* 0x004fca000782c0ff */
[----:B------:R-:W2:Y:S01]  /*66c0*/  MUFU.TANH R138, R138 ;  /* 0x0000008a008a7308 */ /* 0x000ea20000002400 */
[----:B-1----:R-:W-:-:S07]  /*66d0*/  FMNMX.FTZ R89, R156, R89, !PT ;  /* 0x000000599c597209 */ /* 0x002fce0007810000 */
[----:B------:R-:W1:Y:S01]  /*66e0*/  MUFU.TANH R137, R137 ;  /* 0x0000008900897308 */ /* 0x000e620000002400 */
[----:B----4-:R-:W-:Y:S01]  /*66f0*/  FMNMX.FTZ R88, R136, R205, !PT ;  /* 0x000000cd88587209 */ /* 0x010fe20007810000 */
[----:B------:R-:W-:-:S06]  /*6700*/  FMUL.FTZ R205, R0, R90 ;  /* 0x0000005a00cd7220 */ /* 0x000fcc0000410000 */
[----:B------:R-:W3:Y:S01]  /*6710*/  MUFU.TANH R139, R139 ;  /* 0x0000008b008b7308 */ /* 0x000ee20000002400 */
[----:B--2---:R-:W-:Y:S01]  /*6720*/  FMNMX.FTZ R90, R138, R89, !PT ;  /* 0x000000598a5a7209 */ /* 0x004fe20007810000 */
[----:B------:R-:W-:Y:S02]  /*6730*/  WARPGROUP.DEPBAR.LE gsb0, 0x0 ;  /* 0x00008000000079c5 */ /* 0x000fe40000010000 */
[----:B------:R-:W-:-:S04]  /*6740*/  WARPGROUP.ARRIVE ;  /* 0x00000000000079c5 */ /* 0x000fc80000000000 */
[----:B------:R-:W2:Y:S01]  /*6750*/  MUFU.TANH R140, R140 ;  /* 0x0000008c008c7308 */ /* 0x000ea20000002400 */
[----:B-1----:R-:W-:Y:S01]  /*6760*/  FMNMX.FTZ R89, R137, R88, !PT ;  /* 0x0000005889597209 */ /* 0x002fe20007810000 */
[----:B------:R-:W-:Y:S01]  /*6770*/  QGMMA.64x128x32.F32.E4M3.E4M3 R24, R176, gdesc[UR4], R24, gsb0 ;  /* 0x01e00004b0187df3 */ /* 0x000fe20008000818 */
[----:B------:R-:W-:Y:S01]  /*6780*/  UIADD3 UR6, UR10, 0x200, URZ ;  /* 0x000002000a067890 */ /* 0x000fe2000fffe03f */
[----:B------:R-:W-:-:S04]  /*6790*/  UMOV UR7, 0xc0000010 ;  /* 0xc000001000077882 */ /* 0x000fc80000000000 */
[----:B------:R-:W1:Y:S01]  /*67a0*/  MUFU.TANH R141, R141 ;  /* 0x0000008d008d7308 */ /* 0x000e620000002400 */
[----:B---3--:R-:W-:-:S07]  /*67b0*/  FMNMX.FTZ R225, R139, R90, !PT ;  /* 0x0000005a8be17209 */ /* 0x008fce0007810000 */
[----:B------:R-:W3:Y:S01]  /*67c0*/  MUFU.TANH R142, R142 ;  /* 0x0000008e008e7308 */ /* 0x000ee20000002400 */
[----:B--2---:R-:W-:-:S07]  /*67d0*/  FMNMX.FTZ R88, R140, R89, !PT ;  /* 0x000000598c587209 */ /* 0x004fce0007810000 */
[----:B------:R-:W2:Y:S01]  /*67e0*/  MUFU.TANH R143, R143 ;  /* 0x0000008f008f7308 */ /* 0x000ea20000002400 */
[----:B-1----:R-:W-:-:S07]  /*67f0*/  FMNMX.FTZ R88, R141, R88, !PT ;  /* 0x000000588d587209 */ /* 0x002fce0007810000 */
[----:B------:R-:W1:Y:S01]  /*6800*/  MUFU.TANH R157, R157 ;  /* 0x0000009d009d7308 */ /* 0x000e620000002400 */
[----:B---3--:R-:W-:Y:S01]  /*6810*/  FMNMX.FTZ R90, R142, R225, !PT ;  /* 0x000000e18e5a7209 */ /* 0x008fe20007810000 */
[----:B------:R-:W-:-:S06]  /*6820*/  FMUL.FTZ R225, R0, R92 ;  /* 0x0000005c00e17220 */ /* 0x000fcc0000410000 */
[----:B------:R-:W3:Y:S01]  /*6830*/  MUFU.TANH R159, R159 ;  /* 0x0000009f009f7308 */ /* 0x000ee20000002400 */
[----:B--2---:R-:W-:-:S07]  /*6840*/  FMNMX.FTZ R90, R143, R90, !PT ;  /* 0x0000005a8f5a7209 */ /* 0x004fce0007810000 */
[----:B------:R-:W2:Y:S01]  /*6850*/  MUFU.TANH R145, R145 ;  /* 0x0000009100917308 */ /* 0x000ea20000002400 */
[----:B-1----:R-:W-:-:S07]  /*6860*/  FMNMX.FTZ R88, R157, R88, !PT ;  /* 0x000000589d587209 */ /* 0x002fce0007810000 */
[----:B------:R-:W1:Y:S01]  /*6870*/  MUFU.TANH R147, R147 ;  /* 0x0000009300937308 */ /* 0x000e620000002400 */
[----:B---3--:R-:W-:-:S07]  /*6880*/  FMNMX.FTZ R88, R159, R88, !PT ;  /* 0x000000589f587209 */ /* 0x008fce0007810000 */
        /* <DEDUP_REMOVED lines=21> */
[----:B-1----:R-:W-:Y:S01]  /*69e0*/  FMNMX.FTZ R88, R169, R88, !PT ;  /* 0x00000058a9587209 */ /* 0x002fe20007810000 */
[----:B------:R-:W-:Y:S02]  /*69f0*/  WARPGROUP.DEPBAR.LE gsb0, 0x0 ;  /* 0x00008000000079c5 */ /* 0x000fe40000010000 */
[----:B------:R-:W-:-:S04]  /*6a00*/  WARPGROUP.ARRIVE ;  /* 0x00000000000079c5 */ /* 0x000fc80000000000 */
[----:B------:R-:W1:Y:S01]  /*6a10*/  MUFU.TANH R127, R127 ;  /* 0x0000007f007f7308 */ /* 0x000e620000002400 */
[----:B---3--:R-:W-:Y:S01]  /*6a20*/  FMNMX.FTZ R88, R125, R88, !PT ;  /* 0x000000587d587209 */ /* 0x008fe20007810000 */
[----:B------:R-:W-:Y:S01]  /*6a30*/  QGMMA.64x128x32.F32.E4M3.E4M3 R24, R180, gdesc[UR4], R24, gsb0 ;  /* 0x01e00004b4187df3 */ /* 0x000fe20008000818 */
[----:B------:R-:W-:Y:S01]  /*6a40*/  UIADD3 UR6, UR10, 0x300, URZ ;  /* 0x000003000a067890 */ /* 0x000fe2000fffe03f */
[----:B------:R-:W-:-:S04]  /*6a50*/  UMOV UR7, 0xc0000010 ;  /* 0xc000001000077882 */ /* 0x000fc80000000000 */
        /* <DEDUP_REMOVED lines=36> */
[----:B------:R-:W-:Y:S02]  /*6ca0*/  WARPGROUP.DEPBAR.LE gsb0, 0x0 ;  /* 0x00008000000079c5 */ /* 0x000fe40000010000 */
[----:B------:R-:W-:-:S04]  /*6cb0*/  WARPGROUP.ARRIVE ;  /* 0x00000000000079c5 */ /* 0x000fc80000000000 */
[----:B------:R-:W3:Y:S01]  /*6cc0*/  MUFU.TANH R113, R113 ;  /* 0x0000007100717308 */ /* 0x000ee20000002400 */
[----:B--2---:R-:W-:Y:S01]  /*6cd0*/  FMNMX.FTZ R88, R213, R88, !PT ;  /* 0x00000058d5587209 */ /* 0x004fe20007810000 */
[----:B------:R-:W-:Y:S01]  /*6ce0*/  QGMMA.64x128x32.F32.E4M3.E4M3 R24, R184, gdesc[UR4], R24, gsb0 ;  /* 0x01e00004b8187df3 */ /* 0x000fe20008000818 */
[----:B------:R-:W-:Y:S01]  /*6cf0*/  UIADD3 UR6, UR10, 0x400, URZ ;  /* 0x000004000a067890 */ /* 0x000fe2000fffe03f */
[----:B------:R-:W-:-:S04]  /*6d00*/  UMOV UR7, 0xc0000010 ;  /* 0xc000001000077882 */ /* 0x000fc80000000000 */
        /* <DEDUP_REMOVED lines=35> */
[----:B--2---:R-:W-:Y:S01]  /*6f40*/  FMNMX.FTZ R90, R97, R90, !PT ;  /* 0x0000005a615a7209 */ /* 0x004fe20007810000 */
[----:B------:R-:W-:Y:S02]  /*6f50*/  WARPGROUP.DEPBAR.LE gsb0, 0x0 ;  /* 0x00008000000079c5 */ /* 0x000fe40000010000 */
[----:B------:R-:W-:-:S04]  /*6f60*/  WARPGROUP.ARRIVE ;  /* 0x00000000000079c5 */ /* 0x000fc80000000000 */
[----:B------:R-:W2:Y:S01]  /*6f70*/  MUFU.TANH R235, R235 ;  /* 0x000000eb00eb7308 */ /* 0x000ea20000002400 */
[----:B-1----:R-:W-:Y:S01]  /*6f80*/  FMNMX.FTZ R90, R99, R90, !PT ;  /* 0x0000005a635a7209 */ /* 0x002fe20007810000 */
[----:B------:R-:W-:Y:S06]  /*6f90*/  QGMMA.64x128x32.F32.E4M3.E4M3 R24, R188, gdesc[UR4], R24, gsb0 ;  /* 0x01e00004bc187df3 */ /* 0x000fec0008000818 */
[----:B------:R-:W1:Y:S01]  /*6fa0*/  MUFU.TANH R101, R101 ;  /* 0x0000006500657308 */ /* 0x000e620000002400 */
[----:B---3--:R-:W-:-:S07]  /*6fb0*/  FMNMX.FTZ R88, R233, R88, !PT ;  /* 0x00000058e9587209 */ /* 0x008fce0007810000 */
[----:B------:R-:W3:Y:S01]  /*6fc0*/  MUFU.TANH R103, R103 ;  /* 0x0000006700677308 */ /* 0x000ee20000002400 */
[----:B--2---:R-:W-:Y:S02]  /*6fd0*/  FMNMX.FTZ R92, R235, R88, !PT ;  /* 0x00000058eb5c7209 */ /* 0x004fe40007810000 */
[----:B------:R-:W2:Y:S03]  /*6fe0*/  LDC R88, c[0x0][0x988] ;  /* 0x00026200ff587b82 */ /* 0x000ea60000000800 */
[----:B------:R-:W4:Y:S01]  /*6ff0*/  SHFL.BFLY PT, R89, R92, 0x2, 0x1f ;  /* 0x0c401f005c597f89 */ /* 0x000f2200000e0000 */
[----:B-1----:R-:W-:-:S04]  /*7000*/  FMNMX.FTZ R90, R101, R90, !PT ;  /* 0x0000005a655a7209 */ /* 0x002fc80007810000 */
[----:B---3--:R-:W-:-:S05]  /*7010*/  FMNMX.FTZ R90, R103, R90, !PT ;  /* 0x0000005a675a7209 */ /* 0x008fca0007810000 */
[----:B------:R-:W1:Y:S01]  /*7020*/  SHFL.BFLY PT, R91, R90, 0x2, 0x1f ;  /* 0x0c401f005a5b7f89 */ /* 0x000e6200000e0000 */
[----:B----4-:R-:W-:Y:S02]  /*7030*/  FMNMX.FTZ R94, R92, R89, !PT ;  /* 0x000000595c5e7209 */ /* 0x010fe40007810000 */
[----:B-1----:R-:W-:-:S03]  /*7040*/  FMNMX.FTZ R96, R90, R91, !PT ;  /* 0x0000005b5a607209 */ /* 0x002fc60007810000 */
[----:B------:R-:W1:Y:S04]  /*7050*/  SHFL.BFLY PT, R91, R94, 0x1, 0x1f ;  /* 0x0c201f005e5b7f89 */ /* 0x000e6800000e0000 */
[----:B------:R-:W3:Y:S01]  /*7060*/  SHFL.BFLY PT, R89, R96, 0x1, 0x1f ;  /* 0x0c201f0060597f89 */ /* 0x000ee200000e0000 */
[----:B-1----:R-:W-:Y:S02]  /*7070*/  FMNMX.FTZ R91, R94, R91, !PT ;  /* 0x0000005b5e5b7209 */ /* 0x002fe40007810000 */
[----:B---3--:R-:W-:-:S03]  /*7080*/  FMNMX.FTZ R89, R96, R89, !PT ;  /* 0x0000005960597209 */ /* 0x008fc60007810000 */
[C---:B--2---:R-:W-:Y:S01]  /*7090*/  FFMA.FTZ R102, R91.reuse, R88, -8 ;  /* 0xc10000005b667423 */ /* 0x044fe20000010058 */
[----:B------:R-:W-:-:S03]  /*70a0*/  FADD.FTZ R3, -R91, R3 ;  /* 0x000000035b037221 */ /* 0x000fc60000010100 */
[-CC-:B------:R-:W-:Y:S01]  /*70b0*/  FFMA.FTZ R173, R8, R88.reuse, -R102.reuse ;  /* 0x0000005808ad7223 */ /* 0x180fe20000010866 */
[----:B------:R-:W-:-:S01]  /*70c0*/  FFMA.FTZ R8, R7, R88, -R102 ;  /* 0x0000005807087223 */ /* 0x000fc20000010866 */
[-C--:B------:R-:W-:Y:S01]  /*70d0*/  FMUL.FTZ R90, R3, R88.reuse ;  /* 0x00000058035a7220 */ /* 0x080fe20000410000 */
[----:B------:R-:W-:-:S01]  /*70e0*/  FFMA.FTZ R7, R11, R88, -R102 ;  /* 0x000000580b077223 */ /* 0x000fc20000010866 */
[-CC-:B------:R-:W-:Y:S01]  /*70f0*/  FFMA.FTZ R11, R15, R88.reuse, -R102.reuse ;  /* 0x000000580f0b7223 */ /* 0x180fe20000010866 */
[----:B------:R-:W-:-:S01]  /*7100*/  FFMA.FTZ R15, R153, R88, -R102 ;  /* 0x00000058990f7223 */ /* 0x000fc20000010866 */
[----:B------:R-:W-:Y:S01]  /*7110*/  FADD.FTZ R3, -R89, R6 ;  /* 0x0000000659037221 */ /* 0x000fe20000010100 */
[----:B------:R-:W-:-:S01]  /*7120*/  FFMA.FTZ R96, R157, R88, -R102 ;  /* 0x000000589d607223 */ /* 0x000fc20000010866 */
[-CC-:B------:R-:W-:Y:S01]  /*7130*/  FFMA.FTZ R153, R159, R88.reuse, -R102.reuse ;  /* 0x000000589f997223 */ /* 0x180fe20000010866 */
[----:B------:R1:W-:Y:S01]  /*7140*/  MUFU.EX2 R6, R90 ;  /* 0x0000005a00067308 */ /* 0x0003e20000000800 */
[----:B------:R-:W-:-:S01]  /*7150*/  FFMA.FTZ R98, R161, R88, -R102 ;  /* 0x00000058a1627223 */ /* 0x000fc20000010866 */
[-CC-:B------:R-:W-:Y:S01]  /*7160*/  FFMA.FTZ R157, R163, R88.reuse, -R102.reuse ;  /* 0x00000058a39d7223 */ /* 0x180fe20000010866 */
[----:B------:R-:W-:-:S01]  /*7170*/  FFMA.FTZ R100, R165, R88, -R102 ;  /* 0x00000058a5647223 */ /* 0x000fc20000010866 */
[-CC-:B------:R-:W-:Y:S01]  /*7180*/  FFMA.FTZ R159, R167, R88.reuse, -R102.reuse ;  /* 0x00000058a79f7223 */ /* 0x180fe20000010866 */
[----:B------:R-:W-:-:S01]  /*7190*/  FFMA.FTZ R104, R169, R88, -R102 ;  /* 0x00000058a9687223 */ /* 0x000fc20000010866 */
[-CC-:B------:R-:W-:Y:S01]  /*71a0*/  FFMA.FTZ R12, R12, R88.reuse, -R102.reuse ;  /* 0x000000580c0c7223 */ /* 0x180fe20000010866 */
[----:B------:R-:W-:-:S01]  /*71b0*/  FFMA.FTZ R20, R20, R88, -R102 ;  /* 0x0000005814147223 */ /* 0x000fc20000010866 */
[-CC-:B------:R-:W-:Y:S01]  /*71c0*/  FFMA.FTZ R92, R136, R88.reuse, -R102.reuse ;  /* 0x00000058885c7223 */ /* 0x180fe20000010866 */
[----:B-1----:R-:W-:-:S01]  /*71d0*/  FFMA.FTZ R90, R154, R88, -R102 ;  /* 0x000000589a5a7223 */ /* 0x002fc20000010866 */
[-CC-:B------:R-:W-:Y:S01]  /*71e0*/  FFMA.FTZ R137, R137, R88.reuse, -R102.reuse ;  /* 0x0000005889897223 */ /* 0x180fe20000010866 */
        /* <DEDUP_REMOVED lines=23> */
[-C--:B------:R-:W-:Y:S01]  /*7360*/  FFMA.FTZ R102, R89, R88.reuse, -8 ;  /* 0xc100000059667423 */ /* 0x080fe20000010058 */
[-C--:B------:R-:W-:Y:S01]  /*7370*/  FMUL.FTZ R3, R3, R88.reuse ;  /* 0x0000005803037220 */ /* 0x080fe20000410000 */
[----:B------:R-:W1:Y:S02]  /*7380*/  MUFU.EX2 R173, R173 ;  /* 0x000000ad00ad7308 */ /* 0x000e640000000800 */
[----:B------:R-:W-:-:S01]  /*7390*/  FFMA.FTZ R126, R9, R88, -R102 ;  /* 0x00000058097e7223 */ /* 0x000fc20000010866 */
        /* <DEDUP_REMOVED lines=14> */
[----:B-1----:R-:W-:-:S01]  /*7480*/  FFMA.FTZ R5, R6, R5, R173 ;  /* 0x0000000506057223 */ /* 0x002fc200000100ad */
[-CC-:B------:R-:W-:Y:S01]  /*7490*/  FFMA.FTZ R143, R143, R88.reuse, -R102.reuse ;  /* 0x000000588f8f7223 */ /* 0x180fe20000010866 */
[----:B------:R-:W-:-:S01]  /*74a0*/  FFMA.FTZ R134, R145, R88, -R102 ;  /* 0x0000005891867223 */ /* 0x000fc20000010866 */
[-CC-:B------:R-:W-:Y:S01]  /*74b0*/  FFMA.FTZ R145, R147, R88.reuse, -R102.reuse ;  /* 0x0000005893917223 */ /* 0x180fe20000010866 */
[----:B------:R-:W-:-:S01]  /*74c0*/  FFMA.FTZ R147, R151, R88, -R102 ;  /* 0x0000005897937223 */ /* 0x000fc20000010866 */
[-CC-:B------:R-:W-:Y:S01]  /*74d0*/  FFMA.FTZ R121, R121, R88.reuse, -R102.reuse ;  /* 0x0000005879797223 */ /* 0x180fe20000010866 */
[----:B------:R-:W-:-:S01]  /*74e0*/  FFMA.FTZ R138, R123, R88, -R102 ;  /* 0x000000587b8a7223 */ /* 0x000fc20000010866 */
[----:B------:R-:W1:Y:S01]  /*74f0*/  MUFU.EX2 R8, R8 ;  /* 0x0000000800087308 */ /* 0x000e620000000800 */
[----:B------:R-:W-:-:S01]  /*7500*/  FFMA.FTZ R123, R171, R88, -R102 ;  /* 0x00000058ab7b7223 */ /* 0x000fc20000010866 */
[-CC-:B------:R-:W-:Y:S01]  /*7510*/  FFMA.FTZ R140, R127, R88.reuse, -R102.reuse ;  /* 0x000000587f8c7223 */ /* 0x180fe20000010866 */
[----:B------:R-:W-:-:S01]  /*7520*/  FFMA.FTZ R127, R195, R88, -R102 ;  /* 0x00000058c37f7223 */ /* 0x000fc20000010866 */
[-CC-:B------:R-:W-:Y:S01]  /*7530*/  FFMA.FTZ R142, R131, R88.reuse, -R102.reuse ;  /* 0x00000058838e7223 */ /* 0x180fe20000010866 */
[----:B------:R-:W-:-:S01]  /*7540*/  FFMA.FTZ R131, R199, R88, -R102 ;  /* 0x00000058c7837223 */ /* 0x000fc20000010866 */
[-CC-:B------:R-:W-:Y:S01]  /*7550*/  FFMA.FTZ R154, R119, R88.reuse, -R102.reuse ;  /* 0x00000058779a7223 */ /* 0x180fe20000010866 */
[----:B------:R-:W-:-:S01]  /*7560*/  FFMA.FTZ R93, R93, R88, -R102 ;  /* 0x000000585d5d7223 */ /* 0x000fc20000010866 */
[----:B------:R-:W3:Y:S01]  /*7570*/  MUFU.EX2 R9, R9 ;  /* 0x0000000900097308 */ /* 0x000ee20000000800 */
[----:B--2---:R-:W-:-:S01]  /*7580*/  FFMA.FTZ R4, R3, R4, R126 ;  /* 0x0000000403047223 */ /* 0x004fc2000001007e */
[-CC-:B------:R-:W-:Y:S01]  /*7590*/  FFMA.FTZ R95, R95, R88.reuse, -R102.reuse ;  /* 0x000000585f5f7223 */ /* 0x180fe20000010866 */
[----:B------:R-:W-:-:S01]  /*75a0*/  FFMA.FTZ R97, R97, R88, -R102 ;  /* 0x0000005861617223 */ /* 0x000fc20000010866 */
[----:B------:R-:W-:Y:S01]  /*75b0*/  FFMA.FTZ R99, R99, R88, -R102 ;  /* 0x0000005863637223 */ /* 0x000fe20000010866 */
[----:B------:R-:W-:-:S02]  /*75c0*/  WARPGROUP.DEPBAR.LE gsb0, 0x0 ;  /* 0x00008000000079c5 */ /* 0x000fc40000010000 */
[----:B------:R-:W-:Y:S01]  /*75d0*/  FFMA.FTZ R101, R101, R88, -R102 ;  /* 0x0000005865657223 */ /* 0x000fe20000010866 */
[----:B------:R-:W2:Y:S01]  /*75e0*/  MUFU.EX2 R7, R7 ;  /* 0x0000000700077308 */ /* 0x000ea20000000800 */
[----:B-1----:R-:W-:-:S07]  /*75f0*/  FADD.FTZ R146, R8, R5 ;  /* 0x0000000508927221 */ /* 0x002fce0000010000 */
[----:B------:R-:W1:Y:S01]  /*7600*/  MUFU.EX2 R10, R10 ;  /* 0x0000000a000a7308 */ /* 0x000e620000000800 */
[----:B---3--:R-:W-:-:S07]  /*7610*/  FADD.FTZ R5, R9, R4 ;  /* 0x0000000409057221 */ /* 0x008fce0000010000 */
[----:B------:R-:W3:Y:S01]  /*7620*/  MUFU.EX2 R12, R12 ;  /* 0x0000000c000c7308 */ /* 0x000ee20000000800 */
[----:B--2---:R-:W-:-:S07]  /*7630*/  FADD.FTZ R135, R7, R146 ;  /* 0x0000009207877221 */ /* 0x004fce0000010000 */
[----:B------:R-:W2:Y:S01]  /*7640*/  MUFU.EX2 R13, R13 ;  /* 0x0000000d000d7308 */ /* 0x000ea20000000800 */
[----:B-1----:R-:W-:-:S07]  /*7650*/  FADD.FTZ R4, R10, R5 ;  /* 0x000000050a047221 */ /* 0x002fce0000010000 */
[----:B------:R-:W1:Y:S01]  /*7660*/  MUFU.EX2 R11, R11 ;  /* 0x0000000b000b7308 */ /* 0x000e620000000800 */
[----:B---3--:R-:W-:-:S01]  /*7670*/  FADD.FTZ R146, R12, R135 ;  /* 0x000000870c927221 */ /* 0x008fc20000010000 */
[----:B------:R-:W-:-:S06]  /*7680*/  FFMA.FTZ R135, R203, R88, -R102 ;  /* 0x00000058cb877223 */ /* 0x000fcc0000010866 */
[----:B------:R-:W3:Y:S01]  /*7690*/  MUFU.EX2 R14, R14 ;  /* 0x0000000e000e7308 */ /* 0x000ee20000000800 */
[----:B--2---:R-:W-:-:S07]  /*76a0*/  FADD.FTZ R5, R13, R4 ;  /* 0x000000040d057221 */ /* 0x004fce0000010000 */
[----:B------:R-:W2:Y:S01]  /*76b0*/  MUFU.EX2 R20, R20 ;  /* 0x0000001400147308 */ /* 0x000ea20000000800 */
[----:B-1----:R-:W-:-:S01]  /*76c0*/  FADD.FTZ R149, R11, R146 ;  /* 0x000000920b957221 */ /* 0x002fc20000010000 */
[----:B------:R-:W-:-:S06]  /*76d0*/  FFMA.FTZ R146, R107, R88, -R102 ;  /* 0x000000586b927223 */ /* 0x000fcc0000010866 */
[----:B------:R-:W1:Y:S01]  /*76e0*/  MUFU.EX2 R21, R21 ;  /* 0x0000001500157308 */ /* 0x000e620000000800 */
[----:B---3--:R-:W-:-:S07]  /*76f0*/  FADD.FTZ R4, R14, R5 ;  /* 0x000000050e047221 */ /* 0x008fce0000010000 */
[----:B------:R-:W3:Y:S01]  /*7700*/  MUFU.EX2 R15, R15 ;  /* 0x0000000f000f7308 */ /* 0x000ee20000000800 */
[----:B--2---:R-:W-:-:S07]  /*7710*/  FADD.FTZ R148, R20, R149 ;  /* 0x0000009514947221 */ /* 0x004fce0000010000 */
[----:B------:R-:W2:Y:S01]  /*7720*/  MUFU.EX2 R128, R128 ;  /* 0x0000008000807308 */ /* 0x000ea20000000800 */
[----:B-1----:R-:W-:-:S07]  /*7730*/  FADD.FTZ R5, R21, R4 ;  /* 0x0000000415057221 */ /* 0x002fce0000010000 */
[----:B------:R-:W1:Y:S01]  /*7740*/  MUFU.EX2 R90, R90 ;  /* 0x0000005a005a7308 */ /* 0x000e620000000800 */
[----:B---3--:R-:W-:-:S07]  /*7750*/  FADD.FTZ R107, R15, R148 ;  /* 0x000000940f6b7221 */ /* 0x008fce0000010000 */
        /* <DEDUP_REMOVED lines=14> */
[----:B--2---:R-:W-:-:S01]  /*7840*/  FADD.FTZ R109, R139, R148 ;  /* 0x000000948b6d7221 */ /* 0x004fc20000010000 */
[----:B------:R-:W-:-:S06]  /*7850*/  FFMA.FTZ R148, R111, R88, -R102 ;  /* 0x000000586f947223 */ /* 0x000fcc0000010866 */
        /* <DEDUP_REMOVED lines=50> */
[-CC-:B------:R-:W-:Y:S01]  /*7b80*/  FFMA.FTZ R152, R207, R88.reuse, -R102.reuse ;  /* 0x00000058cf987223 */ /* 0x180fe20000010866 */
[----:B------:R-:W-:-:S05]  /*7b90*/  FFMA.FTZ R102, R103, R88, -R102 ;  /* 0x0000005867667223 */ /* 0x000fca0000010866 */
        /* <DEDUP_REMOVED lines=28> */
[----:B------:R-:W-:-:S06]  /*7d60*/  IMAD.U32 R115, RZ, RZ, UR49 ;  /* 0x00000031ff737e24 */ /* 0x000fcc000f8e00ff */
[----:B------:R-:W1:Y:S01]  /*7d70*/  MUFU.EX2 R150, R150 ;  /* 0x0000009600967308 */ /* 0x000e620000000800 */
[----:B---3--:R-:W-:-:S01]  /*7d80*/  FADD.FTZ R5, R109, R4 ;  /* 0x000000046d057221 */ /* 0x008fc20000010000 */
[----:B------:R-:W-:-:S06]  /*7d90*/  IADD3 R4, -R18, 0xb, RZ ;  /* 0x0000000b12047810 */ /* 0x000fcc0007ffe1ff */
[----:B------:R-:W3:Y:S08]  /*7da0*/  MUFU.EX2 R116, R116 ;  /* 0x0000007400747308 */ /* 0x000ef00000000800 */
[----:B------:R-:W4:Y:S08]  /*7db0*/  MUFU.EX2 R111, R111 ;  /* 0x0000006f006f7308 */ /* 0x000f300000000800 */
[----:B------:R-:W5:Y:S08]  /*7dc0*/  MUFU.EX2 R165, R165 ;  /* 0x000000a500a57308 */ /* 0x000f700000000800 */
[----:B------:R-:W5:Y:S08]  /*7dd0*/  MUFU.EX2 R154, R154 ;  /* 0x0000009a009a7308 */ /* 0x000f700000000800 */
[----:B------:R-:W5:Y:S08]  /*7de0*/  MUFU.EX2 R118, R118 ;  /* 0x0000007600767308 */ /* 0x000f700000000800 */
[----:B------:R-:W5:Y:S08]  /*7df0*/  MUFU.EX2 R113, R113 ;  /* 0x0000007100717308 */ /* 0x000f700000000800 */
[----:B------:R-:W5:Y:S08]  /*7e00*/  MUFU.EX2 R167, R167 ;  /* 0x000000a700a77308 */ /* 0x000f700000000800 */
[----:B------:R2:W-:Y:S08]  /*7e10*/  MUFU.EX2 R160, R93 ;  /* 0x0000005d00a07308 */ /* 0x0005f00000000800 */
[----:B------:R-:W5:Y:S01]  /*7e20*/  MUFU.EX2 R152, R152 ;  /* 0x0000009800987308 */ /* 0x000f620000000800 */
[----:B--2---:R-:W-:-:S01]  /*7e30*/  FADD.FTZ R93, R163, R156 ;  /* 0x0000009ca35d7221 */ /* 0x004fc20000010000 */
[----:B-1----:R-:W-:-:S03]  /*7e40*/  FADD.FTZ R156, R150, R5 ;  /* 0x00000005969c7221 */ /* 0x002fc60000010000 */
[----:B---3--:R-:W-:Y:S01]  /*7e50*/  FADD.FTZ R158, R116, R93 ;  /* 0x0000005d749e7221 */ /* 0x008fe20000010000 */
[----:B----4-:R-:W-:-:S02]  /*7e60*/  FADD.FTZ R5, R111, R156 ;  /* 0x0000009c6f057221 */ /* 0x010fc40000010000 */
[----:B------:R-:W1:Y:S01]  /*7e70*/  MUFU.EX2 R120, R120 ;  /* 0x0000007800787308 */ /* 0x000e620000000800 */
[----:B-----5:R-:W-:-:S01]  /*7e80*/  FADD.FTZ R93, R165, R158 ;  /* 0x0000009ea55d7221 */ /* 0x020fc20000010000 */
[----:B------:R-:W-:-:S03]  /*7e90*/  FADD.FTZ R156, R154, R5 ;  /* 0x000000059a9c7221 */ /* 0x000fc60000010000 */
[----:B------:R-:W-:Y:S01]  /*7ea0*/  FADD.FTZ R158, R118, R93 ;  /* 0x0000005d769e7221 */ /* 0x000fe20000010000 */
[----:B------:R-:W-:-:S02]  /*7eb0*/  FADD.FTZ R5, R113, R156 ;  /* 0x0000009c71057221 */ /* 0x000fc40000010000 */
[----:B------:R-:W2:Y:S01]  /*7ec0*/  MUFU.EX2 R169, R169 ;  /* 0x000000a900a97308 */ /* 0x000ea20000000800 */
[----:B------:R-:W-:-:S01]  /*7ed0*/  FADD.FTZ R93, R167, R158 ;  /* 0x0000009ea75d7221 */ /* 0x000fc20000010000 */
[----:B------:R-:W-:-:S04]  /*7ee0*/  FADD.FTZ R5, R152, R5 ;  /* 0x0000000598057221 */ /* 0x000fc80000010000 */
[----:B------:R-:W-:Y:S02]  /*7ef0*/  FADD.FTZ R5, R160, R5 ;  /* 0x00000005a0057221 */ /* 0x000fe40000010000 */
[----:B------:R-:W3:Y:S01]  /*7f00*/  MUFU.EX2 R95, R95 ;  /* 0x0000005f005f7308 */ /* 0x000ee20000000800 */
[----:B-1----:R-:W-:-:S07]  /*7f10*/  FADD.FTZ R156, R120, R93 ;  /* 0x0000005d789c7221 */ /* 0x002fce0000010000 */
[----:B------:R-:W-:Y:S01]  /*7f20*/  MUFU.EX2 R122, R122 ;  /* 0x0000007a007a7308 */ /* 0x000fe20000000800 */
[----:B--2---:R-:W-:-:S07]  /*7f30*/  FADD.FTZ R93, R169, R156 ;  /* 0x0000009ca95d7221 */ /* 0x004fce0000010000 */
[----:B------:R1:W2:Y:S01]  /*7f40*/  MUFU.EX2 R162, R97 ;  /* 0x0000006100a27308 */ /* 0x0002a20000000800 */
[----:B---3--:R-:W-:-:S07]  /*7f50*/  FADD.FTZ R5, R95, R5 ;  /* 0x000000055f057221 */ /* 0x008fce0000010000 */
[----:B------:R-:W-:Y:S01]  /*7f60*/  MUFU.EX2 R175, R175 ;  /* 0x000000af00af7308 */ /* 0x000fe20000000800 */
[----:B-1----:R-:W-:Y:S01]  /*7f70*/  @!P1 LEA R97, R115, UR38, 0x3 ;  /* 0x0000002673619c11 */ /* 0x002fe2000f8e18ff */
[----:B------:R1:W-:Y:S06]  /*7f80*/  BAR.ARV R4, 0x100 ;  /* 0x000400040000751d */ /* 0x0003ec0000002000 */
[----:B------:R-:W3:Y:S01]  /*7f90*/  MUFU.EX2 R164, R99 ;  /* 0x0000006300a47308 */ /* 0x000ee20000000800 */
[----:B--2---:R-:W-:-:S01]  /*7fa0*/  FADD.FTZ R5, R162, R5 ;  /* 0x00000005a2057221 */ /* 0x004fc20000010000 */
[----:B-1----:R-:W-:-:S05]  /*7fb0*/  @!P1 VIADD R4, R97, 0x29840 ;  /* 0x0002984061049836 */ /* 0x002fca0000000000 */
[----:B------:R-:W-:Y:S01]  /*7fc0*/  @!P1 PRMT R4, RZ, 0x654, R4 ;  /* 0x00000654ff049816 */ /* 0x000fe20000000004 */
[----:B------:R-:W1:Y:S03]  /*7fd0*/  MUFU.EX2 R124, R124 ;  /* 0x0000007c007c7308 */ /* 0x000e660000000800 */
[----:B------:R2:W-:Y:S05]  /*7fe0*/  @!P1 SYNCS.ARRIVE.TRANS64.RED.A1T0 RZ, [R4+URZ], RZ ;  /* 0x000000ff04ff99a7 */ /* 0x0005ea000810043f */
[----:B------:R-:W4:Y:S01]  /*7ff0*/  MUFU.EX2 R166, R101 ;  /* 0x0000006500a67308 */ /* 0x000f220000000800 */
[----:B---3--:R-:W-:-:S01]  /*8000*/  FADD.FTZ R5, R164, R5 ;  /* 0x00000005a4057221 */ /* 0x008fc20000010000 */
[----:B--2---:R-:W-:-:S04]  /*8010*/  FADD.FTZ R4, R122, R93 ;  /* 0x0000005d7a047221 */ /* 0x004fc80000010000 */
[----:B------:R-:W-:Y:S02]  /*8020*/  FADD.FTZ R93, R175, R4 ;  /* 0x00000004af5d7221 */ /* 0x000fe40000010000 */
[----:B------:R-:W2:Y:S02]  /*8030*/  MUFU.EX2 R177, R177 ;  /* 0x000000b100b17308 */ /* 0x000ea40000000800 */
[----:B-1----:R-:W-:-:S06]  /*8040*/  FADD.FTZ R4, R124, R93 ;  /* 0x0000005d7c047221 */ /* 0x002fcc0000010000 */
[----:B------:R-:W1:Y:S01]  /*8050*/  MUFU.EX2 R102, R102 ;  /* 0x0000006600667308 */ /* 0x000e620000000800 */
[----:B----4-:R-:W-:-:S01]  /*8060*/  FADD.FTZ R93, R166, R5 ;  /* 0x00000005a65d7221 */ /* 0x010fc20000010000 */
[----:B--2---:R-:W-:-:S03]  /*8070*/  FADD.FTZ R5, R177, R4 ;  /* 0x00000004b1057221 */ /* 0x004fc60000010000 */
[----:B-1----:R-:W-:Y:S01]  /*8080*/  FADD.FTZ R4, R102, R93 ;  /* 0x0000005d66047221 */ /* 0x002fe20000010000 */
[----:B------:R-:W-:Y:S06]  /*8090*/  @!P0 BRA `(.L_x_24) ;  /* 0x0000000000048947 */ /* 0x000fec0003800000 */
[----:B------:R-:W-:Y:S01]  /*80a0*/  BPT.TRAP 0x1 ;  /* 0x000000040000795c */ /* 0x000fe20000300000 */
.L_x_24:
[----:B------:R-:W-:Y:S01]  /*80b0*/  ULEA UR6, UR55, UR38, 0x3 ;  /* 0x0000002637067291 */ /* 0x000fe2000f8e183f */
[----:B------:R-:W-:Y:S01]  /*80c0*/  ISETP.LT.AND P1, PT, RZ, UR54, PT ;  /* 0x00000036ff007c0c */ /* 0x000fe2000bf21270 */
[----:B------:R-:W-:Y:S01]  /*80d0*/  UIADD3 UR7, UR54, -0x1, URZ ;  /* 0xffffffff36077890 */ /* 0x000fe2000fffe03f */
[----:B------:R-:W-:Y:S01]  /*80e0*/  F2FP.SATFINITE.E4M3.F32.PACK_AB_MERGE_C R128, R155, R128, RZ ;  /* 0x000000809b80723e */ /* 0x000fe200048070ff */
[----:B------:R-:W-:Y:S01]  /*80f0*/  UIADD3 UR6, UR6, 0x29860, URZ ;  /* 0x0002986006067890 */ /* 0x000fe2000fffe03f */
[----:B------:R-:W-:Y:S01]  /*8100*/  F2FP.SATFINITE.E4M3.F32.PACK_AB_MERGE_C R7, R12, R7, RZ ;  /* 0x000000070c07723e */ /* 0x000fe200048070ff */
[----:B------:R-:W-:Y:S01]  /*8110*/  UMOV UR56, UR36 ;  /* 0x0000002400387c82 */ /* 0x000fe20008000000 */
[----:B------:R-:W-:Y:S01]  /*8120*/  F2FP.SATFINITE.E4M3.F32.PACK_AB_MERGE_C R10, R13, R10, RZ ;  /* 0x0000000a0d0a723e */ /* 0x000fe200048070ff */
[----:B------:R-:W-:Y:S01]  /*8130*/  UPRMT UR6, UR37, 0x654, UR6 ;  /* 0x0000065425067896 */ /* 0x000fe20008000006 */
[----:B------:R-:W-:Y:S01]  /*8140*/  F2FP.SATFINITE.E4M3.F32.PACK_AB_MERGE_C R124, R177, R124, RZ ;  /* 0x0000007cb17c723e */ /* 0x000fe200048070ff */
[----:B------:R-:W-:Y:S01]  /*8150*/  UMOV UR54, UR7 ;  /* 0x0000000700367c82 */ /* 0x000fe20008000000 */
[----:B------:R-:W-:Y:S01]  /*8160*/  F2FP.SATFINITE.E4M3.F32.PACK_AB_MERGE_C R128, R21, R14, R128 ;  /* 0x0000000e1580723e */ /* 0x000fe20004807080 */
[----:B------:R-:W-:Y:S01]  /*8170*/  UMOV UR55, UR49 ;  /* 0x0000003100377c82 */ /* 0x000fe20008000000 */
[----:B------:R-:W-:Y:S01]  /*8180*/  F2FP.SATFINITE.E4M3.F32.PACK_AB_MERGE_C R15, R90, R15, RZ ;  /* 0x0000000f5a0f723e */ /* 0x000fe200048070ff */
[----:B------:R-:W-:Y:S01]  /*8190*/  FMUL.FTZ R24, R24, R6 ;  /* 0x0000000618187220 */ /* 0x000fe20000410000 */
[----:B------:R-:W-:Y:S01]  /*81a0*/  F2FP.SATFINITE.E4M3.F32.PACK_AB_MERGE_C R94, R141, R94, RZ ;  /* 0x0000005e8d5e723e */ /* 0x000fe200048070ff */
[----:B------:R-:W-:Y:S01]  /*81b0*/  FMUL.FTZ R25, R25, R6 ;  /* 0x0000000619197220 */ /* 0x000fe20000410000 */
[----:B------:R-:W-:Y:S01]  /*81c0*/  F2FP.SATFINITE.E4M3.F32.PACK_AB_MERGE_C R132, R143, R132, RZ ;  /* 0x000000848f84723e */ /* 0x000fe200048070ff */
[----:B------:R-:W-:Y:S01]  /*81d0*/  SYNCS.ARRIVE.TRANS64.RED.A1T0 RZ, [UR6], RZ ;  /* 0x000000ffffff79a7 */ /* 0x000fe20008100406 */
[----:B------:R-:W-:Y:S01]  /*81e0*/  F2FP.SATFINITE.E4M3.F32.PACK_AB_MERGE_C R98, R157, R98, RZ ;  /* 0x000000629d62723e */ /* 0x000fe200048070ff */
[----:B------:R-:W-:Y:S01]  /*81f0*/  FMUL.FTZ R28, R28, R6 ;  /* 0x000000061c1c7220 */ /* 0x000fe20000410000 */
[----:B------:R-:W-:Y:S01]  /*8200*/  F2FP.SATFINITE.E4M3.F32.PACK_AB_MERGE_C R136, R147, R136, RZ ;  /* 0x000000889388723e */ /* 0x000fe200048070ff */
[----:B------:R-:W-:Y:S01]  /*8210*/  FMUL.FTZ R29, R29, R6 ;  /* 0x000000061d1d7220 */ /* 0x000fe20000410000 */
[----:B------:R-:W-:Y:S01]  /*8220*/  F2FP.SATFINITE.E4M3.F32.PACK_AB_MERGE_C R104, R125, R104, RZ ;  /* 0x000000687d68723e */ /* 0x000fe200048070ff */
[-C--:B------:R-:W-:Y:S01]  /*8230*/  FMUL.FTZ R32, R32, R6.reuse ;  /* 0x0000000620207220 */ /* 0x080fe20000410000 */
        /* <DEDUP_REMOVED lines=15> */
[----:B------:R-:W-:Y:S01]  /*8330*/  FMUL.FTZ R48, R48, R6 ;  /* 0x0000000630307220 */ /* 0x000fe20000410000 */
[----:B------:R-:W-:Y:S01]  /*8340*/  F2FP.SATFINITE.E4M3.F32.PACK_AB_MERGE_C R12, R95, R160, RZ ;  /* 0x000000a05f0c723e */ /* 0x000fe200048070ff */
[----:B------:R-:W-:Y:S01]  /*8350*/  FMUL.FTZ R49, R49, R6 ;  /* 0x0000000631317220 */ /* 0x000fe20000410000 */
[----:B------:R-:W-:Y:S01]  /*8360*/  F2FP.SATFINITE.E4M3.F32.PACK_AB_MERGE_C R13, R102, R166, RZ ;  /* 0x000000a6660d723e */ /* 0x000fe200048070ff */
[-C--:B------:R-:W-:Y:S01]  /*8370*/  FMUL.FTZ R52, R52, R6.reuse ;  /* 0x0000000634347220 */ /* 0x080fe20000410000 */
[----:B------:R-:W-:Y:S01]  /*8380*/  F2FP.SATFINITE.E4M3.F32.PACK_AB_MERGE_C R172, R8, R173, R7 ;  /* 0x000000ad08ac723e */ /* 0x000fe20004807007 */
[----:B------:R-:W-:Y:S01]  /*8390*/  FMUL.FTZ R53, R53, R6 ;  /* 0x0000000635357220 */ /* 0x000fe20000410000 */
[----:B------:R-:W-:Y:S01]  /*83a0*/  F2FP.SATFINITE.E4M3.F32.PACK_AB_MERGE_C R190, R175, R122, R124 ;  /* 0x0000007aafbe723e */ /* 0x000fe2000480707c */
[-C--:B------:R-:W-:Y:S01]  /*83b0*/  FMUL.FTZ R56, R56, R6.reuse ;  /* 0x0000000638387220 */ /* 0x080fe20000410000 */
        /* <DEDUP_REMOVED lines=14> */
[----:B------:R-:W-:Y:S01]  /*84a0*/  FMUL.FTZ R85, R85, R6 ;  /* 0x0000000655557220 */ /* 0x000fe20000410000 */
        /* <DEDUP_REMOVED lines=32> */
[----:B------:R-:W-:Y:S01]  /*86b0*/  F2FP.SATFINITE.E4M3.F32.PACK_AB_MERGE_C R173, R9, R126, R10 ;  /* 0x0000007e09ad723e */ /* 0x000fe2000480700a */
[----:B------:R-:W-:Y:S01]  /*86c0*/  IMAD.MOV.U32 R6, RZ, RZ, R89 ;  /* 0x000000ffff067224 */ /* 0x000fe200078e0059 */
[----:B------:R-:W-:Y:S01]  /*86d0*/  F2FP.SATFINITE.E4M3.F32.PACK_AB_MERGE_C R174, R20, R11, R15 ;  /* 0x0000000b14ae723e */ /* 0x000fe2000480700f */
[----:B------:R-:W-:Y:S01]  /*86e0*/  IMAD.MOV.U32 R3, RZ, RZ, R91 ;  /* 0x000000ffff037224 */ /* 0x000fe200078e005b */
[----:B------:R-:W-:Y:S01]  /*86f0*/  F2FP.SATFINITE.E4M3.F32.PACK_AB_MERGE_C R176, R137, R92, R94 ;  /* 0x0000005c89b0723e */ /* 0x000fe2000480705e */
[----:B------:R-:W-:Y:S01]  /*8700*/  IMAD.MOV.U32 R175, RZ, RZ, R128 ;  /* 0x000000ffffaf7224 */ /* 0x000fe200078e0080 */
[----:B------:R-:W-:-:S02]  /*8710*/  F2FP.SATFINITE.E4M3.F32.PACK_AB_MERGE_C R177, R139, R130, R132 ;  /* 0x000000828bb1723e */ /* 0x000fc40004807084 */
[----:B------:R-:W-:Y:S02]  /*8720*/  F2FP.SATFINITE.E4M3.F32.PACK_AB_MERGE_C R178, R153, R96, R98 ;  /* 0x0000006099b2723e */ /* 0x000fe40004807062 */
[----:B------:R-:W-:Y:S02]  /*8730*/  F2FP.SATFINITE.E4M3.F32.PACK_AB_MERGE_C R179, R145, R134, R136 ;  /* 0x0000008691b3723e */ /* 0x000fe40004807088 */
[----:B------:R-:W-:Y:S02]  /*8740*/  F2FP.SATFINITE.E4M3.F32.PACK_AB_MERGE_C R180, R159, R100, R104 ;  /* 0x000000649fb4723e */ /* 0x000fe40004807068 */
[----:B------:R-:W-:Y:S02]  /*8750*/  F2FP.SATFINITE.E4M3.F32.PACK_AB_MERGE_C R181, R138, R121, R123 ;  /* 0x000000798ab5723e */ /* 0x000fe4000480707b */
[----:B------:R-:W-:Y:S02]  /*8760*/  F2FP.SATFINITE.E4M3.F32.PACK_AB_MERGE_C R182, R129, R106, R108 ;  /* 0x0000006a81b6723e */ /* 0x000fe4000480706c */
[----:B------:R-:W-:-:S02]  /*8770*/  F2FP.SATFINITE.E4M3.F32.PACK_AB_MERGE_C R183, R142, R127, R131 ;  /* 0x0000007f8eb7723e */ /* 0x000fc40004807083 */
[----:B------:R-:W-:Y:S02]  /*8780*/  F2FP.SATFINITE.E4M3.F32.PACK_AB_MERGE_C R184, R105, R110, R112 ;  /* 0x0000006e69b8723e */ /* 0x000fe40004807070 */
[----:B------:R-:W-:Y:S02]  /*8790*/  F2FP.SATFINITE.E4M3.F32.PACK_AB_MERGE_C R185, R146, R135, R107 ;  /* 0x0000008792b9723e */ /* 0x000fe4000480706b */
[----:B------:R-:W-:Y:S02]  /*87a0*/  F2FP.SATFINITE.E4M3.F32.PACK_AB_MERGE_C R186, R163, R114, R116 ;  /* 0x00000072a3ba723e */ /* 0x000fe40004807074 */
[----:B------:R-:W-:Y:S02]  /*87b0*/  F2FP.SATFINITE.E4M3.F32.PACK_AB_MERGE_C R187, R150, R109, R111 ;  /* 0x0000006d96bb723e */ /* 0x000fe4000480706f */
[----:B------:R-:W-:Y:S02]  /*87c0*/  F2FP.SATFINITE.E4M3.F32.PACK_AB_MERGE_C R188, R167, R118, R120 ;  /* 0x00000076a7bc723e */ /* 0x000fe40004807078 */
[----:B------:R-:W-:-:S02]  /*87d0*/  F2FP.SATFINITE.E4M3.F32.PACK_AB_MERGE_C R189, R152, R113, R12 ;  /* 0x0000007198bd723e */ /* 0x000fc4000480700c */
[----:B------:R-:W-:Y:S01]  /*87e0*/  F2FP.SATFINITE.E4M3.F32.PACK_AB_MERGE_C R191, R164, R162, R13 ;  /* 0x000000a2a4bf723e */ /* 0x000fe2000480700d */
[----:B------:R-:W-:Y:S06]  /*87f0*/  @P1 BRA `(.L_x_25) ;  /* 0xffffffc800601947 */ /* 0x000fec000383ffff */
.L_x_15:
[----:B------:R-:W-:Y:S06]  /*8800*/  BAR.ARV 0x8, 0x120 ;  /* 0x0204800000007b1d */ /* 0x000fec0000002000 */
[----:B------:R-:W-:Y:S05]  /*8810*/  @!P0 BRA `(.L_x_26) ;  /* 0x0000000000048947 */ /* 0x000fea0003800000 */
[----:B------:R-:W-:Y:S01]  /*8820*/  BPT.TRAP 0x1 ;  /* 0x000000040000795c */ /* 0x000fe20000300000 */
.L_x_26:
[----:B------:R-:W-:Y:S01]  /*8830*/  ULEA UR4, UR49, UR38, 0x3 ;  /* 0x0000002631047291 */ /* 0x000fe2000f8e183f */
[----:B------:R-:W-:-:S05]  /*8840*/  IMAD.U32 R0, RZ, RZ, UR36 ;  /* 0x00000024ff007e24 */ /* 0x000fca000f8e00ff */
[----:B------:R-:W-:-:S04]  /*8850*/  SHF.L.U32 R0, R0, 0x1f, RZ ;  /* 0x0000001f00007819 */ /* 0x000fc800000006ff */
[----:B------:R1:W2:Y:S01]  /*8860*/  SYNCS.PHASECHK.TRANS64.TRYWAIT P1, [UR4+0x29850], R0 ;  /* 0x02985000ff0075a7 */ /* 0x0002a20008020144 */
[----:B------:R-:W-:Y:S05]  /*8870*/  @!P0 BRA `(.L_x_27) ;  /* 0x0000000000048947 */ /* 0x000fea0003800000 */
[----:B------:R-:W-:Y:S01]  /*8880*/  BPT.TRAP 0x1 ;  /* 0x000000040000795c */ /* 0x000fe20000300000 */
.L_x_27:
[----:B--2---:R-:W-:Y:S05]  /*8890*/  @P1 BRA `(.L_x_28) ;  /* 0x0000000000081947 */ /* 0x004fea0003800000 */
[----:B------:R-:W2:Y:S02]  /*88a0*/  SYNCS.PHASECHK.TRANS64.TRYWAIT P1, [UR4+0x29850], R0 ;  /* 0x02985000ff0075a7 */ /* 0x000ea40008020144 */
[----:B--2---:R-:W-:Y:S05]  /*88b0*/  @!P1 BRA `(.L_x_29) ;  /* 0x0000004800fc9947 */ /* 0x004fea0003800000 */
.L_x_28:
[----:B------:R-:W-:Y:S01]  /*88c0*/  UIADD3 UR5, UR38, 0x400, URZ ;  /* 0x0000040026057890 */ /* 0x000fe2000fffe03f */
[----:B------:R-:W-:Y:S01]  /*88d0*/  WARPGROUP.ARRIVE ;  /* 0x00000000000079c5 */ /* 0x000fe20000000000 */
[----:B------:R-:W-:Y:S01]  /*88e0*/  UMOV UR7, 0xc0000010 ;  /* 0xc000001000077882 */ /* 0x000fe20000000000 */
[----:B------:R-:W-:Y:S01]  /*88f0*/  IMAD.MOV.U32 R8, RZ, RZ, 0x3f800000 ;  /* 0x3f800000ff087424 */ /* 0x000fe200078e00ff */
[----:B------:R-:W-:-:S04]  /*8900*/  USHF.R.U32.HI UR5, URZ, 0x4, UR5 ;  /* 0x000000043f057899 */ /* 0x000fc80008011605 */
[----:B------:R-:W-:-:S04]  /*8910*/  ULOP3.LUT UR5, UR5, 0x3fff, URZ, 0xc0, !UPT ;  /* 0x00003fff05057892 */ /* 0x000fc8000f8ec03f */
[----:B------:R-:W-:-:S04]  /*8920*/  ULOP3.LUT UR5, UR5, 0x10000, URZ, 0xfc, !UPT ;  /* 0x0001000005057892 */ /* 0x000fc8000f8efc3f */
[----:B------:R-:W-:-:S07]  /*8930*/  UIMAD UR5, UR49, 0x500, UR5 ;  /* 0x00000500310578a4 */ /* 0x000fce000f8e0205 */
[----:B------:R-:W-:Y:S02]  /*8940*/  UMOV UR6, UR5 ;  /* 0x0000000500067c82 */ /* 0x000fe40008000000 */
[----:B------:R-:W-:Y:S01]  /*8950*/  QGMMA.64x128x32.F32.E4M3.E4M3 R24, R172, gdesc[UR4], R24, gsb0 ;  /* 0x01e00004ac187df3 */ /* 0x000fe20008000818 */
[----:B------:R-:W-:Y:S01]  /*8960*/  UIADD3 UR6, UR5, 0x100, URZ ;  /* 0x0000010005067890 */ /* 0x000fe2000fffe03f */
[----:B------:R-:W-:Y:S01]  /*8970*/  UMOV UR7, 0xc0000010 ;  /* 0xc000001000077882 */ /* 0x000fe20000000000 */
[----:B------:R-:W-:Y:S02]  /*8980*/  WARPGROUP.DEPBAR.LE gsb0, 0x0 ;  /* 0x00008000000079c5 */ /* 0x000fe40000010000 */
[----:B------:R-:W-:-:S07]  /*8990*/  WARPGROUP.ARRIVE ;  /* 0x00000000000079c5 */ /* 0x000fce0000000000 */
[----:B------:R-:W-:Y:S01]  /*89a0*/  QGMMA.64x128x32.F32.E4M3.E4M3 R24, R176, gdesc[UR4], R24, gsb0 ;  /* 0x01e00004b0187df3 */ /* 0x000fe20008000818 */
[----:B------:R-:W-:Y:S02]  /*89b0*/  ULDC.64 UR6, c[0x0][0x9a0] ;  /* 0x0002680000067ab9 */ /* 0x000fe40000000a00 */
[----:B------:R-:W-:-:S04]  /*89c0*/  UISETP.NE.U32.AND UP0, UPT, UR6, URZ, UPT ;  /* 0x0000003f0600728c */ /* 0x000fc8000bf05070 */
[----:B------:R-:W-:-:S06]  /*89d0*/  UISETP.NE.AND.EX UP0, UPT, UR7, URZ, UPT, UP0 ;  /* 0x0000003f0700728c */ /* 0x000fcc000bf05300 */
[----:B------:R-:W-:-:S05]  /*89e0*/  PLOP3.LUT P1, PT, PT, PT, UP0, 0x80, 0x0 ;  /* 0x000000000000781c */ /* 0x000fca0003f2f008 */
[----:B------:R-:W-:Y:S01]  /*89f0*/  @UP0 USHF.R.S32.HI UR10, URZ, 0x1f, UR44 ;  /* 0x0000001f3f0a0899 */ /* 0x000fe2000801142c */
[----:B------:R-:W-:Y:S01]  /*8a00*/  @UP0 ULDC.64 UR12, c[0x0][0x9c8] ;  /* 0x00027200000c0ab9 */ /* 0x000fe20000000a00 */
[----:B------:R-:W-:Y:S02]  /*8a10*/  @UP0 USHF.R.S32.HI UR11, URZ, 0x1f, UR41 ;  /* 0x0000001f3f0b0899 */ /* 0x000fe40008011429 */
[----:B------:R-:W-:Y:S02]  /*8a20*/  @UP0 UIMAD UR10, UR10, UR12, URZ ;  /* 0x0000000c0a0a02a4 */ /* 0x000fe4000f8e023f */
[----:B------:R-:W-:Y:S02]  /*8a30*/  @UP0 UIMAD.WIDE.U32 UR8, UR44, UR12, URZ ;  /* 0x0000000c2c0802a5 */ /* 0x000fe4000f8e003f */
[----:B------:R-:W-:-:S03]  /*8a40*/  @UP0 UIMAD UR10, UR44, UR13, UR10 ;  /* 0x0000000d2c0a02a4 */ /* 0x000fc6000f8e020a */
[----:B------:R-:W-:Y:S01]  /*8a50*/  @UP0 ULDC.64 UR12, c[0x0][0x9d0] ;  /* 0x00027400000c0ab9 */ /* 0x000fe20000000a00 */
[----:B------:R-:W-:Y:S02]  /*8a60*/  @UP0 UIADD3 UR9, UR9, UR10, URZ ;  /* 0x0000000a09090290 */ /* 0x000fe4000fffe03f */
[----:B------:R-:W-:Y:S02]  /*8a70*/  @UP0 UIMAD UR10, UR11, UR12, URZ ;  /* 0x0000000c0b0a02a4 */ /* 0x000fe4000f8e023f */
[----:B------:R-:W-:Y:S02]  /*8a80*/  @UP0 UIMAD.WIDE.U32 UR8, UR41, UR12, UR8 ;  /* 0x0000000c290802a5 */ /* 0x000fe4000f8e0008 */
[----:B------:R-:W-:Y:S02]  /*8a90*/  @UP0 UIMAD UR10, UR41, UR13, UR10 ;  /* 0x0000000d290a02a4 */ /* 0x000fe4000f8e020a */
[----:B------:R-:W-:Y:S02]  /*8aa0*/  @UP0 ULEA UR6, UP1, UR8, UR6, 0x2 ;  /* 0x0000000608060291 */ /* 0x000fe4000f82103f */
[----:B------:R-:W-:-:S04]  /*8ab0*/  @UP0 UIADD3 UR9, UR9, UR10, URZ ;  /* 0x0000000a09090290 */ /* 0x000fc8000fffe03f */
[----:B------:R-:W-:Y:S01]  /*8ac0*/  MOV R6, UR6 ;  /* 0x0000000600067c02 */ /* 0x000fe20008000f00 */
[----:B------:R-:W-:Y:S02]  /*8ad0*/  @UP0 ULEA.HI.X UR7, UR8, UR7, UR9, 0x2, UP1 ;  /* 0x0000000708070291 */ /* 0x000fe400088f1409 */
[----:B------:R-:W-:-:S04]  /*8ae0*/  UIADD3 UR6, UR5, 0x200, URZ ;  /* 0x0000020005067890 */ /* 0x000fc8000fffe03f */
[----:B------:R-:W-:Y:S01]  /*8af0*/  IMAD.U32 R7, RZ, RZ, UR7 ;  /* 0x00000007ff077e24 */ /* 0x000fe2000f8e00ff */
[----:B------:R-:W-:-:S04]  /*8b00*/  UMOV UR7, 0xc0000010 ;  /* 0xc000001000077882 */ /* 0x000fc80000000000 */
[----:B------:R3:W4:Y:S01]  /*8b10*/  @P1 LDG.E R8, desc[UR50][R6.64] ;  /* 0x0000003206081981 */ /* 0x000722000c1e1900 */
[----:B------:R-:W-:Y:S02]  /*8b20*/  WARPGROUP.DEPBAR.LE gsb0, 0x0 ;  /* 0x00008000000079c5 */ /* 0x000fe40000010000 */
[----:B------:R-:W-:-:S06]  /*8b30*/  WARPGROUP.ARRIVE ;  /* 0x00000000000079c5 */ /* 0x000fcc0000000000 */
[----:B------:R-:W-:Y:S01]  /*8b40*/  QGMMA.64x128x32.F32.E4M3.E4M3 R24, R180, gdesc[UR4], R24, gsb0 ;  /* 0x01e00004b4187df3 */ /* 0x000fe20008000818 */
[----:B------:R-:W-:Y:S01]  /*8b50*/  UIADD3 UR6, UR5, 0x300, URZ ;  /* 0x0000030005067890 */ /* 0x000fe2000fffe03f */
[----:B------:R-:W-:Y:S01]  /*8b60*/  UMOV UR7, 0xc0000010 ;  /* 0xc000001000077882 */ /* 0x000fe20000000000 */
[----:B-12---:R-:W1:Y:S04]  /*8b70*/  SHFL.BFLY PT, R0, R5, 0x2, 0x1f ;  /* 0x0c401f0005007f89 */ /* 0x006e6800000e0000 */
[----:B------:R-:W2:Y:S01]  /*8b80*/  SHFL.BFLY PT, R9, R4, 0x2, 0x1f ;  /* 0x0c401f0004097f89 */ /* 0x000ea200000e0000 */
[----:B------:R-:W-:Y:S02]  /*8b90*/  WARPGROUP.DEPBAR.LE gsb0, 0x0 ;  /* 0x00008000000079c5 */ /* 0x000fe40000010000 */
[----:B------:R-:W-:-:S06]  /*8ba0*/  WARPGROUP.ARRIVE ;  /* 0x00000000000079c5 */ /* 0x000fcc0000000000 */
[----:B------:R-:W-:Y:S01]  /*8bb0*/  QGMMA.64x128x32.F32.E4M3.E4M3 R24, R184, gdesc[UR4], R24, gsb0 ;  /* 0x01e00004b8187df3 */ /* 0x000fe20008000818 */
[----:B------:R-:W-:Y:S01]  /*8bc0*/  UIADD3 UR6, UR5, 0x400, URZ ;  /* 0x0000040005067890 */ /* 0x000fe2000fffe03f */
[----:B------:R-:W-:Y:S01]  /*8bd0*/  UMOV UR7, 0xc0000010 ;  /* 0xc000001000077882 */ /* 0x000fe20000000000 */
[----:B-1----:R-:W-:-:S01]  /*8be0*/  FADD.FTZ R0, R0, R5 ;  /* 0x0000000500007221 */ /* 0x002fc20000010000 */
[----:B--2---:R-:W-:-:S04]  /*8bf0*/  FADD.FTZ R9, R9, R4 ;  /* 0x0000000409097221 */ /* 0x004fc80000010000 */
[----:B------:R-:W1:Y:S04]  /*8c00*/  SHFL.BFLY PT, R3, R0, 0x1, 0x1f ;  /* 0x0c201f0000037f89 */ /* 0x000e6800000e0000 */
[----:B---3--:R-:W2:Y:S01]  /*8c10*/  SHFL.BFLY PT, R6, R9, 0x1, 0x1f ;  /* 0x0c201f0009067f89 */ /* 0x008ea200000e0000 */
[----:B------:R-:W-:Y:S02]  /*8c20*/  IMAD.MOV.U32 R5, RZ, RZ, RZ ;  /* 0x000000ffff057224 */ /* 0x000fe400078e00ff */
[----:B-1----:R-:W-:Y:S01]  /*8c30*/  FADD.FTZ R7, R0, R3 ;  /* 0x0000000300077221 */ /* 0x002fe20000010000 */
[----:B--2---:R-:W-:-:S04]  /*8c40*/  FADD.FTZ R11, R9, R6 ;  /* 0x00000006090b7221 */ /* 0x004fc80000010000 */
[C---:B------:R-:W-:Y:S01]  /*8c50*/  FSETP.NE.FTZ.AND P1, PT, R7.reuse, RZ, PT ;  /* 0x000000ff0700720b */ /* 0x040fe20003f35000 */
[----:B------:R-:W-:Y:S01]  /*8c60*/  FMUL.FTZ R12, R7, 0.00390625 ;  /* 0x3b800000070c7820 */ /* 0x000fe20000410000 */
[----:B------:R-:W-:-:S04]  /*8c70*/  FMUL.FTZ R13, R11, 0.00390625 ;  /* 0x3b8000000b0d7820 */ /* 0x000fc80000410000 */
[----:B------:R-:W-:Y:S02]  /*8c80*/  FSETP.NE.FTZ.AND P2, PT, R12, RZ, PT ;  /* 0x000000ff0c00720b */ /* 0x000fe40003f55000 */
[----:B------:R-:W-:-:S05]  /*8c90*/  FSETP.NE.FTZ.AND P3, PT, R13, RZ, PT ;  /* 0x000000ff0d00720b */ /* 0x000fca0003f75000 */
[----:B------:R-:W-:Y:S01]  /*8ca0*/  @P1 MUFU.RCP R5, R7 ;  /* 0x0000000700051308 */ /* 0x000fe20000001000 */
[----:B------:R-:W-:Y:S01]  /*8cb0*/  FSETP.NE.FTZ.AND P1, PT, R11, RZ, PT ;  /* 0x000000ff0b00720b */ /* 0x000fe20003f35000 */
[----:B------:R-:W-:Y:S01]  /*8cc0*/  IMAD.MOV.U32 R9, RZ, RZ, RZ ;  /* 0x000000ffff097224 */ /* 0x000fe200078e00ff */
[----:B------:R-:W-:Y:S02]  /*8cd0*/  WARPGROUP.DEPBAR.LE gsb0, 0x0 ;  /* 0x00008000000079c5 */ /* 0x000fe40000010000 */
[----:B------:R-:W-:-:S06]  /*8ce0*/  WARPGROUP.ARRIVE ;  /* 0x00000000000079c5 */ /* 0x000fcc0000000000 */
[----:B------:R-:W-:Y:S01]  /*8cf0*/  QGMMA.64x128x32.F32.E4M3.E4M3 R24, R188, gdesc[UR4], R24, gsb0 ;  /* 0x01e00004bc187df3 */ /* 0x000fe20008000818 */
[----:B------:R-:W1:Y:S08]  /*8d00*/  @P2 MUFU.LG2 R6, R12 ;  /* 0x0000000c00062308 */ /* 0x000e700000000c00 */
[----:B------:R-:W2:Y:S08]  /*8d10*/  @P3 MUFU.LG2 R10, R13 ;  /* 0x0000000d000a3308 */ /* 0x000eb00000000c00 */
[----:B------:R-:W3:Y:S01]  /*8d20*/  @P1 MUFU.RCP R9, R11 ;  /* 0x0000000b00091308 */ /* 0x000ee20000001000 */
[C---:B------:R-:W-:Y:S01]  /*8d30*/  @P2 FMUL.FTZ R4, R88.reuse, 0.69314718246459960938 ;  /* 0x3f31721858042820 */ /* 0x040fe20000410000 */
[----:B------:R-:W-:Y:S01]  /*8d40*/  @P3 FMUL.FTZ R15, R88, 0.69314718246459960938 ;  /* 0x3f317218580f3820 */ /* 0x000fe20000410000 */
[----:B-1----:R-:W-:Y:S01]  /*8d50*/  @P2 FMUL.FTZ R7, R6, 0.69314718246459960938 ;  /* 0x3f31721806072820 */ /* 0x002fe20000410000 */
[----:B------:R-:W-:-:S02]  /*8d60*/  IMAD.MOV.U32 R3, RZ, RZ, -0x800000 ;  /* 0xff800000ff037424 */ /* 0x000fc400078e00ff */
[----:B----4-:R-:W-:Y:S01]  /*8d70*/  FMUL.FTZ R12, R5, R8 ;  /* 0x00000008050c7220 */ /* 0x010fe20000410000 */
[----:B------:R-:W-:Y:S02]  /*8d80*/  IMAD.MOV.U32 R0, RZ, RZ, -0x800000 ;  /* 0xff800000ff007424 */ /* 0x000fe400078e00ff */
[----:B--2---:R-:W-:Y:S01]  /*8d90*/  @P3 FMUL.FTZ R10, R10, 0.69314718246459960938 ;  /* 0x3f3172180a0a3820 */ /* 0x004fe20000410000 */
[----:B------:R-:W-:-:S03]  /*8da0*/  @P2 FFMA.FTZ R3, R4, R91, R7 ;  /* 0x0000005b04032223 */ /* 0x000fc60000010007 */
[----:B------:R-:W-:Y:S01]  /*8db0*/  @P3 FFMA.FTZ R0, R15, R89, R10 ;  /* 0x000000590f003223 */ /* 0x000fe2000001000a */
[----:B---3--:R-:W-:Y:S01]  /*8dc0*/  FMUL.FTZ R88, R9, R8 ;  /* 0x0000000809587220 */ /* 0x008fe20000410000 */
[----:B------:R-:W-:Y:S02]  /*8dd0*/  WARPGROUP.DEPBAR.LE gsb0, 0x0 ;  /* 0x00008000000079c5 */ /* 0x000fe40000010000 */
[----:B------:R-:W-:Y:S05]  /*8de0*/  @!P0 BRA `(.L_x_30) ;  /* 0x0000000000048947 */ /* 0x000fea0003800000 */
[----:B------:R-:W-:Y:S01]  /*8df0*/  BPT.TRAP 0x1 ;  /* 0x000000040000795c */ /* 0x000fe20000300000 */
.L_x_30:
[----:B------:R-:W1:Y:S01]  /*8e00*/  S2R R89, SR_TID.X ;  /* 0x0000000000597919 */ /* 0x000e620000002100 */
[----:B------:R-:W-:Y:S01]  /*8e10*/  ULDC.64 UR6, c[0x4][0x40] ;  /* 0x0100100000067ab9 */ /* 0x000fe20000000a00 */
        /* <DEDUP_REMOVED lines=10> */
[----:B------:R-:W-:Y:S01]  /*8ec0*/  FMUL.FTZ R11, R31, R88 ;  /* 0x000000581f0b7220 */ /* 0x000fe20000410000 */
[----:B------:R-:W-:-:S02]  /*8ed0*/  UIADD3 UR42, -UR42, URZ, URZ ;  /* 0x0000003f2a2a7290 */ /* 0x000fc4000fffe13f */
[----:B------:R-:W-:Y:S01]  /*8ee0*/  USHF.R.S32.HI UR5, URZ, 0x1f, UR43 ;  /* 0x0000001f3f057899 */ /* 0x000fe2000801142b */
[----:B------:R-:W-:Y:S01]  /*8ef0*/  ULDC UR8, c[0x0][0xda8] ;  /* 0x00036a0000087ab9 */ /* 0x000fe20000000800 */
[----:B-1----:R-:W-:-:S05]  /*8f00*/  IMAD.SHL.U32 R4, R89, 0x4, RZ ;  /* 0x0000000459047824 */ /* 0x002fca00078e00ff */
[----:B------:R-:W-:-:S04]  /*8f10*/  LOP3.LUT R4, R4, 0xc, RZ, 0xc0, !PT ;  /* 0x0000000c04047812 */ /* 0x000fc800078ec0ff */
[----:B------:R-:W-:-:S05]  /*8f20*/  IADD3 R4, P0, R4, UR6, RZ ;  /* 0x0000000604047c10 */ /* 0x000fca000ff1e0ff */
[----:B------:R-:W-:Y:S02]  /*8f30*/  IMAD.X R5, RZ, RZ, UR7, P0 ;  /* 0x00000007ff057e24 */ /* 0x000fe400080e06ff */
[-C--:B------:R-:W-:Y:S01]  /*8f40*/  FMUL.FTZ R24, R33, R12.reuse ;  /* 0x0000000c21187220 */ /* 0x080fe20000410000 */
[-C--:B------:R-:W-:Y:S01]  /*8f50*/  FMUL.FTZ R29, R40, R12.reuse ;  /* 0x0000000c281d7220 */ /* 0x080fe20000410000 */
[-C--:B------:R-:W-:Y:S01]  /*8f60*/  FMUL.FTZ R32, R45, R12.reuse ;  /* 0x0000000c2d207220 */ /* 0x080fe20000410000 */
[-C--:B------:R-:W-:Y:S01]  /*8f70*/  FMUL.FTZ R37, R48, R12.reuse ;  /* 0x0000000c30257220 */ /* 0x080fe20000410000 */
[----:B------:R1:W2:Y:S01]  /*8f80*/  LDG.E.CONSTANT R4, desc[UR50][R4.64] ;  /* 0x0000003204047981 */ /* 0x0002a2000c1e9900 */
        /* <DEDUP_REMOVED lines=15> */
[----:B------:R-:W-:Y:S01]  /*9080*/  F2FP.BF16.F32.PACK_AB R6, R6, R7 ;  /* 0x000000070606723e */ /* 0x000fe200000010ff */
[-C--:B------:R-:W-:Y:S01]  /*9090*/  FMUL.FTZ R60, R76, R12.reuse ;  /* 0x0000000c4c3c7220 */ /* 0x080fe20000410000 */
[-C--:B------:R-:W-:Y:S01]  /*90a0*/  FMUL.FTZ R64, R77, R12.reuse ;  /* 0x0000000c4d407220 */ /* 0x080fe20000410000 */
[-C--:B------:R-:W-:Y:S01]  /*90b0*/  FMUL.FTZ R68, R84, R12.reuse ;  /* 0x0000000c54447220 */ /* 0x080fe20000410000 */
[-C--:B------:R-:W-:Y:S01]  /*90c0*/  FMUL.FTZ R69, R80, R12.reuse ;  /* 0x0000000c50457220 */ /* 0x080fe20000410000 */
[-C--:B------:R-:W-:Y:S01]  /*90d0*/  FMUL.FTZ R72, R85, R12.reuse ;  /* 0x0000000c55487220 */ /* 0x080fe20000410000 */
[----:B------:R-:W-:Y:S01]  /*90e0*/  FMUL.FTZ R73, R81, R12 ;  /* 0x0000000c51497220 */ /* 0x000fe20000410000 */
[----:B------:R-:W-:Y:S01]  /*90f0*/  LOP3.LUT P0, R7, R89, 0x3, RZ, 0xc0, !PT ;  /* 0x0000000359077812 */ /* 0x000fe2000780c0ff */
[-C--:B-1----:R-:W-:Y:S01]  /*9100*/  FMUL.FTZ R5, R30, R88.reuse ;  /* 0x000000581e057220 */ /* 0x082fe20000410000 */
[-C--:B------:R-:W-:Y:S01]  /*9110*/  FMUL.FTZ R12, R27, R88.reuse ;  /* 0x000000581b0c7220 */ /* 0x080fe20000410000 */
[-C--:B------:R-:W-:Y:S01]  /*9120*/  FMUL.FTZ R27, R46, R88.reuse ;  /* 0x000000582e1b7220 */ /* 0x080fe20000410000 */
[----:B------:R-:W-:Y:S01]  /*9130*/  FMUL.FTZ R30, R42, R88 ;  /* 0x000000582a1e7220 */ /* 0x000fe20000410000 */
[----:B------:R-:W-:Y:S01]  /*9140*/  F2FP.BF16.F32.PACK_AB R9, R9, R10 ;  /* 0x0000000a0909723e */ /* 0x000fe200000010ff */
[-C--:B------:R-:W-:Y:S01]  /*9150*/  FMUL.FTZ R25, R39, R88.reuse ;  /* 0x0000005827197220 */ /* 0x080fe20000410000 */
[----:B------:R-:W-:Y:S01]  /*9160*/  ISETP.EQ.OR P0, PT, R7, 0x3, !P0 ;  /* 0x000000030700780c */ /* 0x000fe20004702670 */
[----:B------:R-:W-:Y:S01]  /*9170*/  FMUL.FTZ R26, R35, R88 ;  /* 0x00000058231a7220 */ /* 0x000fe20000410000 */
[----:B------:R-:W-:Y:S01]  /*9180*/  F2FP.BF16.F32.PACK_AB R24, R21, R24 ;  /* 0x000000181518723e */ /* 0x000fe200000010ff */
[-C--:B------:R-:W-:Y:S01]  /*9190*/  FMUL.FTZ R31, R47, R88.reuse ;  /* 0x000000582f1f7220 */ /* 0x080fe20000410000 */
[----:B------:R-:W-:Y:S01]  /*91a0*/  F2FP.BF16.F32.PACK_AB R28, R28, R29 ;  /* 0x0000001d1c1c723e */ /* 0x000fe200000010ff */
[----:B------:R-:W-:Y:S01]  /*91b0*/  FMUL.FTZ R34, R43, R88 ;  /* 0x000000582b227220 */ /* 0x000fe20000410000 */
[----:B------:R-:W-:Y:S01]  /*91c0*/  F2FP.BF16.F32.PACK_AB R27, R27, R30 ;  /* 0x0000001e1b1b723e */ /* 0x000fe200000010ff */
[----:B------:R-:W-:Y:S01]  /*91d0*/  ULDC.64 UR6, c[0x0][0xb70] ;  /* 0x0002dc0000067ab9 */ /* 0x000fe20000000a00 */
[----:B------:R-:W-:Y:S01]  /*91e0*/  SEL R29, R6, R9, P0 ;  /* 0x00000009061d7207 */ /* 0x000fe20000000000 */
[----:B------:R-:W-:Y:S01]  /*91f0*/  UIMAD UR42, UR8, UR42, UR48 ;  /* 0x0000002a082a72a4 */ /* 0x000fe2000f8e0230 */
[----:B------:R-:W-:Y:S01]  /*9200*/  SEL R30, R9, R6, P0 ;  /* 0x00000006091e7207 */ /* 0x000fe20000000000 */
[----:B------:R-:W-:Y:S01]  /*9210*/  UIMAD UR5, UR5, UR6, URZ ;  /* 0x00000006050572a4 */ /* 0x000fe2000f8e023f */
[C---:B------:R-:W-:Y:S01]  /*9220*/  IADD3 R21, P1, R16.reuse, 0x40, RZ ;  /* 0x0000004010157810 */ /* 0x040fe20007f3e0ff */
[----:B------:R-:W-:Y:S01]  /*9230*/  USHF.L.U32 UR42, UR42, 0x7, URZ ;  /* 0x000000072a2a7899 */ /* 0x000fe2000800063f */
[----:B------:R-:W-:Y:S01]  /*9240*/  IADD3 R9, P5, R16, 0x4040, RZ ;  /* 0x0000404010097810 */ /* 0x000fe20007fbe0ff */
[----:B------:R-:W-:Y:S01]  /*9250*/  FMUL.FTZ R39, R55, R88 ;  /* 0x0000005837277220 */ /* 0x000fe20000410000 */
[----:B------:R-:W-:Y:S01]  /*9260*/  F2FP.BF16.F32.PACK_AB R15, R15, R20 ;  /* 0x000000140f0f723e */ /* 0x000fe200000010ff */
[----:B------:R-:W-:Y:S01]  /*9270*/  FMUL.FTZ R42, R51, R88 ;  /* 0x00000058332a7220 */ /* 0x000fe20000410000 */
[----:B------:R-:W-:Y:S01]  /*9280*/  F2FP.BF16.F32.PACK_AB R5, R5, R8 ;  /* 0x000000080505723e */ /* 0x000fe200000010ff */
[----:B------:R-:W-:Y:S01]  /*9290*/  UIMAD.WIDE.U32 UR10, UR43, UR6, URZ ;  /* 0x000000062b0a72a5 */ /* 0x000fe2000f8e003f */
[----:B------:R-:W-:Y:S01]  /*92a0*/  F2FP.BF16.F32.PACK_AB R13, R13, R14 ;  /* 0x0000000e0d0d723e */ /* 0x000fe200000010ff */
[----:B------:R-:W-:Y:S01]  /*92b0*/  UIMAD UR5, UR43, UR7, UR5 ;  /* 0x000000072b0572a4 */ /* 0x000fe2000f8e0205 */
[----:B------:R-:W-:Y:S01]  /*92c0*/  F2FP.BF16.F32.PACK_AB R26, R25, R26 ;  /* 0x0000001a191a723e */ /* 0x000fe200000010ff */
[-C--:B------:R-:W-:Y:S01]  /*92d0*/  FMUL.FTZ R35, R54, R88.reuse ;  /* 0x0000005836237220 */ /* 0x080fe20000410000 */
[----:B------:R-:W-:Y:S01]  /*92e0*/  LOP3.LUT R20, R21, 0x380, RZ, 0xc0, !PT ;  /* 0x0000038015147812 */ /* 0x000fe200078ec0ff */
[-C--:B------:R-:W-:Y:S01]  /*92f0*/  FMUL.FTZ R38, R50, R88.reuse ;  /* 0x0000005832267220 */ /* 0x080fe20000410000 */
[----:B------:R-:W-:Y:S01]  /*9300*/  IADD3 R25, P6, R16, 0x20, RZ ;  /* 0x0000002010197810 */ /* 0x000fe20007fde0ff */
[----:B------:R-:W-:Y:S01]  /*9310*/  UIADD3 UR5, UR11, UR5, URZ ;  /* 0x000000050b057290 */ /* 0x000fe2000fffe03f */
[----:B------:R-:W-:Y:S01]  /*9320*/  LOP3.LUT R8, R9, 0x380, RZ, 0xc0, !PT ;  /* 0x0000038009087812 */ /* 0x000fe200078ec0ff */
[-C--:B------:R-:W-:Y:S01]  /*9330*/  FMUL.FTZ R43, R62, R88.reuse ;  /* 0x000000583e2b7220 */ /* 0x080fe20000410000 */
[----:B------:R-:W-:Y:S01]  /*9340*/  F2FP.BF16.F32.PACK_AB R33, R32, R33 ;  /* 0x000000212021723e */ /* 0x000fe200000010ff */
[----:B------:R-:W-:Y:S01]  /*9350*/  FMUL.FTZ R46, R58, R88 ;  /* 0x000000583a2e7220 */ /* 0x000fe20000410000 */
[----:B------:R-:W-:Y:S01]  /*9360*/  F2FP.BF16.F32.PACK_AB R34, R31, R34 ;  /* 0x000000221f22723e */ /* 0x000fe200000010ff */
[----:B------:R-:W-:Y:S01]  /*9370*/  UIADD3 UR4, UR4, 0x29860, URZ ;  /* 0x0002986004047890 */ /* 0x000fe2000fffe03f */
[----:B------:R-:W-:Y:S01]  /*9380*/  F2FP.BF16.F32.PACK_AB R41, R40, R41 ;  /* 0x000000292829723e */ /* 0x000fe200000010ff */
[-C--:B------:R-:W-:Y:S01]  /*9390*/  FMUL.FTZ R47, R63, R88.reuse ;  /* 0x000000583f2f7220 */ /* 0x080fe20000410000 */
[----:B------:R-:W-:Y:S01]  /*93a0*/  F2FP.BF16.F32.PACK_AB R52, R52, R53 ;  /* 0x000000353434723e */ /* 0x000fe200000010ff */
[----:B------:R-:W-:Y:S01]  /*93b0*/  FMUL.FTZ R50, R59, R88 ;  /* 0x000000583b327220 */ /* 0x000fe20000410000 */
[----:B------:R-:W-:Y:S01]  /*93c0*/  SEL R31, R13, R24, P0 ;  /* 0x000000180d1f7207 */ /* 0x000fe20000000000 */
[-C--:B------:R-:W-:Y:S01]  /*93d0*/  FMUL.FTZ R51, R70, R88.reuse ;  /* 0x0000005846337220 */ /* 0x080fe20000410000 */
[----:B------:R-:W-:Y:S01]  /*93e0*/  SEL R32, R24, R13, P0 ;  /* 0x0000000d18207207 */ /* 0x000fe20000000000 */
[-C--:B------:R-:W-:Y:S01]  /*93f0*/  FMUL.FTZ R54, R66, R88.reuse ;  /* 0x0000005842367220 */ /* 0x080fe20000410000 */
[----:B------:R-:W-:Y:S01]  /*9400*/  SHF.R.U64 R20, R20, 0x3, RZ ;  /* 0x0000000314147819 */ /* 0x000fe200000012ff */
[----:B------:R-:W-:Y:S01]  /*9410*/  FMUL.FTZ R55, R71, R88 ;  /* 0x0000005847377220 */ /* 0x000fe20000410000 */
[----:B------:R-:W-:Y:S01]  /*9420*/  F2FP.BF16.F32.PACK_AB R12, R11, R12 ;  /* 0x0000000c0b0c723e */ /* 0x000fe200000010ff */
[----:B------:R-:W-:Y:S01]  /*9430*/  FMUL.FTZ R58, R67, R88 ;  /* 0x00000058433a7220 */ /* 0x000fe20000410000 */
[----:B------:R-:W-:Y:S01]  /*9440*/  SEL R53, R15, R26, P0 ;  /* 0x0000001a0f357207 */ /* 0x000fe20000000000 */
[----:B------:R-:W-:Y:S01]  /*9450*/  UPRMT UR4, UR37, 0x654, UR4 ;  /* 0x0000065425047896 */ /* 0x000fe20008000004 */
[----:B------:R-:W-:Y:S01]  /*9460*/  SEL R40, R26, R15, P0 ;  /* 0x0000000f1a287207 */ /* 0x000fe20000000000 */
[-C--:B------:R-:W-:Y:S01]  /*9470*/  FMUL.FTZ R59, R78, R88.reuse ;  /* 0x000000584e3b7220 */ /* 0x080fe20000410000 */
[----:B------:R-:W-:Y:S01]  /*9480*/  LOP3.LUT R24, R25, 0x380, RZ, 0xc0, !PT ;  /* 0x0000038019187812 */ /* 0x000fe200078ec0ff */
[-C--:B------:R-:W-:Y:S01]  /*9490*/  FMUL.FTZ R62, R74, R88.reuse ;  /* 0x000000584a3e7220 */ /* 0x080fe20000410000 */
[----:B------:R-:W-:Y:S01]  /*94a0*/  SHF.R.U64 R8, R8, 0x3, RZ ;  /* 0x0000000308087819 */ /* 0x000fe200000012ff */
[-C--:B------:R-:W-:Y:S01]  /*94b0*/  FMUL.FTZ R63, R79, R88.reuse ;  /* 0x000000584f3f7220 */ /* 0x080fe20000410000 */
[C---:B------:R-:W-:Y:S01]  /*94c0*/  IADD3 R15, P2, R16.reuse, 0x60, RZ ;  /* 0x00000060100f7810 */ /* 0x040fe20007f5e0ff */
[-C--:B------:R-:W-:Y:S01]  /*94d0*/  FMUL.FTZ R66, R75, R88.reuse ;  /* 0x000000584b427220 */ /* 0x080fe20000410000 */
[----:B------:R-:W-:Y:S01]  /*94e0*/  IADD3 R11, P4, R16, 0x4020, RZ ;  /* 0x00004020100b7810 */ /* 0x000fe20007f9e0ff */
[-C--:B------:R-:W-:Y:S01]  /*94f0*/  FMUL.FTZ R67, R86, R88.reuse ;  /* 0x0000005856437220 */ /* 0x080fe20000410000 */
[----:B------:R-:W-:Y:S01]  /*9500*/  F2FP.BF16.F32.PACK_AB R44, R44, R45 ;  /* 0x0000002d2c2c723e */ /* 0x000fe200000010ff */
[-C--:B------:R-:W-:Y:S01]  /*9510*/  FMUL.FTZ R70, R82, R88.reuse ;  /* 0x0000005852467220 */ /* 0x080fe20000410000 */
[----:B------:R-:W-:Y:S01]  /*9520*/  F2FP.BF16.F32.PACK_AB R49, R48, R49 ;  /* 0x000000313031723e */ /* 0x000fe200000010ff */
[-C--:B------:R-:W-:Y:S01]  /*9530*/  FMUL.FTZ R71, R87, R88.reuse ;  /* 0x0000005857477220 */ /* 0x080fe20000410000 */
[----:B------:R-:W-:Y:S01]  /*9540*/  LOP3.LUT R20, R20, R21, RZ, 0x3c, !PT ;  /* 0x0000001514147212 */ /* 0x000fe200078e3cff */
[--C-:B------:R-:W-:Y:S01]  /*9550*/  IMAD.X R21, RZ, RZ, R17.reuse, P1 ;  /* 0x000000ffff157224 */ /* 0x100fe200008e0611 */
[----:B------:R-:W-:Y:S01]  /*9560*/  SHF.R.U64 R24, R24, 0x3, RZ ;  /* 0x0000000318187819 */ /* 0x000fe200000012ff */
[----:B------:R-:W-:Y:S01]  /*9570*/  FMUL.FTZ R74, R83, R88 ;  /* 0x00000058534a7220 */ /* 0x000fe20000410000 */
[----:B------:R-:W-:Y:S01]  /*9580*/  LOP3.LUT R8, R8, R9, RZ, 0x3c, !PT ;  /* 0x0000000908087212 */ /* 0x000fe200078e3cff */
[----:B------:R-:W-:Y:S01]  /*9590*/  IMAD.X R9, RZ, RZ, R17, P5 ;  /* 0x000000ffff097224 */ /* 0x000fe200028e0611 */
[----:B------:R-:W-:Y:S01]  /*95a0*/  F2FP.BF16.F32.PACK_AB R60, R60, R61 ;  /* 0x0000003d3c3c723e */ /* 0x000fe200000010ff */
[----:B------:R-:W-:Y:S01]  /*95b0*/  VIADD R61, R23, UR42 ;  /* 0x0000002a173d7c36 */ /* 0x000fe20008000000 */
[----:B------:R-:W-:Y:S01]  /*95c0*/  LOP3.LUT R14, R15, 0x380, RZ, 0xc0, !PT ;  /* 0x000003800f0e7812 */ /* 0x000fe200078ec0ff */
[----:B------:R-:W-:Y:S01]  /*95d0*/  SYNCS.ARRIVE.TRANS64.RED.A1T0 RZ, [UR4], RZ ;  /* 0x000000ffffff79a7 */ /* 0x000fe20008100404 */
[----:B------:R-:W-:Y:S01]  /*95e0*/  LOP3.LUT R10, R11, 0x380, RZ, 0xc0, !PT ;  /* 0x000003800b0a7812 */ /* 0x000fe200078ec0ff */
[----:B------:R-:W-:Y:S01]  /*95f0*/  USHF.R.S32.HI UR6, URZ, 0x1f, UR44 ;  /* 0x0000001f3f067899 */ /* 0x000fe2000801142c */
[----:B------:R-:W-:-:S02]  /*9600*/  F2FP.BF16.F32.PACK_AB R42, R39, R42 ;  /* 0x0000002a272a723e */ /* 0x000fc400000010ff */
[----:B------:R-:W-:Y:S02]  /*9610*/  SEL R39, R44, R49, P0 ;  /* 0x000000312c277207 */ /* 0x000fe40000000000 */
[----:B------:R-:W-:Y:S02]  /*9620*/  F2FP.BF16.F32.PACK_AB R35, R35, R38 ;  /* 0x000000262323723e */ /* 0x000fe400000010ff */
[----:B------:R-:W-:Y:S02]  /*9630*/  F2FP.BF16.F32.PACK_AB R57, R56, R57 ;  /* 0x000000393839723e */ /* 0x000fe400000010ff */
[----:B------:R-:W-:Y:S02]  /*9640*/  SEL R44, R49, R44, P0 ;  /* 0x0000002c312c7207 */ /* 0x000fe40000000000 */
[----:B------:R-:W-:Y:S01]  /*9650*/  LOP3.LUT R24, R24, R25, RZ, 0x3c, !PT ;  /* 0x0000001918187212 */ /* 0x000fe200078e3cff */
[----:B------:R-:W-:Y:S01]  /*9660*/  IMAD.X R25, RZ, RZ, R17, P6 ;  /* 0x000000ffff197224 */ /* 0x000fe200030e0611 */
[----:B------:R-:W-:-:S02]  /*9670*/  SEL R49, R5, R12, P0 ;  /* 0x0000000c05317207 */ /* 0x000fc40000000000 */
[----:B------:R-:W-:Y:S01]  /*9680*/  SEL R38, R12, R5, P0 ;  /* 0x000000050c267207 */ /* 0x000fe20000000000 */
[----:B------:R-:W-:Y:S01]  /*9690*/  VIADD R5, R61, 0x8 ;  /* 0x000000083d057836 */ /* 0x000fe20000000000 */
[----:B------:R-:W-:Y:S02]  /*96a0*/  SHF.R.U64 R14, R14, 0x3, RZ ;  /* 0x000000030e0e7819 */ /* 0x000fe400000012ff */
[----:B------:R-:W-:Y:S02]  /*96b0*/  SHF.R.U64 R10, R10, 0x3, RZ ;  /* 0x000000030a0a7819 */ /* 0x000fe400000012ff */
[----:B------:R-:W-:Y:S02]  /*96c0*/  MOV R56, R20 ;  /* 0x0000001400387202 */ /* 0x000fe40000000f00 */
[----:B------:R-:W-:Y:S02]  /*96d0*/  IADD3 R7, P6, R16, 0x4060, RZ ;  /* 0x0000406010077810 */ /* 0x000fe40007fde0ff */
[----:B------:R-:W-:Y:S01]  /*96e0*/  MOV R21, R8 ;  /* 0x0000000800157202 */ /* 0x000fe20000000f00 */
[----:B------:R-:W-:Y:S01]  /*96f0*/  IMAD.U32 R9, RZ, RZ, UR11 ;  /* 0x0000000bff097e24 */ /* 0x000fe2000f8e00ff */
[----:B------:R-:W-:Y:S01]  /*9700*/  LOP3.LUT P1, RZ, R2, 0x3, RZ, 0xc0, !PT ;  /* 0x0000000302ff7812 */ /* 0x000fe2000782c0ff */
[----:B------:R-:W-:Y:S01]  /*9710*/  IMAD.U32 R8, RZ, RZ, UR10 ;  /* 0x0000000aff087e24 */ /* 0x000fe2000f8e00ff */
[----:B------:R-:W-:Y:S01]  /*9720*/  MOV R9, UR5 ;  /* 0x0000000500097c02 */ /* 0x000fe20008000f00 */
[----:B------:R-:W-:Y:S01]  /*9730*/  ULDC UR5, c[0x0][0xa88] ;  /* 0x0002a20000057ab9 */ /* 0x000fe20000000800 */
[----:B------:R-:W-:Y:S01]  /*9740*/  LOP3.LUT R14, R14, R15, RZ, 0x3c, !PT ;  /* 0x0000000f0e0e7212 */ /* 0x000fe200078e3cff */
[--C-:B------:R-:W-:Y:S01]  /*9750*/  IMAD.X R15, RZ, RZ, R17.reuse, P2 ;  /* 0x000000ffff0f7224 */ /* 0x100fe200010e0611 */
[----:B------:R-:W-:Y:S01]  /*9760*/  LOP3.LUT R10, R10, R11, RZ, 0x3c, !PT ;  /* 0x0000000b0a0a7212 */ /* 0x000fe200078e3cff */
[----:B------:R-:W-:Y:S01]  /*9770*/  IMAD.X R11, RZ, RZ, R17, P4 ;  /* 0x000000ffff0b7224 */ /* 0x000fe200020e0611 */
[----:B------:R-:W-:-:S02]  /*9780*/  F2FP.BF16.F32.PACK_AB R36, R36, R37 ;  /* 0x000000252424723e */ /* 0x000fc400000010ff */
[----:B------:R-:W-:Y:S02]  /*9790*/  LOP3.LUT R6, R7, 0x380, RZ, 0xc0, !PT ;  /* 0x0000038007067812 */ /* 0x000fe400078ec0ff */
[----:B------:R-:W-:Y:S02]  /*97a0*/  ISETP.GE.OR P2, PT, R5, UR5, P1 ;  /* 0x0000000505007c0c */ /* 0x000fe40008f46670 */
[----:B------:R-:W-:Y:S02]  /*97b0*/  SEL R37, R28, R33, P0 ;  /* 0x000000211c257207 */ /* 0x000fe40000000000 */
[----:B------:R-:W-:Y:S02]  /*97c0*/  SEL R28, R33, R28, P0 ;  /* 0x0000001c211c7207 */ /* 0x000fe40000000000 */
[----:B------:R-:W-:Y:S02]  /*97d0*/  F2FP.BF16.F32.PACK_AB R43, R43, R46 ;  /* 0x0000002e2b2b723e */ /* 0x000fe400000010ff */
[----:B------:R-:W-:-:S02]  /*97e0*/  SEL R33, R36, R41, P0 ;  /* 0x0000002924217207 */ /* 0x000fc40000000000 */
[----:B------:R-:W-:Y:S02]  /*97f0*/  SHF.R.U64 R6, R6, 0x3, RZ ;  /* 0x0000000306067819 */ /* 0x000fe400000012ff */
[----:B------:R-:W-:Y:S02]  /*9800*/  SEL R36, R41, R36, P0 ;  /* 0x0000002429247207 */ /* 0x000fe40000000000 */
[----:B------:R-:W-:Y:S02]  /*9810*/  MOV R46, R10 ;  /* 0x0000000a002e7202 */ /* 0x000fe40000000f00 */
[----:B------:R-:W-:Y:S01]  /*9820*/  F2FP.BF16.F32.PACK_AB R50, R47, R50 ;  /* 0x000000322f32723e */ /* 0x000fe200000010ff */
[----:B------:R-:W1:Y:S01]  /*9830*/  LDC.64 R10, c[0x0][0xb78] ;  /* 0x0002de00ff0a7b82 */ /* 0x000e620000000a00 */
[----:B------:R-:W-:Y:S02]  /*9840*/  SEL R41, R52, R57, P0 ;  /* 0x0000003934297207 */ /* 0x000fe40000000000 */
[----:B------:R-:W-:-:S02]  /*9850*/  SEL R52, R57, R52, P0 ;  /* 0x0000003439347207 */ /* 0x000fc40000000000 */
[----:B------:R-:W-:Y:S02]  /*9860*/  F2FP.BF16.F32.PACK_AB R51, R51, R54 ;  /* 0x000000363333723e */ /* 0x000fe400000010ff */
[----:B------:R-:W-:Y:S02]  /*9870*/  F2FP.BF16.F32.PACK_AB R58, R55, R58 ;  /* 0x0000003a373a723e */ /* 0x000fe400000010ff */
[----:B------:R-:W-:Y:S02]  /*9880*/  SEL R57, R35, R42, P0 ;  /* 0x0000002a23397207 */ /* 0x000fe40000000000 */
[----:B------:R-:W-:Y:S01]  /*9890*/  LOP3.LUT R6, R6, R7, RZ, 0x3c, !PT ;  /* 0x0000000706067212 */ /* 0x000fe200078e3cff */
[----:B------:R-:W-:Y:S01]  /*98a0*/  IMAD.X R7, RZ, RZ, R17, P6 ;  /* 0x000000ffff077224 */ /* 0x000fe200030e0611 */
[----:B------:R-:W-:Y:S02]  /*98b0*/  SEL R42, R42, R35, P0 ;  /* 0x000000232a2a7207 */ /* 0x000fe40000000000 */
[----:B------:R-:W-:-:S02]  /*98c0*/  F2FP.BF16.F32.PACK_AB R59, R59, R62 ;  /* 0x0000003e3b3b723e */ /* 0x000fc400000010ff */
[----:B------:R-:W-:Y:S02]  /*98d0*/  F2FP.BF16.F32.PACK_AB R66, R63, R66 ;  /* 0x000000423f42723e */ /* 0x000fe400000010ff */
[----:B------:R-:W-:Y:S02]  /*98e0*/  SEL R35, R43, R50, P0 ;  /* 0x000000322b237207 */ /* 0x000fe40000000000 */
[----:B------:R-:W-:Y:S02]  /*98f0*/  F2FP.BF16.F32.PACK_AB R65, R64, R65 ;  /* 0x000000414041723e */ /* 0x000fe400000010ff */
[----:B------:R-:W-:Y:S02]  /*9900*/  SEL R50, R50, R43, P0 ;  /* 0x0000002b32327207 */ /* 0x000fe40000000000 */
[----:B------:R-:W-:Y:S02]  /*9910*/  F2FP.BF16.F32.PACK_AB R68, R68, R69 ;  /* 0x000000454444723e */ /* 0x000fe400000010ff */
[----:B------:R-:W-:-:S02]  /*9920*/  F2FP.BF16.F32.PACK_AB R67, R67, R70 ;  /* 0x000000464343723e */ /* 0x000fc400000010ff */
[----:B------:R-:W-:Y:S02]  /*9930*/  F2FP.BF16.F32.PACK_AB R73, R72, R73 ;  /* 0x000000494849723e */ /* 0x000fe400000010ff */
[----:B------:R-:W-:Y:S02]  /*9940*/  F2FP.BF16.F32.PACK_AB R74, R71, R74 ;  /* 0x0000004a474a723e */ /* 0x000fe400000010ff */
[----:B------:R-:W-:Y:S02]  /*9950*/  SEL R55, R27, R34, P0 ;  /* 0x000000221b377207 */ /* 0x000fe40000000000 */
[----:B------:R-:W-:Y:S02]  /*9960*/  SEL R43, R51, R58, P0 ;  /* 0x0000003a332b7207 */ /* 0x000fe40000000000 */
[----:B------:R-:W-:Y:S02]  /*9970*/  SEL R34, R34, R27, P0 ;  /* 0x0000001b22227207 */ /* 0x000fe40000000000 */
[----:B------:R-:W-:-:S02]  /*9980*/  SEL R58, R58, R51, P0 ;  /* 0x000000333a3a7207 */ /* 0x000fc40000000000 */
[----:B------:R-:W-:Y:S02]  /*9990*/  IADD3 R13, P3, R16, 0x4000, RZ ;  /* 0x00004000100d7810 */ /* 0x000fe40007f7e0ff */
[----:B------:R-:W-:Y:S02]  /*99a0*/  SEL R51, R59, R66, P0 ;  /* 0x000000423b337207 */ /* 0x000fe40000000000 */
[----:B------:R-:W-:Y:S02]  /*99b0*/  MOV R7, R6 ;  /* 0x0000000600077202 */ /* 0x000fe40000000f00 */
[----:B------:R-:W-:Y:S02]  /*99c0*/  SEL R45, R60, R65, P0 ;  /* 0x000000413c2d7207 */ /* 0x000fe40000000000 */
[----:B------:R-:W-:Y:S02]  /*99d0*/  SEL R66, R66, R59, P0 ;  /* 0x0000003b42427207 */ /* 0x000fe40000000000 */
[----:B------:R-:W-:-:S02]  /*99e0*/  SEL R60, R65, R60, P0 ;  /* 0x0000003c413c7207 */ /* 0x000fc40000000000 */
[----:B------:R-:W-:Y:S02]  /*99f0*/  SEL R47, R68, R73, P0 ;  /* 0x00000049442f7207 */ /* 0x000fe40000000000 */
[----:B------:R-:W-:Y:S02]  /*9a00*/  SEL R59, R67, R74, P0 ;  /* 0x0000004a433b7207 */ /* 0x000fe40000000000 */
[----:B------:R-:W-:Y:S02]  /*9a10*/  SEL R68, R73, R68, P0 ;  /* 0x0000004449447207 */ /* 0x000fe40000000000 */
[----:B------:R-:W-:Y:S02]  /*9a20*/  SEL R74, R74, R67, P0 ;  /* 0x000000434a4a7207 */ /* 0x000fe40000000000 */
[----:B------:R-:W-:Y:S02]  /*9a30*/  LOP3.LUT R12, R13, 0x380, RZ, 0xc0, !PT ;  /* 0x000003800d0c7812 */ /* 0x000fe400078ec0ff */
[----:B------:R-:W-:-:S02]  /*9a40*/  LOP3.LUT R27, R16, 0x380, RZ, 0xc0, !PT ;  /* 0x00000380101b7812 */ /* 0x000fc400078ec0ff */
[----:B------:R-:W-:Y:S02]  /*9a50*/  SHF.R.U64 R12, R12, 0x3, RZ ;  /* 0x000000030c0c7819 */ /* 0x000fe400000012ff */
[----:B------:R-:W-:Y:S02]  /*9a60*/  SHF.R.U64 R27, R27, 0x3, RZ ;  /* 0x000000031b1b7819 */ /* 0x000fe400000012ff */
[----:B------:R-:W-:Y:S01]  /*9a70*/  LOP3.LUT R12, R12, R13, RZ, 0x3c, !PT ;  /* 0x0000000d0c0c7212 */ /* 0x000fe200078e3cff */
[--C-:B------:R-:W-:Y:S01]  /*9a80*/  IMAD.X R13, RZ, RZ, R17.reuse, P3 ;  /* 0x000000ffff0d7224 */ /* 0x100fe200018e0611 */
[----:B------:R-:W-:Y:S01]  /*9a90*/  LOP3.LUT R26, R27, R16, RZ, 0x3c, !PT ;  /* 0x000000101b1a7212 */ /* 0x000fe200078e3cff */
[----:B------:R-:W-:Y:S01]  /*9aa0*/  IMAD.MOV.U32 R27, RZ, RZ, R17 ;  /* 0x000000ffff1b7224 */ /* 0x000fe200078e0011 */
[----:B------:R-:W-:Y:S02]  /*9ab0*/  MOV R54, R14 ;  /* 0x0000000e00367202 */ /* 0x000fe40000000f00 */
[----:B------:R-:W-:-:S02]  /*9ac0*/  MOV R48, R12 ;  /* 0x0000000c00307202 */ /* 0x000fc40000000f00 */
[----:B------:R-:W-:Y:S02]  /*9ad0*/  MOV R27, R26 ;  /* 0x0000001a001b7202 */ /* 0x000fe40000000f00 */
[----:B------:R-:W-:Y:S02]  /*9ae0*/  MOV R25, R24 ;  /* 0x0000001800197202 */ /* 0x000fe40000000f00 */
[----:B------:R-:W-:Y:S01]  /*9af0*/  ISETP.GE.OR P1, PT, R61, UR5, P1 ;  /* 0x000000053d007c0c */ /* 0x000fe20008f26670 */
[----:B------:R-:W-:Y:S01]  /*9b00*/  ULDC.64 UR4, c[0x0][0xb40] ;  /* 0x0002d00000047ab9 */ /* 0x000fe20000000a00 */
[----:B--2---:R-:W-:Y:S01]  /*9b10*/  LOP3.LUT R5, R4, 0x2, RZ, 0x3c, !PT ;  /* 0x0000000204057812 */ /* 0x004fe200078e3cff */
[----:B------:R-:W-:Y:S04]  /*9b20*/  SHFL.IDX PT, R29, R29, R4, 0x1c1f ;  /* 0x001c1f041d1d7589 */ /* 0x000fe800000e0000 */
[----:B------:R-:W-:Y:S04]  /*9b30*/  SHFL.IDX PT, R30, R30, R5, 0x1c1f ;  /* 0x001c1f051e1e7589 */ /* 0x000fe800000e0000 */
[----:B------:R-:W-:Y:S04]  /*9b40*/  SHFL.IDX PT, R31, R31, R4, 0x1c1f ;  /* 0x001c1f041f1f7589 */ /* 0x000fe800000e0000 */
[----:B------:R-:W2:Y:S04]  /*9b50*/  SHFL.IDX PT, R32, R32, R5, 0x1c1f ;  /* 0x001c1f0520207589 */ /* 0x000ea800000e0000 */
[----:B------:R-:W-:Y:S04]  /*9b60*/  SHFL.IDX PT, R49, R49, R4, 0x1c1f ;  /* 0x001c1f0431317589 */ /* 0x000fe800000e0000 */
[----:B------:R-:W3:Y:S04]  /*9b70*/  SHFL.IDX PT, R38, R38, R5, 0x1c1f ;  /* 0x001c1f0526267589 */ /* 0x000ee800000e0000 */
[----:B------:R-:W-:Y:S04]  /*9b80*/  SHFL.IDX PT, R53, R53, R4, 0x1c1f ;  /* 0x001c1f0435357589 */ /* 0x000fe800000e0000 */
[----:B------:R-:W4:Y:S04]  /*9b90*/  SHFL.IDX PT, R40, R40, R5, 0x1c1f ;  /* 0x001c1f0528287589 */ /* 0x000f2800000e0000 */
[----:B------:R-:W-:Y:S04]  /*9ba0*/  SHFL.IDX PT, R37, R37, R4, 0x1c1f ;  /* 0x001c1f0425257589 */ /* 0x000fe800000e0000 */
[----:B------:R5:W-:Y:S01]  /*9bb0*/  SHFL.IDX PT, R6, R28, R5, 0x1c1f ;  /* 0x001c1f051c067589 */ /* 0x000be200000e0000 */
[----:B--2---:R-:W-:-:S02]  /*9bc0*/  SEL R12, R31, R32, P0 ;  /* 0x000000201f0c7207 */ /* 0x004fc40000000000 */
[----:B------:R-:W-:Y:S01]  /*9bd0*/  SEL R14, R32, R31, P0 ;  /* 0x0000001f200e7207 */ /* 0x000fe20000000000 */
[----:B------:R-:W-:Y:S04]  /*9be0*/  SHFL.IDX PT, R33, R33, R4, 0x1c1f ;  /* 0x001c1f0421217589 */ /* 0x000fe800000e0000 */
[----:B------:R-:W-:Y:S01]  /*9bf0*/  SHFL.IDX PT, R55, R55, R4, 0x1c1f ;  /* 0x001c1f0437377589 */ /* 0x000fe200000e0000 */
[----:B---3--:R-:W-:Y:S02]  /*9c00*/  SEL R31, R38, R49, P0 ;  /* 0x00000031261f7207 */ /* 0x008fe40000000000 */
[----:B-----5:R-:W-:Y:S01]  /*9c10*/  SEL R28, R29, R30, P0 ;  /* 0x0000001e1d1c7207 */ /* 0x020fe20000000000 */
[----:B------:R-:W2:Y:S01]  /*9c20*/  SHFL.IDX PT, R36, R36, R5, 0x1c1f ;  /* 0x001c1f0524247589 */ /* 0x000ea200000e0000 */
[----:B------:R-:W-:-:S02]  /*9c30*/  SEL R30, R30, R29, P0 ;  /* 0x0000001d1e1e7207 */ /* 0x000fc40000000000 */
[----:B------:R-:W-:Y:S01]  /*9c40*/  SEL R29, R49, R38, P0 ;  /* 0x00000026311d7207 */ /* 0x000fe20000000000 */
[----:B------:R-:W-:Y:S01]  /*9c50*/  BAR.SYNC.DEFER_BLOCKING 0x1, 0x100 ;  /* 0x0044000000007b1d */ /* 0x000fe20000010000 */
[----:B----4-:R-:W-:Y:S02]  /*9c60*/  SEL R13, R53, R40, P0 ;  /* 0x00000028350d7207 */ /* 0x010fe40000000000 */
[----:B------:R-:W-:-:S03]  /*9c70*/  SEL R15, R40, R53, P0 ;  /* 0x00000035280f7207 */ /* 0x000fc60000000000 */
[----:B------:R-:W-:Y:S04]  /*9c80*/  SHFL.IDX PT, R20, R34, R5, 0x1c1f ;  /* 0x001c1f0522147589 */ /* 0x000fe800000e0000 */
[----:B------:R-:W-:Y:S04]  /*9c90*/  SHFL.IDX PT, R57, R57, R4, 0x1c1f ;  /* 0x001c1f0439397589 */ /* 0x000fe800000e0000 */
[----:B------:R-:W-:Y:S04]  /*9ca0*/  SHFL.IDX PT, R35, R35, R4, 0x1c1f ;  /* 0x001c1f0423237589 */ /* 0x000fe800000e0000 */
[----:B------:R-:W-:Y:S01]  /*9cb0*/  SHFL.IDX PT, R42, R42, R5, 0x1c1f ;  /* 0x001c1f052a2a7589 */ /* 0x000fe200000e0000 */
[----:B--2---:R-:W-:-:S02]  /*9cc0*/  SEL R24, R33, R36, P0 ;  /* 0x0000002421187207 */ /* 0x004fc40000000000 */
[----:B------:R-:W-:Y:S01]  /*9cd0*/  SEL R26, R36, R33, P0 ;  /* 0x00000021241a7207 */ /* 0x000fe20000000000 */
[----:B------:R-:W2:Y:S04]  /*9ce0*/  SHFL.IDX PT, R50, R50, R5, 0x1c1f ;  /* 0x001c1f0532327589 */ /* 0x000ea800000e0000 */
[----:B------:R-:W-:Y:S04]  /*9cf0*/  SHFL.IDX PT, R39, R39, R4, 0x1c1f ;  /* 0x001c1f0427277589 */ /* 0x000fe800000e0000 */
[----:B------:R-:W3:Y:S04]  /*9d00*/  SHFL.IDX PT, R44, R44, R5, 0x1c1f ;  /* 0x001c1f052c2c7589 */ /* 0x000ee800000e0000 */
[----:B------:R-:W-:Y:S04]  /*9d10*/  SHFL.IDX PT, R41, R41, R4, 0x1c1f ;  /* 0x001c1f0429297589 */ /* 0x000fe800000e0000 */
[----:B------:R-:W-:Y:S04]  /*9d20*/  SHFL.IDX PT, R43, R43, R4, 0x1c1f ;  /* 0x001c1f042b2b7589 */ /* 0x000fe800000e0000 */
[----:B------:R-:W-:Y:S04]  /*9d30*/  SHFL.IDX PT, R52, R52, R5, 0x1c1f ;  /* 0x001c1f0534347589 */ /* 0x000fe800000e0000 */
[----:B------:R-:W-:Y:S01]  /*9d40*/  SHFL.IDX PT, R58, R58, R5, 0x1c1f ;  /* 0x001c1f053a3a7589 */ /* 0x000fe200000e0000 */
[----:B--2---:R-:W-:-:S02]  /*9d50*/  SEL R33, R35, R50, P0 ;  /* 0x0000003223217207 */ /* 0x004fc40000000000 */
[----:B------:R-:W-:Y:S01]  /*9d60*/  SEL R35, R50, R35, P0 ;  /* 0x0000002332237207 */ /* 0x000fe20000000000 */
[----:B------:R-:W-:Y:S04]  /*9d70*/  SHFL.IDX PT, R45, R45, R4, 0x1c1f ;  /* 0x001c1f042d2d7589 */ /* 0x000fe800000e0000 */
[----:B------:R-:W-:Y:S01]  /*9d80*/  SHFL.IDX PT, R51, R51, R4, 0x1c1f ;  /* 0x001c1f0433337589 */ /* 0x000fe200000e0000 */
[----:B---3--:R-:W-:Y:S02]  /*9d90*/  SEL R32, R39, R44, P0 ;  /* 0x0000002c27207207 */ /* 0x008fe40000000000 */
[----:B------:R-:W-:Y:S01]  /*9da0*/  SEL R34, R44, R39, P0 ;  /* 0x000000272c227207 */ /* 0x000fe20000000000 */
[----:B------:R-:W2:Y:S04]  /*9db0*/  SHFL.IDX PT, R60, R60, R5, 0x1c1f ;  /* 0x001c1f053c3c7589 */ /* 0x000ea800000e0000 */
[----:B------:R-:W3:Y:S04]  /*9dc0*/  SHFL.IDX PT, R66, R66, R5, 0x1c1f ;  /* 0x001c1f0542427589 */ /* 0x000ee800000e0000 */
[----:B------:R-:W-:Y:S04]  /*9dd0*/  SHFL.IDX PT, R47, R47, R4, 0x1c1f ;  /* 0x001c1f042f2f7589 */ /* 0x000fe800000e0000 */
[----:B------:R1:W-:Y:S04]  /*9de0*/  SHFL.IDX PT, R59, R59, R4, 0x1c1f ;  /* 0x001c1f043b3b7589 */ /* 0x0003e800000e0000 */
[----:B------:R-:W4:Y:S04]  /*9df0*/  SHFL.IDX PT, R68, R68, R5, 0x1c1f ;  /* 0x001c1f0544447589 */ /* 0x000f2800000e0000 */
[----:B------:R5:W4:Y:S01]  /*9e00*/  SHFL.IDX PT, R74, R74, R5, 0x1c1f ;  /* 0x001c1f054a4a7589 */ /* 0x000b2200000e0000 */
[----:B-1----:R-:W-:-:S03]  /*9e10*/  IMAD R4, R10, UR6, RZ ;  /* 0x000000060a047c24 */ /* 0x002fc6000f8e02ff */
[----:B------:R1:W-:Y:S01]  /*9e20*/  STSM.16.M88.4 [R27], R28 ;  /* 0x0000001c1b007844 */ /* 0x0003e20000000200 */
[----:B------:R-:W-:Y:S01]  /*9e30*/  IMAD R38, R11, UR44, R4 ;  /* 0x0000002c0b267c24 */ /* 0x000fe2000f8e0204 */
[----:B------:R-:W-:Y:S02]  /*9e40*/  SEL R11, R20, R55, P0 ;  /* 0x00000037140b7207 */ /* 0x000fe40000000000 */
[----:B------:R3:W-:Y:S01]  /*9e50*/  STSM.16.M88.4 [R25], R12 ;  /* 0x0000000c19007844 */ /* 0x0007e20000000200 */
[----:B-----5:R-:W-:Y:S01]  /*9e60*/  IMAD.WIDE.U32 R4, R10, UR44, R8 ;  /* 0x0000002c0a047c25 */ /* 0x020fe2000f8e0008 */
[----:B------:R-:W-:Y:S02]  /*9e70*/  SEL R8, R37, R6, P0 ;  /* 0x0000000625087207 */ /* 0x000fe40000000000 */
[----:B------:R-:W-:Y:S02]  /*9e80*/  SEL R10, R6, R37, P0 ;  /* 0x00000025060a7207 */ /* 0x000fe40000000000 */
[----:B------:R-:W-:-:S02]  /*9e90*/  IADD3 R6, P3, R61, R4, RZ ;  /* 0x000000043d067210 */ /* 0x000fc40007f7e0ff */
[----:B------:R-:W-:Y:S02]  /*9ea0*/  SEL R9, R55, R20, P0 ;  /* 0x0000001437097207 */ /* 0x000fe40000000000 */
[----:B-1----:R-:W-:Y:S02]  /*9eb0*/  SEL R27, R42, R57, P0 ;  /* 0x000000392a1b7207 */ /* 0x002fe40000000000 */
[----:B--2---:R-:W-:Y:S01]  /*9ec0*/  SEL R28, R45, R60, P0 ;  /* 0x0000003c2d1c7207 */ /* 0x004fe20000000000 */
[----:B------:R-:W-:Y:S01]  /*9ed0*/  STSM.16.M88.4 [R56], R8 ;  /* 0x0000000838007844 */ /* 0x000fe20000000200 */
[----:B---3--:R-:W-:Y:S02]  /*9ee0*/  SHF.R.S32.HI R13, RZ, 0x1f, R61 ;  /* 0x0000001fff0d7819 */ /* 0x008fe4000001143d */
[----:B------:R-:W-:Y:S02]  /*9ef0*/  SEL R25, R57, R42, P0 ;  /* 0x0000002a39197207 */ /* 0x000fe40000000000 */
[----:B------:R-:W-:-:S02]  /*9f00*/  IADD3.X R5, R13, R5, R38, P3, !PT ;  /* 0x000000050d057210 */ /* 0x000fc40001ffe426 */
[----:B------:R-:W-:Y:S01]  /*9f10*/  SEL R12, R41, R52, P0 ;  /* 0x00000034290c7207 */ /* 0x000fe20000000000 */
[----:B------:R-:W-:Y:S01]  /*9f20*/  STSM.16.M88.4 [R54], R24 ;  /* 0x0000001836007844 */ /* 0x000fe20000000200 */
[----:B------:R-:W-:Y:S02]  /*9f30*/  SEL R14, R52, R41, P0 ;  /* 0x00000029340e7207 */ /* 0x000fe40000000000 */
[----:B------:R-:W-:Y:S01]  /*9f40*/  SEL R13, R43, R58, P0 ;  /* 0x0000003a2b0d7207 */ /* 0x000fe20000000000 */
[----:B------:R-:W-:Y:S01]  /*9f50*/  STSM.16.M88.4 [R48], R32 ;  /* 0x0000002030007844 */ /* 0x000fe20000000200 */
[----:B------:R-:W-:Y:S02]  /*9f60*/  SEL R15, R58, R43, P0 ;  /* 0x0000002b3a0f7207 */ /* 0x000fe40000000000 */
[----:B------:R-:W-:Y:S02]  /*9f70*/  SEL R30, R60, R45, P0 ;  /* 0x0000002d3c1e7207 */ /* 0x000fe40000000000 */
[----:B------:R-:W-:Y:S01]  /*9f80*/  SEL R29, R51, R66, P0 ;  /* 0x00000042331d7207 */ /* 0x000fe20000000000 */
[----:B------:R-:W-:Y:S01]  /*9f90*/  STSM.16.M88.4 [R46], R12 ;  /* 0x0000000c2e007844 */ /* 0x000fe20000000200 */
[----:B------:R-:W-:-:S02]  /*9fa0*/  SEL R31, R66, R51, P0 ;  /* 0x00000033421f7207 */ /* 0x000fc40000000000 */
[----:B----4-:R-:W-:Y:S02]  /*9fb0*/  SEL R36, R47, R68, P0 ;  /* 0x000000442f247207 */ /* 0x010fe40000000000 */
[----:B------:R-:W-:Y:S01]  /*9fc0*/  SEL R38, R68, R47, P0 ;  /* 0x0000002f44267207 */ /* 0x000fe20000000000 */
[----:B------:R-:W-:Y:S01]  /*9fd0*/  STSM.16.M88.4 [R21], R28 ;  /* 0x0000001c15007844 */ /* 0x000fe20000000200 */
[----:B------:R-:W-:Y:S02]  /*9fe0*/  SEL R37, R59, R74, P0 ;  /* 0x0000004a3b257207 */ /* 0x000fe40000000000 */
[----:B------:R-:W-:Y:S02]  /*9ff0*/  SEL R39, R74, R59, P0 ;  /* 0x0000003b4a277207 */ /* 0x000fe40000000000 */
[C---:B------:R-:W-:Y:S01]  /*a000*/  LEA R4, P3, R6.reuse, UR4, 0x2 ;  /* 0x0000000406047c11 */ /* 0x040fe2000f8610ff */
[----:B------:R-:W-:Y:S02]  /*a010*/  ULDC UR4, c[0x0][0xc] ;  /* 0x0000030000047ab9 */ /* 0x000fe40000000800 */
[----:B------:R-:W-:Y:S01]  /*a020*/  STSM.16.M88.4 [R7], R36 ;  /* 0x0000002407007844 */ /* 0x000fe20000000200 */
[----:B------:R-:W-:Y:S01]  /*a030*/  LEA.HI.X R5, R6, UR5, R5, 0x2, P3 ;  /* 0x0000000506057c11 */ /* 0x000fe200098f1405 */
[----:B------:R-:W-:Y:S01]  /*a040*/  UIADD3 UR48, UR4, UR48, URZ ;  /* 0x0000003004307290 */ /* 0x000fe2000fffe03f */
[----:B------:R1:W-:Y:S06]  /*a050*/  MEMBAR.ALL.CTA ;  /* 0x0000000000007992 */ /* 0x0003ec0000008000 */
[----:B-1----:R-:W1:Y:S04]  /*a060*/  FENCE.VIEW.ASYNC.S ;  /* 0x00000000000073c6 */ /* 0x002e680000000000 */
[----:B-1----:R-:W1:Y:S01]  /*a070*/  SHFL.IDX PT, R6, R22, RZ, 0x1f ;  /* 0x00001fff16067589 */ /* 0x002e6200000e0000 */
[----:B------:R-:W-:Y:S06]  /*a080*/  BAR.ARV 0x1, 0x120 ;  /* 0x0044800000007b1d */ /* 0x000fec0000002000 */
[----:B-1----:R-:W-:Y:S01]  /*a090*/  ISETP.NE.AND P0, PT, R6, 0x7, PT ;  /* 0x000000070600780c */ /* 0x002fe20003f05270 */
[----:B------:R1:W-:Y:S04]  /*a0a0*/  @!P1 STG.E desc[UR50][R4.64], R3 ;  /* 0x0000000304009986 */ /* 0x0003e8000c101932 */
[----:B------:R1:W-:Y:S08]  /*a0b0*/  @!P2 STG.E desc[UR50][R4.64+0x20], R0 ;  /* 0x000020000400a986 */ /* 0x0003f0000c101932 */
[----:B------:R-:W-:Y:S05]  /*a0c0*/  @P0 BRA `(.L_x_31) ;  /* 0x0000000000540947 */ /* 0x000fea0003800000 */
[----:B------:R-:W-:Y:S01]  /*a0d0*/  BAR.SYNC.DEFER_BLOCKING 0x1, 0x120 ;  /* 0x0044800000007b1d */ /* 0x000fe20000010000 */
[----:B------:R-:W-:-:S05]  /*a0e0*/  ELECT P0, URZ, PT ;  /* 0x00000000003f782f */ /* 0x000fca0003800000 */
[----:B------:R-:W-:Y:S08]  /*a0f0*/  BSSY B0, `(.L_x_31) ;  /* 0x0000012000007945 */ /* 0x000ff00003800000 */
[----:B------:R-:W-:Y:S05]  /*a100*/  @!P0 BRA `(.L_x_32) ;  /* 0x0000000000408947 */ /* 0x000fea0003800000 */
[----:B------:R-:W-:Y:S02]  /*a110*/  UIADD3 UR4, UP0, UR52, 0x9f0, URZ ;  /* 0x000009f034047890 */ /* 0x000fe4000ff1e03f */
[----:B------:R-:W-:Y:S02]  /*a120*/  UIADD3 UR6, UR38, 0x4000, URZ ;  /* 0x0000400026067890 */ /* 0x000fe4000fffe03f */
[----:B------:R-:W-:Y:S01]  /*a130*/  UIADD3.X UR5, URZ, UR53, URZ, UP0, !UPT ;  /* 0x000000353f057290 */ /* 0x000fe200087fe43f */
[----:B------:R-:W-:Y:S01]  /*a140*/  UMOV UR41, URZ ;  /* 0x0000003f00297c82 */ /* 0x000fe20008000000 */
[----:B------:R-:W-:Y:S01]  /*a150*/  UMOV UR45, URZ ;  /* 0x0000003f002d7c82 */ /* 0x000fe20008000000 */
[----:B------:R-:W-:Y:S01]  /*a160*/  UMOV UR40, UR38 ;  /* 0x0000002600287c82 */ /* 0x000fe20008000000 */
[----:B------:R-:W-:-:S05]  /*a170*/  UMOV UR7, 0x40 ;  /* 0x0000004000077882 */ /* 0x000fca0000000000 */
[----:B------:R2:W-:Y:S02]  /*a180*/  UTMASTG.5D [UR40], [UR4] ;  /* 0x00000028040073b5 */ /* 0x0005e40008020000 */
[----:B--2---:R-:W-:Y:S01]  /*a190*/  UMOV UR40, UR6 ;  /* 0x0000000600287c82 */ /* 0x004fe20008000000 */
[----:B------:R-:W-:Y:S01]  /*a1a0*/  UMOV UR41, UR7 ;  /* 0x0000000700297c82 */ /* 0x000fe20008000000 */
[----:B------:R-:W-:Y:S01]  /*a1b0*/  UIADD3 UR6, UR38, 0x29820, URZ ;  /* 0x0002982026067890 */ /* 0x000fe2000fffe03f */
[----:B------:R2:W-:Y:S03]  /*a1c0*/  UTMASTG.5D [UR40], [UR4] ;  /* 0x00000028040073b5 */ /* 0x0005e60008020000 */
[----:B------:R-:W-:Y:S01]  /*a1d0*/  UPRMT UR6, URZ, 0x654, UR6 ;  /* 0x000006543f067896 */ /* 0x000fe20008000006 */
[----:B------:R0:W-:Y:S01]  /*a1e0*/  UTMACMDFLUSH ;  /* 0x00000000000079b7 */ /* 0x0001e20000000000 */
[----:B------:R-:W-:-:S07]  /*a1f0*/  DEPBAR.LE SB0, 0x0 ;  /* 0x000080000000791a */ /* 0x000fce0000000000 */
[----:B--2---:R-:W-:Y:S03]  /*a200*/  SYNCS.ARRIVE.TRANS64.RED.A1T0 RZ, [UR6], RZ ;  /* 0x000000ffffff79a7 */ /* 0x004fe60008100406 */
.L_x_32:
[----:B------:R-:W-:Y:S05]  /*a210*/  BSYNC B0 ;  /* 0x0000000000007941 */ /* 0x000fea0003800000 */
.L_x_31:
[----:B-1----:R-:W1:Y:S01]  /*a220*/  LDC R0, c[0x0][0xda4] ;  /* 0x00036900ff007b82 */ /* 0x002e620000000800 */
[----:B------:R-:W-:Y:S02]  /*a230*/  UIADD3 UR49, UR49, 0x1, URZ ;  /* 0x0000000131317890 */ /* 0x000fe4000fffe03f */
[----:B------:R-:W-:Y:S02]  /*a240*/  UIADD3 UR39, UR39, 0x1, URZ ;  /* 0x0000000127277890 */ /* 0x000fe4000fffe03f */
[----:B------:R-:W-:-:S04]  /*a250*/  UISETP.NE.AND UP0, UPT, UR49, 0x2, UPT ;  /* 0x000000023100788c */ /* 0x000fc8000bf05270 */
[----:B------:R-:W-:Y:S02]  /*a260*/  USEL UR4, URZ, 0x1, UP0 ;  /* 0x000000013f047887 */ /* 0x000fe40008000000 */
[----:B------:R-:W-:Y:S02]  /*a270*/  USEL UR49, UR49, URZ, UP0 ;  /* 0x0000003f31317287 */ /* 0x000fe40008000000 */
[----:B------:R-:W-:Y:S01]  /*a280*/  ULOP3.LUT UR36, UR36, UR4, URZ, 0x3c, !UPT ;  /* 0x0000000424247292 */ /* 0x000fe2000f8e3c3f */
[----:B-1----:R-:W-:-:S13]  /*a290*/  ISETP.LE.AND P0, PT, R0, UR48, PT ;  /* 0x0000003000007c0c */ /* 0x002fda000bf03270 */
[----:B------:R-:W-:Y:S05]  /*a2a0*/  @!P0 BRA `(.L_x_33) ;  /* 0xffffff6800b48947 */ /* 0x000fea000383ffff */
[----:B------:R-:W-:Y:S05]  /*a2b0*/  EXIT ;  /* 0x000000000000794d */ /* 0x000fea0003800000 */
.L_x_7:
[----:B------:R-:W-:-:S08]  /*a2c0*/  NOP ;  /* 0x0000000000007918 */ /* 0x000fd00000000000 */
[----:B------:R-:W1:-:S00]  /*a2d0*/  USETMAXREG.DEALLOC.CTAPOOL 0x18 ;  /* 0x00000018000079c8 */ /* 0x000e4000080e0500 */
[----:B------:R-:W2:Y:S01]  /*a2e0*/  S2UR UR49, SR_CTAID.X ;  /* 0x00000000003179c3 */ /* 0x000ea20000002500 */
[----:B-1----:R-:W-:Y:S01]  /*a2f0*/  IMAD.MOV.U32 R0, RZ, RZ, 0x1 ;  /* 0x00000001ff007424 */ /* 0x002fe200078e00ff */
[----:B------:R1:W-:Y:S01]  /*a300*/  STL [R1], RZ ;  /* 0x000000ff01007387 */ /* 0x0003e20000100800 */
[----:B------:R-:W-:-:S03]  /*a310*/  UMOV UR47, 0x1 ;  /* 0x00000001002f7882 */ /* 0x000fc60000000000 */
[----:B------:R1:W-:Y:S02]  /*a320*/  STL [R1+0xc], R0 ;  /* 0x00000c0001007387 */ /* 0x0003e40000100800 */
[----:B------:R-:W2:Y:S02]  /*a330*/  LDC R2, c[0x0][0xda4] ;  /* 0x00036900ff027b82 */ /* 0x000ea40000000800 */
[----:B--2---:R-:W-:-:S13]  /*a340*/  ISETP.LE.AND P0, PT, R2, UR49, PT ;  /* 0x0000003102007c0c */ /* 0x004fda000bf03270 */
[----:B-1----:R-:W-:Y:S05]  /*a350*/  @P0 BRA `(.L_x_34) ;  /* 0x0000002c00100947 */ /* 0x002fea0003800000 */
[----:B------:R-:W1:Y:S01]  /*a360*/  S2R R7, SR_TID.X ;  /* 0x0000000000077919 */ /* 0x000e620000002100 */
[----:B------:R-:W-:Y:S01]  /*a370*/  ULDC.64 UR52, c[0x0][0x198] ;  /* 0x0000660000347ab9 */ /* 0x000fe20000000a00 */
[----:B------:R-:W-:Y:S01]  /*a380*/  ULOP3.LUT UR43, UR46, 0x1, URZ, 0xfc, !UPT ;  /* 0x000000012e2b7892 */ /* 0x000fe2000f8efc3f */
[----:B------:R-:W2:Y:S01]  /*a390*/  S2R R3, SR_TID.X ;  /* 0x0000000000037919 */ /* 0x000ea20000002100 */
[----:B------:R-:W-:Y:S01]  /*a3a0*/  ULOP3.LUT UR48, UR46, 0x2, URZ, 0xfc, !UPT ;  /* 0x000000022e307892 */ /* 0x000fe2000f8efc3f */
[----:B------:R-:W-:Y:S01]  /*a3b0*/  ULDC UR44, c[0x0][0xc] ;  /* 0x00000300002c7ab9 */ /* 0x000fe20000000800 */
[----:B------:R-:W-:Y:S01]  /*a3c0*/  UMOV UR47, URZ ;  /* 0x0000003f002f7c82 */ /* 0x000fe20008000000 */
[C---:B-1----:R-:W-:Y:S01]  /*a3d0*/  IMAD.SHL.U32 R0, R7.reuse, 0x80, RZ ;  /* 0x0000008007007824 */ /* 0x042fe200078e00ff */
[C---:B------:R-:W-:Y:S01]  /*a3e0*/  LOP3.LUT P0, RZ, R7.reuse, 0x4, RZ, 0xc0, !PT ;  /* 0x0000000407ff7812 */ /* 0x040fe2000780c0ff */
[----:B------:R-:W-:Y:S01]  /*a3f0*/  IMAD.SHL.U32 R4, R7, 0x20, RZ ;  /* 0x0000002007047824 */ /* 0x000fe200078e00ff */
[----:B--2---:R-:W-:Y:S01]  /*a400*/  LOP3.LUT R3, R3, 0x7f, RZ, 0xc0, !PT ;  /* 0x0000007f03037812 */ /* 0x004fe200078ec0ff */
[----:B------:R-:W-:Y:S01]  /*a410*/  IMAD.SHL.U32 R5, R7, 0x4, RZ ;  /* 0x0000000407057824 */ /* 0x000fe200078e00ff */
[----:B------:R-:W-:-:S02]  /*a420*/  LOP3.LUT R2, R0, 0x380, RZ, 0xc0, !PT ;  /* 0x0000038000027812 */ /* 0x000fc400078ec0ff */
[----:B------:R-:W-:Y:S02]  /*a430*/  SHF.R.U32.HI R3, RZ, 0x5, R3 ;  /* 0x00000005ff037819 */ /* 0x000fe40000011603 */
[----:B------:R-:W-:-:S03]  /*a440*/  LOP3.LUT R6, R4, 0x60, RZ, 0xc0, !PT ;  /* 0x0000006004067812 */ /* 0x000fc600078ec0ff */
[C---:B------:R-:W-:Y:S02]  /*a450*/  IMAD R2, R3.reuse, 0x10, R2 ;  /* 0x0000001003027824 */ /* 0x040fe400078e0202 */
[----:B------:R-:W-:Y:S02]  /*a460*/  IMAD R6, R3, 0x200, R6 ;  /* 0x0000020003067824 */ /* 0x000fe400078e0206 */
[----:B------:R-:W-:-:S05]  /*a470*/  IMAD.SHL.U32 R3, R7, 0x10, RZ ;  /* 0x0000001007037824 */ /* 0x000fca00078e00ff */
[----:B------:R-:W-:Y:S02]  /*a480*/  LOP3.LUT R3, R2, 0x70, R3, 0x78, !PT ;  /* 0x0000007002037812 */ /* 0x000fe400078e7803 */
[C---:B------:R-:W-:Y:S02]  /*a490*/  LOP3.LUT R2, R4.reuse, 0x80, RZ, 0xc0, !PT ;  /* 0x0000008004027812 */ /* 0x040fe400078ec0ff */
[----:B------:R-:W-:Y:S02]  /*a4a0*/  LOP3.LUT R4, R4, 0x100, RZ, 0xc0, !PT ;  /* 0x0000010004047812 */ /* 0x000fe400078ec0ff */
[----:B------:R-:W-:Y:S02]  /*a4b0*/  LOP3.LUT R2, R2, 0x10, R7, 0xf8, !PT ;  /* 0x0000001002027812 */ /* 0x000fe400078ef807 */
[----:B------:R-:W-:Y:S02]  /*a4c0*/  LOP3.LUT R0, R3, 0xc00, R0, 0xf8, !PT ;  /* 0x00000c0003007812 */ /* 0x000fe400078ef800 */
[----:B------:R-:W-:-:S04]  /*a4d0*/  LOP3.LUT R5, R2, 0x10, R5, 0x78, !PT ;  /* 0x0000001002057812 */ /* 0x000fc800078e7805 */
[----:B------:R-:W-:-:S05]  /*a4e0*/  IADD3 R2, R5, R6, R4 ;  /* 0x0000000605027210 */ /* 0x000fca0007ffe004 */
[----:B------:R-:W-:Y:S04]  /*a4f0*/  STL [R1+0x18], R2 ;  /* 0x0000180201007387 */ /* 0x000fe80000100800 */
[----:B------:R1:W-:Y:S04]  /*a500*/  STL [R1+0x1c], R0 ;  /* 0x00001c0001007387 */ /* 0x0003e80000100800 */
[----:B------:R2:W-:Y:S01]  /*a510*/  STL [R1], RZ ;  /* 0x000000ff01007387 */ /* 0x0005e20000100800 */
[----:B-1----:R-:W-:-:S05]  /*a520*/  IMAD.MOV.U32 R0, RZ, RZ, 0x40 ;  /* 0x00000040ff007424 */ /* 0x002fca00078e00ff */
[----:B------:R-:W-:Y:S01]  /*a530*/  SEL R0, R0, 0xffffffc0, !P0 ;  /* 0xffffffc000007807 */ /* 0x000fe20004000000 */
[----:B------:R-:W-:-:S05]  /*a540*/  IMAD.MOV.U32 R0, RZ, RZ, 0x1 ;  /* 0x00000001ff007424 */ /* 0x000fca00078e00ff */
[----:B------:R2:W-:Y:S02]  /*a550*/  STL [R1+0xc], R0 ;  /* 0x00000c0001007387 */ /* 0x0005e40000100800 */
.L_x_78:
[----:B-1----:R-:W1:Y:S01]  /*a560*/  S2UR UR4, SR_CgaCtaId ;  /* 0x00000000000479c3 */ /* 0x002e620000008800 */
[----:B------:R-:W-:Y:S01]  /*a570*/  ULDC UR5, c[0x0][0xda8] ;  /* 0x00036a0000057ab9 */ /* 0x000fe20000000800 */
[----:B------:R-:W-:Y:S01]  /*a580*/  ULDC.64 UR6, c[0x0][0x3f8] ;  /* 0x0000fe0000067ab9 */ /* 0x000fe20000000a00 */
[----:B------:R-:W-:Y:S02]  /*a590*/  UISETP.NE.AND UP1, UPT, UR5, 0x1, UPT ;  /* 0x000000010500788c */ /* 0x000fe4000bf25270 */
[----:B------:R-:W-:Y:S01]  /*a5a0*/  UISETP.NE.U32.AND UP0, UPT, UR6, URZ, UPT ;  /* 0x0000003f0600728c */ /* 0x000fe2000bf05070 */
[----:B------:R-:W-:Y:S01]  /*a5b0*/  UMOV UR40, 0x400 ;  /* 0x0000040000287882 */ /* 0x000fe20000000000 */
[----:B------:R-:W-:Y:S02]  /*a5c0*/  ULDC UR8, c[0x0][0xdb4] ;  /* 0x00036d0000087ab9 */ /* 0x000fe40000000800 */
[----:B------:R-:W-:Y:S02]  /*a5d0*/  UISETP.NE.AND.EX UP0, UPT, UR7, URZ, UPT, UP0 ;  /* 0x0000003f0700728c */ /* 0x000fe4000bf05300 */
[----:B------:R-:W-:Y:S01]  /*a5e0*/  UISETP.NE.AND UP2, UPT, UR8, 0x1, UPT ;  /* 0x000000010800788c */ /* 0x000fe2000bf45270 */
[----:B------:R-:W-:Y:S01]  /*a5f0*/  ULDC UR6, c[0x0][0x404] ;  /* 0x0001010000067ab9 */ /* 0x000fe20000000800 */
[----:B------:R-:W-:Y:S01]  /*a600*/  ULDC UR42, c[0x0][0x2e0] ;  /* 0x0000b800002a7ab9 */ /* 0x000fe20000000800 */
[----:B------:R-:W-:Y:S01]  /*a610*/  USEL UR6, UR6, 0x1, UP0 ;  /* 0x0000000106067887 */ /* 0x000fe20008000000 */
[----:B------:R-:W-:Y:S01]  /*a620*/  @UP1 ULDC UR7, c[0x0][0xdb0] ;  /* 0x00036c0000071ab9 */ /* 0x000fe20000000800 */
[----:B------:R-:W-:-:S02]  /*a630*/  UMOV UR45, UR49 ;  /* 0x00000031002d7c82 */ /* 0x000fc40008000000 */
[----:B------:R-:W-:-:S04]  /*a640*/  UIMAD UR42, UR6, UR42, URZ ;  /* 0x0000002a062a72a4 */ /* 0x000fc8000f8e023f */
[----:B------:R-:W-:Y:S01]  /*a650*/  @UP2 ULDC.64 UR10, c[0x0][0xdb8] ;  /* 0x00036e00000a2ab9 */ /* 0x000fe20000000a00 */
[----:B------:R-:W-:Y:S02]  /*a660*/  UIADD3 UR6, UR42, 0x9f, URZ ;  /* 0x0000009f2a067890 */ /* 0x000fe4000fffe03f */
[----:B-1----:R-:W-:-:S03]  /*a670*/  ULEA UR40, UR4, UR40, 0x18 ;  /* 0x0000002804287291 */ /* 0x002fc6000f8ec03f */
[----:B------:R-:W-:Y:S01]  /*a680*/  @UP1 ULDC UR4, c[0x0][0xdac] ;  /* 0x00036b0000041ab9 */ /* 0x000fe20000000800 */
[----:B------:R-:W-:Y:S02]  /*a690*/  UIADD3 UR9, UR40, 0x1a400, URZ ;  /* 0x0001a40028097890 */ /* 0x000fe4000fffe03f */
[----:B------:R-:W-:Y:S02]  /*a6a0*/  UIMAD.WIDE.U32 UR4, UR49, UR4, URZ ;  /* 0x00000004310472a5 */ /* 0x000fe4000f8e003f */
[----:B------:R-:W-:Y:S02]  /*a6b0*/  ULOP3.LUT UP0, URZ, UR9, 0x1bf, URZ, 0xc0, !UPT ;  /* 0x000001bf093f7892 */ /* 0x000fe4000f80c03f */
[----:B------:R-:W-:Y:S02]  /*a6c0*/  @UP1 USHF.R.U32.HI UR45, URZ, UR7, UR5 ;  /* 0x000000073f2d1299 */ /* 0x000fe40008011605 */
[----:B------:R-:W-:Y:S02]  /*a6d0*/  UIMAD.WIDE UR6, UR6, 0x66666667, URZ ;  /* 0x66666667060678a5 */ /* 0x000fe4000f8e023f */
[----:B------:R-:W-:Y:S01]  /*a6e0*/  UIMAD.WIDE.U32 UR4, UR45, UR10, URZ ;  /* 0x0000000a2d0472a5 */ /* 0x000fe2000f8e003f */
[----:B------:R-:W-:Y:S01]  /*a6f0*/  PLOP3.LUT P0, PT, PT, PT, UP0, 0x80, 0x0 ;  /* 0x000000000000781c */ /* 0x000fe20003f0f008 */
[----:B------:R-:W-:Y:S01]  /*a700*/  USHF.R.U32.HI UR41, URZ, 0x1f, UR7 ;  /* 0x0000001f3f297899 */ /* 0x000fe20008011607 */
[----:B------:R-:W-:Y:S01]  /*a710*/  UMOV UR39, UR45 ;  /* 0x0000002d00277c82 */ /* 0x000fe20008000000 */
[----:B------:R-:W-:-:S02]  /*a720*/  @UP2 USHF.R.U32.HI UR39, URZ, UR11, UR5 ;  /* 0x0000000b3f272299 */ /* 0x000fc40008011605 */
[----:B------:R-:W-:Y:S02]  /*a730*/  ULEA.HI.SX32 UR41, UR7, UR41, 0x1a ;  /* 0x0000002907297291 */ /* 0x000fe4000f8fd23f */
[----:B------:R-:W-:-:S04]  /*a740*/  UIADD3 UR38, -UR39, URZ, URZ ;  /* 0x0000003f27267290 */ /* 0x000fc8000fffe13f */
[----:B------:R-:W-:Y:S02]  /*a750*/  UIMAD UR38, UR8, UR38, UR45 ;  /* 0x00000026082672a4 */ /* 0x000fe4000f8e022d */
[----:B------:R-:W-:Y:S10]  /*a760*/  @!P0 BRA `(.L_x_35) ;  /* 0x0000000000408947 */ /* 0x000ff40003800000 */
[----:B------:R-:W-:Y:S01]  /*a770*/  MOV R2, 0x0 ;  /* 0x0000000000027802 */ /* 0x000fe20000000f00 */
[----:B------:R-:W-:Y:S01]  /*a780*/  ULDC.64 UR6, c[0x4][0xc8] ;  /* 0x0100320000067ab9 */ /* 0x000fe20000000a00 */
[----:B------:R-:W-:Y:S01]  /*a790*/  ULDC.64 UR8, c[0x4][0xd0] ;  /* 0x0100340000087ab9 */ /* 0x000fe20000000a00 */
[----:B------:R-:W-:Y:S01]  /*a7a0*/  ULDC.64 UR4, c[0x4][0x8] ;  /* 0x0100020000047ab9 */ /* 0x000fe20000000a00 */
[----:B------:R-:W-:Y:S01]  /*a7b0*/  IMAD.U32 R4, RZ, RZ, UR6 ;  /* 0x00000006ff047e24 */ /* 0x000fe2000f8e00ff */
[----:B------:R-:W-:Y:S01]  /*a7c0*/  MOV R13, RZ ;  /* 0x000000ff000d7202 */ /* 0x000fe20000000f00 */
[----:B------:R-:W1:Y:S01]  /*a7d0*/  LDC.64 R2, c[0x4][R2] ;  /* 0x0100000002027b82 */ /* 0x000e620000000a00 */
[----:B------:R-:W-:Y:S02]  /*a7e0*/  IMAD.U32 R5, RZ, RZ, UR7 ;  /* 0x00000007ff057e24 */ /* 0x000fe4000f8e00ff */
[----:B------:R-:W-:Y:S02]  /*a7f0*/  IMAD.U32 R6, RZ, RZ, UR8 ;  /* 0x00000008ff067e24 */ /* 0x000fe4000f8e00ff */
[----:B------:R-:W-:-:S02]  /*a800*/  IMAD.U32 R7, RZ, RZ, UR9 ;  /* 0x00000009ff077e24 */ /* 0x000fc4000f8e00ff */
[----:B------:R-:W-:Y:S02]  /*a810*/  IMAD.U32 R10, RZ, RZ, UR4 ;  /* 0x00000004ff0a7e24 */ /* 0x000fe4000f8e00ff */
[----:B------:R-:W-:Y:S02]  /*a820*/  IMAD.U32 R11, RZ, RZ, UR5 ;  /* 0x00000005ff0b7e24 */ /* 0x000fe4000f8e00ff */
[----:B------:R-:W-:Y:S02]  /*a830*/  IMAD.MOV.U32 R8, RZ, RZ, 0x70 ;  /* 0x00000070ff087424 */ /* 0x000fe400078e00ff */
[----:B------:R-:W-:-:S07]  /*a840*/  IMAD.MOV.U32 R12, RZ, RZ, 0x1 ;  /* 0x00000001ff0c7424 */ /* 0x000fce00078e00ff */
[----:B------:R-:W-:-:S07]  /*a850*/  LEPC R20, `(.L_x_35) ;  /* 0x000000001014794e */ /* 0x000fce0000000000 */
[----:B-12---:R-:W-:Y:S05]  /*a860*/  CALL.ABS.NOINC R2 ;  /* 0x0000000002007343 */ /* 0x006fea0003c00000 */
.L_x_35:
[----:B------:R-:W-:-:S06]  /*a870*/  UIADD3 UR4, UR40, 0xa400, URZ ;  /* 0x0000a40028047890 */ /* 0x000fcc000fffe03f */
[----:B------:R-:W-:-:S05]  /*a880*/  IMAD.U32 R16, RZ, RZ, UR4 ;  /* 0x00000004ff107e24 */ /* 0x000fca000f8e00ff */
[----:B------:R-:W-:-:S13]  /*a890*/  LOP3.LUT P0, RZ, R16, 0x3ff, RZ, 0xc0, !PT ;  /* 0x000003ff10ff7812 */ /* 0x000fda000780c0ff */
[----:B------:R-:W-:Y:S05]  /*a8a0*/  @!P0 BRA `(.L_x_36) ;  /* 0x0000000000408947 */ /* 0x000fea0003800000 */
[----:B------:R-:W-:Y:S01]  /*a8b0*/  MOV R2, 0x0 ;  /* 0x0000000000027802 */ /* 0x000fe20000000f00 */
[----:B------:R-:W-:Y:S01]  /*a8c0*/  ULDC.64 UR6, c[0x4][0xc8] ;  /* 0x0100320000067ab9 */ /* 0x000fe20000000a00 */
[----:B------:R-:W-:Y:S01]  /*a8d0*/  ULDC.64 UR8, c[0x4][0xd0] ;  /* 0x0100340000087ab9 */ /* 0x000fe20000000a00 */
[----:B------:R-:W-:Y:S01]  /*a8e0*/  ULDC.64 UR4, c[0x4][0x10] ;  /* 0x0100040000047ab9 */ /* 0x000fe20000000a00 */
[----:B------:R-:W-:Y:S02]  /*a8f0*/  IMAD.U32 R4, RZ, RZ, UR6 ;  /* 0x00000006ff047e24 */ /* 0x000fe4000f8e00ff */
[----:B------:R-:W1:Y:S01]  /*a900*/  LDC.64 R2, c[0x4][R2] ;  /* 0x0100000002027b82 */ /* 0x000e620000000a00 */
[----:B------:R-:W-:Y:S02]  /*a910*/  IMAD.U32 R5, RZ, RZ, UR7 ;  /* 0x00000007ff057e24 */ /* 0x000fe4000f8e00ff */
[----:B------:R-:W-:Y:S02]  /*a920*/  IMAD.U32 R6, RZ, RZ, UR8 ;  /* 0x00000008ff067e24 */ /* 0x000fe4000f8e00ff */
[----:B------:R-:W-:-:S02]  /*a930*/  IMAD.U32 R7, RZ, RZ, UR9 ;  /* 0x00000009ff077e24 */ /* 0x000fc4000f8e00ff */
[----:B------:R-:W-:Y:S02]  /*a940*/  IMAD.U32 R10, RZ, RZ, UR4 ;  /* 0x00000004ff0a7e24 */ /* 0x000fe4000f8e00ff */
[----:B------:R-:W-:Y:S02]  /*a950*/  IMAD.U32 R11, RZ, RZ, UR5 ;  /* 0x00000005ff0b7e24 */ /* 0x000fe4000f8e00ff */
[----:B------:R-:W-:Y:S02]  /*a960*/  IMAD.MOV.U32 R8, RZ, RZ, 0x70 ;  /* 0x00000070ff087424 */ /* 0x000fe400078e00ff */
[----:B------:R-:W-:Y:S02]  /*a970*/  IMAD.MOV.U32 R12, RZ, RZ, 0x1 ;  /* 0x00000001ff0c7424 */ /* 0x000fe400078e00ff */
[----:B------:R-:W-:-:S07]  /*a980*/  IMAD.MOV.U32 R13, RZ, RZ, RZ ;  /* 0x000000ffff0d7224 */ /* 0x000fce00078e00ff */
[----:B------:R-:W-:-:S07]  /*a990*/  LEPC R20, `(.L_x_36) ;  /* 0x000000001014794e */ /* 0x000fce0000000000 */
[----:B-12---:R-:W-:Y:S05]  /*a9a0*/  CALL.ABS.NOINC R2 ;  /* 0x0000000002007343 */ /* 0x006fea0003c00000 */
.L_x_36:
[----:B------:R-:W-:-:S04]  /*a9b0*/  UIADD3 UR4, UR40, 0x400, URZ ;  /* 0x0000040028047890 */ /* 0x000fc8000fffe03f */
[----:B------:R-:W-:-:S06]  /*a9c0*/  ULOP3.LUT UP0, URZ, UR4, 0x9f, URZ, 0xc0, !UPT ;  /* 0x0000009f043f7892 */ /* 0x000fcc000f80c03f */
[----:B------:R-:W-:-:S13]  /*a9d0*/  PLOP3.LUT P0, PT, PT, PT, UP0, 0x80, 0x0 ;  /* 0x000000000000781c */ /* 0x000fda0003f0f008 */
[----:B------:R-:W-:Y:S05]  /*a9e0*/  @!P0 BRA `(.L_x_37) ;  /* 0x0000000000408947 */ /* 0x000fea0003800000 */
        /* <DEDUP_REMOVED lines=16> */
.L_x_37:
        /* <DEDUP_REMOVED lines=18> */
.L_x_38:
[----:B------:R-:W-:Y:S01]  /*ac10*/  ULDC.64 UR4, c[0x0][0x9f8] ;  /* 0x00027e0000047ab9 */ /* 0x000fe20000000a00 */
[----:B------:R-:W-:Y:S01]  /*ac20*/  IMAD.U32 R5, RZ, RZ, UR39 ;  /* 0x00000027ff057e24 */ /* 0x000fe2000f8e00ff */
[----:B------:R-:W-:Y:S01]  /*ac30*/  ISETP.NE.U32.AND P0, PT, RZ, UR4, PT ;  /* 0x00000004ff007c0c */ /* 0x000fe2000bf05070 */
[----:B------:R-:W-:Y:S01]  /*ac40*/  IMAD.U32 R9, RZ, RZ, UR39 ;  /* 0x00000027ff097e24 */ /* 0x000fe2000f8e00ff */
[----:B--2---:R-:W1:Y:S01]  /*ac50*/  LDC R0, c[0x0][0x428] ;  /* 0x00010a00ff007b82 */ /* 0x004e620000000800 */
[----:B------:R-:W2:Y:S01]  /*ac60*/  S2R R17, SR_TID.X ;  /* 0x0000000000117919 */ /* 0x000ea20000002100 */
[----:B------:R-:W-:-:S13]  /*ac70*/  ISETP.NE.AND.EX P0, PT, RZ, UR5, PT, P0 ;  /* 0x00000005ff007c0c */ /* 0x000fda000bf05300 */
[----:B------:R-:W3:Y:S01]  /*ac80*/  @P0 LDC.64 R2, c[0x0][0x9f8] ;  /* 0x00027e00ff020b82 */ /* 0x000ee20000000a00 */
[----:B------:R-:W-:Y:S02]  /*ac90*/  IMAD R6, RZ, RZ, -UR45 ;  /* 0x8000002dff067e24 */ /* 0x000fe4000f8e02ff */
[----:B------:R-:W-:Y:S01]  /*aca0*/  IMAD.U32 R4, RZ, RZ, UR38 ;  /* 0x00000026ff047e24 */ /* 0x000fe2000f8e00ff */
[----:B--2---:R-:W-:Y:S01]  /*acb0*/  LOP3.LUT R16, R17, 0x7f, RZ, 0xc0, !PT ;  /* 0x0000007f11107812 */ /* 0x004fe200078ec0ff */
[----:B---3--:R-:W-:-:S03]  /*acc0*/  @P0 IMAD.WIDE R2, R5, 0x4, R2 ;  /* 0x0000000405020825 */ /* 0x008fc600078e0202 */
[----:B------:R-:W2:Y:S02]  /*acd0*/  LDC R5, c[0x0][0xda8] ;  /* 0x00036a00ff057b82 */ /* 0x000ea40000000800 */
[----:B------:R3:W4:Y:S01]  /*ace0*/  @P0 LDG.E R9, desc[UR50][R2.64] ;  /* 0x0000003202090981 */ /* 0x000722000c1e1900 */
[----:B-1----:R-:W-:Y:S01]  /*acf0*/  ISETP.NE.AND P0, PT, R0, 0x1, PT ;  /* 0x000000010000780c */ /* 0x002fe20003f05270 */
[----:B------:R-:W-:Y:S01]  /*ad00*/  UMOV UR36, URZ ;  /* 0x0000003f00247c82 */ /* 0x000fe20008000000 */
[----:B------:R-:W-:Y:S01]  /*ad10*/  ISETP.NE.AND P2, PT, R16, RZ, PT ;  /* 0x000000ff1000720c */ /* 0x000fe20003f45270 */
[----:B------:R-:W-:Y:S01]  /*ad20*/  UMOV UR4, 0x40 ;  /* 0x0000004000047882 */ /* 0x000fe20000000000 */
[----:B------:R-:W-:Y:S01]  /*ad30*/  UMOV UR6, UR38 ;  /* 0x0000002600067c82 */ /* 0x000fe20008000000 */
[----:B------:R-:W-:Y:S01]  /*ad40*/  UMOV UR7, UR39 ;  /* 0x0000002700077c82 */ /* 0x000fe20008000000 */
[----:B------:R-:W-:Y:S01]  /*ad50*/  UMOV UR8, 0x80 ;  /* 0x0000008000087882 */ /* 0x000fe20000000000 */
[----:B------:R-:W-:Y:S01]  /*ad60*/  UMOV UR10, UR38 ;  /* 0x00000026000a7c82 */ /* 0x000fe20008000000 */
[----:B------:R-:W-:Y:S01]  /*ad70*/  UMOV UR11, UR39 ;  /* 0x00000027000b7c82 */ /* 0x000fe20008000000 */
[----:B---3--:R-:W1:Y:S01]  /*ad80*/  LDC.64 R2, c[0x0][0x3f8] ;  /* 0x0000fe00ff027b82 */ /* 0x008e620000000a00 */
[----:B------:R-:W-:-:S05]  /*ad90*/  UMOV UR14, 0xffffffff ;  /* 0xffffffff000e7882 */ /* 0x000fca0000000000 */
[----:B------:R-:W-:Y:S02]  /*ada0*/  VOTEU.ALL UP1, P2 ;  /* 0x00000000003f7886 */ /* 0x000fe40001020000 */
[----:B------:R-:W3:Y:S01]  /*adb0*/  @P0 LDC R0, c[0x0][0x42c] ;  /* 0x00010b00ff000b82 */ /* 0x000ee20000000800 */
[----:B--2---:R-:W-:Y:S02]  /*adc0*/  IMAD R6, R5, R6, UR49 ;  /* 0x0000003105067e24 */ /* 0x004fe4000f8e0206 */
[----:B------:R-:W-:Y:S02]  /*add0*/  @!UP1 UIADD3 UR12, UP0, UR52, 0x270, URZ ;  /* 0x00000270340c9890 */ /* 0x000fe4000ff1e03f */
[----:B------:R-:W-:-:S03]  /*ade0*/  IMAD.SHL.U32 R6, R6, 0x80, RZ ;  /* 0x0000008006067824 */ /* 0x000fc600078e00ff */
[----:B------:R-:W2:Y:S01]  /*adf0*/  @P0 LDC R5, c[0x0][0x430] ;  /* 0x00010c00ff050b82 */ /* 0x000ea20000000800 */
[----:B------:R-:W-:Y:S01]  /*ae00*/  @!UP1 UIADD3.X UR13, URZ, UR53, URZ, UP0, !UPT ;  /* 0x000000353f0d9290 */ /* 0x000fe200087fe43f */
[----:B------:R-:W-:Y:S02]  /*ae10*/  R2UR UR37, R6 ;  /* 0x00000000062572ca */ /* 0x000fe400000e0000 */
[----:B-1----:R-:W-:-:S04]  /*ae20*/  ISETP.NE.U32.AND P1, PT, R2, RZ, PT ;  /* 0x000000ff0200720c */ /* 0x002fc80003f25070 */
[----:B------:R-:W-:Y:S01]  /*ae30*/  ISETP.NE.AND.EX P1, PT, R3, RZ, PT, P1 ;  /* 0x000000ff0300720c */ /* 0x000fe20003f25310 */
[----:B---3--:R-:W-:-:S06]  /*ae40*/  @P0 IMAD.HI.U32 R0, R0, UR38, RZ ;  /* 0x0000002600000c27 */ /* 0x008fcc000f8e00ff */
[----:B------:R-:W-:Y:S01]  /*ae50*/  UMOV UR5, UR37 ;  /* 0x0000002500057c82 */ /* 0x000fe20008000000 */
[----:B------:R-:W-:Y:S01]  /*ae60*/  UMOV UR9, UR37 ;  /* 0x0000002500097c82 */ /* 0x000fe20008000000 */
[----:B------:R1:W-:Y:S01]  /*ae70*/  @!UP1 UTMAPF.L2.4D [UR36], [UR12] ;  /* 0x000000240c0095b8 */ /* 0x0003e20008018000 */
[----:B--2---:R-:W-:Y:S01]  /*ae80*/  @P0 SHF.R.U32.HI R4, RZ, R5, R0 ;  /* 0x00000005ff040219 */ /* 0x004fe20000011600 */
[----:B------:R1:W-:Y:S01]  /*ae90*/  @!UP1 UTMAPF.L2.4D [UR4], [UR12] ;  /* 0x000000040c0095b8 */ /* 0x0003e20008018000 */
[----:B------:R1:W-:Y:S01]  /*aea0*/  @!UP1 UTMAPF.L2.4D [UR8], [UR12] ;  /* 0x000000080c0095b8 */ /* 0x0003e20008018000 */
[----:B----4-:R-:W-:Y:S01]  /*aeb0*/  SHF.R.S32.HI R10, RZ, 0x1f, R9 ;  /* 0x0000001fff0a7819 */ /* 0x010fe20000011409 */
[----:B------:R-:W-:Y:S01]  /*aec0*/  STL [R1+0x10], R9 ;  /* 0x0000100901007387 */ /* 0x000fe20000100800 */
[----:B------:R-:W-:-:S03]  /*aed0*/  SEL R0, R9, RZ, !P1 ;  /* 0x000000ff09007207 */ /* 0x000fc60004800000 */
[----:B------:R2:W-:Y:S04]  /*aee0*/  STL [R1+0x8], R4 ;  /* 0x0000080401007387 */ /* 0x0005e80000100800 */
[----:B------:R1:W-:Y:S01]  /*aef0*/  STL [R1+0x14], R10 ;  /* 0x0000140a01007387 */ /* 0x0003e20000100800 */
[----:B--2---:R-:W-:-:S04]  /*af00*/  SHF.R.U32.HI R4, RZ, 0x5, R17 ;  /* 0x00000005ff047819 */ /* 0x004fc80000011611 */
[----:B------:R-:W-:Y:S01]  /*af10*/  LOP3.LUT R4, R4, 0x3, RZ, 0xc0, !PT ;  /* 0x0000000304047812 */ /* 0x000fe200078ec0ff */
[----:B-1----:R-:W-:Y:S06]  /*af20*/  BRA.DIV UR14, `(.L_x_39) ;  /* 0x000000260e787947 */ /* 0x002fec000b800000 */
[----:B------:R1:W2:Y:S02]  /*af30*/  SHFL.IDX PT, R14, R4, RZ, 0x1f ;  /* 0x00001fff040e7589 */ /* 0x0002a400000e0000 */
.L_x_94:
[----:B--2---:R-:W-:Y:S02]  /*af40*/  ISETP.NE.AND P0, PT, R14, RZ, PT ;  /* 0x000000ff0e00720c */ /* 0x004fe40003f05270 */
[----:B------:R-:W-:-:S11]  /*af50*/  PLOP3.LUT P6, PT, PT, PT, PT, 0x8, 0x0 ;  /* 0x000000000000781c */ /* 0x000fd60003fce170 */
[----:B------:R-:W-:Y:S05]  /*af60*/  @P0 BRA `(.L_x_40) ;  /* 0x0000000400f80947 */ /* 0x000fea0003800000 */
[----:B------:R-:W-:-:S06]  /*af70*/  UIADD3 UR4, UR41, -0x1, URZ ;  /* 0xffffffff29047890 */ /* 0x000fcc000fffe03f */
[----:B------:R-:W-:Y:S01]  /*af80*/  IMAD.U32 R7, RZ, RZ, UR4 ;  /* 0x00000004ff077e24 */ /* 0x000fe2000f8e00ff */
[----:B------:R-:W-:-:S03]  /*af90*/  UMOV UR4, 0xffffffff ;  /* 0xffffffff00047882 */ /* 0x000fc60000000000 */
[----:B------:R-:W-:Y:S05]  /*afa0*/  BRA.DIV UR4, `(.L_x_41) ;  /* 0x0000002604787947 */ /* 0x000fea000b800000 */
[----:B------:R-:W-:-:S13]  /*afb0*/  ELECT P6, URZ, PT ;  /* 0x00000000003f782f */ /* 0x000fda00038c0000 */
.L_x_97:
[----:B------:R-:W-:Y:S05]  /*afc0*/  @!P6 BRA `(.L_x_42) ;  /* 0x000000040064e947 */ /* 0x000fea0003800000 */
[----:B------:R-:W-:Y:S01]  /*afd0*/  IMAD.MOV.U32 R0, RZ, RZ, R9 ;  /* 0x000000ffff007224 */ /* 0x000fe200078e0009 */
[----:B------:R-:W-:Y:S06]  /*afe0*/  @!P1 BRA `(.L_x_43) ;  /* 0x0000000000449947 */ /* 0x000fec0003800000 */
[----:B------:R-:W2:Y:S01]  /*aff0*/  LDC R8, c[0x0][0x41c] ;  /* 0x00010700ff087b82 */ /* 0x000ea20000000800 */
[----:B------:R-:W-:Y:S01]  /*b000*/  ULDC.64 UR4, c[0x0][0x408] ;  /* 0x0001020000047ab9 */ /* 0x000fe20000000a00 */
[----:B--2---:R-:W-:-:S13]  /*b010*/  ISETP.NE.AND P0, PT, R8, 0x1, PT ;  /* 0x000000010800780c */ /* 0x004fda0003f05270 */
[----:B-1----:R-:W1:Y:S02]  /*b020*/  @P0 LDC.64 R4, c[0x0][0x420] ;  /* 0x00010800ff040b82 */ /* 0x002e640000000a00 */
[----:B-1----:R-:W-:-:S04]  /*b030*/  @P0 IMAD.HI.U32 R0, R7, R4, RZ ;  /* 0x0000000407000227 */ /* 0x002fc800078e00ff */
[----:B------:R-:W-:Y:S01]  /*b040*/  IMAD.MOV.U32 R4, RZ, RZ, R7 ;  /* 0x000000ffff047224 */ /* 0x000fe200078e0007 */
[----:B------:R-:W-:-:S04]  /*b050*/  @P0 SHF.R.U32.HI R4, RZ, R5, R0 ;  /* 0x00000005ff040219 */ /* 0x000fc80000011600 */
[--C-:B------:R-:W-:Y:S01]  /*b060*/  SHF.R.S32.HI R5, RZ, 0x1f, R4.reuse ;  /* 0x0000001fff057819 */ /* 0x100fe20000011404 */
[----:B------:R-:W-:-:S04]  /*b070*/  IMAD.MOV R0, RZ, RZ, -R4 ;  /* 0x000000ffff007224 */ /* 0x000fc800078e0a04 */
[----:B------:R-:W-:Y:S02]  /*b080*/  IMAD R7, R8, R0, R7 ;  /* 0x0000000008077224 */ /* 0x000fe400078e0207 */
[----:B------:R-:W-:Y:S02]  /*b090*/  IMAD R0, R10, UR4, RZ ;  /* 0x000000040a007c24 */ /* 0x000fe4000f8e02ff */
[----:B------:R-:W-:-:S04]  /*b0a0*/  IMAD.WIDE.U32 R4, R9, UR4, R4 ;  /* 0x0000000409047c25 */ /* 0x000fc8000f8e0004 */
[----:B------:R-:W-:Y:S01]  /*b0b0*/  IMAD R9, R9, UR5, R0 ;  /* 0x0000000509097c24 */ /* 0x000fe2000f8e0200 */
[----:B------:R-:W-:-:S04]  /*b0c0*/  LEA R2, P0, R4, R2, 0x2 ;  /* 0x0000000204027211 */ /* 0x000fc800078010ff */
[----:B------:R-:W-:-:S04]  /*b0d0*/  IADD3 R0, R5, R9, RZ ;  /* 0x0000000905007210 */ /* 0x000fc80007ffe0ff */
[----:B------:R-:W-:-:S05]  /*b0e0*/  LEA.HI.X R3, R4, R3, R0, 0x2, P0 ;  /* 0x0000000304037211 */ /* 0x000fca00000f1400 */
[----:B------:R2:W5:Y:S02]  /*b0f0*/  LDG.E R0, desc[UR50][R2.64] ;  /* 0x0000003202007981 */ /* 0x000564000c1e1900 */
.L_x_43:
[----:B--2---:R-:W2:Y:S04]  /*b100*/  LDL R3, [R1] ;  /* 0x0000000001037983 */ /* 0x004ea80000100800 */
[----:B------:R-:W3:Y:S01]  /*b110*/  LDL R2, [R1+0xc] ;  /* 0x00000c0001027983 */ /* 0x000ee20000100800 */
[----:B------:R-:W-:Y:S02]  /*b120*/  ISETP.NE.AND P0, PT, R16, RZ, PT ;  /* 0x000000ff1000720c */ /* 0x000fe40003f05270 */
[----:B--2---:R-:W-:Y:S02]  /*b130*/  LEA R5, R3, UR40, 0x3 ;  /* 0x0000002803057c11 */ /* 0x004fe4000f8e18ff */
[----:B---3--:R-:W-:-:S04]  /*b140*/  SHF.L.U32 R2, R2, 0x1f, RZ ;  /* 0x0000001f02027819 */ /* 0x008fc800000006ff */
[----:B------:R-:W2:Y:S02]  /*b150*/  SYNCS.PHASECHK.TRANS64.TRYWAIT P3, [R5+URZ+0x29880], R2 ;  /* 0x02988002050075a7 */ /* 0x000ea4000806017f */
[----:B--2---:R-:W-:Y:S05]  /*b160*/  @!P3 BRA `(.L_x_44) ;  /* 0x000000240028b947 */ /* 0x004fea0003800000 */
.L_x_98:
[----:B------:R-:W-:Y:S05]  /*b170*/  @P0 BRA `(.L_x_45) ;  /* 0x00000000001c0947 */ /* 0x000fea0003800000 */
[----:B------:R-:W1:Y:S02]  /*b180*/  S2R R3, SR_TID.X ;  /* 0x0000000000037919 */ /* 0x000e640000002100 */
[----:B-1----:R-:W-:Y:S01]  /*b190*/  LOP3.LUT R4, R3, 0x1f, RZ, 0xc0, !PT ;  /* 0x0000001f03047812 */ /* 0x002fe200078ec0ff */
[----:B------:R-:W-:-:S03]  /*b1a0*/  IMAD.MOV.U32 R3, RZ, RZ, 0x5000 ;  /* 0x00005000ff037424 */ /* 0x000fc600078e00ff */
[----:B------:R-:W-:Y:S01]  /*b1b0*/  ISETP.NE.AND P3, PT, R4, RZ, PT ;  /* 0x000000ff0400720c */ /* 0x000fe20003f65270 */
[----:B------:R3:W-:-:S12]  /*b1c0*/  SYNCS.ARRIVE.TRANS64 RZ, [R5+URZ+0x29870], R3 ;  /* 0x0298700305ff79a7 */ /* 0x0007d8000800003f */
[----:B---3--:R-:W-:Y:S05]  /*b1d0*/  @!P3 BRA `(.L_x_45) ;  /* 0x000000000004b947 */ /* 0x008fea0003800000 */
[----:B------:R-:W-:Y:S01]  /*b1e0*/  BPT.TRAP 0x1 ;  /* 0x000000040000795c */ /* 0x000fe20000300000 */
.L_x_45:
[----:B-1----:R-:W3:Y:S04]  /*b1f0*/  LDL R4, [R1] ;  /* 0x0000000001047983 */ /* 0x002ee80000100800 */
[----:B------:R-:W4:Y:S01]  /*b200*/  LDL R3, [R1+0x8] ;  /* 0x0000080001037983 */ /* 0x000f220000100800 */
[----:B------:R-:W-:Y:S01]  /*b210*/  R2UR UR9, R5 ;  /* 0x00000000050972ca */ /* 0x000fe200000e0000 */
[----:B------:R-:W-:Y:S01]  /*b220*/  IMAD R7, R7, 0xa0, RZ ;  /* 0x000000a007077824 */ /* 0x000fe200078e02ff */
[----:B-----5:R-:W-:Y:S01]  /*b230*/  R2UR UR13, R0 ;  /* 0x00000000000d72ca */ /* 0x020fe200000e0000 */
[----:B------:R-:W-:Y:S01]  /*b240*/  UIADD3 UR4, UP0, UR52, 0x470, URZ ;  /* 0x0000047034047890 */ /* 0x000fe2000ff1e03f */
[----:B------:R-:W-:Y:S02]  /*b250*/  UMOV UR6, 0x0 ;  /* 0x0000000000067882 */ /* 0x000fe40000000000 */
[----:B------:R-:W-:Y:S01]  /*b260*/  R2UR UR11, R7 ;  /* 0x00000000070b72ca */ /* 0x000fe200000e0000 */
[----:B------:R-:W-:Y:S01]  /*b270*/  UIADD3.X UR5, URZ, UR53, URZ, UP0, !UPT ;  /* 0x000000353f057290 */ /* 0x000fe200087fe43f */
[----:B------:R-:W-:Y:S01]  /*b280*/  UMOV UR7, 0x14f00000 ;  /* 0x14f0000000077882 */ /* 0x000fe20000000000 */
[----:B------:R-:W-:-:S04]  /*b290*/  UMOV UR10, URZ ;  /* 0x0000003f000a7c82 */ /* 0x000fc80008000000 */
[----:B------:R-:W-:Y:S01]  /*b2a0*/  UIADD3 UR9, UR9, 0x29870, URZ ;  /* 0x0002987009097890 */ /* 0x000fe2000fffe03f */
[----:B---3--:R-:W-:Y:S02]  /*b2b0*/  R2UR UR8, R4 ;  /* 0x00000000040872ca */ /* 0x008fe400000e0000 */
[----:B----4-:R-:W-:-:S11]  /*b2c0*/  R2UR UR12, R3 ;  /* 0x00000000030c72ca */ /* 0x010fd600000e0000 */
[----:B------:R-:W-:-:S04]  /*b2d0*/  UIMAD UR8, UR8, 0x5000, UR40 ;  /* 0x00005000080878a4 */ /* 0x000fc8000f8e0228 */
[----:B------:R-:W-:-:S09]  /*b2e0*/  UIADD3 UR8, UR8, 0xa400, URZ ;  /* 0x0000a40008087890 */ /* 0x000fd2000fffe03f */
[----:B------:R1:W-:Y:S01]  /*b2f0*/  UTMALDG.4D [UR8], [UR4], desc[UR6] ;  /* 0x00000608040075b4 */ /* 0x0003e20008019000 */
[----:B------:R-:W3:Y:S02]  /*b300*/  SYNCS.PHASECHK.TRANS64.TRYWAIT P3, [R5+URZ+0x29840], R2 ;  /* 0x02984002050075a7 */ /* 0x000ee4000806017f */
[----:B-1-3--:R-:W-:Y:S05]  /*b310*/  @!P3 BRA `(.L_x_46) ;  /* 0x0000002000d0b947 */ /* 0x00afea0003800000 */
.L_x_99:
[----:B------:R-:W-:Y:S05]  /*b320*/  @P0 BRA `(.L_x_47) ;  /* 0x00000000001c0947 */ /* 0x000fea0003800000 */
[----:B------:R-:W3:Y:S01]  /*b330*/  S2R R3, SR_TID.X ;  /* 0x0000000000037919 */ /* 0x000ee20000002100 */
[----:B-12---:R-:W-:-:S04]  /*b340*/  IMAD.MOV.U32 R2, RZ, RZ, 0x7800 ;  /* 0x00007800ff027424 */ /* 0x006fc800078e00ff */
[----:B------:R4:W-:Y:S01]  /*b350*/  SYNCS.ARRIVE.TRANS64 RZ, [R5+URZ+0x29830], R2 ;  /* 0x0298300205ff79a7 */ /* 0x0009e2000800003f */
[----:B---3--:R-:W-:-:S04]  /*b360*/  LOP3.LUT R3, R3, 0x1f, RZ, 0xc0, !PT ;  /* 0x0000001f03037812 */ /* 0x008fc800078ec0ff */
[----:B------:R-:W-:-:S13]  /*b370*/  ISETP.NE.AND P0, PT, R3, RZ, PT ;  /* 0x000000ff0300720c */ /* 0x000fda0003f05270 */
[----:B----4-:R-:W-:Y:S05]  /*b380*/  @!P0 BRA `(.L_x_47) ;  /* 0x0000000000048947 */ /* 0x010fea0003800000 */
[----:B------:R-:W-:Y:S01]  /*b390*/  BPT.TRAP 0x1 ;  /* 0x000000040000795c */ /* 0x000fe20000300000 */
.L_x_47:
[----:B------:R-:W3:Y:S04]  /*b3a0*/  LDL R3, [R1] ;  /* 0x0000000001037983 */ /* 0x000ee80000100800 */
[----:B-12---:R-:W2:Y:S01]  /*b3b0*/  LDL R2, [R1+0x8] ;  /* 0x0000080001027983 */ /* 0x006ea20000100800 */
[----:B------:R-:W-:Y:S01]  /*b3c0*/  R2UR UR9, R5 ;  /* 0x00000000050972ca */ /* 0x000fe200000e0000 */
[----:B------:R-:W-:Y:S01]  /*b3d0*/  UIADD3 UR4, UP0, UR52, 0x370, URZ ;  /* 0x0000037034047890 */ /* 0x000fe2000ff1e03f */
[----:B------:R-:W-:Y:S01]  /*b3e0*/  R2UR UR11, R7 ;  /* 0x00000000070b72ca */ /* 0x000fe200000e0000 */
[----:B------:R-:W-:Y:S01]  /*b3f0*/  UMOV UR10, URZ ;  /* 0x0000003f000a7c82 */ /* 0x000fe20008000000 */
[----:B------:R-:W-:Y:S01]  /*b400*/  R2UR UR13, R0 ;  /* 0x00000000000d72ca */ /* 0x000fe200000e0000 */
[----:B------:R-:W-:Y:S01]  /*b410*/  UIADD3.X UR5, URZ, UR53, URZ, UP0, !UPT ;  /* 0x000000353f057290 */ /* 0x000fe200087fe43f */
[----:B------:R-:W-:Y:S01]  /*b420*/  UMOV UR6, 0x0 ;  /* 0x0000000000067882 */ /* 0x000fe20000000000 */
[----:B------:R-:W-:Y:S01]  /*b430*/  UMOV UR7, 0x14f00000 ;  /* 0x14f0000000077882 */ /* 0x000fe20000000000 */
[----:B------:R-:W-:-:S05]  /*b440*/  UMOV UR16, 0x40 ;  /* 0x0000004000107882 */ /* 0x000fca0000000000 */
[----:B------:R-:W-:Y:S01]  /*b450*/  UIADD3 UR9, UR9, 0x29830, URZ ;  /* 0x0002983009097890 */ /* 0x000fe2000fffe03f */
[----:B---3--:R-:W-:Y:S02]  /*b460*/  R2UR UR8, R3 ;  /* 0x00000000030872ca */ /* 0x008fe400000e0000 */
[----:B--2---:R-:W-:-:S11]  /*b470*/  R2UR UR12, R2 ;  /* 0x00000000020c72ca */ /* 0x004fd600000e0000 */
[----:B------:R-:W-:-:S04]  /*b480*/  UIMAD UR8, UR8, 0x7800, UR40 ;  /* 0x00007800080878a4 */ /* 0x000fc8000f8e0228 */
[----:B------:R-:W-:Y:S02]  /*b490*/  UIADD3 UR14, UR8, 0x1a400, URZ ;  /* 0x0001a400080e7890 */ /* 0x000fe4000fffe03f */
[----:B------:R-:W-:Y:S02]  /*b4a0*/  UIADD3 UR15, UR8, 0x1cc00, URZ ;  /* 0x0001cc00080f7890 */ /* 0x000fe4000fffe03f */
[----:B------:R-:W-:-:S03]  /*b4b0*/  UIADD3 UR17, UR8, 0x1f400, URZ ;  /* 0x0001f40008117890 */ /* 0x000fc6000fffe03f */
[----:B------:R-:W-:Y:S01]  /*b4c0*/  UMOV UR8, UR14 ;  /* 0x0000000e00087c82 */ /* 0x000fe20008000000 */
[----:B------:R-:W-:Y:S01]  /*b4d0*/  UMOV UR14, 0x80 ;  /* 0x00000080000e7882 */ /* 0x000fe20000000000 */
[----:B------:R1:W-:Y:S02]  /*b4e0*/  UTMALDG.4D [UR8], [UR4], desc[UR6] ;  /* 0x00000608040075b4 */ /* 0x0003e40008019000 */
[----:B-1----:R-:W-:Y:S01]  /*b4f0*/  UMOV UR8, UR15 ;  /* 0x0000000f00087c82 */ /* 0x002fe20008000000 */
[----:B------:R-:W-:Y:S02]  /*b500*/  UMOV UR10, UR16 ;  /* 0x00000010000a7c82 */ /* 0x000fe40008000000 */
[----:B------:R1:W-:Y:S02]  /*b510*/  UTMALDG.4D [UR8], [UR4], desc[UR6] ;  /* 0x00000608040075b4 */ /* 0x0003e40008019000 */
[----:B-1----:R-:W-:Y:S01]  /*b520*/  UMOV UR8, UR17 ;  /* 0x0000001100087c82 */ /* 0x002fe20008000000 */
[----:B------:R-:W-:-:S02]  /*b530*/  UMOV UR10, UR14 ;  /* 0x0000000e000a7c82 */ /* 0x000fc40008000000 */
[----:B------:R2:W-:Y:S02]  /*b540*/  UTMALDG.4D [UR8], [UR4], desc[UR6] ;  /* 0x00000608040075b4 */ /* 0x0005e40008019000 */
[----:B--2---:R-:W-:Y:S01]  /*b550*/  NOP ;  /* 0x0000000000007918 */ /* 0x004fe20000000000 */
.L_x_42:
[----:B------:R-:W-:Y:S05]  /*b560*/  WARPSYNC.ALL ;  /* 0x0000000000007948 */ /* 0x000fea0003800000 */
[----:B------:R-:W-:Y:S01]  /*b570*/  ELECT P0, URZ, PT ;  /* 0x00000000003f782f */ /* 0x000fe20003800000 */
[----:B------:R-:W-:Y:S01]  /*b580*/  BAR.SYNC.DEFER_BLOCKING 0x8, 0x120 ;  /* 0x0204800000007b1d */ /* 0x000fe20000010000 */
[----:B------:R-:W-:Y:S02]  /*b590*/  UIADD3 UR4, UP0, UR52, 0x270, URZ ;  /* 0x0000027034047890 */ /* 0x000fe4000ff1e03f */
[----:B------:R-:W-:Y:S02]  /*b5a0*/  UIADD3 UR8, UR40, 0x14400, URZ ;  /* 0x0001440028087890 */ /* 0x000fe4000fffe03f */
[----:B------:R-:W-:-:S02]  /*b5b0*/  UIADD3 UR9, UR40, 0x29800, URZ ;  /* 0x0002980028097890 */ /* 0x000fc4000fffe03f */
[----:B------:R-:W-:Y:S02]  /*b5c0*/  UIADD3.X UR5, URZ, UR53, URZ, UP0, !UPT ;  /* 0x000000353f057290 */ /* 0x000fe400087fe43f */
[----:B------:R-:W-:Y:S02]  /*b5d0*/  UIADD3 UR24, UR40, 0x16400, URZ ;  /* 0x0001640028187890 */ /* 0x000fe4000fffe03f */
[----:B------:R-:W-:Y:S01]  /*b5e0*/  UIADD3 UR16, UR40, 0x18400, URZ ;  /* 0x0001840028107890 */ /* 0x000fe2000fffe03f */
[C---:B------:R-:W-:Y:S01]  /*b5f0*/  @P0 R2UR UR11, R6.reuse ;  /* 0x00000000060b02ca */ /* 0x040fe200000e0000 */
[----:B------:R-:W-:Y:S01]  /*b600*/  @P0 IMAD.MOV.U32 R2, RZ, RZ, 0x6000 ;  /* 0x00006000ff020424 */ /* 0x000fe200078e00ff */
[C---:B------:R-:W-:Y:S01]  /*b610*/  @P0 R2UR UR27, R6.reuse ;  /* 0x00000000061b02ca */ /* 0x040fe200000e0000 */
[----:B------:R-:W-:Y:S01]  /*b620*/  UMOV UR6, 0x0 ;  /* 0x0000000000067882 */ /* 0x000fe20000000000 */
[----:B------:R-:W-:Y:S01]  /*b630*/  @P0 R2UR UR19, R6 ;  /* 0x00000000061302ca */ /* 0x000fe200000e0000 */
[----:B------:R-:W-:Y:S01]  /*b640*/  UMOV UR7, 0x12f00000 ;  /* 0x12f0000000077882 */ /* 0x000fe20000000000 */
[----:B------:R-:W-:Y:S01]  /*b650*/  UMOV UR10, URZ ;  /* 0x0000003f000a7c82 */ /* 0x000fe20008000000 */
[----:B------:R-:W-:Y:S01]  /*b660*/  UMOV UR12, UR38 ;  /* 0x00000026000c7c82 */ /* 0x000fe20008000000 */
[----:B------:R-:W-:Y:S01]  /*b670*/  UMOV UR13, UR39 ;  /* 0x00000027000d7c82 */ /* 0x000fe20008000000 */
[----:B------:R-:W-:Y:S01]  /*b680*/  UMOV UR26, 0x40 ;  /* 0x00000040001a7882 */ /* 0x000fe20000000000 */
[----:B------:R-:W-:Y:S01]  /*b690*/  UMOV UR28, UR38 ;  /* 0x00000026001c7c82 */ /* 0x000fe20008000000 */
[----:B------:R-:W-:Y:S01]  /*b6a0*/  UMOV UR29, UR39 ;  /* 0x00000027001d7c82 */ /* 0x000fe20008000000 */
[----:B------:R2:W-:Y:S01]  /*b6b0*/  @P0 SYNCS.ARRIVE.TRANS64 RZ, [UR40+0x29800], R2 ;  /* 0x02980002ffff09a7 */ /* 0x0005e20008000028 */
[----:B------:R-:W-:Y:S01]  /*b6c0*/  UMOV UR25, UR9 ;  /* 0x0000000900197c82 */ /* 0x000fe20008000000 */
[----:B------:R-:W-:Y:S01]  /*b6d0*/  UMOV UR18, 0x80 ;  /* 0x0000008000127882 */ /* 0x000fe20000000000 */
[----:B------:R-:W-:Y:S01]  /*b6e0*/  UMOV UR20, UR38 ;  /* 0x0000002600147c82 */ /* 0x000fe20008000000 */
[----:B------:R-:W-:Y:S01]  /*b6f0*/  UMOV UR21, UR39 ;  /* 0x0000002700157c82 */ /* 0x000fe20008000000 */
[----:B------:R2:W-:Y:S01]  /*b700*/  UTMALDG.4D [UR8], [UR4], desc[UR6] ;  /* 0x00000608040075b4 */ /* 0x0005e20008019000 */
[----:B------:R-:W-:Y:S01]  /*b710*/  UMOV UR17, UR9 ;  /* 0x0000000900117c82 */ /* 0x000fe20008000000 */
[----:B------:R2:W-:Y:S01]  /*b720*/  UTMALDG.4D [UR24], [UR4], desc[UR6] ;  /* 0x00000618040075b4 */ /* 0x0005e20008019000 */
[----:B------:R2:W-:Y:S02]  /*b730*/  UTMALDG.4D [UR16], [UR4], desc[UR6] ;  /* 0x00000610040075b4 */ /* 0x0005e40008019000 */
[----:B--2---:R-:W-:Y:S01]  /*b740*/  NOP ;  /* 0x0000000000007918 */ /* 0x004fe20000000000 */
.L_x_40:
[----:B------:R-:W-:-:S06]  /*b750*/  ULOP3.LUT UR4, UR47, 0x1, URZ, 0xc, !UPT ;  /* 0x000000012f047892 */ /* 0x000fcc000f8e0c3f */
[----:B------:R-:W-:-:S05]  /*b760*/  IMAD.U32 R2, RZ, RZ, UR4 ;  /* 0x00000004ff027e24 */ /* 0x000fca000f8e00ff */
[----:B------:R-:W-:-:S04]  /*b770*/  SHF.L.U32 R2, R2, 0x1f, RZ ;  /* 0x0000001f02027819 */ /* 0x000fc800000006ff */
[----:B------:R-:W2:Y:S02]  /*b780*/  SYNCS.PHASECHK.TRANS64.TRYWAIT P0, [UR40+0x29820], R2 ;  /* 0x02982002ff0075a7 */ /* 0x000ea40008000168 */
[----:B--2---:R-:W-:Y:S05]  /*b790*/  @!P0 BRA `(.L_x_48) ;  /* 0x0000001c00c48947 */ /* 0x004fea0003800000 */
.L_x_100:
[----:B------:R-:W-:-:S06]  /*b7a0*/  UISETP.GE.AND UP0, UPT, UR42, 0xa1, UPT ;  /* 0x000000a12a00788c */ /* 0x000fcc000bf06270 */
[----:B------:R-:W-:-:S13]  /*b7b0*/  PLOP3.LUT P0, PT, PT, PT, UP0, 0x80, 0x0 ;  /* 0x000000000000781c */ /* 0x000fda0003f0f008 */
[----:B------:R-:W-:Y:S05]  /*b7c0*/  @!P0 BRA `(.L_x_49) ;  /* 0x00000010000c8947 */ /* 0x000fea0003800000 */
[----:B------:R3:W5:Y:S01]  /*b7d0*/  LDL.LU R7, [R1+0xc] ;  /* 0x00000c0001077983 */ /* 0x0007620000300800 */
[----:B------:R-:W-:-:S03]  /*b7e0*/  UIADD3 UR4, UR41, -0x2, URZ ;  /* 0xfffffffe29047890 */ /* 0x000fc6000fffe03f */
[----:B------:R3:W5:Y:S03]  /*b7f0*/  LDL.LU R6, [R1] ;  /* 0x0000000001067983 */ /* 0x0007660000300800 */
[----:B------:R-:W-:-:S07]  /*b800*/  IMAD.U32 R20, RZ, RZ, UR4 ;  /* 0x00000004ff147e24 */ /* 0x000fce000f8e00ff */
.L_x_71:
[----:B--2-45:R-:W-:Y:S01]  /*b810*/  VIADD R2, R6, 0x1 ;  /* 0x0000000106027836 */ /* 0x034fe20000000000 */
[----:B------:R-:W-:Y:S04]  /*b820*/  BSSY B0, `(.L_x_50) ;  /* 0x000008e000007945 */ /* 0x000fe80003800000 */
[----:B------:R-:W-:-:S04]  /*b830*/  ISETP.NE.AND P0, PT, R2, 0x2, PT ;  /* 0x000000020200780c */ /* 0x000fc80003f05270 */
[----:B-1----:R-:W-:Y:S02]  /*b840*/  SEL R4, RZ, 0x1, P0 ;  /* 0x00000001ff047807 */ /* 0x002fe40000000000 */
[----:B------:R-:W-:Y:S02]  /*b850*/  SEL R9, R2, RZ, P0 ;  /* 0x000000ff02097207 */ /* 0x000fe40000000000 */
[----:B------:R-:W-:-:S05]  /*b860*/  LOP3.LUT R10, R7, R4, RZ, 0x3c, !PT ;  /* 0x00000004070a7212 */ /* 0x000fca00078e3cff */
[----:B------:R1:W-:Y:S04]  /*b870*/  STL [R1+0xc], R10 ;  /* 0x00000c0a01007387 */ /* 0x0003e80000100800 */
[----:B------:R1:W-:Y:S01]  /*b880*/  STL [R1], R9 ;  /* 0x0000000901007387 */ /* 0x0003e20000100800 */
[----:B------:R-:W-:Y:S05]  /*b890*/  @!P6 BRA `(.L_x_51) ;  /* 0x000000080018e947 */ /* 0x000fea0003800000 */
[----:B------:R-:W-:Y:S01]  /*b8a0*/  IMAD.MOV.U32 R8, RZ, RZ, R20 ;  /* 0x000000ffff087224 */ /* 0x000fe200078e0014 */
[----:B------:R-:W-:Y:S06]  /*b8b0*/  @!P1 BRA `(.L_x_52) ;  /* 0x0000000000509947 */ /* 0x000fec0003800000 */
[----:B------:R-:W2:Y:S01]  /*b8c0*/  LDL R5, [R1+0x14] ;  /* 0x0000140001057983 */ /* 0x000ea20000100800 */
[----:B------:R-:W4:Y:S01]  /*b8d0*/  LDC R8, c[0x0][0x41c] ;  /* 0x00010700ff087b82 */ /* 0x000f220000000800 */
[----:B------:R-:W-:Y:S02]  /*b8e0*/  ULDC.64 UR4, c[0x0][0x408] ;  /* 0x0001020000047ab9 */ /* 0x000fe40000000a00 */
[----:B------:R-:W3:Y:S01]  /*b8f0*/  LDL R11, [R1+0x10] ;  /* 0x00001000010b7983 */ /* 0x000ee20000100800 */
[----:B----4-:R-:W-:-:S13]  /*b900*/  ISETP.NE.AND P0, PT, R8, 0x1, PT ;  /* 0x000000010800780c */ /* 0x010fda0003f05270 */
[----:B------:R-:W4:Y:S02]  /*b910*/  @P0 LDC.64 R2, c[0x0][0x420] ;  /* 0x00010800ff020b82 */ /* 0x000f240000000a00 */
[----:B----4-:R-:W-:-:S04]  /*b920*/  @P0 IMAD.HI.U32 R0, R20, R2, RZ ;  /* 0x0000000214000227 */ /* 0x010fc800078e00ff */
[----:B------:R-:W-:Y:S01]  /*b930*/  IMAD.MOV.U32 R2, RZ, RZ, R20 ;  /* 0x000000ffff027224 */ /* 0x000fe200078e0014 */
[----:B------:R-:W-:-:S05]  /*b940*/  @P0 SHF.R.U32.HI R2, RZ, R3, R0 ;  /* 0x00000003ff020219 */ /* 0x000fca0000011600 */
[----:B------:R-:W-:-:S04]  /*b950*/  IMAD.MOV R3, RZ, RZ, -R2 ;  /* 0x000000ffff037224 */ /* 0x000fc800078e0a02 */
[----:B------:R-:W-:Y:S01]  /*b960*/  IMAD R8, R8, R3, R20 ;  /* 0x0000000308087224 */ /* 0x000fe200078e0214 */
[----:B------:R-:W-:Y:S01]  /*b970*/  SHF.R.S32.HI R3, RZ, 0x1f, R2 ;  /* 0x0000001fff037819 */ /* 0x000fe20000011402 */
[----:B--2---:R-:W-:-:S04]  /*b980*/  IMAD R0, R5, UR4, RZ ;  /* 0x0000000405007c24 */ /* 0x004fc8000f8e02ff */
[C---:B---3--:R-:W-:Y:S02]  /*b990*/  IMAD R5, R11.reuse, UR5, R0 ;  /* 0x000000050b057c24 */ /* 0x048fe4000f8e0200 */
[----:B------:R-:W-:Y:S01]  /*b9a0*/  IMAD.WIDE.U32 R2, R11, UR4, R2 ;  /* 0x000000040b027c25 */ /* 0x000fe2000f8e0002 */
[----:B------:R-:W-:-:S03]  /*b9b0*/  ULDC.64 UR4, c[0x0][0x3f8] ;  /* 0x0000fe0000047ab9 */ /* 0x000fc60000000a00 */
[----:B------:R-:W-:Y:S01]  /*b9c0*/  IMAD.IADD R3, R5, 0x1, R3 ;  /* 0x0000000105037824 */ /* 0x000fe200078e0203 */
[----:B------:R-:W-:-:S04]  /*b9d0*/  LEA R4, P0, R2, UR4, 0x2 ;  /* 0x0000000402047c11 */ /* 0x000fc8000f8010ff */
[----:B------:R-:W-:-:S05]  /*b9e0*/  LEA.HI.X R5, R2, UR5, R3, 0x2, P0 ;  /* 0x0000000502057c11 */ /* 0x000fca00080f1403 */
[----:B------:R2:W5:Y:S04]  /*b9f0*/  LDG.E R0, desc[UR50][R4.64] ;  /* 0x0000003204007981 */ /* 0x000568000c1e1900 */
.L_x_52:
[----:B-1----:R-:W-:Y:S01]  /*ba00*/  LEA R9, R9, UR40, 0x3 ;  /* 0x0000002809097c11 */ /* 0x002fe2000f8e18ff */
[----:B------:R-:W1:Y:S01]  /*ba10*/  S2R R2, SR_TID.X ;  /* 0x0000000000027919 */ /* 0x000e620000002100 */
[----:B------:R-:W-:Y:S01]  /*ba20*/  SHF.L.U32 R3, R10, 0x1f, RZ ;  /* 0x0000001f0a037819 */ /* 0x000fe200000006ff */
[----:B------:R-:W-:Y:S03]  /*ba30*/  BSSY B1, `(.L_x_53) ;  /* 0x0000005000017945 */ /* 0x000fe60003800000 */
[----:B------:R-:W4:Y:S01]  /*ba40*/  SYNCS.PHASECHK.TRANS64.TRYWAIT P0, [R9+URZ+0x29880], R3 ;  /* 0x02988003090075a7 */ /* 0x000f22000800017f */
[----:B-1----:R-:W-:-:S04]  /*ba50*/  LOP3.LUT R2, R2, 0x7f, RZ, 0xc0, !PT ;  /* 0x0000007f02027812 */ /* 0x002fc800078ec0ff */
[----:B------:R-:W-:Y:S01]  /*ba60*/  ISETP.NE.AND P3, PT, R2, RZ, PT ;  /* 0x000000ff0200720c */ /* 0x000fe20003f65270 */
[----:B----4-:R-:W-:-:S12]  /*ba70*/  @!P0 BRA `(.L_x_54) ;  /* 0x0000001c00248947 */ /* 0x010fd80003800000 */
.L_x_101:
[----:B------:R-:W-:Y:S05]  /*ba80*/  BSYNC B1 ;  /* 0x0000000000017941 */ /* 0x000fea0003800000 */
.L_x_53:
[----:B------:R-:W-:Y:S04]  /*ba90*/  BSSY B1, `(.L_x_55) ;  /* 0x0000009000017945 */ /* 0x000fe80003800000 */
[----:B------:R-:W-:Y:S05]  /*baa0*/  @P3 BRA `(.L_x_56) ;  /* 0x00000000001c3947 */ /* 0x000fea0003800000 */
[----:B------:R-:W2:Y:S02]  /*bab0*/  S2R R2, SR_TID.X ;  /* 0x0000000000027919 */ /* 0x000ea40000002100 */
[----:B--2---:R-:W-:Y:S01]  /*bac0*/  LOP3.LUT R4, R2, 0x1f, RZ, 0xc0, !PT ;  /* 0x0000001f02047812 */ /* 0x004fe200078ec0ff */
[----:B------:R-:W-:-:S03]  /*bad0*/  IMAD.MOV.U32 R2, RZ, RZ, 0x5000 ;  /* 0x00005000ff027424 */ /* 0x000fc600078e00ff */
[----:B------:R-:W-:Y:S01]  /*bae0*/  ISETP.NE.AND P0, PT, R4, RZ, PT ;  /* 0x000000ff0400720c */ /* 0x000fe20003f05270 */
[----:B------:R4:W-:-:S12]  /*baf0*/  SYNCS.ARRIVE.TRANS64 RZ, [R9+URZ+0x29870], R2 ;  /* 0x0298700209ff79a7 */ /* 0x0009d8000800003f */
[----:B----4-:R-:W-:Y:S05]  /*bb00*/  @!P0 BRA `(.L_x_56) ;  /* 0x0000000000048947 */ /* 0x010fea0003800000 */
[----:B------:R-:W-:Y:S01]  /*bb10*/  BPT.TRAP 0x1 ;  /* 0x000000040000795c */ /* 0x000fe20000300000 */
.L_x_56:
[----:B------:R-:W-:Y:S05]  /*bb20*/  BSYNC B1 ;  /* 0x0000000000017941 */ /* 0x000fea0003800000 */
.L_x_55:
[----:B------:R-:W4:Y:S04]  /*bb30*/  LDL R2, [R1] ;  /* 0x0000000001027983 */ /* 0x000f280000100800 */
[----:B------:R-:W3:Y:S01]  /*bb40*/  LDL R10, [R1+0x8] ;  /* 0x00000800010a7983 */ /* 0x000ee20000100800 */
[----:B--2---:R-:W-:Y:S02]  /*bb50*/  IMAD.MOV.U32 R5, RZ, RZ, RZ ;  /* 0x000000ffff057224 */ /* 0x004fe400078e00ff */
[----:B------:R-:W-:-:S03]  /*bb60*/  IMAD.U32 R4, RZ, RZ, UR40 ;  /* 0x00000028ff047e24 */ /* 0x000fc6000f8e00ff */
[----:B------:R-:W-:Y:S01]  /*bb70*/  R2UR UR10, R5 ;  /* 0x00000000050a72ca */ /* 0x000fe200000e0000 */
[----:B------:R-:W-:Y:S01]  /*bb80*/  UIADD3 UR4, UP0, UR52, 0x470, URZ ;  /* 0x0000047034047890 */ /* 0x000fe2000ff1e03f */
[----:B------:R-:W-:Y:S01]  /*bb90*/  PLOP3.LUT P0, PT, PT, PT, PT, 0x80, 0x0 ;  /* 0x000000000000781c */ /* 0x000fe20003f0f070 */
[----:B------:R-:W-:Y:S01]  /*bba0*/  IMAD R8, R8, 0xa0, RZ ;  /* 0x000000a008087824 */ /* 0x000fe200078e02ff */
[----:B------:R-:W-:Y:S01]  /*bbb0*/  UMOV UR6, 0x0 ;  /* 0x0000000000067882 */ /* 0x000fe20000000000 */
[----:B------:R-:W-:Y:S01]  /*bbc0*/  UIADD3.X UR5, URZ, UR53, URZ, UP0, !UPT ;  /* 0x000000353f057290 */ /* 0x000fe200087fe43f */
[----:B------:R-:W-:Y:S01]  /*bbd0*/  UMOV UR7, 0x14f00000 ;  /* 0x14f0000000077882 */ /* 0x000fe20000000000 */
[----:B----4-:R-:W-:Y:S01]  /*bbe0*/  IMAD R2, R2, 0x5000, R4 ;  /* 0x0000500002027824 */ /* 0x010fe200078e0204 */
[----:B---3--:R-:W-:-:S03]  /*bbf0*/  R2UR UR12, R10 ;  /* 0x000000000a0c72ca */ /* 0x008fc600000e0000 */
[----:B------:R-:W-:Y:S02]  /*bc00*/  VIADD R2, R2, 0xa400 ;  /* 0x0000a40002027836 */ /* 0x000fe40000000000 */
[----:B------:R-:W-:-:S10]  /*bc10*/  VIADD R10, R9, 0x29870 ;  /* 0x00029870090a7836 */ /* 0x000fd40000000000 */
.L_x_57:
[----:B------:R-:W-:-:S13]  /*bc20*/  @P0 ELECT P4, URZ, PT ;  /* 0x00000000003f082f */ /* 0x000fda0003880000 */
[----:B-----5:R-:W-:Y:S02]  /*bc30*/  @P4 R2UR UR13, R0 ;  /* 0x00000000000d42ca */ /* 0x020fe400000e0000 */
[----:B------:R-:W-:Y:S02]  /*bc40*/  @P4 R2UR UR11, R8 ;  /* 0x00000000080b42ca */ /* 0x000fe400000e0000 */
[----:B------:R-:W-:Y:S02]  /*bc50*/  @P4 R2UR UR9, R10 ;  /* 0x000000000a0942ca */ /* 0x000fe400000e0000 */
[----:B------:R-:W-:Y:S02]  /*bc60*/  @P4 R2UR UR8, R2 ;  /* 0x00000000020842ca */ /* 0x000fe400000e0000 */
[----:B------:R-:W-:Y:S02]  /*bc70*/  @P4 PLOP3.LUT P0, PT, P4, PT, PT, 0x8, 0x0 ;  /* 0x000000000000481c */ /* 0x000fe4000270e170 */
[----:B------:R-:W-:-:S09]  /*bc80*/  PLOP3.LUT P4, PT, PT, PT, PT, 0x8, 0x0 ;  /* 0x000000000000781c */ /* 0x000fd20003f8e170 */
[----:B------:R2:W-:Y:S02]  /*bc90*/  UTMALDG.4D [UR8], [UR4], desc[UR6] ;  /* 0x00000608040075b4 */ /* 0x0005e40008019000 */
[----:B--2---:R-:W-:Y:S05]  /*bca0*/  @P0 BRA.U.ANY `(.L_x_57) ;  /* 0xfffffffd00dc0947 */ /* 0x004fea000393ffff */
[----:B------:R-:W2:Y:S01]  /*bcb0*/  SYNCS.PHASECHK.TRANS64.TRYWAIT P0, [R9+URZ+0x29840], R3 ;  /* 0x02984003090075a7 */ /* 0x000ea2000800017f */
[----:B------:R-:W-:Y:S04]  /*bcc0*/  BSSY B1, `(.L_x_58) ;  /* 0x0000002000017945 */ /* 0x000fe80003800000 */
[----:B--2---:R-:W-:Y:S05]  /*bcd0*/  @!P0 BRA `(.L_x_59) ;  /* 0x0000001800a08947 */ /* 0x004fea0003800000 */
.L_x_102:
[----:B------:R-:W-:Y:S05]  /*bce0*/  BSYNC B1 ;  /* 0x0000000000017941 */ /* 0x000fea0003800000 */
.L_x_58:
[----:B------:R-:W-:Y:S01]  /*bcf0*/  BSSY B1, `(.L_x_60) ;  /* 0x000000b000017945 */ /* 0x000fe20003800000 */
[----:B------:R-:W-:Y:S02]  /*bd00*/  IMAD.MOV.U32 R2, RZ, RZ, 0x0 ;  /* 0x00000000ff027424 */ /* 0x000fe400078e00ff */
[----:B-12---:R-:W-:Y:S01]  /*bd10*/  IMAD.MOV.U32 R3, RZ, RZ, 0x14f00000 ;  /* 0x14f00000ff037424 */ /* 0x006fe200078e00ff */
[----:B------:R-:W-:Y:S06]  /*bd20*/  @P3 BRA `(.L_x_61) ;  /* 0x00000000001c3947 */ /* 0x000fec0003800000 */
[----:B------:R-:W1:Y:S02]  /*bd30*/  S2R R10, SR_TID.X ;  /* 0x00000000000a7919 */ /* 0x000e640000002100 */
[----:B-1----:R-:W-:Y:S02]  /*bd40*/  LOP3.LUT R11, R10, 0x1f, RZ, 0xc0, !PT ;  /* 0x0000001f0a0b7812 */ /* 0x002fe400078ec0ff */
[----:B------:R-:W-:Y:S02]  /*bd50*/  MOV R10, 0x7800 ;  /* 0x00007800000a7802 */ /* 0x000fe40000000f00 */
[----:B------:R-:W-:Y:S02]  /*bd60*/  ISETP.NE.AND P0, PT, R11, RZ, PT ;  /* 0x000000ff0b00720c */ /* 0x000fe40003f05270 */
[----:B------:R1:W-:Y:S11]  /*bd70*/  SYNCS.ARRIVE.TRANS64 RZ, [R9+URZ+0x29830], R10 ;  /* 0x0298300a09ff79a7 */ /* 0x0003f6000800003f */
[----:B-1----:R-:W-:Y:S05]  /*bd80*/  @!P0 BRA `(.L_x_61) ;  /* 0x0000000000048947 */ /* 0x002fea0003800000 */
[----:B------:R-:W-:Y:S01]  /*bd90*/  BPT.TRAP 0x1 ;  /* 0x000000040000795c */ /* 0x000fe20000300000 */
.L_x_61:
[----:B------:R-:W-:Y:S05]  /*bda0*/  BSYNC B1 ;  /* 0x0000000000017941 */ /* 0x000fea0003800000 */
.L_x_60:
[----:B------:R-:W2:Y:S04]  /*bdb0*/  LDL R11, [R1+0x8] ;  /* 0x00000800010b7983 */ /* 0x000ea80000100800 */
[----:B------:R-:W3:Y:S01]  /*bdc0*/  LDL R10, [R1] ;  /* 0x00000000010a7983 */ /* 0x000ee20000100800 */
[----:B------:R-:W-:Y:S01]  /*bdd0*/  R2UR UR6, R2 ;  /* 0x00000000020672ca */ /* 0x000fe200000e0000 */
[----:B------:R-:W-:Y:S01]  /*bde0*/  UIADD3 UR4, UP0, UR52, 0x370, URZ ;  /* 0x0000037034047890 */ /* 0x000fe2000ff1e03f */
[----:B------:R-:W-:Y:S01]  /*bdf0*/  R2UR UR7, R3 ;  /* 0x00000000030772ca */ /* 0x000fe200000e0000 */
[----:B------:R-:W-:Y:S01]  /*be00*/  VIADD R9, R9, 0x29830 ;  /* 0x0002983009097836 */ /* 0x000fe20000000000 */
[----:B------:R-:W-:Y:S01]  /*be10*/  R2UR UR10, R5 ;  /* 0x00000000050a72ca */ /* 0x000fe200000e0000 */
[----:B------:R-:W-:Y:S01]  /*be20*/  UIADD3.X UR5, URZ, UR53, URZ, UP0, !UPT ;  /* 0x000000353f057290 */ /* 0x000fe200087fe43f */
[----:B------:R-:W-:-:S02]  /*be30*/  PLOP3.LUT P0, PT, PT, PT, PT, 0x80, 0x0 ;  /* 0x000000000000781c */ /* 0x000fc40003f0f070 */
[----:B--2---:R-:W-:Y:S01]  /*be40*/  R2UR UR12, R11 ;  /* 0x000000000b0c72ca */ /* 0x004fe200000e0000 */
[----:B---3--:R-:W-:-:S04]  /*be50*/  IMAD R4, R10, 0x7800, R4 ;  /* 0x000078000a047824 */ /* 0x008fc800078e0204 */
[----:B------:R-:W-:-:S10]  /*be60*/  VIADD R5, R4, 0x1a400 ;  /* 0x0001a40004057836 */ /* 0x000fd40000000000 */
.L_x_62:
[----:B------:R-:W-:-:S13]  /*be70*/  @P0 ELECT P3, URZ, PT ;  /* 0x00000000003f082f */ /* 0x000fda0003860000 */
[----:B------:R-:W-:Y:S02]  /*be80*/  @P3 R2UR UR13, R0 ;  /* 0x00000000000d32ca */ /* 0x000fe400000e0000 */
[----:B------:R-:W-:Y:S02]  /*be90*/  @P3 R2UR UR11, R8 ;  /* 0x00000000080b32ca */ /* 0x000fe400000e0000 */
[----:B------:R-:W-:Y:S02]  /*bea0*/  @P3 R2UR UR9, R9 ;  /* 0x00000000090932ca */ /* 0x000fe400000e0000 */
[----:B------:R-:W-:Y:S02]  /*beb0*/  @P3 R2UR UR8, R5 ;  /* 0x00000000050832ca */ /* 0x000fe400000e0000 */
[----:B------:R-:W-:Y:S02]  /*bec0*/  @P3 PLOP3.LUT P0, PT, P3, PT, PT, 0x8, 0x0 ;  /* 0x000000000000381c */ /* 0x000fe40001f0e170 */
[----:B------:R-:W-:-:S09]  /*bed0*/  PLOP3.LUT P3, PT, PT, PT, PT, 0x8, 0x0 ;  /* 0x000000000000781c */ /* 0x000fd20003f6e170 */
[----:B------:R1:W-:Y:S02]  /*bee0*/  UTMALDG.4D [UR8], [UR4], desc[UR6] ;  /* 0x00000608040075b4 */ /* 0x0003e40008019000 */
[----:B-1----:R-:W-:Y:S05]  /*bef0*/  @P0 BRA.U.ANY `(.L_x_62) ;  /* 0xfffffffd00dc0947 */ /* 0x002fea000393ffff */
[----:B------:R-:W2:Y:S01]  /*bf00*/  LDL R10, [R1+0x8] ;  /* 0x00000800010a7983 */ /* 0x000ea20000100800 */
[----:B------:R-:W-:Y:S01]  /*bf10*/  R2UR UR6, R2 ;  /* 0x00000000020672ca */ /* 0x000fe200000e0000 */
[----:B------:R-:W-:Y:S01]  /*bf20*/  VIADD R5, R4, 0x1cc00 ;  /* 0x0001cc0004057836 */ /* 0x000fe20000000000 */
[----:B------:R-:W-:Y:S01]  /*bf30*/  R2UR UR7, R3 ;  /* 0x00000000030772ca */ /* 0x000fe200000e0000 */
[----:B------:R-:W-:Y:S01]  /*bf40*/  UMOV UR10, 0x40 ;  /* 0x00000040000a7882 */ /* 0x000fe20000000000 */
[----:B------:R-:W-:Y:S02]  /*bf50*/  PLOP3.LUT P0, PT, PT, PT, PT, 0x80, 0x0 ;  /* 0x000000000000781c */ /* 0x000fe40003f0f070 */
[----:B--2---:R-:W-:-:S15]  /*bf60*/  R2UR UR12, R10 ;  /* 0x000000000a0c72ca */ /* 0x004fde00000e0000 */
.L_x_63:
        /* <DEDUP_REMOVED lines=16> */
.L_x_64:
        /* <DEDUP_REMOVED lines=8> */
[----:B--2---:R-:W-:Y:S05]  /*c0f0*/  @P0 BRA.U.ANY `(.L_x_64) ;  /* 0xfffffffd00dc0947 */ /* 0x004fea000393ffff */
.L_x_51:
[----:B------:R-:W-:Y:S05]  /*c100*/  BSYNC B0 ;  /* 0x0000000000007941 */ /* 0x000fea0003800000 */
.L_x_50:
[----:B------:R-:W-:-:S06]  /*c110*/  UISETP.NE.AND UP0, UPT, UR43, 0x3, UPT ;  /* 0x000000032b00788c */ /* 0x000fcc000bf05270 */
[----:B------:R-:W-:-:S13]  /*c120*/  PLOP3.LUT P0, PT, PT, PT, UP0, 0x80, 0x0 ;  /* 0x000000000000781c */ /* 0x000fda0003f0f008 */
[----:B------:R-:W-:Y:S05]  /*c130*/  @!P0 BRA `(.L_x_65) ;  /* 0x0000000000048947 */ /* 0x000fea0003800000 */
[----:B------:R-:W-:Y:S01]  /*c140*/  BPT.TRAP 0x1 ;  /* 0x000000040000795c */ /* 0x000fe20000300000 */
.L_x_65:
[----:B------:R-:W-:Y:S01]  /*c150*/  LOP3.LUT R2, R7, 0x1, RZ, 0x3c, !PT ;  /* 0x0000000107027812 */ /* 0x000fe200078e3cff */
[----:B------:R-:W-:Y:S01]  /*c160*/  BSSY B0, `(.L_x_66) ;  /* 0x0000008000007945 */ /* 0x000fe20003800000 */
[----:B------:R-:W-:Y:S02]  /*c170*/  LEA R3, R6, UR40, 0x3 ;  /* 0x0000002806037c11 */ /* 0x000fe4000f8e18ff */
[----:B------:R-:W-:-:S03]  /*c180*/  SHF.L.U32 R2, R2, 0x1f, RZ ;  /* 0x0000001f02027819 */ /* 0x000fc600000006ff */
[----:B------:R2:W-:Y:S01]  /*c190*/  STL [R1+0x4], R3 ;  /* 0x0000040301007387 */ /* 0x0005e20000100800 */
[----:B------:R2:W4:Y:S02]  /*c1a0*/  SYNCS.PHASECHK.TRANS64.TRYWAIT P3, [R3+URZ+0x29870], R2 ;  /* 0x02987002030075a7 */ /* 0x000524000806017f */
[----:B--2---:R-:W-:-:S05]  /*c1b0*/  IMAD.U32 R3, RZ, RZ, UR48 ;  /* 0x00000030ff037e24 */ /* 0x004fca000f8e00ff */
[----:B------:R-:W-:Y:S01]  /*c1c0*/  ISETP.NE.AND P0, PT, R3, 0x3, PT ;  /* 0x000000030300780c */ /* 0x000fe20003f05270 */
[----:B----4-:R-:W-:-:S12]  /*c1d0*/  @!P3 BRA `(.L_x_67) ;  /* 0x000000140074b947 */ /* 0x010fd80003800000 */
.L_x_103:
[----:B------:R-:W-:Y:S05]  /*c1e0*/  BSYNC B0 ;  /* 0x0000000000007941 */ /* 0x000fea0003800000 */
.L_x_66:
[----:B------:R-:W-:Y:S05]  /*c1f0*/  @!P0 BRA `(.L_x_68) ;  /* 0x0000000000048947 */ /* 0x000fea0003800000 */
[----:B------:R-:W-:Y:S01]  /*c200*/  BPT.TRAP 0x1 ;  /* 0x000000040000795c */ /* 0x000fe20000300000 */
.L_x_68:
[----:B--2---:R-:W2:Y:S01]  /*c210*/  LDL R2, [R1+0x4] ;  /* 0x0000040001027983 */ /* 0x004ea20000100800 */
[----:B------:R-:W-:-:S04]  /*c220*/  SHF.L.U32 R3, R7, 0x1f, RZ ;  /* 0x0000001f07037819 */ /* 0x000fc800000006ff */
[----:B--2---:R2:W4:Y:S02]  /*c230*/  SYNCS.PHASECHK.TRANS64.TRYWAIT P3, [R2+URZ+0x29860], R3 ;  /* 0x02986003020075a7 */ /* 0x004524000806017f */
[----:B--2---:R-:W-:Y:S01]  /*c240*/  IMAD R2, R6, 0x5000, RZ ;  /* 0x0000500006027824 */ /* 0x004fe200078e02ff */
[----:B----4-:R-:W-:Y:S06]  /*c250*/  @!P3 BRA `(.L_x_69) ;  /* 0x00000014006cb947 */ /* 0x010fec0003800000 */
.L_x_104:
[----:B--2---:R-:W2:Y:S04]  /*c260*/  LDL R4, [R1+0x1c] ;  /* 0x00001c0001047983 */ /* 0x004ea80000100800 */
[----:B------:R-:W4:Y:S01]  /*c270*/  LDL R12, [R1+0x18] ;  /* 0x00001800010c7983 */ /* 0x000f220000100800 */
[----:B------:R-:W-:Y:S05]  /*c280*/  WARPSYNC.ALL ;  /* 0x0000000000007948 */ /* 0x000fea0003800000 */
[----:B------:R-:W5:Y:S01]  /*c290*/  S2R R8, SR_TID.X ;  /* 0x0000000000087919 */ /* 0x000f620000002100 */
[----:B-1----:R-:W-:Y:S01]  /*c2a0*/  IMAD.MOV.U32 R10, RZ, RZ, 0x40 ;  /* 0x00000040ff0a7424 */ /* 0x002fe200078e00ff */
[----:B-----5:R-:W-:-:S04]  /*c2b0*/  LOP3.LUT P3, RZ, R8, 0x4, RZ, 0xc0, !PT ;  /* 0x0000000408ff7812 */ /* 0x020fc8000786c0ff */
[----:B------:R-:W-:Y:S02]  /*c2c0*/  SEL R10, R10, 0xffffffc0, !P3 ;  /* 0xffffffc00a0a7807 */ /* 0x000fe40005800000 */
[C---:B--2---:R-:W-:Y:S02]  /*c2d0*/  LOP3.LUT R3, R2.reuse, R4, RZ, 0xfc, !PT ;  /* 0x0000000402037212 */ /* 0x044fe400078efcff */
[----:B----4-:R-:W-:-:S03]  /*c2e0*/  IADD3 R2, R2, UR40, R12 ;  /* 0x0000002802027c10 */ /* 0x010fc6000fffe00c */
[----:B------:R-:W1:Y:S01]  /*c2f0*/  LDSM.16.MT88.4 R4, [R3+UR40+0xa400] ;  /* 0x00a400280304783b */ /* 0x000e620008004200 */
[----:B------:R-:W-:-:S04]  /*c300*/  VIADD R21, R3, UR40 ;  /* 0x0000002803157c36 */ /* 0x000fc80008000000 */
[----:B------:R-:W-:Y:S01]  /*c310*/  IMAD.IADD R21, R10, 0x1, R21 ;  /* 0x000000010a157824 */ /* 0x000fe200078e0215 */
[C-C-:B-1----:R-:W-:Y:S02]  /*c320*/  PRMT R8, R4.reuse, 0x6420, R5.reuse ;  /* 0x0000642004087816 */ /* 0x142fe40000000005 */
[----:B------:R-:W-:Y:S02]  /*c330*/  PRMT R9, R4, 0x7531, R5 ;  /* 0x0000753104097816 */ /* 0x000fe40000000005 */
[C-C-:B------:R-:W-:Y:S02]  /*c340*/  PRMT R10, R6.reuse, 0x6420, R7.reuse ;  /* 0x00006420060a7816 */ /* 0x140fe40000000007 */
[----:B------:R-:W-:Y:S02]  /*c350*/  PRMT R11, R6, 0x7531, R7 ;  /* 0x00007531060b7816 */ /* 0x000fe40000000007 */
[----:B------:R-:W1:Y:S04]  /*c360*/  LDSM.16.MT88.4 R4, [R21+0xa400] ;  /* 0x00a400001504783b */ /* 0x000e680000004200 */
[----:B------:R-:W-:Y:S01]  /*c370*/  STSM.16.M88.4 [R2+0x400], R8 ;  /* 0x0004000802007844 */ /* 0x000fe20000000200 */
[----:B-1----:R-:W-:-:S02]  /*c380*/  PRMT R12, R4, 0x6420, R5 ;  /* 0x00006420040c7816 */ /* 0x002fc40000000005 */
[----:B------:R-:W-:Y:S02]  /*c390*/  PRMT R13, R4, 0x7531, R5 ;  /* 0x00007531040d7816 */ /* 0x000fe40000000005 */
[C-C-:B------:R-:W-:Y:S02]  /*c3a0*/  PRMT R14, R6.reuse, 0x6420, R7.reuse ;  /* 0x00006420060e7816 */ /* 0x140fe40000000007 */
[----:B------:R-:W-:-:S05]  /*c3b0*/  PRMT R15, R6, 0x7531, R7 ;  /* 0x00007531060f7816 */ /* 0x000fca0000000007 */
[----:B------:R-:W-:Y:S04]  /*c3c0*/  STSM.16.M88.4 [R2+0xc00], R12 ;  /* 0x000c000c02007844 */ /* 0x000fe80000000200 */
[----:B------:R-:W1:Y:S02]  /*c3d0*/  LDSM.16.MT88.4 R8, [R3+UR40+0xb400] ;  /* 0x00b400280308783b */ /* 0x000e640008004200 */
[C-C-:B-1----:R-:W-:Y:S02]  /*c3e0*/  PRMT R4, R8.reuse, 0x6420, R9.reuse ;  /* 0x0000642008047816 */ /* 0x142fe40000000009 */
[----:B------:R-:W-:Y:S02]  /*c3f0*/  PRMT R5, R8, 0x7531, R9 ;  /* 0x0000753108057816 */ /* 0x000fe40000000009 */
[----:B------:R-:W-:-:S02]  /*c400*/  PRMT R6, R10, 0x6420, R11 ;  /* 0x000064200a067816 */ /* 0x000fc4000000000b */
[----:B------:R-:W-:Y:S02]  /*c410*/  PRMT R7, R10, 0x7531, R11 ;  /* 0x000075310a077816 */ /* 0x000fe4000000000b */
[----:B------:R-:W1:Y:S04]  /*c420*/  LDSM.16.MT88.4 R8, [R21+0xb400] ;  /* 0x00b400001508783b */ /* 0x000e680000004200 */
[----:B------:R-:W-:Y:S01]  /*c430*/  STSM.16.M88.4 [R2+0x1400], R4 ;  /* 0x0014000402007844 */ /* 0x000fe20000000200 */
[C-C-:B-1----:R-:W-:Y:S02]  /*c440*/  PRMT R16, R8.reuse, 0x6420, R9.reuse ;  /* 0x0000642008107816 */ /* 0x142fe40000000009 */
[----:B------:R-:W-:Y:S02]  /*c450*/  PRMT R17, R8, 0x7531, R9 ;  /* 0x0000753108117816 */ /* 0x000fe40000000009 */
[----:B------:R-:W-:-:S02]  /*c460*/  PRMT R18, R10, 0x6420, R11 ;  /* 0x000064200a127816 */ /* 0x000fc4000000000b */
        /* <DEDUP_REMOVED lines=32> */
[----:B------:R1:W-:Y:S02]  /*c670*/  STSM.16.M88.4 [R2+0x4400], R4 ;  /* 0x0044000402007844 */ /* 0x0003e40000000200 */
[C-C-:B-1----:R-:W-:Y:S02]  /*c680*/  PRMT R4, R8.reuse, 0x6420, R9.reuse ;  /* 0x0000642008047816 */ /* 0x142fe40000000009 */
[----:B------:R-:W-:-:S02]  /*c690*/  PRMT R5, R8, 0x7531, R9 ;  /* 0x0000753108057816 */ /* 0x000fc40000000009 */
[C-C-:B------:R-:W-:Y:S02]  /*c6a0*/  PRMT R6, R10.reuse, 0x6420, R11.reuse ;  /* 0x000064200a067816 */ /* 0x140fe4000000000b */
[----:B------:R-:W-:-:S05]  /*c6b0*/  PRMT R7, R10, 0x7531, R11 ;  /* 0x000075310a077816 */ /* 0x000fca000000000b */
[----:B------:R1:W-:Y:S01]  /*c6c0*/  STSM.16.M88.4 [R2+0x4c00], R4 ;  /* 0x004c000402007844 */ /* 0x0003e20000000200 */
[----:B------:R-:W-:Y:S01]  /*c6d0*/  @!PT LDS RZ, [RZ] ;  /* 0x00000000fffff984 */ /* 0x000fe20000000800 */
[----:B------:R-:W-:Y:S01]  /*c6e0*/  @!PT LDS RZ, [RZ] ;  /* 0x00000000fffff984 */ /* 0x000fe20000000800 */
[----:B------:R-:W-:Y:S01]  /*c6f0*/  @!PT LDS RZ, [RZ] ;  /* 0x00000000fffff984 */ /* 0x000fe20000000800 */
[----:B------:R-:W-:Y:S01]  /*c700*/  @!PT LDS RZ, [RZ] ;  /* 0x00000000fffff984 */ /* 0x000fe20000000800 */
[----:B------:R2:W-:Y:S06]  /*c710*/  MEMBAR.ALL.CTA ;  /* 0x0000000000007992 */ /* 0x0005ec0000008000 */
[----:B--2---:R-:W2:Y:S01]  /*c720*/  FENCE.VIEW.ASYNC.S ;  /* 0x00000000000073c6 */ /* 0x004ea20000000000 */
[----:B------:R-:W-:Y:S05]  /*c730*/  @!P0 BRA `(.L_x_70) ;  /* 0x0000000000048947 */ /* 0x000fea0003800000 */
[----:B------:R-:W-:Y:S01]  /*c740*/  BPT.TRAP 0x1 ;  /* 0x000000040000795c */ /* 0x000fe20000300000 */
.L_x_70:
[----:B------:R-:W2:Y:S01]  /*c750*/  LDL.LU R3, [R1+0x4] ;  /* 0x0000040001037983 */ /* 0x000ea20000300800 */
[C---:B------:R-:W-:Y:S01]  /*c760*/  ISETP.GT.AND P0, PT, R20.reuse, RZ, PT ;  /* 0x000000ff1400720c */ /* 0x040fe20003f04270 */
[----:B------:R-:W-:Y:S02]  /*c770*/  VIADD R20, R20, 0xffffffff ;  /* 0xffffffff14147836 */ /* 0x000fe40000000000 */
[----:B-1----:R4:W5:Y:S04]  /*c780*/  LDL R7, [R1+0xc] ;  /* 0x00000c0001077983 */ /* 0x0029680000100800 */
[----:B------:R4:W5:Y:S01]  /*c790*/  LDL R6, [R1] ;  /* 0x0000000001067983 */ /* 0x0009620000100800 */
[----:B--2---:R4:W-:Y:S01]  /*c7a0*/  SYNCS.ARRIVE.TRANS64.A1T0 RZ, [R3+URZ+0x29850], RZ ;  /* 0x029850ff03ff79a7 */ /* 0x0049e2000810003f */
[----:B------:R-:W-:-:S05]  /*c7b0*/  @!P2 VIADD R2, R3, 0x29880 ;  /* 0x000298800302a836 */ /* 0x000fca0000000000 */
[----:B------:R-:W-:Y:S01]  /*c7c0*/  @!P2 PRMT R2, RZ, 0x654, R2 ;  /* 0x00000654ff02a816 */ /* 0x000fe20000000002 */
[----:B------:R-:W-:Y:S06]  /*c7d0*/  BAR.SYNC.DEFER_BLOCKING 0x2, 0x80 ;  /* 0x0082000000007b1d */ /* 0x000fec0000010000 */
[----:B------:R4:W-:Y:S01]  /*c7e0*/  @!P2 SYNCS.ARRIVE.TRANS64.RED.A1T0 RZ, [R2+URZ], RZ ;  /* 0x000000ff02ffa9a7 */ /* 0x0009e2000810043f */
[----:B------:R-:W-:Y:S05]  /*c7f0*/  @P0 BRA `(.L_x_71) ;  /* 0xfffffff000040947 */ /* 0x000fea000383ffff */
.L_x_49:
[----:B------:R-:W-:-:S06]  /*c800*/  UISETP.NE.AND UP0, UPT, UR43, 0x3, UPT ;  /* 0x000000032b00788c */ /* 0x000fcc000bf05270 */
[----:B------:R-:W-:-:S13]  /*c810*/  PLOP3.LUT P0, PT, PT, PT, UP0, 0x80, 0x0 ;  /* 0x000000000000781c */ /* 0x000fda0003f0f008 */
[----:B------:R-:W-:Y:S05]  /*c820*/  @!P0 BRA `(.L_x_72) ;  /* 0x0000000000048947 */ /* 0x000fea0003800000 */
[----:B------:R-:W-:Y:S01]  /*c830*/  BPT.TRAP 0x1 ;  /* 0x000000040000795c */ /* 0x000fe20000300000 */
.L_x_72:
[----:B--2-4-:R-:W2:Y:S04]  /*c840*/  LDL R2, [R1+0xc] ;  /* 0x00000c0001027983 */ /* 0x014ea80000100800 */
[----:B------:R-:W4:Y:S01]  /*c850*/  LDL R0, [R1] ;  /* 0x0000000001007983 */ /* 0x000f220000100800 */
[----:B------:R-:W-:Y:S01]  /*c860*/  BSSY B0, `(.L_x_73) ;  /* 0x0000008000007945 */ /* 0x000fe20003800000 */
[----:B--2---:R-:W-:-:S04]  /*c870*/  LOP3.LUT R3, R2, 0x1, RZ, 0x3c, !PT ;  /* 0x0000000102037812 */ /* 0x004fc800078e3cff */
[----:B------:R-:W-:Y:S02]  /*c880*/  SHF.L.U32 R3, R3, 0x1f, RZ ;  /* 0x0000001f03037819 */ /* 0x000fe400000006ff */
[----:B----4-:R-:W-:-:S04]  /*c890*/  LEA R20, R0, UR40, 0x3 ;  /* 0x0000002800147c11 */ /* 0x010fc8000f8e18ff */
[----:B------:R-:W2:Y:S01]  /*c8a0*/  SYNCS.PHASECHK.TRANS64.TRYWAIT P0, [R20+URZ+0x29870], R3 ;  /* 0x02987003140075a7 */ /* 0x000ea2000800017f */
[----:B------:R-:W-:-:S05]  /*c8b0*/  IMAD.U32 R0, RZ, RZ, UR48 ;  /* 0x00000030ff007e24 */ /* 0x000fca000f8e00ff */
[----:B------:R-:W-:Y:S01]  /*c8c0*/  ISETP.NE.AND P1, PT, R0, 0x3, PT ;  /* 0x000000030000780c */ /* 0x000fe20003f25270 */
[----:B--2---:R-:W-:-:S12]  /*c8d0*/  @!P0 BRA `(.L_x_74) ;  /* 0x0000000c00e48947 */ /* 0x004fd80003800000 */
.L_x_105:
[----:B------:R-:W-:Y:S05]  /*c8e0*/  BSYNC B0 ;  /* 0x0000000000007941 */ /* 0x000fea0003800000 */
.L_x_73:
[----:B------:R-:W-:Y:S05]  /*c8f0*/  @!P1 BRA `(.L_x_75) ;  /* 0x0000000000049947 */ /* 0x000fea0003800000 */
[----:B------:R-:W-:Y:S01]  /*c900*/  BPT.TRAP 0x1 ;  /* 0x000000040000795c */ /* 0x000fe20000300000 */
.L_x_75:
[----:B------:R-:W2:Y:S02]  /*c910*/  LDL R0, [R1+0xc] ;  /* 0x00000c0001007983 */ /* 0x000ea40000100800 */
[----:B--2---:R-:W-:-:S04]  /*c920*/  SHF.L.U32 R3, R0, 0x1f, RZ ;  /* 0x0000001f00037819 */ /* 0x004fc800000006ff */
[----:B------:R-:W2:Y:S02]  /*c930*/  SYNCS.PHASECHK.TRANS64.TRYWAIT P0, [R20+URZ+0x29860], R3 ;  /* 0x02986003140075a7 */ /* 0x000ea4000800017f */
[----:B--2---:R-:W-:Y:S05]  /*c940*/  @!P0 BRA `(.L_x_76) ;  /* 0x0000000c00dc8947 */ /* 0x004fea0003800000 */
.L_x_106:
[----:B------:R-:W4:Y:S04]  /*c950*/  LDL R0, [R1] ;  /* 0x0000000001007983 */ /* 0x000f280000100800 */
[----:B------:R-:W2:Y:S04]  /*c960*/  LDL R2, [R1+0x1c] ;  /* 0x00001c0001027983 */ /* 0x000ea80000100800 */
[----:B------:R-:W3:Y:S01]  /*c970*/  LDL R12, [R1+0x18] ;  /* 0x00001800010c7983 */ /* 0x000ee20000100800 */
[----:B------:R-:W-:Y:S05]  /*c980*/  WARPSYNC.ALL ;  /* 0x0000000000007948 */ /* 0x000fea0003800000 */
[----:B------:R-:W1:Y:S01]  /*c990*/  S2R R8, SR_TID.X ;  /* 0x0000000000087919 */ /* 0x000e620000002100 */
[----:B------:R-:W-:Y:S01]  /*c9a0*/  IMAD.MOV.U32 R10, RZ, RZ, 0x40 ;  /* 0x00000040ff0a7424 */ /* 0x000fe200078e00ff */
[----:B-1----:R-:W-:-:S04]  /*c9b0*/  LOP3.LUT P0, RZ, R8, 0x4, RZ, 0xc0, !PT ;  /* 0x0000000408ff7812 */ /* 0x002fc8000780c0ff */
[----:B------:R-:W-:Y:S01]  /*c9c0*/  SEL R10, R10, 0xffffffc0, !P0 ;  /* 0xffffffc00a0a7807 */ /* 0x000fe20004000000 */
[----:B----4-:R-:W-:-:S05]  /*c9d0*/  IMAD R0, R0, 0x5000, RZ ;  /* 0x0000500000007824 */ /* 0x010fca00078e02ff */
[C---:B--2---:R-:W-:Y:S02]  /*c9e0*/  LOP3.LUT R2, R0.reuse, R2, RZ, 0xfc, !PT ;  /* 0x0000000200027212 */ /* 0x044fe400078efcff */
[----:B---3--:R-:W-:-:S03]  /*c9f0*/  IADD3 R0, R0, UR40, R12 ;  /* 0x0000002800007c10 */ /* 0x008fc6000fffe00c */
[----:B-----5:R-:W1:Y:S01]  /*ca00*/  LDSM.16.MT88.4 R4, [R2+UR40+0xa400] ;  /* 0x00a400280204783b */ /* 0x020e620008004200 */
[----:B------:R-:W-:-:S04]  /*ca10*/  VIADD R3, R2, UR40 ;  /* 0x0000002802037c36 */ /* 0x000fc80008000000 */
[----:B------:R-:W-:Y:S01]  /*ca20*/  IMAD.IADD R3, R10, 0x1, R3 ;  /* 0x000000010a037824 */ /* 0x000fe200078e0203 */
[C-C-:B-1----:R-:W-:Y:S02]  /*ca30*/  PRMT R8, R4.reuse, 0x6420, R5.reuse ;  /* 0x0000642004087816 */ /* 0x142fe40000000005 */
[----:B------:R-:W-:Y:S02]  /*ca40*/  PRMT R9, R4, 0x7531, R5 ;  /* 0x0000753104097816 */ /* 0x000fe40000000005 */
[C-C-:B------:R-:W-:Y:S02]  /*ca50*/  PRMT R10, R6.reuse, 0x6420, R7.reuse ;  /* 0x00006420060a7816 */ /* 0x140fe40000000007 */
[----:B------:R-:W-:Y:S02]  /*ca60*/  PRMT R11, R6, 0x7531, R7 ;  /* 0x00007531060b7816 */ /* 0x000fe40000000007 */
[----:B------:R-:W1:Y:S04]  /*ca70*/  LDSM.16.MT88.4 R4, [R3+0xa400] ;  /* 0x00a400000304783b */ /* 0x000e680000004200 */
[----:B------:R1:W-:Y:S02]  /*ca80*/  STSM.16.M88.4 [R0+0x400], R8 ;  /* 0x0004000800007844 */ /* 0x0003e40000000200 */
        /* <DEDUP_REMOVED lines=47> */
[----:B------:R2:W-:Y:S01]  /*cd80*/  STSM.16.M88.4 [R0+0x4400], R12 ;  /* 0x0044000c00007844 */ /* 0x0005e20000000200 */
[C-C-:B-1----:R-:W-:Y:S02]  /*cd90*/  PRMT R8, R4.reuse, 0x6420, R5.reuse ;  /* 0x0000642004087816 */ /* 0x142fe40000000005 */
[----:B------:R-:W-:Y:S02]  /*cda0*/  PRMT R9, R4, 0x7531, R5 ;  /* 0x0000753104097816 */ /* 0x000fe40000000005 */
[----:B------:R-:W-:-:S02]  /*cdb0*/  PRMT R10, R6, 0x6420, R7 ;  /* 0x00006420060a7816 */ /* 0x000fc40000000007 */
[----:B------:R-:W-:-:S05]  /*cdc0*/  PRMT R11, R6, 0x7531, R7 ;  /* 0x00007531060b7816 */ /* 0x000fca0000000007 */
[----:B------:R2:W-:Y:S01]  /*cdd0*/  STSM.16.M88.4 [R0+0x4c00], R8 ;  /* 0x004c000800007844 */ /* 0x0005e20000000200 */
[----:B------:R-:W-:Y:S01]  /*cde0*/  @!PT LDS RZ, [RZ] ;  /* 0x00000000fffff984 */ /* 0x000fe20000000800 */
[----:B------:R-:W-:Y:S01]  /*cdf0*/  @!PT LDS RZ, [RZ] ;  /* 0x00000000fffff984 */ /* 0x000fe20000000800 */
[----:B------:R-:W-:Y:S01]  /*ce00*/  @!PT LDS RZ, [RZ] ;  /* 0x00000000fffff984 */ /* 0x000fe20000000800 */
[----:B------:R-:W-:Y:S01]  /*ce10*/  @!PT LDS RZ, [RZ] ;  /* 0x00000000fffff984 */ /* 0x000fe20000000800 */
[----:B------:R1:W-:Y:S06]  /*ce20*/  MEMBAR.ALL.CTA ;  /* 0x0000000000007992 */ /* 0x0003ec0000008000 */
[----:B-1----:R-:W1:Y:S01]  /*ce30*/  FENCE.VIEW.ASYNC.S ;  /* 0x00000000000073c6 */ /* 0x002e620000000000 */
[----:B------:R-:W-:Y:S05]  /*ce40*/  @!P1 BRA `(.L_x_77) ;  /* 0x0000000000049947 */ /* 0x000fea0003800000 */
[----:B------:R-:W-:Y:S01]  /*ce50*/  BPT.TRAP 0x1 ;  /* 0x000000040000795c */ /* 0x000fe20000300000 */
.L_x_77:
[----:B------:R-:W3:Y:S01]  /*ce60*/  LDL.LU R4, [R1] ;  /* 0x0000000001047983 */ /* 0x000ee20000300800 */
[----:B-1----:R-:W-:Y:S03]  /*ce70*/  SYNCS.ARRIVE.TRANS64.A1T0 RZ, [R20+URZ+0x29850], RZ ;  /* 0x029850ff14ff79a7 */ /* 0x002fe6000810003f */
[----:B------:R-:W4:Y:S01]  /*ce80*/  LDL.LU R3, [R1+0xc] ;  /* 0x00000c0001037983 */ /* 0x000f220000300800 */
[----:B--2---:R-:W-:Y:S01]  /*ce90*/  @!P2 VIADD R0, R20, 0x29880 ;  /* 0x000298801400a836 */ /* 0x004fe20000000000 */
[----:B------:R-:W-:Y:S02]  /*cea0*/  UIADD3 UR49, UR44, UR49, URZ ;  /* 0x000000312c317290 */ /* 0x000fe4000fffe03f */
[----:B------:R-:W-:Y:S01]  /*ceb0*/  UIADD3 UR47, UR47, 0x1, URZ ;  /* 0x000000012f2f7890 */ /* 0x000fe2000fffe03f */
[----:B------:R-:W1:Y:S01]  /*cec0*/  LDC R2, c[0x0][0xda4] ;  /* 0x00036900ff027b82 */ /* 0x000e620000000800 */
[----:B------:R-:W-:-:S07]  /*ced0*/  @!P2 PRMT R0, RZ, 0x654, R0 ;  /* 0x00000654ff00a816 */ /* 0x000fce0000000000 */
[----:B------:R-:W-:Y:S01]  /*cee0*/  BAR.SYNC.DEFER_BLOCKING 0x2, 0x80 ;  /* 0x0082000000007b1d */ /* 0x000fe20000010000 */
[----:B-1----:R-:W-:-:S05]  /*cef0*/  ISETP.LE.AND P1, PT, R2, UR49, PT ;  /* 0x0000003102007c0c */ /* 0x002fca000bf23270 */
[----:B------:R3:W-:Y:S02]  /*cf00*/  @!P2 SYNCS.ARRIVE.TRANS64.RED.A1T0 RZ, [R0+URZ], RZ ;  /* 0x000000ff00ffa9a7 */ /* 0x0007e4000810043f */
[----:B---3--:R-:W-:-:S05]  /*cf10*/  VIADD R0, R4, 0x1 ;  /* 0x0000000104007836 */ /* 0x008fca0000000000 */
[----:B------:R-:W-:-:S04]  /*cf20*/  ISETP.NE.AND P0, PT, R0, 0x2, PT ;  /* 0x000000020000780c */ /* 0x000fc80003f05270 */
[----:B------:R-:W-:Y:S02]  /*cf30*/  SEL R2, RZ, 0x1, P0 ;  /* 0x00000001ff027807 */ /* 0x000fe40000000000 */
[----:B------:R-:W-:Y:S02]  /*cf40*/  SEL R0, R0, RZ, P0 ;  /* 0x000000ff00007207 */ /* 0x000fe40000000000 */
[----:B----4-:R-:W-:-:S03]  /*cf50*/  LOP3.LUT R3, R3, R2, RZ, 0x3c, !PT ;  /* 0x0000000203037212 */ /* 0x010fc600078e3cff */
[----:B------:R1:W-:Y:S04]  /*cf60*/  STL [R1], R0 ;  /* 0x0000000001007387 */ /* 0x0003e80000100800 */
[----:B------:R1:W-:Y:S01]  /*cf70*/  STL [R1+0xc], R3 ;  /* 0x00000c0301007387 */ /* 0x0003e20000100800 */
[----:B------:R-:W-:Y:S05]  /*cf80*/  @!P1 BRA `(.L_x_78) ;  /* 0xffffffd400749947 */ /* 0x000fea000383ffff */
[----:B------:R-:W-:-:S12]  /*cf90*/  ULOP3.LUT UR47, UR47, 0x1, URZ, 0xc, !UPT ;  /* 0x000000012f2f7892 */ /* 0x000fd8000f8e0c3f */
.L_x_34:
[----:B-1----:R-:W1:Y:S01]  /*cfa0*/  S2R R3, SR_CgaCtaId ;  /* 0x0000000000037919 */ /* 0x002e620000008800 */
[----:B------:R-:W-:-:S04]  /*cfb0*/  MOV R0, 0x400 ;  /* 0x0000040000007802 */ /* 0x000fc80000000f00 */
[----:B-1----:R-:W-:Y:S01]  /*cfc0*/  LEA R9, R3, R0, 0x18 ;  /* 0x0000000003097211 */ /* 0x002fe200078ec0ff */
[----:B------:R-:W-:-:S05]  /*cfd0*/  IMAD.U32 R0, RZ, RZ, UR47 ;  /* 0x0000002fff007e24 */ /* 0x000fca000f8e00ff */
[----:B------:R-:W-:-:S04]  /*cfe0*/  SHF.L.U32 R0, R0, 0x1f, RZ ;  /* 0x0000001f00007819 */ /* 0x000fc800000006ff */
[----:B------:R-:W1:Y:S02]  /*cff0*/  SYNCS.PHASECHK.TRANS64.TRYWAIT P0, [R9+URZ+0x29820], R0 ;  /* 0x02982000090075a7 */ /* 0x000e64000800017f */
[----:B-1----:R-:W-:Y:S05]  /*d000*/  @!P0 BRA `(.L_x_79) ;  /* 0x0000000800408947 */ /* 0x002fea0003800000 */
.L_x_107:
[----:B------:R-:W2:Y:S02]  /*d010*/  S2R R2, SR_TID.X ;  /* 0x0000000000027919 */ /* 0x000ea40000002100 */
[----:B--2---:R-:W-:-:S04]  /*d020*/  SHF.R.U32.HI R2, RZ, 0x5, R2 ;  /* 0x00000005ff027819 */ /* 0x004fc80000011602 */
[----:B------:R-:W-:-:S05]  /*d030*/  LOP3.LUT R2, R2, 0x3, RZ, 0xc0, !PT ;  /* 0x0000000302027812 */ /* 0x000fca00078ec0ff */
[----:B-1----:R-:W1:Y:S02]  /*d040*/  SHFL.IDX PT, R0, R2, RZ, 0x1f ;  /* 0x00001fff02007589 */ /* 0x002e6400000e0000 */
[----:B-1----:R-:W-:-:S13]  /*d050*/  ISETP.NE.AND P0, PT, R0, RZ, PT ;  /* 0x000000ff0000720c */ /* 0x002fda0003f05270 */
[----:B------:R-:W-:Y:S05]  /*d060*/  @P0 EXIT ;  /* 0x000000000000094d */ /* 0x000fea0003800000 */
[----:B------:R-:W-:Y:S01]  /*d070*/  ELECT P0, URZ, PT ;  /* 0x00000000003f782f */ /* 0x000fe20003800000 */
[----:B------:R-:W-:-:S12]  /*d080*/  BSSY B0, `(.L_x_80) ;  /* 0x000002a000007945 */ /* 0x000fd80003800000 */
[----:B------:R-:W-:Y:S05]  /*d090*/  @!P0 BRA `(.L_x_81) ;  /* 0x0000000000a08947 */ /* 0x000fea0003800000 */
[----:B------:R-:W-:-:S06]  /*d0a0*/  ULOP3.LUT UR4, UR46, 0x2, URZ, 0xfc, !UPT ;  /* 0x000000022e047892 */ /* 0x000fcc000f8efc3f */
[----:B------:R-:W-:-:S04]  /*d0b0*/  MOV R0, UR4 ;  /* 0x0000000400007c02 */ /* 0x000fc80008000f00 */
[----:B------:R-:W-:-:S13]  /*d0c0*/  ISETP.NE.AND P0, PT, R0, 0x3, PT ;  /* 0x000000030000780c */ /* 0x000fda0003f05270 */
[----:B------:R-:W-:Y:S05]  /*d0d0*/  @!P0 BRA `(.L_x_82) ;  /* 0x0000000000048947 */ /* 0x000fea0003800000 */
[----:B------:R-:W-:Y:S01]  /*d0e0*/  BPT.TRAP 0x1 ;  /* 0x000000040000795c */ /* 0x000fe20000300000 */
.L_x_82:
[----:B------:R-:W2:Y:S04]  /*d0f0*/  LDL R2, [R1] ;  /* 0x0000000001027983 */ /* 0x000ea80000100800 */
[----:B------:R-:W3:Y:S01]  /*d100*/  LDL.LU R6, [R1+0xc] ;  /* 0x00000c0001067983 */ /* 0x000ee20000300800 */
[----:B------:R-:W-:-:S04]  /*d110*/  VIADD R0, R9, 0x29840 ;  /* 0x0002984009007836 */ /* 0x000fc80000000000 */
[C---:B--2---:R-:W-:Y:S02]  /*d120*/  IMAD R5, R2.reuse, 0x8, R0 ;  /* 0x0000000802057824 */ /* 0x044fe400078e0200 */
[----:B------:R-:W-:Y:S01]  /*d130*/  VIADD R2, R2, 0x1 ;  /* 0x0000000102027836 */ /* 0x000fe20000000000 */
[----:B---3--:R-:W-:-:S04]  /*d140*/  SHF.L.U32 R4, R6, 0x1f, RZ ;  /* 0x0000001f06047819 */ /* 0x008fc800000006ff */
[----:B------:R-:W-:Y:S01]  /*d150*/  ISETP.NE.AND P2, PT, R2, 0x2, PT ;  /* 0x000000020200780c */ /* 0x000fe20003f45270 */
[----:B------:R-:W1:Y:S03]  /*d160*/  SYNCS.PHASECHK.TRANS64.TRYWAIT P1, [R5+URZ], R4 ;  /* 0x00000004050075a7 */ /* 0x000e66000802017f */
[----:B------:R-:W-:-:S04]  /*d170*/  SEL R3, RZ, 0x1, P2 ;  /* 0x00000001ff037807 */ /* 0x000fc80001000000 */
[----:B------:R-:W-:Y:S02]  /*d180*/  LOP3.LUT R6, R6, R3, RZ, 0x3c, !PT ;  /* 0x0000000306067212 */ /* 0x000fe400078e3cff */
[----:B------:R-:W-:-:S05]  /*d190*/  SEL R3, R2, RZ, P2 ;  /* 0x000000ff02037207 */ /* 0x000fca0001000000 */
[----:B------:R-:W-:Y:S01]  /*d1a0*/  IMAD R7, R3, 0x8, R0 ;  /* 0x0000000803077824 */ /* 0x000fe200078e0200 */
[----:B------:R-:W-:Y:S01]  /*d1b0*/  SHF.L.U32 R0, R6, 0x1f, RZ ;  /* 0x0000001f06007819 */ /* 0x000fe200000006ff */
[----:B-1----:R-:W-:Y:S06]  /*d1c0*/  @!P1 BRA `(.L_x_83) ;  /* 0x0000000400e49947 */ /* 0x002fec0003800000 */
.L_x_108:
[----:B------:R-:W2:Y:S02]  /*d1d0*/  SYNCS.PHASECHK.TRANS64.TRYWAIT P1, [R7+URZ], R0 ;  /* 0x00000000070075a7 */ /* 0x000ea4000802017f */
[----:B--2---:R-:W-:Y:S05]  /*d1e0*/  @!P1 BRA `(.L_x_84) ;  /* 0x0000000400f09947 */ /* 0x004fea0003800000 */
.L_x_109:
[----:B------:R-:W-:Y:S05]  /*d1f0*/  @!P0 BRA `(.L_x_85) ;  /* 0x0000000000048947 */ /* 0x000fea0003800000 */
[----:B------:R-:W-:Y:S01]  /*d200*/  BPT.TRAP 0x1 ;  /* 0x000000040000795c */ /* 0x000fe20000300000 */
.L_x_85:
[----:B------:R-:W1:Y:S02]  /*d210*/  LDL.LU R2, [R1] ;  /* 0x0000000001027983 */ /* 0x000e640000300800 */
[----:B-1----:R-:W-:-:S04]  /*d220*/  IMAD R5, R2, 0x8, R9 ;  /* 0x0000000802057824 */ /* 0x002fc800078e0209 */
[----:B------:R-:W1:Y:S02]  /*d230*/  SYNCS.PHASECHK.TRANS64.TRYWAIT P1, [R5+URZ+0x29860], R4 ;  /* 0x02986004050075a7 */ /* 0x000e64000802017f */
[----:B-1----:R-:W-:Y:S05]  /*d240*/  @!P1 BRA `(.L_x_86) ;  /* 0x0000000400ec9947 */ /* 0x002fea0003800000 */
.L_x_110:
[----:B------:R-:W-:Y:S05]  /*d250*/  @!P0 BRA `(.L_x_87) ;  /* 0x0000000000048947 */ /* 0x000fea0003800000 */
[----:B------:R-:W-:Y:S01]  /*d260*/  BPT.TRAP 0x1 ;  /* 0x000000040000795c */ /* 0x000fe20000300000 */
.L_x_87:
[----:B------:R-:W-:-:S04]  /*d270*/  IMAD R3, R3, 0x8, R9 ;  /* 0x0000000803037824 */ /* 0x000fc800078e0209 */
[----:B------:R-:W3:Y:S02]  /*d280*/  SYNCS.PHASECHK.TRANS64.TRYWAIT P1, [R3+URZ+0x29860], R0 ;  /* 0x02986000030075a7 */ /* 0x000ee4000802017f */
[----:B---3--:R-:W-:Y:S05]  /*d290*/  @!P1 BRA `(.L_x_88) ;  /* 0x0000000400ec9947 */ /* 0x008fea0003800000 */
.L_x_111:
[----:B------:R-:W-:Y:S05]  /*d2a0*/  @!P0 BRA `(.L_x_89) ;  /* 0x0000000000048947 */ /* 0x000fea0003800000 */
[----:B------:R-:W-:Y:S01]  /*d2b0*/  BPT.TRAP 0x1 ;  /* 0x000000040000795c */ /* 0x000fe20000300000 */
.L_x_89:
[----:B------:R-:W4:Y:S02]  /*d2c0*/  SYNCS.PHASECHK.TRANS64.TRYWAIT P0, [R5+URZ+0x29880], R4 ;  /* 0x02988004050075a7 */ /* 0x000f24000800017f */
[----:B----4-:R-:W-:Y:S05]  /*d2d0*/  @!P0 BRA `(.L_x_90) ;  /* 0x0000000400f08947 */ /* 0x010fea0003800000 */
.L_x_91:
[----:B------:R1:W1:Y:S02]  /*d2e0*/  SYNCS.PHASECHK.TRANS64.TRYWAIT P0, [R3+URZ+0x29880], R0 ;  /* 0x02988000030075a7 */ /* 0x000264000800017f */
[----:B-1----:R-:W-:Y:S05]  /*d2f0*/  @!P0 NANOSLEEP.SYNCS 0x989680 ;  /* 0x009896800000895d */ /* 0x002fea0003900000 */
[----:B------:R-:W1:Y:S02]  /*d300*/  @!P0 SYNCS.PHASECHK.TRANS64 P0, [R3+URZ+0x29880], R0 ;  /* 0x02988000030085a7 */ /* 0x000e64000800007f */
[----:B-1----:R-:W-:Y:S05]  /*d310*/  @!P0 BRA `(.L_x_91) ;  /* 0xfffffffc00f08947 */ /* 0x002fea000383ffff */
.L_x_81:
[----:B------:R-:W-:Y:S05]  /*d320*/  BSYNC B0 ;  /* 0x0000000000007941 */ /* 0x000fea0003800000 */
.L_x_80:
[----:B------:R-:W-:Y:S05]  /*d330*/  EXIT ;  /* 0x000000000000794d */ /* 0x000fea0003800000 */
.L_x_10:
[----:B-1----:R-:W-:-:S04]  /*d340*/  IMAD.U32 R3, RZ, RZ, UR38 ;  /* 0x00000026ff037e24 */ /* 0x002fc8000f8e00ff */
[----:B------:R1:W2:Y:S03]  /*d350*/  SYNCS.PHASECHK.TRANS64.TRYWAIT P1, [R3+URZ+0x29800], R8 ;  /* 0x02980008030075a7 */ /* 0x0002a6000802017f */
[----:B--2---:R-:W-:Y:S05]  /*d360*/  @!P1 NANOSLEEP.SYNCS 0x989680 ;  /* 0x009896800000995d */ /* 0x004fea0003900000 */
[----:B------:R-:W2:Y:S02]  /*d370*/  @!P1 SYNCS.PHASECHK.TRANS64 P1, [R3+URZ+0x29800], R8 ;  /* 0x02980008030095a7 */ /* 0x000ea4000802007f */
[----:B--2---:R-:W-:Y:S05]  /*d380*/  @!P1 BRA `(.L_x_10) ;  /* 0xfffffffc00ec9947 */ /* 0x004fea000383ffff */
[----:B------:R-:W-:Y:S05]  /*d390*/  BRA `(.L_x_92) ;  /* 0xffffff4000487947 */ /* 0x000fea000383ffff */
.L_x_14:
[----:B--2---:R2:W3:Y:S02]  /*d3a0*/  SYNCS.PHASECHK.TRANS64.TRYWAIT P1, [R3+URZ+0x29830], R4 ;  /* 0x02983004030075a7 */ /* 0x0044e4000802017f */
[----:B---3--:R-:W-:Y:S05]  /*d3b0*/  @!P1 NANOSLEEP.SYNCS 0x989680 ;  /* 0x009896800000995d */ /* 0x008fea0003900000 */
[----:B------:R-:W3:Y:S02]  /*d3c0*/  @!P1 SYNCS.PHASECHK.TRANS64 P1, [R3+URZ+0x29830], R4 ;  /* 0x02983004030095a7 */ /* 0x000ee4000802007f */
[----:B---3--:R-:W-:Y:S05]  /*d3d0*/  @!P1 BRA `(.L_x_14) ;  /* 0xfffffffc00f09947 */ /* 0x008fea000383ffff */
[----:B------:R-:W-:Y:S05]  /*d3e0*/  BRA `(.L_x_13) ;  /* 0xffffff4000707947 */ /* 0x000fea000383ffff */
.L_x_19:
[----:B--2---:R-:W-:-:S04]  /*d3f0*/  IMAD.U32 R8, RZ, RZ, UR6 ;  /* 0x00000006ff087e24 */ /* 0x004fc8000f8e00ff */
[----:B------:R2:W3:Y:S03]  /*d400*/  SYNCS.PHASECHK.TRANS64.TRYWAIT P1, [R8+URZ+0x29830], R7 ;  /* 0x02983007080075a7 */ /* 0x0004e6000802017f */
[----:B---3--:R-:W-:Y:S05]  /*d410*/  @!P1 NANOSLEEP.SYNCS 0x989680 ;  /* 0x009896800000995d */ /* 0x008fea0003900000 */
[----:B------:R-:W3:Y:S02]  /*d420*/  @!P1 SYNCS.PHASECHK.TRANS64 P1, [R8+URZ+0x29830], R7 ;  /* 0x02983007080095a7 */ /* 0x000ee4000802007f */
[----:B---3--:R-:W-:Y:S05]  /*d430*/  @!P1 BRA `(.L_x_19) ;  /* 0xfffffffc00ec9947 */ /* 0x008fea000383ffff */
[----:B------:R-:W-:Y:S05]  /*d440*/  BRA `(.L_x_16) ;  /* 0xffffff7c00987947 */ /* 0x000fea000383ffff */
.L_x_23:
[----:B--2---:R-:W-:-:S04]  /*d450*/  IMAD.U32 R8, RZ, RZ, UR6 ;  /* 0x00000006ff087e24 */ /* 0x004fc8000f8e00ff */
[----:B------:R2:W3:Y:S03]  /*d460*/  SYNCS.PHASECHK.TRANS64.TRYWAIT P1, [R8+URZ+0x29850], R7 ;  /* 0x02985007080075a7 */ /* 0x0004e6000802017f */
[----:B---3--:R-:W-:Y:S05]  /*d470*/  @!P1 NANOSLEEP.SYNCS 0x989680 ;  /* 0x009896800000995d */ /* 0x008fea0003900000 */
[----:B------:R-:W3:Y:S02]  /*d480*/  @!P1 SYNCS.PHASECHK.TRANS64 P1, [R8+URZ+0x29850], R7 ;  /* 0x02985007080095a7 */ /* 0x000ee4000802007f */
[----:B---3--:R-:W-:Y:S05]  /*d490*/  @!P1 BRA `(.L_x_23) ;  /* 0xfffffffc00ec9947 */ /* 0x008fea000383ffff */
[----:B------:R-:W-:Y:S05]  /*d4a0*/  BRA `(.L_x_20) ;  /* 0xffffff8800987947 */ /* 0x000fea000383ffff */
.L_x_29:
[----:B--2---:R-:W-:-:S04]  /*d4b0*/  IMAD.U32 R3, RZ, RZ, UR4 ;  /* 0x00000004ff037e24 */ /* 0x004fc8000f8e00ff */
[----:B------:R2:W3:Y:S03]  /*d4c0*/  SYNCS.PHASECHK.TRANS64.TRYWAIT P1, [R3+URZ+0x29850], R0 ;  /* 0x02985000030075a7 */ /* 0x0004e6000802017f */
[----:B---3--:R-:W-:Y:S05]  /*d4d0*/  @!P1 NANOSLEEP.SYNCS 0x989680 ;  /* 0x009896800000995d */ /* 0x008fea0003900000 */
[----:B------:R-:W3:Y:S02]  /*d4e0*/  @!P1 SYNCS.PHASECHK.TRANS64 P1, [R3+URZ+0x29850], R0 ;  /* 0x02985000030095a7 */ /* 0x000ee4000802007f */
[----:B---3--:R-:W-:Y:S05]  /*d4f0*/  @!P1 BRA `(.L_x_29) ;  /* 0xfffffffc00ec9947 */ /* 0x008fea000383ffff */
[----:B------:R-:W-:Y:S05]  /*d500*/  BRA `(.L_x_28) ;  /* 0xffffffb000ec7947 */ /* 0x000fea000383ffff */
.L_x_39:
[----:B------:R-:W-:Y:S02]  /*d510*/  IMAD.MOV.U32 R13, RZ, RZ, R4 ;  /* 0x000000ffff0d7224 */ /* 0x000fe400078e0004 */
[----:B------:R-:W-:Y:S02]  /*d520*/  IMAD.MOV.U32 R12, RZ, RZ, RZ ;  /* 0x000000ffff0c7224 */ /* 0x000fe400078e00ff */
[----:B------:R-:W-:Y:S02]  /*d530*/  IMAD.MOV.U32 R11, RZ, RZ, 0x1f ;  /* 0x0000001fff0b7424 */ /* 0x000fe400078e00ff */
[----:B------:R-:W-:-:S07]  /*d540*/  IMAD.MOV.U32 R15, RZ, RZ, -0x1 ;  /* 0xffffffffff0f7424 */ /* 0x000fce00078e00ff */
[----:B------:R-:W-:Y:S05]  /*d550*/  WARPSYNC.COLLECTIVE R15, `(.L_x_93) ;  /* 0x000000000f087348 */ /* 0x000fea0003c00000 */
[----:B------:R1:W2:Y:S02]  /*d560*/  SHFL.IDX P6, R14, R13, R12, R11 ;  /* 0x0000000c0d0e7389 */ /* 0x0002a400000c000b */
[----:B-12---:R-:W-:Y:S01]  /*d570*/  ENDCOLLECTIVE ;  /* 0x000000000000791b */ /* 0x006fe20003800000 */
.L_x_93:
[----:B------:R-:W-:Y:S05]  /*d580*/  BRA `(.L_x_94) ;  /* 0xffffffd8006c7947 */ /* 0x000fea000383ffff */
.L_x_41:
[----:B------:R-:W-:Y:S01]  /*d590*/  BSSY B0, `(.L_x_95) ;  /* 0x0000006000007945 */ /* 0x000fe20003800000 */
[----:B------:R-:W-:-:S07]  /*d5a0*/  IMAD.MOV.U32 R15, RZ, RZ, -0x1 ;  /* 0xffffffffff0f7424 */ /* 0x000fce00078e00ff */
[----:B-1----:R-:W-:Y:S05]  /*d5b0*/  WARPSYNC.COLLECTIVE R15, `(.L_x_96) ;  /* 0x000000000f0c7348 */ /* 0x002fea0003c00000 */
[----:B------:R-:W-:Y:S02]  /*d5c0*/  ELECT P6, UR62, PT ;  /* 0x00000000003e782f */ /* 0x000fe400038c0000 */
[----:B------:R-:W-:Y:S01]  /*d5d0*/  MOV R14, UR62 ;  /* 0x0000003e000e7c02 */ /* 0x000fe20008000f00 */
[----:B-1----:R-:W-:Y:S10]  /*d5e0*/  ENDCOLLECTIVE ;  /* 0x000000000000791b */ /* 0x002ff40003800000 */
.L_x_96:
[----:B------:R-:W-:Y:S05]  /*d5f0*/  BSYNC B0 ;  /* 0x0000000000007941 */ /* 0x000fea0003800000 */
.L_x_95:
[----:B------:R-:W-:Y:S05]  /*d600*/  BRA `(.L_x_97) ;  /* 0xffffffd8006c7947 */ /* 0x000fea000383ffff */
.L_x_44:
[----:B--2---:R2:W3:Y:S02]  /*d610*/  SYNCS.PHASECHK.TRANS64.TRYWAIT P3, [R5+URZ+0x29880], R2 ;  /* 0x02988002050075a7 */ /* 0x0044e4000806017f */
[----:B---3--:R-:W-:Y:S05]  /*d620*/  @!P3 NANOSLEEP.SYNCS 0x989680 ;  /* 0x009896800000b95d */ /* 0x008fea0003900000 */
[----:B------:R-:W3:Y:S02]  /*d630*/  @!P3 SYNCS.PHASECHK.TRANS64 P3, [R5+URZ+0x29880], R2 ;  /* 0x029880020500b5a7 */ /* 0x000ee4000806007f */
[----:B---3--:R-:W-:Y:S05]  /*d640*/  @!P3 BRA `(.L_x_44) ;  /* 0xfffffffc00f0b947 */ /* 0x008fea000383ffff */
[----:B------:R-:W-:Y:S05]  /*d650*/  BRA `(.L_x_98) ;  /* 0xffffffd800c47947 */ /* 0x000fea000383ffff */
.L_x_46:
[----:B-1----:R1:W3:Y:S02]  /*d660*/  SYNCS.PHASECHK.TRANS64.TRYWAIT P3, [R5+URZ+0x29840], R2 ;  /* 0x02984002050075a7 */ /* 0x0022e4000806017f */
[----:B---3--:R-:W-:Y:S05]  /*d670*/  @!P3 NANOSLEEP.SYNCS 0x989680 ;  /* 0x009896800000b95d */ /* 0x008fea0003900000 */
[----:B------:R-:W3:Y:S02]  /*d680*/  @!P3 SYNCS.PHASECHK.TRANS64 P3, [R5+URZ+0x29840], R2 ;  /* 0x029840020500b5a7 */ /* 0x000ee4000806007f */
[----:B---3--:R-:W-:Y:S05]  /*d690*/  @!P3 BRA `(.L_x_46) ;  /* 0xfffffffc00f0b947 */ /* 0x008fea000383ffff */
[----:B------:R-:W-:Y:S05]  /*d6a0*/  BRA `(.L_x_99) ;  /* 0xffffffdc001c7947 */ /* 0x000fea000383ffff */
.L_x_48:
[----:B--2---:R-:W-:-:S04]  /*d6b0*/  IMAD.U32 R3, RZ, RZ, UR40 ;  /* 0x00000028ff037e24 */ /* 0x004fc8000f8e00ff */
[----:B------:R2:W3:Y:S03]  /*d6c0*/  SYNCS.PHASECHK.TRANS64.TRYWAIT P0, [R3+URZ+0x29820], R2 ;  /* 0x02982002030075a7 */ /* 0x0004e6000800017f */
[----:B---3--:R-:W-:Y:S05]  /*d6d0*/  @!P0 NANOSLEEP.SYNCS 0x989680 ;  /* 0x009896800000895d */ /* 0x008fea0003900000 */
[----:B------:R-:W3:Y:S02]  /*d6e0*/  @!P0 SYNCS.PHASECHK.TRANS64 P0, [R3+URZ+0x29820], R2 ;  /* 0x02982002030085a7 */ /* 0x000ee4000800007f */
[----:B---3--:R-:W-:Y:S05]  /*d6f0*/  @!P0 BRA `(.L_x_48) ;  /* 0xfffffffc00ec8947 */ /* 0x008fea000383ffff */
[----:B------:R-:W-:Y:S05]  /*d700*/  BRA `(.L_x_100) ;  /* 0xffffffe000247947 */ /* 0x000fea000383ffff */
.L_x_54:
[----:B-1----:R1:W4:Y:S02]  /*d710*/  SYNCS.PHASECHK.TRANS64.TRYWAIT P0, [R9+URZ+0x29880], R3 ;  /* 0x02988003090075a7 */ /* 0x002324000800017f */
[----:B----4-:R-:W-:Y:S05]  /*d720*/  @!P0 NANOSLEEP.SYNCS 0x989680 ;  /* 0x009896800000895d */ /* 0x010fea0003900000 */
[----:B------:R-:W4:Y:S02]  /*d730*/  @!P0 SYNCS.PHASECHK.TRANS64 P0, [R9+URZ+0x29880], R3 ;  /* 0x02988003090085a7 */ /* 0x000f24000800007f */
[----:B----4-:R-:W-:Y:S05]  /*d740*/  @!P0 BRA `(.L_x_54) ;  /* 0xfffffffc00f08947 */ /* 0x010fea000383ffff */
[----:B------:R-:W-:Y:S05]  /*d750*/  BRA `(.L_x_101) ;  /* 0xffffffe000c87947 */ /* 0x000fea000383ffff */
.L_x_59:
[----:B--2---:R2:W3:Y:S02]  /*d760*/  SYNCS.PHASECHK.TRANS64.TRYWAIT P0, [R9+URZ+0x29840], R3 ;  /* 0x02984003090075a7 */ /* 0x0044e4000800017f */
[----:B---3--:R-:W-:Y:S05]  /*d770*/  @!P0 NANOSLEEP.SYNCS 0x989680 ;  /* 0x009896800000895d */ /* 0x008fea0003900000 */
[----:B------:R-:W3:Y:S02]  /*d780*/  @!P0 SYNCS.PHASECHK.TRANS64 P0, [R9+URZ+0x29840], R3 ;  /* 0x02984003090085a7 */ /* 0x000ee4000800007f */
[----:B---3--:R-:W-:Y:S05]  /*d790*/  @!P0 BRA `(.L_x_59) ;  /* 0xfffffffc00f08947 */ /* 0x008fea000383ffff */
[----:B------:R-:W-:Y:S05]  /*d7a0*/  BRA `(.L_x_102) ;  /* 0xffffffe4004c7947 */ /* 0x000fea000383ffff */
.L_x_67:
[----:B--2---:R-:W2:Y:S02]  /*d7b0*/  LDL R3, [R1+0x4] ;  /* 0x0000040001037983 */ /* 0x004ea40000100800 */
[----:B--2---:R2:W4:Y:S02]  /*d7c0*/  SYNCS.PHASECHK.TRANS64.TRYWAIT P3, [R3+URZ+0x29870], R2 ;  /* 0x02987002030075a7 */ /* 0x004524000806017f */
[----:B----4-:R-:W-:Y:S05]  /*d7d0*/  @!P3 NANOSLEEP.SYNCS 0x989680 ;  /* 0x009896800000b95d */ /* 0x010fea0003900000 */
[----:B------:R-:W4:Y:S02]  /*d7e0*/  @!P3 SYNCS.PHASECHK.TRANS64 P3, [R3+URZ+0x29870], R2 ;  /* 0x029870020300b5a7 */ /* 0x000f24000806007f */
[----:B----4-:R-:W-:Y:S05]  /*d7f0*/  @!P3 BRA `(.L_x_67) ;  /* 0xfffffffc00ecb947 */ /* 0x010fea000383ffff */
[----:B------:R-:W-:Y:S05]  /*d800*/  BRA `(.L_x_103) ;  /* 0xffffffe800747947 */ /* 0x000fea000383ffff */
.L_x_69:
[----:B--2---:R-:W2:Y:S02]  /*d810*/  LDL R4, [R1+0x4] ;  /* 0x0000040001047983 */ /* 0x004ea40000100800 */
[----:B--2---:R2:W4:Y:S02]  /*d820*/  SYNCS.PHASECHK.TRANS64.TRYWAIT P3, [R4+URZ+0x29860], R3 ;  /* 0x02986003040075a7 */ /* 0x004524000806017f */
[----:B----4-:R-:W-:Y:S05]  /*d830*/  @!P3 NANOSLEEP.SYNCS 0x989680 ;  /* 0x009896800000b95d */ /* 0x010fea0003900000 */
[----:B------:R-:W4:Y:S02]  /*d840*/  @!P3 SYNCS.PHASECHK.TRANS64 P3, [R4+URZ+0x29860], R3 ;  /* 0x029860030400b5a7 */ /* 0x000f24000806007f */
[----:B----4-:R-:W-:Y:S05]  /*d850*/  @!P3 BRA `(.L_x_69) ;  /* 0xfffffffc00ecb947 */ /* 0x010fea000383ffff */
[----:B------:R-:W-:Y:S05]  /*d860*/  BRA `(.L_x_104) ;  /* 0xffffffe8007c7947 */ /* 0x000fea000383ffff */
.L_x_74:
[----:B--2---:R2:W4:Y:S02]  /*d870*/  SYNCS.PHASECHK.TRANS64.TRYWAIT P0, [R20+URZ+0x29870], R3 ;  /* 0x02987003140075a7 */ /* 0x004524000800017f */
[----:B----4-:R-:W-:Y:S05]  /*d880*/  @!P0 NANOSLEEP.SYNCS 0x989680 ;  /* 0x009896800000895d */ /* 0x010fea0003900000 */
[----:B------:R-:W4:Y:S02]  /*d890*/  @!P0 SYNCS.PHASECHK.TRANS64 P0, [R20+URZ+0x29870], R3 ;  /* 0x02987003140085a7 */ /* 0x000f24000800007f */
[----:B----4-:R-:W-:Y:S05]  /*d8a0*/  @!P0 BRA `(.L_x_74) ;  /* 0xfffffffc00f08947 */ /* 0x010fea000383ffff */
[----:B------:R-:W-:Y:S05]  /*d8b0*/  BRA `(.L_x_105) ;  /* 0xfffffff000087947 */ /* 0x000fea000383ffff */
.L_x_76:
[----:B--2---:R2:W4:Y:S02]  /*d8c0*/  SYNCS.PHASECHK.TRANS64.TRYWAIT P0, [R20+URZ+0x29860], R3 ;  /* 0x02986003140075a7 */ /* 0x004524000800017f */
[----:B----4-:R-:W-:Y:S05]  /*d8d0*/  @!P0 NANOSLEEP.SYNCS 0x989680 ;  /* 0x009896800000895d */ /* 0x010fea0003900000 */
[----:B------:R-:W4:Y:S02]  /*d8e0*/  @!P0 SYNCS.PHASECHK.TRANS64 P0, [R20+URZ+0x29860], R3 ;  /* 0x02986003140085a7 */ /* 0x000f24000800007f */
[----:B----4-:R-:W-:Y:S05]  /*d8f0*/  @!P0 BRA `(.L_x_76) ;  /* 0xfffffffc00f08947 */ /* 0x010fea000383ffff */
[----:B------:R-:W-:Y:S05]  /*d900*/  BRA `(.L_x_106) ;  /* 0xfffffff000107947 */ /* 0x000fea000383ffff */
.L_x_79:
[----:B-1----:R1:W2:Y:S02]  /*d910*/  SYNCS.PHASECHK.TRANS64.TRYWAIT P0, [R9+URZ+0x29820], R0 ;  /* 0x02982000090075a7 */ /* 0x0022a4000800017f */
[----:B--2---:R-:W-:Y:S05]  /*d920*/  @!P0 NANOSLEEP.SYNCS 0x989680 ;  /* 0x009896800000895d */ /* 0x004fea0003900000 */
[----:B------:R-:W2:Y:S02]  /*d930*/  @!P0 SYNCS.PHASECHK.TRANS64 P0, [R9+URZ+0x29820], R0 ;  /* 0x02982000090085a7 */ /* 0x000ea4000800007f */
[----:B--2---:R-:W-:Y:S05]  /*d940*/  @!P0 BRA `(.L_x_79) ;  /* 0xfffffffc00f08947 */ /* 0x004fea000383ffff */
[----:B------:R-:W-:Y:S05]  /*d950*/  BRA `(.L_x_107) ;  /* 0xfffffff400ac7947 */ /* 0x000fea000383ffff */
.L_x_83:
[----:B-1----:R1:W2:Y:S02]  /*d960*/  SYNCS.PHASECHK.TRANS64.TRYWAIT P1, [R5+URZ], R4 ;  /* 0x00000004050075a7 */ /* 0x0022a4000802017f */
[----:B--2---:R-:W-:Y:S05]  /*d970*/  @!P1 NANOSLEEP.SYNCS 0x989680 ;  /* 0x009896800000995d */ /* 0x004fea0003900000 */
[----:B------:R-:W2:Y:S02]  /*d980*/  @!P1 SYNCS.PHASECHK.TRANS64 P1, [R5+URZ], R4 ;  /* 0x00000004050095a7 */ /* 0x000ea4000802007f */
[----:B--2---:R-:W-:Y:S05]  /*d990*/  @!P1 BRA `(.L_x_83) ;  /* 0xfffffffc00f09947 */ /* 0x004fea000383ffff */
[----:B------:R-:W-:Y:S05]  /*d9a0*/  BRA `(.L_x_108) ;  /* 0xfffffff800087947 */ /* 0x000fea000383ffff */
.L_x_84:
[----:B--2---:R2:W3:Y:S02]  /*d9b0*/  SYNCS.PHASECHK.TRANS64.TRYWAIT P1, [R7+URZ], R0 ;  /* 0x00000000070075a7 */ /* 0x0044e4000802017f */
[----:B---3--:R-:W-:Y:S05]  /*d9c0*/  @!P1 NANOSLEEP.SYNCS 0x989680 ;  /* 0x009896800000995d */ /* 0x008fea0003900000 */
[----:B------:R-:W3:Y:S02]  /*d9d0*/  @!P1 SYNCS.PHASECHK.TRANS64 P1, [R7+URZ], R0 ;  /* 0x00000000070095a7 */ /* 0x000ee4000802007f */
[----:B---3--:R-:W-:Y:S05]  /*d9e0*/  @!P1 BRA `(.L_x_84) ;  /* 0xfffffffc00f09947 */ /* 0x008fea000383ffff */
[----:B------:R-:W-:Y:S05]  /*d9f0*/  BRA `(.L_x_109) ;  /* 0xfffffff400fc7947 */ /* 0x000fea000383ffff */
.L_x_86:
[----:B-1----:R1:W3:Y:S02]  /*da00*/  SYNCS.PHASECHK.TRANS64.TRYWAIT P1, [R5+URZ+0x29860], R4 ;  /* 0x02986004050075a7 */ /* 0x0022e4000802017f */
[----:B---3--:R-:W-:Y:S05]  /*da10*/  @!P1 NANOSLEEP.SYNCS 0x989680 ;  /* 0x009896800000995d */ /* 0x008fea0003900000 */
[----:B------:R-:W3:Y:S02]  /*da20*/  @!P1 SYNCS.PHASECHK.TRANS64 P1, [R5+URZ+0x29860], R4 ;  /* 0x02986004050095a7 */ /* 0x000ee4000802007f */
[----:B---3--:R-:W-:Y:S05]  /*da30*/  @!P1 BRA `(.L_x_86) ;  /* 0xfffffffc00f09947 */ /* 0x008fea000383ffff */
[----:B------:R-:W-:Y:S05]  /*da40*/  BRA `(.L_x_110) ;  /* 0xfffffff800007947 */ /* 0x000fea000383ffff */
.L_x_88:
[----:B---3--:R3:W4:Y:S02]  /*da50*/  SYNCS.PHASECHK.TRANS64.TRYWAIT P1, [R3+URZ+0x29860], R0 ;  /* 0x02986000030075a7 */ /* 0x008724000802017f */
[----:B----4-:R-:W-:Y:S05]  /*da60*/  @!P1 NANOSLEEP.SYNCS 0x989680 ;  /* 0x009896800000995d */ /* 0x010fea0003900000 */
[----:B------:R-:W4:Y:S02]  /*da70*/  @!P1 SYNCS.PHASECHK.TRANS64 P1, [R3+URZ+0x29860], R0 ;  /* 0x02986000030095a7 */ /* 0x000f24000802007f */
[----:B----4-:R-:W-:Y:S05]  /*da80*/  @!P1 BRA `(.L_x_88) ;  /* 0xfffffffc00f09947 */ /* 0x010fea000383ffff */
[----:B------:R-:W-:Y:S05]  /*da90*/  BRA `(.L_x_111) ;  /* 0xfffffff800007947 */ /* 0x000fea000383ffff */
.L_x_90:
[----:B----4-:R4:W1:Y:S02]  /*daa0*/  SYNCS.PHASECHK.TRANS64.TRYWAIT P0, [R5+URZ+0x29880], R4 ;  /* 0x02988004050075a7 */ /* 0x010864000800017f */
[----:B-1----:R-:W-:Y:S05]  /*dab0*/  @!P0 NANOSLEEP.SYNCS 0x989680 ;  /* 0x009896800000895d */ /* 0x002fea0003900000 */
[----:B------:R-:W1:Y:S02]  /*dac0*/  @!P0 SYNCS.PHASECHK.TRANS64 P0, [R5+URZ+0x29880], R4 ;  /* 0x02988004050085a7 */ /* 0x000e64000800007f */
[----:B-1----:R-:W-:Y:S05]  /*dad0*/  @!P0 BRA `(.L_x_90) ;  /* 0xfffffffc00f08947 */ /* 0x002fea000383ffff */
[----:B------:R-:W-:Y:S05]  /*dae0*/  BRA `(.L_x_91) ;  /* 0xfffffff400fc7947 */ /* 0x000fea000383ffff */
.L_x_112:
[----:B------:R-:W-:-:S00]  /*daf0*/  BRA `(.L_x_112) ;  /* 0xfffffffc00fc7947 */ /* 0x000fc0000383ffff */
[----:B------:R-:W-:-:S00]  /*db00*/  NOP ;  /* 0x0000000000007918 */ /* 0x000fc00000000000 */
[----:B------:R-:W-:-:S00]  /*db10*/  NOP ;  /* 0x0000000000007918 */ /* 0x000fc00000000000 */
[----:B------:R-:W-:-:S00]  /*db20*/  NOP ;  /* 0x0000000000007918 */ /* 0x000fc00000000000 */
[----:B------:R-:W-:-:S00]  /*db30*/  NOP ;  /* 0x0000000000007918 */ /* 0x000fc00000000000 */
[----:B------:R-:W-:-:S00]  /*db40*/  NOP ;  /* 0x0000000000007918 */ /* 0x000fc00000000000 */
[----:B------:R-:W-:-:S00]  /*db50*/  NOP ;  /* 0x0000000000007918 */ /* 0x000fc00000000000 */
[----:B------:R-:W-:-:S00]  /*db60*/  NOP ;  /* 0x0000000000007918 */ /* 0x000fc00000000000 */
[----:B------:R-:W-:-:S00]  /*db70*/  NOP ;  /* 0x0000000000007918 */ /* 0x000fc00000000000 */
.L_x_2622:


//--------------------- .text._ZN7cutlass13device_kernelIN5flash11enable_sm90INS1_16FlashAttnFwdSm90INS1_25CollectiveMainloopFwdSm90ILi2EN4cute5tupleIJNS5_1CILi2EEENS7_ILi1EEES9_EEENS6_IJNS7_ILi128EEENS7_ILi160EEENS7_ILi192EEEEEELi128ENS_12float_e4m3_tEfNS_4arch4Sm90ELb0ELb0ELb1ELb0ELb0ELb0ELb0ELb1ELb1ELb0ELb0ELb0EEENS1_21CollectiveEpilogueFwdINS6_IJSB_SB_SC_EEESA_NS_10bfloat16_tESH_Li256ELb0ELb0ELb0ELb1EEENS1_29StaticPersistentTileSchedulerILb0EEEEEEEEEvNT_6ParamsE --------------------------
	.section	.text._ZN7cutlass13device_kernelIN5flash11enable_sm90INS1_16FlashAttnFwdSm90INS1_25CollectiveMainloopFwdSm90ILi2EN4cute5tupleIJNS5_1CILi2EEENS7_ILi1EEES9_EEENS6_IJNS7_ILi128EEENS7_ILi160EEENS7_ILi192EEEEEELi128ENS_12float_e4m3_tEfNS_4arch4Sm90ELb0ELb0ELb1ELb0ELb0ELb0ELb0ELb1ELb1ELb0ELb0ELb0EEENS1_21CollectiveEpilogueFwdINS6_IJSB_SB_SC_EEESA_NS_10bfloat16_tESH_Li256ELb0ELb0ELb0ELb1EEENS1_29StaticPersistentTileSchedulerILb0EEEEEEEEEvNT_6ParamsE,"ax",@progbits
	.align	128
.text._ZN7cutlass13device_kernelIN5flash11enable_sm90INS1_16FlashAttnFwdSm90INS1_25CollectiveMainloopFwdSm90ILi2EN4cute5tupleIJNS5_1CILi2EEENS7_ILi1EEES9_EEENS6_IJNS7_ILi128EEENS7_ILi160EEENS7_ILi192EEEEEELi128ENS_12float_e4m3_tEfNS_4arch4Sm90ELb0ELb0ELb1ELb0ELb0ELb0ELb0ELb1ELb1ELb0ELb0ELb0EEENS1_21CollectiveEpilogueFwdINS6_IJSB_SB_SC_EEESA_NS_10bfloat16_tESH_Li256ELb0ELb0ELb0ELb1EEENS1_29StaticPersistentTileSchedulerILb0EEEEEEEEEvNT_6ParamsE:
        .type           _ZN7cutlass13device_kernelIN5flash11enable_sm90INS1_16FlashAttnFwdSm90INS1_25CollectiveMainloopFwdSm90ILi2EN4cute5tupleIJNS5_1CILi2EEENS7_ILi1EEES9_EEENS6_IJNS7_ILi128EEENS7_ILi160EEENS7_ILi192EEEEEELi128ENS_12float_e4m3_tEfNS_4arch4Sm90ELb0ELb0ELb1ELb0ELb0ELb0ELb0ELb1ELb1ELb0ELb0ELb0EEENS1_21CollectiveEpilogueFwdINS6_IJSB_SB_SC_EEESA_NS_10bfloat16_tESH_Li256ELb0ELb0ELb0ELb1EEENS1_29StaticPersistentTileSchedulerILb0EEEEEEEEEvNT_6ParamsE,@function
        .size           _ZN7cutlass13device_kernelIN5flash11enable_sm90INS1_16FlashAttnFwdSm90INS1_25CollectiveMainloopFwdSm90ILi2EN4cute5tupleIJNS5_1CILi2EEENS7_ILi1EEES9_EEENS6_IJNS7_ILi128EEENS7_ILi160EEENS7_ILi192EEEEEELi128ENS_12float_e4m3_tEfNS_4arch4Sm90ELb0ELb0ELb1ELb0ELb0ELb0ELb0ELb1ELb1ELb0ELb0ELb0EEENS1_21CollectiveEpilogueFwdINS6_IJSB_SB_SC_EEESA_NS_10bfloat16_tESH_Li256ELb0ELb0ELb0ELb1EEENS1_29StaticPersistentTileSchedulerILb0EEEEEEEEEvNT_6ParamsE,(.L_x_2623 - _ZN7cutlass13device_kernelIN5flash11enable_sm90INS1_16FlashAttnFwdSm90INS1_25CollectiveMainloopFwdSm90ILi2EN4cute5tupleIJNS5_1CILi2EEENS7_ILi1EEES9_EEENS6_IJNS7_ILi128EEENS7_ILi160EEENS7_ILi192EEEEEELi128ENS_12float_e4m3_tEfNS_4arch4Sm90ELb0ELb0ELb1ELb0ELb0ELb0ELb0ELb1ELb1ELb0ELb0ELb0EEENS1_21CollectiveEpilogueFwdINS6_IJSB_SB_SC_EEESA_NS_10bfloat16_tESH_Li256ELb0ELb0ELb0ELb1EEENS1_29StaticPersistentTileSchedulerILb0EEEEEEEEEvNT_6ParamsE)
        .other          _ZN7cutlass13device_kernelIN5flash11enable_sm90INS1_16FlashAttnFwdSm90INS1_25CollectiveMainloopFwdSm90ILi2EN4cute5tupleIJNS5_1CILi2EEENS7_ILi1EEES9_EEENS6_IJNS7_ILi128EEENS7_ILi160EEENS7_ILi192EEEEEELi128ENS_12float_e4m3_tEfNS_4arch4Sm90ELb0ELb0ELb1ELb0ELb0ELb0ELb0ELb1ELb1ELb0ELb0ELb0EEENS1_21CollectiveEpilogueFwdINS6_IJSB_SB_SC_EEESA_NS_10bfloat16_tESH_Li256ELb0ELb0ELb0ELb1EEENS1_29StaticPersistentTileSchedulerILb0EEEEEEEEEvNT_6ParamsE,@"STO_CUDA_ENTRY STV_DEFAULT"
_ZN7cutlass13device_kernelIN5flash11enable_sm90INS1_16FlashAttnFwdSm90INS1_25CollectiveMainloopFwdSm90ILi2EN4cute5tupleIJNS5_1CILi2EEENS7_ILi1EEES9_EEENS6_IJNS7_ILi128EEENS7_ILi160EEENS7_ILi192EEEEEELi128ENS_12float_e4m3_tEfNS_4arch4Sm90ELb0ELb0ELb1ELb0ELb0ELb0ELb0ELb1ELb1ELb0ELb0ELb0EEENS1_21CollectiveEpilogueFwdINS6_IJSB_SB_SC_EEESA_NS_10bfloat16_tESH_Li256ELb0ELb0ELb0ELb1EEENS1_29StaticPersistentTileSchedulerILb0EEEEEEEEEvNT_6ParamsE:
        /* <DEDUP_REMOVED lines=24> */
.L_x_114:
[----:B------:R-:W-:Y:S05]  /*0180*/  BSYNC B0 ;  /* 0x0000000000007941 */ /* 0x000fea0003800000 */
.L_x_113:
[----:B------:R-:W-:Y:S01]  /*0190*/  VOTEU.ANY UP0, P0 ;  /* 0x00000000003f7886 */ /* 0x000fe20000000100 */
[----:B------:R-:W1:Y:S01]  /*01a0*/  SHFL.IDX PT, R3, R22, RZ, 0x1f ;  /* 0x00001fff16037589 */ /* 0x000e6200000e0000 */
[----:B------:R-:W-:Y:S01]  /*01b0*/  UMOV UR4, 0x1 ;  /* 0x0000000100047882 */ /* 0x000fe20000000000 */
[----:B------:R-:W-:Y:S01]  /*01c0*/  UMOV UR7, 0x2 ;  /* 0x0000000200077882 */ /* 0x000fe20000000000 */
[----:B------:R-:W-:Y:S01]  /*01d0*/  VOTEU.ANY UP1, P0 ;  /* 0x00000000003f7886 */ /* 0x000fe20000020100 */
[----:B------:R-:W2:Y:S01]  /*01e0*/  @UP0 S2UR UR8, SR_CgaCtaId ;  /* 0x00000000000809c3 */ /* 0x000ea20000008800 */
[----:B------:R-:W3:Y:S01]  /*01f0*/  SHFL.IDX PT, R2, R0, RZ, 0x1f ;  /* 0x00001fff00027589 */ /* 0x000ee200000e0000 */
[----:B------:R-:W-:Y:S01]  /*0200*/  @UP0 UMOV UR6, 0x400 ;  /* 0x0000040000060882 */ /* 0x000fe20000000000 */
[----:B------:R-:W-:-:S04]  /*0210*/  @UP0 UIADD3 UR4, -UR4, 0x100000, URZ ;  /* 0x0010000004040890 */ /* 0x000fc8000fffe13f */
[----:B------:R-:W-:Y:S02]  /*0220*/  @UP0 USHF.L.U32 UR5, UR4, 0xb, URZ ;  /* 0x0000000b04050899 */ /* 0x000fe4000800063f */
[----:B------:R-:W-:Y:S01]  /*0230*/  @UP0 USHF.L.U32 UR4, UR4, 0x1, URZ ;  /* 0x0000000104040899 */ /* 0x000fe2000800063f */
[----:B------:R-:W-:Y:S01]  /*0240*/  VOTEU.ANY UP2, P0 ;  /* 0x00000000003f7886 */ /* 0x000fe20000040100 */
[----:B-1----:R-:W-:Y:S01]  /*0250*/  R2UR UR9, R3 ;  /* 0x00000000030972ca */ /* 0x002fe200000e0000 */
[----:B--2---:R-:W-:Y:S01]  /*0260*/  @UP0 ULEA UR8, UR8, UR6, 0x18 ;  /* 0x0000000608080291 */ /* 0x004fe2000f8ec03f */
[----:B---3--:R-:W-:Y:S01]  /*0270*/  ISETP.NE.AND P1, PT, R2, RZ, PT ;  /* 0x000000ff0200720c */ /* 0x008fe20003f25270 */
[----:B------:R-:W-:-:S04]  /*0280*/  @UP0 UIADD3 UR6, -UR7, 0x100000, URZ ;  /* 0x0010000007060890 */ /* 0x000fc8000fffe13f */
[----:B------:R-:W-:Y:S02]  /*0290*/  @UP0 USHF.L.U32 UR7, UR6, 0xb, URZ ;  /* 0x0000000b06070899 */ /* 0x000fe4000800063f */
[----:B------:R-:W-:-:S04]  /*02a0*/  @UP0 USHF.L.U32 UR6, UR6, 0x1, URZ ;  /* 0x0000000106060899 */ /* 0x000fc8000800063f */
[----:B------:R-:W-:Y:S01]  /*02b0*/  UISETP.NE.AND UP0, UPT, UR9, URZ, UPT ;  /* 0x0000003f0900728c */ /* 0x000fe2000bf05270 */
[----:B------:R-:W1:Y:S02]  /*02c0*/  FENCE.VIEW.ASYNC.S ;  /* 0x00000000000073c6 */ /* 0x000e640000000000 */
[----:B-1----:R1:W2:Y:S05]  /*02d0*/  @UP1 SYNCS.EXCH.64 URZ, [UR8+0x29800], UR4 ;  /* 0x02980004083f15b2 */ /* 0x0022aa0008000100 */
[----:B------:R1:W3:Y:S01]  /*02e0*/  @UP2 SYNCS.EXCH.64 URZ, [UR8+0x29820], UR6 ;  /* 0x02982006083f25b2 */ /* 0x0002e20008000100 */
[----:B------:R-:W-:Y:S05]  /*02f0*/  @P1 BRA `(.L_x_115) ;  /* 0x0000000000481947 */ /* 0x000fea0003800000 */
        /* <DEDUP_REMOVED lines=18> */
.L_x_115:
[----:B-1----:R-:W1:Y:S01]  /*0420*/  S2UR UR4, SR_CTAID.Y ;  /* 0x00000000000479c3 */ /* 0x002e620000002600 */
[----:B------:R-:W4:Y:S01]  /*0430*/  SHFL.IDX PT, R4, R0, RZ, 0x1f ;  /* 0x00001fff00047589 */ /* 0x000f2200000e0000 */
[----:B------:R-:W-:Y:S01]  /*0440*/  ULDC UR5, c[0x0][0x154] ;  /* 0x0000550000057ab9 */ /* 0x000fe20000000800 */
[----:B------:R-:W-:-:S05]  /*0450*/  NOP ;  /* 0x0000000000007918 */ /* 0x000fca0000000000 */
[----:B------:R-:W5:Y:S08]  /*0460*/  S2UR UR49, SR_CTAID.X ;  /* 0x00000000003179c3 */ /* 0x000f700000002500 */
[----:B------:R-:W2:Y:S01]  /*0470*/  LDC R6, c[0x0][0x148] ;  /* 0x00005200ff067b82 */ /* 0x000ea20000000800 */
[----:B-1----:R-:W-:Y:S02]  /*0480*/  I2FP.F32.U32 R3, UR4 ;  /* 0x0000000400037c45 */ /* 0x002fe40008201000 */
[----:B----4-:R-:W-:-:S03]  /*0490*/  ISETP.NE.AND P0, PT, R4, RZ, PT ;  /* 0x000000ff0400720c */ /* 0x010fc60003f05270 */
[----:B------:R-:W-:Y:S01]  /*04a0*/  FMUL R5, R3, UR5 ;  /* 0x0000000503057c20 */ /* 0x000fe20008400000 */
[----:B------:R-:W-:Y:S02]  /*04b0*/  SHF.R.S32.HI R3, RZ, 0x1f, R7 ;  /* 0x0000001fff037819 */ /* 0x000fe40000011407 */
[----:B-----5:R-:W-:-:S03]  /*04c0*/  I2FP.F32.U32 R4, UR49 ;  /* 0x0000003100047c45 */ /* 0x020fc60008201000 */
[----:B------:R-:W1:Y:S02]  /*04d0*/  F2I.U32.TRUNC.NTZ R5, R5 ;  /* 0x0000000500057305 */ /* 0x000e64000020f000 */
[----:B-1----:R-:W-:-:S04]  /*04e0*/  IMAD.MOV R11, RZ, RZ, -R5 ;  /* 0x000000ffff0b7224 */ /* 0x002fc800078e0a05 */
[----:B--2---:R-:W-:Y:S01]  /*04f0*/  IMAD R11, R6, R11, UR4 ;  /* 0x00000004060b7e24 */ /* 0x004fe2000f8e020b */
[----:B------:R-:W-:Y:S02]  /*0500*/  ULDC UR4, c[0x0][0x150] ;  /* 0x0000540000047ab9 */ /* 0x000fe40000000800 */
[----:B------:R-:W-:Y:S01]  /*0510*/  FMUL R8, R4, UR4 ;  /* 0x0000000404087c20 */ /* 0x000fe20008400000 */
[----:B------:R-:W-:Y:S06]  /*0520*/  @P0 BRA `(.L_x_116) ;  /* 0x0000000000480947 */ /* 0x000fec0003800000 */
[----:B------:R-:W1:Y:S01]  /*0530*/  S2UR UR5, SR_CgaCtaId ;  /* 0x00000000000579c3 */ /* 0x000e620000008800 */
        /* <DEDUP_REMOVED lines=12> */
[----:B-1----:R1:W2:Y:S08]  /*0600*/  SYNCS.EXCH.64 URZ, [UR8+0x29850], UR4 ;  /* 0x02985004083f75b2 */ /* 0x0022b00008000100 */
[----:B------:R1:W4:Y:S01]  /*0610*/  SYNCS.EXCH.64 URZ, [UR8+0x29860], UR6 ;  /* 0x02986006083f75b2 */ /* 0x0003220008000100 */
[----:B------:R1:W1:Y:S01]  /*0620*/  SYNCS.EXCH.64 URZ, [UR8+0x29858], UR4 ;  /* 0x02985804083f75b2 */ /* 0x0002620008000100 */
[----:B------:R1:W1:Y:S01]  /*0630*/  SYNCS.EXCH.64 URZ, [UR8+0x29868], UR6 ;  /* 0x02986806083f75b2 */ /* 0x0002620008000100 */
[----:B------:R-:W-:Y:S01]  /*0640*/  NOP ;  /* 0x0000000000007918 */ /* 0x000fe20000000000 */
.L_x_116:
[----:B------:R-:W5:Y:S01]  /*0650*/  SHFL.IDX PT, R6, R0, RZ, 0x1f ;  /* 0x00001fff00067589 */ /* 0x000f6200000e0000 */
[----:B------:R-:W-:Y:S01]  /*0660*/  LEA.HI R3, R3, R7, RZ, 0x7 ;  /* 0x0000000703037211 */ /* 0x000fe200078f38ff */
[----:B------:R-:W1:Y:S01]  /*0670*/  LDC R9, c[0x0][0x144] ;  /* 0x00005100ff097b82 */ /* 0x000e620000000800 */
[----:B------:R-:W1:Y:S01]  /*0680*/  F2I.U32.TRUNC.NTZ R8, R8 ;  /* 0x0000000800087305 */ /* 0x000e62000020f000 */
[----:B------:R-:W-:Y:S01]  /*0690*/  NOP ;  /* 0x0000000000007918 */ /* 0x000fe20000000000 */
[----:B------:R-:W-:-:S05]  /*06a0*/  LOP3.LUT R3, R3, 0xffffff80, RZ, 0xc0, !PT ;  /* 0xffffff8003037812 */ /* 0x000fca00078ec0ff */
[----:B------:R-:W-:Y:S01]  /*06b0*/  IMAD.IADD R3, R7, 0x1, -R3 ;  /* 0x0000000107037824 */ /* 0x000fe200078e0a03 */
[----:B------:R-:W-:-:S04]  /*06c0*/  SHF.R.S32.HI R7, RZ, 0x1f, R2 ;  /* 0x0000001fff077819 */ /* 0x000fc80000011402 */
[----:B------:R-:W-:Y:S02]  /*06d0*/  SHF.R.S32.HI R4, RZ, 0x1f, R3 ;  /* 0x0000001fff047819 */ /* 0x000fe40000011403 */
[----:B------:R-:W-:Y:S02]  /*06e0*/  LEA.HI R7, R7, R2, RZ, 0x2 ;  /* 0x0000000207077211 */ /* 0x000fe400078f10ff */
[----:B------:R-:W-:-:S04]  /*06f0*/  LEA.HI R4, R4, R3, RZ, 0x3 ;  /* 0x0000000304047211 */ /* 0x000fc800078f18ff */
[--C-:B------:R-:W-:Y:S02]  /*0700*/  SHF.R.S32.HI R5, RZ, 0x3, R4.reuse ;  /* 0x00000003ff057819 */ /* 0x100fe40000011404 */
[----:B-----5:R-:W-:Y:S02]  /*0710*/  ISETP.NE.AND P0, PT, R6, RZ, PT ;  /* 0x000000ff0600720c */ /* 0x020fe40003f05270 */
[----:B------:R-:W-:-:S04]  /*0720*/  SHF.R.S32.HI R4, RZ, 0x1f, R4 ;  /* 0x0000001fff047819 */ /* 0x000fc80000011404 */
[----:B------:R-:W-:-:S04]  /*0730*/  LEA.HI R4, R4, R5, RZ, 0x2 ;  /* 0x0000000504047211 */ /* 0x000fc800078f10ff */
[----:B------:R-:W-:-:S03]  /*0740*/  LOP3.LUT R4, R4, 0xfffffffc, RZ, 0xc0, !PT ;  /* 0xfffffffc04047812 */ /* 0x000fc600078ec0ff */
        /* <DEDUP_REMOVED lines=17> */
[----:B------:R1:W1:Y:S01]  /*0860*/  SYNCS.EXCH.64 URZ, [UR8+0x29888], UR6 ;  /* 0x02988806083f75b2 */ /* 0x0002620008000100 */
[----:B------:R-:W-:Y:S01]  /*0870*/  NOP ;  /* 0x0000000000007918 */ /* 0x000fe20000000000 */
.L_x_117:
[----:B------:R-:W5:Y:S01]  /*0880*/  SHFL.IDX PT, R12, R0, RZ, 0x1f ;  /* 0x00001fff000c7589 */ /* 0x000f6200000e0000 */
[----:B------:R-:W-:Y:S01]  /*0890*/  LOP3.LUT R7, R7, 0x3ffffffc, RZ, 0xc0, !PT ;  /* 0x3ffffffc07077812 */ /* 0x000fe200078ec0ff */
[----:B------:R-:W-:Y:S01]  /*08a0*/  IMAD.IADD R4, R5, 0x1, -R4 ;  /* 0x0000000105047824 */ /* 0x000fe200078e0a04 */
[----:B------:R-:W-:Y:S01]  /*08b0*/  SHF.R.S32.HI R5, RZ, 0x1f, R6 ;  /* 0x0000001fff057819 */ /* 0x000fe20000011406 */
[----:B------:R-:W2:Y:S01]  /*08c0*/  LDC R10, c[0x0][0x140] ;  /* 0x00005000ff0a7b82 */ /* 0x000ea20000000800 */
[----:B-1----:R-:W-:Y:S01]  /*08d0*/  IMAD.MOV R8, RZ, RZ, -R8 ;  /* 0x000000ffff087224 */ /* 0x002fe200078e0a08 */
[----:B------:R-:W-:Y:S01]  /*08e0*/  NOP ;  /* 0x0000000000007918 */ /* 0x000fe20000000000 */
[----:B------:R-:W-:Y:S01]  /*08f0*/  IMAD.IADD R7, R2, 0x1, -R7 ;  /* 0x0000000102077824 */ /* 0x000fe200078e0a07 */
[----:B------:R-:W-:Y:S01]  /*0900*/  LEA.HI R5, R5, R6, RZ, 0x2 ;  /* 0x0000000605057211 */ /* 0x000fe200078f10ff */
[----:B------:R-:W-:Y:S02]  /*0910*/  IMAD R9, R9, R8, UR49 ;  /* 0x0000003109097e24 */ /* 0x000fe4000f8e0208 */
[----:B------:R-:W-:Y:S01]  /*0920*/  IMAD R7, R7, 0x4, R4 ;  /* 0x0000000407077824 */ /* 0x000fe200078e0204 */
[----:B------:R-:W-:-:S04]  /*0930*/  LOP3.LUT R5, R5, 0x3ffffffc, RZ, 0xc0, !PT ;  /* 0x3ffffffc05057812 */ /* 0x000fc800078ec0ff */
[----:B------:R-:W-:Y:S01]  /*0940*/  LEA.HI R2, R7, R7, RZ, 0x1 ;  /* 0x0000000707027211 */ /* 0x000fe200078f08ff */
[----:B------:R-:W-:-:S03]  /*0950*/  IMAD.IADD R5, R6, 0x1, -R5 ;  /* 0x0000000106057824 */ /* 0x000fc600078e0a05 */
[----:B------:R-:W-:Y:S01]  /*0960*/  LOP3.LUT R2, R2, 0xfffffffe, RZ, 0xc0, !PT ;  /* 0xfffffffe02027812 */ /* 0x000fe200078ec0ff */
[----:B------:R-:W-:Y:S01]  /*0970*/  IMAD R5, R5, 0x4, R4 ;  /* 0x0000000405057824 */ /* 0x000fe200078e0204 */
[----:B-----5:R-:W-:-:S03]  /*0980*/  ISETP.NE.AND P0, PT, R12, RZ, PT ;  /* 0x000000ff0c00720c */ /* 0x020fc60003f05270 */
[----:B------:R-:W-:-:S05]  /*0990*/  IMAD.IADD R2, R7, 0x1, -R2 ;  /* 0x0000000107027824 */ /* 0x000fca00078e0a02 */
[----:B------:R-:W-:Y:S02]  /*09a0*/  ISETP.NE.AND P5, PT, R2, R9, PT ;  /* 0x000000090200720c */ /* 0x000fe40003fa5270 */
[----:B------:R-:W-:-:S04]  /*09b0*/  LEA.HI R2, R5, R5, RZ, 0x1 ;  /* 0x0000000505027211 */ /* 0x000fc800078f08ff */
[----:B------:R-:W-:Y:S01]  /*09c0*/  LOP3.LUT R2, R2, 0xfffffffe, RZ, 0xc0, !PT ;  /* 0xfffffffe02027812 */ /* 0x000fe200078ec0ff */
        /* <DEDUP_REMOVED lines=19> */
.L_x_118:
[----:B------:R-:W5:Y:S01]  /*0b00*/  SHFL.IDX PT, R6, R0, RZ, 0x1f ;  /* 0x00001fff00067589 */ /* 0x000f6200000e0000 */
[----:B------:R-:W-:Y:S01]  /*0b10*/  IMAD.IADD R2, R5, 0x1, -R2 ;  /* 0x0000000105027824 */ /* 0x000fe200078e0a02 */
[----:B------:R-:W-:Y:S01]  /*0b20*/  LOP3.LUT P0, RZ, R3, 0x7, RZ, 0xc0, !PT ;  /* 0x0000000703ff7812 */ /* 0x000fe2000780c0ff */
[----:B------:R-:W-:Y:S01]  /*0b30*/  IMAD.SHL.U32 R4, R5, 0x4, RZ ;  /* 0x0000000405047824 */ /* 0x000fe200078e00ff */
[----:B--2---:R-:W-:Y:S01]  /*0b40*/  ISETP.EQ.U32.AND P1, PT, R10, 0x1, PT ;  /* 0x000000010a00780c */ /* 0x004fe20003f22070 */
[----:B------:R-:W-:Y:S01]  /*0b50*/  IMAD.SHL.U32 R18, R7, 0x4, RZ ;  /* 0x0000000407127824 */ /* 0x000fe200078e00ff */
[----:B------:R-:W-:Y:S01]  /*0b60*/  ISETP.NE.AND P2, PT, R2, R9, PT ;  /* 0x000000090200720c */ /* 0x000fe20003f45270 */
[----:B------:R-:W-:Y:S01]  /*0b70*/  NOP ;  /* 0x0000000000007918 */ /* 0x000fe20000000000 */
[----:B------:R-:W-:Y:S02]  /*0b80*/  LOP3.LUT R8, R5, 0xc, R4, 0x78, !PT ;  /* 0x0000000c05087812 */ /* 0x000fe400078e7804 */
[----:B------:R-:W-:-:S03]  /*0b90*/  LOP3.LUT R18, R7, 0xc, R18, 0x78, !PT ;  /* 0x0000000c07127812 */ /* 0x000fc600078e7812 */
[----:B------:R2:W-:Y:S01]  /*0ba0*/  STL [R1+0x20], R8 ;  /* 0x0000200801007387 */ /* 0x0005e20000100800 */
[C---:B------:R-:W-:Y:S02]  /*0bb0*/  @P5 LEA.HI R2, R18.reuse, R18, RZ, 0x1 ;  /* 0x0000001212025211 */ /* 0x040fe400078f08ff */
[----:B------:R-:W-:Y:S02]  /*0bc0*/  ISETP.LT.U32.AND P4, PT, R18, 0x2, !P0 ;  /* 0x000000021200780c */ /* 0x000fe40004781070 */
[----:B------:R-:W-:Y:S02]  /*0bd0*/  @P5 SHF.R.S32.HI R2, RZ, 0x1, R2 ;  /* 0x00000001ff025819 */ /* 0x000fe40000011402 */
[----:B------:R-:W-:Y:S02]  /*0be0*/  @P2 LEA.HI R3, R8, R8, RZ, 0x1 ;  /* 0x0000000808032211 */ /* 0x000fe400078f08ff */
[----:B------:R-:W-:Y:S01]  /*0bf0*/  @P5 ISETP.NE.AND P6, PT, R2, R11, PT ;  /* 0x0000000b0200520c */ /* 0x000fe20003fc5270 */
[----:B------:R-:W-:Y:S01]  /*0c00*/  IMAD.MOV.U32 R2, RZ, RZ, 0x1 ;  /* 0x00000001ff027424 */ /* 0x000fe200078e00ff */
[----:B-----5:R-:W-:-:S02]  /*0c10*/  ISETP.NE.AND P3, PT, R6, RZ, PT ;  /* 0x000000ff0600720c */ /* 0x020fc40003f65270 */
[----:B------:R-:W-:Y:S02]  /*0c20*/  @P2 SHF.R.S32.HI R4, RZ, 0x1, R3 ;  /* 0x00000001ff042819 */ /* 0x000fe40000011403 */
[----:B------:R-:W-:Y:S02]  /*0c30*/  SEL R3, RZ, 0x1, !P4 ;  /* 0x00000001ff037807 */ /* 0x000fe40006000000 */
[----:B------:R-:W-:Y:S02]  /*0c40*/  @P5 SEL R2, RZ, 0x1, P6 ;  /* 0x00000001ff025807 */ /* 0x000fe40003000000 */
[----:B------:R-:W-:Y:S01]  /*0c50*/  @P2 ISETP.NE.AND P4, PT, R4, R11, PT ;  /* 0x0000000b0400220c */ /* 0x000fe20003f85270 */
[----:B------:R-:W-:Y:S01]  /*0c60*/  IMAD.MOV.U32 R4, RZ, RZ, 0x1 ;  /* 0x00000001ff047424 */ /* 0x000fe200078e00ff */
[----:B------:R-:W-:Y:S02]  /*0c70*/  ISETP.LT.U32.AND P0, PT, R8, 0x2, !P0 ;  /* 0x000000020800780c */ /* 0x000fe40004701070 */
[----:B------:R-:W-:-:S02]  /*0c80*/  LOP3.LUT R2, R2, R3, RZ, 0xc0, !PT ;  /* 0x0000000302027212 */ /* 0x000fc400078ec0ff */
[----:B------:R-:W-:Y:S02]  /*0c90*/  SEL R3, RZ, 0x1, !P0 ;  /* 0x00000001ff037807 */ /* 0x000fe40004000000 */
[----:B------:R-:W-:Y:S01]  /*0ca0*/  @P2 SEL R4, RZ, 0x1, P4 ;  /* 0x00000001ff042807 */ /* 0x000fe20002000000 */
[----:B--2---:R-:W-:Y:S06]  /*0cb0*/  @P3 BRA `(.L_x_119) ;  /* 0x0000000000483947 */ /* 0x004fec0003800000 */
        /* <DEDUP_REMOVED lines=17> */
[----:B--2---:R-:W-:Y:S01]  /*0dd0*/  NOP ;  /* 0x0000000000007918 */ /* 0x004fe20000000000 */
.L_x_119:
[----:B------:R-:W-:Y:S01]  /*0de0*/  LOP3.LUT R3, R4, R3, RZ, 0xc0, !PT ;  /* 0x0000000304037212 */ /* 0x000fe200078ec0ff */
[----:B------:R-:W-:-:S04]  /*0df0*/  NOP ;  /* 0x0000000000007918 */ /* 0x000fc80000000000 */
[----:B------:R2:W-:Y:S01]  /*0e00*/  STL [R1+0x1c], R3 ;  /* 0x00001c0301007387 */ /* 0x0005e20000100800 */
[----:B------:R-:W-:Y:S05]  /*0e10*/  @!P1 BRA `(.L_x_120) ;  /* 0x0000000000089947 */ /* 0x000fea0003800000 */
[----:B-1-34-:R-:W-:Y:S01]  /*0e20*/  UCGABAR_ARV ;  /* 0x00000000000079c7 */ /* 0x01afe20008000000 */
[----:B------:R-:W-:Y:S05]  /*0e30*/  BRA `(.L_x_121) ;  /* 0x0000000000047947 */ /* 0x000fea0003800000 */
.L_x_120:
[----:B-1-34-:R-:W-:Y:S01]  /*0e40*/  NOP ;  /* 0x0000000000007918 */ /* 0x01afe20000000000 */
.L_x_121:
[----:B------:R-:W-:Y:S05]  /*0e50*/  @!P1 BRA `(.L_x_122) ;  /* 0x00000000000c9947 */ /* 0x000fea0003800000 */
[----:B------:R-:W-:Y:S01]  /*0e60*/  UCGABAR_WAIT ;  /* 0x0000000000007dc7 */ /* 0x000fe20008000000 */
[----:B------:R-:W-:Y:S01]  /*0e70*/  CCTL.IVALL ;  /* 0x00000000ff00798f */ /* 0x000fe20002000000 */
[----:B------:R-:W-:Y:S05]  /*0e80*/  BRA `(.L_x_123) ;  /* 0x0000000000047947 */ /* 0x000fea0003800000 */
.L_x_122:
[----:B------:R-:W-:Y:S06]  /*0e90*/  BAR.SYNC.DEFER_BLOCKING 0x0 ;  /* 0x0000000000007b1d */ /* 0x000fec0000010000 */
.L_x_123:
[----:B------:R-:W-:Y:S01]  /*0ea0*/  PLOP3.LUT P0, PT, PT, PT, UP0, 0x80, 0x0 ;  /* 0x000000000000781c */ /* 0x000fe20003f0f008 */
[----:B------:R-:W-:Y:S01]  /*0eb0*/  UMOV UR46, 0x1 ;  /* 0x00000001002e7882 */ /* 0x000fe20000000000 */
[----:B------:R-:W-:Y:S01]  /*0ec0*/  ULDC.64 UR50, c[0x0][0x208] ;  /* 0x0000820000327ab9 */ /* 0x000fe20000000a00 */
[----:B------:R-:W-:-:S10]  /*0ed0*/  USEL UR46, UR46, 0x2, !UP0 ;  /* 0x000000022e2e7887 */ /* 0x000fd4000c000000 */
[----:B------:R-:W-:Y:S05]  /*0ee0*/  @!P0 BRA `(.L_x_124) ;  /* 0x0000009400888947 */ /* 0x000fea0003800000 */
.L_x_125:
[----:B------:R-:W-:-:S08]  /*0ef0*/  NOP ;  /* 0x0000000000007918 */ /* 0x000fd00000000000 */
[----:B------:R-:W1:Y:S02]  /*0f00*/  USETMAXREG.TRY_ALLOC.CTAPOOL UP0, 0xf0 ;  /* 0x000000f0000079c8 */ /* 0x000e640008000600 */
[----:B-1----:R-:W-:-:S13]  /*0f10*/  PLOP3.LUT P0, PT, PT, PT, UP0, 0x80, 0x0 ;  /* 0x000000000000781c */ /* 0x002fda0003f0f008 */
[----:B------:R-:W-:Y:S05]  /*0f20*/  @!P0 BRA `(.L_x_125) ;  /* 0xfffffffc00f08947 */ /* 0x000fea000383ffff */
[----:B--2---:R-:W1:Y:S01]  /*0f30*/  S2R R3, SR_TID.X ;  /* 0x0000000000037919 */ /* 0x004e620000002100 */
        /* <DEDUP_REMOVED lines=11> */
[----:B------:R-:W-:Y:S02]  /*0ff0*/  ULOP3.LUT UR47, UR46, 0x1, URZ, 0xfc, !UPT ;  /* 0x000000012e2f7892 */ /* 0x000fe4000f8efc3f */
        /* <DEDUP_REMOVED lines=30> */
[----:B------:R-:W-:Y:S01]  /*11e0*/  IMAD.MOV.U32 R7, RZ, RZ, -0x2 ;  /* 0xfffffffeff077424 */ /* 0x000fe200078e00ff */
[----:B------:R-:W-:Y:S01]  /*11f0*/  LOP3.LUT R10, R10, 0xfffffff8, RZ, 0xc0, !PT ;  /* 0xfffffff80a0a7812 */ /* 0x000fe200078ec0ff */
[----:B------:R-:W-:Y:S01]  /*1200*/  IMAD.U32 R16, RZ, RZ, UR4 ;  /* 0x00000004ff107e24 */ /* 0x000fe2000f8e00ff */
[----:B------:R-:W-:Y:S01]  /*1210*/  LEA.HI R6, R6, R19, RZ, 0x5 ;  /* 0x0000001306067211 */ /* 0x000fe200078f28ff */
[----:B------:R-:W-:Y:S01]  /*1220*/  IMAD.U32 R17, RZ, RZ, UR5 ;  /* 0x00000005ff117e24 */ /* 0x000fe2000f8e00ff */
[----:B------:R-:W-:Y:S01]  /*1230*/  LOP3.LUT R0, R5, 0x7ffffffc, RZ, 0xc0, !PT ;  /* 0x7ffffffc05007812 */ /* 0x000fe200078ec0ff */
[----:B------:R-:W-:Y:S01]  /*1240*/  IMAD.IADD R9, R9, 0x1, -R10 ;  /* 0x0000000109097824 */ /* 0x000fe200078e0a0a */
[----:B------:R-:W-:Y:S01]  /*1250*/  LOP3.LUT R4, R4, 0x3fffffe, RZ, 0xc0, !PT ;  /* 0x03fffffe04047812 */ /* 0x000fe200078ec0ff */
[----:B------:R-:W-:Y:S01]  /*1260*/  IMAD.SHL.U32 R3, R3, 0x8, RZ ;  /* 0x0000000803037824 */ /* 0x000fe200078e00ff */
[----:B------:R-:W-:Y:S01]  /*1270*/  SHF.R.S32.HI R6, RZ, 0x5, R6 ;  /* 0x00000005ff067819 */ /* 0x000fe20000011406 */
[----:B------:R-:W-:-:S02]  /*1280*/  IMAD.IADD R0, R19, 0x1, -R0 ;  /* 0x0000000113007824 */ /* 0x000fc400078e0a00 */
[----:B------:R-:W-:Y:S02]  /*1290*/  IMAD.IADD R4, R23, 0x1, -R4 ;  /* 0x0000000117047824 */ /* 0x000fe400078e0a04 */
[----:B------:R-:W-:Y:S02]  /*12a0*/  IMAD R9, R6, 0x10, R9 ;  /* 0x0000001006097824 */ /* 0x000fe400078e0209 */
[----:B------:R-:W-:Y:S02]  /*12b0*/  IMAD R170, R0, R7, 0xa0 ;  /* 0x000000a000aa7424 */ /* 0x000fe400078e0207 */
[----:B------:R-:W-:-:S04]  /*12c0*/  IMAD.WIDE R16, R3, 0x2, R16 ;  /* 0x0000000203107825 */ /* 0x000fc800078e0210 */
[----:B------:R-:W-:-:S07]  /*12d0*/  IMAD R169, R4, 0x40, R9 ;  /* 0x0000004004a97824 */ /* 0x000fce00078e0209 */
.L_x_152:
        /* <DEDUP_REMOVED lines=53> */
[----:B------:R-:W-:Y:S02]  /*1630*/  IMAD.U32 R10, RZ, RZ, UR6 ;  /* 0x00000006ff0a7e24 */ /* 0x000fe4000f8e00ff */
        /* <DEDUP_REMOVED lines=8> */
.L_x_126:
        /* <DEDUP_REMOVED lines=54> */
.L_x_217:
[----:B------:R-:W-:Y:S05]  /*1a20*/  @!P0 BRA `(.L_x_128) ;  /* 0x0000000000048947 */ /* 0x000fea0003800000 */
[----:B------:R-:W-:Y:S01]  /*1a30*/  BPT.TRAP 0x1 ;  /* 0x000000040000795c */ /* 0x000fe20000300000 */
.L_x_128:
[----:B------:R-:W-:Y:S02]  /*1a40*/  IMAD.U32 R6, RZ, RZ, UR49 ;  /* 0x00000031ff067e24 */ /* 0x000fe4000f8e00ff */
[----:B-1----:R-:W-:-:S03]  /*1a50*/  IMAD.U32 R3, RZ, RZ, UR36 ;  /* 0x00000024ff037e24 */ /* 0x002fc6000f8e00ff */
[----:B------:R-:W-:Y:S02]  /*1a60*/  LEA R6, R6, UR38, 0x3 ;  /* 0x0000002606067c11 */ /* 0x000fe4000f8e18ff */
[----:B------:R-:W-:-:S04]  /*1a70*/  SHF.L.U32 R3, R3, 0x1f, RZ ;  /* 0x0000001f03037819 */ /* 0x000fc800000006ff */
[----:B------:R1:W2:Y:S01]  /*1a80*/  SYNCS.PHASECHK.TRANS64.TRYWAIT P1, [R6+URZ+0x29830], R3 ;  /* 0x02983003060075a7 */ /* 0x0002a2000802017f */
[----:B------:R-:W-:Y:S05]  /*1a90*/  @!P0 BRA `(.L_x_129) ;  /* 0x0000000000048947 */ /* 0x000fea0003800000 */
[----:B------:R-:W-:Y:S01]  /*1aa0*/  BPT.TRAP 0x1 ;  /* 0x000000040000795c */ /* 0x000fe20000300000 */
.L_x_129:
[----:B--2---:R-:W-:Y:S05]  /*1ab0*/  @P1 BRA `(.L_x_130) ;  /* 0x0000000000081947 */ /* 0x004fea0003800000 */
[----:B------:R-:W2:Y:S02]  /*1ac0*/  SYNCS.PHASECHK.TRANS64.TRYWAIT P1, [R6+URZ+0x29830], R3 ;  /* 0x02983003060075a7 */ /* 0x000ea4000802017f */
[----:B--2---:R-:W-:Y:S05]  /*1ad0*/  @!P1 BRA `(.L_x_131) ;  /* 0x000000bc00a89947 */ /* 0x004fea0003800000 */
.L_x_130:
[----:B------:R-:W-:Y:S05]  /*1ae0*/  WARPSYNC.ALL ;  /* 0x0000000000007948 */ /* 0x000fea0003800000 */
[----:B------:R-:W-:Y:S01]  /*1af0*/  UIADD3 UR4, UR38, 0x1a400, URZ ;  /* 0x0001a40026047890 */ /* 0x000fe2000fffe03f */
[----:B------:R-:W-:Y:S01]  /*1b00*/  WARPGROUP.ARRIVE ;  /* 0x00000000000079c5 */ /* 0x000fe20000000000 */
[----:B------:R-:W-:Y:S02]  /*1b10*/  ULOP3.LUT UR28, UR45, 0x10000, URZ, 0xfc, !UPT ;  /* 0x000100002d1c7892 */ /* 0x000fe4000f8efc3f */
[----:B------:R-:W-:Y:S01]  /*1b20*/  USHF.R.U32.HI UR4, URZ, 0x4, UR4 ;  /* 0x000000043f047899 */ /* 0x000fe20008011604 */
[----:B------:R-:W-:Y:S01]  /*1b30*/  UMOV UR25, 0x80000020 ;  /* 0x8000002000197882 */ /* 0x000fe20000000000 */
[----:B------:R-:W-:-:S02]  /*1b40*/  UMOV UR27, 0x80000020 ;  /* 0x80000020001b7882 */ /* 0x000fc40000000000 */
[----:B------:R-:W-:Y:S01]  /*1b50*/  ULOP3.LUT UR4, UR4, 0x3fff, URZ, 0xc0, !UPT ;  /* 0x00003fff04047892 */ /* 0x000fe2000f8ec03f */
[----:B------:R-:W-:Y:S01]  /*1b60*/  UMOV UR24, UR28 ;  /* 0x0000001c00187c82 */ /* 0x000fe20008000000 */
[----:B------:R-:W-:Y:S02]  /*1b70*/  UMOV UR5, UR25 ;  /* 0x0000001900057c82 */ /* 0x000fe40008000000 */
[----:B------:R-:W-:Y:S01]  /*1b80*/  ULOP3.LUT UR45, UR4, 0x10000, URZ, 0xfc, !UPT ;  /* 0x00010000042d7892 */ /* 0x000fe2000f8efc3f */
[----:B------:R-:W-:Y:S02]  /*1b90*/  UMOV UR7, 0x80000020 ;  /* 0x8000002000077882 */ /* 0x000fe40000000000 */
[----:B------:R-:W-:Y:S01]  /*1ba0*/  UMOV UR4, UR24 ;  /* 0x0000001800047c82 */ /* 0x000fe20008000000 */
[----:B------:R-:W-:Y:S01]  /*1bb0*/  UIMAD UR30, UR49, 0x780, UR45 ;  /* 0x00000780311e78a4 */ /* 0x000fe2000f8e022d */
[----:B------:R-:W-:Y:S01]  /*1bc0*/  UMOV UR11, 0x80000020 ;  /* 0x80000020000b7882 */ /* 0x000fe20000000000 */
[----:B------:R-:W-:-:S02]  /*1bd0*/  UMOV UR15, 0x80000020 ;  /* 0x80000020000f7882 */ /* 0x000fc40000000000 */
[----:B------:R-:W-:Y:S02]  /*1be0*/  UIADD3 UR6, UR30, 0x80, URZ ;  /* 0x000000801e067890 */ /* 0x000fe4000fffe03f */
[----:B------:R-:W-:Y:S02]  /*1bf0*/  UIADD3 UR8, UR30, 0x100, URZ ;  /* 0x000001001e087890 */ /* 0x000fe4000fffe03f */
[----:B------:R-:W-:Y:S01]  /*1c00*/  UMOV UR26, UR30 ;  /* 0x0000001e001a7c82 */ /* 0x000fe20008000000 */
[----:B------:R-:W-:Y:S01]  /*1c10*/  UIADD3 UR9, UR30, 0x180, URZ ;  /* 0x000001801e097890 */ /* 0x000fe2000fffe03f */
[----:B------:R-:W-:Y:S01]  /*1c20*/  QGMMA.64x32x32.F32.E4M3.E4M3 R88, gdesc[UR24], RZ, !UPT, gsb0 ;  /* 0x00600000185879f3 */ /* 0x000fe2000c0008ff */
[----:B------:R-:W-:Y:S01]  /*1c30*/  UMOV UR26, UR6 ;  /* 0x00000006001a7c82 */ /* 0x000fe20008000000 */
[----:B------:R-:W-:Y:S01]  /*1c40*/  UMOV UR27, 0x80000020 ;  /* 0x80000020001b7882 */ /* 0x000fe20000000000 */
[----:B------:R-:W-:Y:S01]  /*1c50*/  UMOV UR6, UR8 ;  /* 0x0000000800067c82 */ /* 0x000fe20008000000 */
[----:B------:R-:W-:-:S02]  /*1c60*/  UIADD3 UR10, UR30, 0x200, URZ ;  /* 0x000002001e0a7890 */ /* 0x000fc4000fffe03f */
[----:B------:R-:W-:Y:S02]  /*1c70*/  UIADD3 UR12, UR30, 0x102, URZ ;  /* 0x000001021e0c7890 */ /* 0x000fe4000fffe03f */
[----:B------:R-:W-:Y:S02]  /*1c80*/  UIADD3 UR13, UR30, 0x182, URZ ;  /* 0x000001821e0d7890 */ /* 0x000fe4000fffe03f */
[----:B------:R-:W-:Y:S02]  /*1c90*/  UIADD3 UR14, UR30, 0x202, URZ ;  /* 0x000002021e0e7890 */ /* 0x000fe4000fffe03f */
[----:B------:R-:W-:Y:S01]  /*1ca0*/  UIADD3 UR18, UR30, 0x382, URZ ;  /* 0x000003821e127890 */ /* 0x000fe2000fffe03f */
[----:B------:R-:W-:Y:S01]  /*1cb0*/  UMOV UR19, 0x80000020 ;  /* 0x8000002000137882 */ /* 0x000fe20000000000 */
[----:B------:R-:W-:Y:S01]  /*1cc0*/  UIADD3 UR22, UR30, 0x600, URZ ;  /* 0x000006001e167890 */ /* 0x000fe2000fffe03f */
[----:B------:R-:W-:Y:S01]  /*1cd0*/  UMOV UR23, 0x80000020 ;  /* 0x8000002000177882 */ /* 0x000fe20000000000 */
[----:B------:R-:W-:Y:S01]  /*1ce0*/  UMOV UR31, 0x80000020 ;  /* 0x80000020001f7882 */ /* 0x000fe20000000000 */
[----:B------:R-:W-:-:S02]  /*1cf0*/  WARPGROUP.DEPBAR.LE gsb0, 0x0 ;  /* 0x00008000000079c5 */ /* 0x000fc40000010000 */
[----:B------:R-:W-:-:S06]  /*1d00*/  WARPGROUP.ARRIVE ;  /* 0x00000000000079c5 */ /* 0x000fcc0000000000 */
[----:B------:R-:W-:Y:S01]  /*1d10*/  QGMMA.64x32x32.F32.E4M3.E4M3 R72, gdesc[UR24], RZ, !UPT, gsb0 ;  /* 0x00600000184879f3 */ /* 0x000fe2000c0008ff */
[----:B------:R-:W-:Y:S01]  /*1d20*/  UMOV UR26, UR9 ;  /* 0x00000009001a7c82 */ /* 0x000fe20008000000 */
[----:B------:R-:W-:Y:S01]  /*1d30*/  UMOV UR27, 0x80000020 ;  /* 0x80000020001b7882 */ /* 0x000fe20000000000 */
[----:B------:R-:W-:Y:S02]  /*1d40*/  WARPGROUP.DEPBAR.LE gsb0, 0x0 ;  /* 0x00008000000079c5 */ /* 0x000fe40000010000 */
[----:B------:R-:W-:-:S06]  /*1d50*/  WARPGROUP.ARRIVE ;  /* 0x00000000000079c5 */ /* 0x000fcc0000000000 */
[----:B------:R-:W-:Y:S01]  /*1d60*/  QGMMA.64x32x32.F32.E4M3.E4M3 R56, gdesc[UR4], RZ, !UPT, gsb0 ;  /* 0x00600000043879f3 */ /* 0x000fe2000c0008ff */
[----:B------:R-:W-:Y:S02]  /*1d70*/  UIADD3 UR4, UR28, 0x2, URZ ;  /* 0x000000021c047890 */ /* 0x000fe4000fffe03f */
[----:B------:R-:W-:Y:S01]  /*1d80*/  UIADD3 UR6, UR30, 0x2, URZ ;  /* 0x000000021e067890 */ /* 0x000fe2000fffe03f */
[----:B------:R-:W-:Y:S01]  /*1d90*/  UMOV UR5, 0x80000020 ;  /* 0x8000002000057882 */ /* 0x000fe20000000000 */
[----:B------:R-:W-:Y:S01]  /*1da0*/  UMOV UR7, 0x80000020 ;  /* 0x8000002000077882 */ /* 0x000fe20000000000 */
[----:B------:R-:W-:Y:S02]  /*1db0*/  UMOV UR9, UR5 ;  /* 0x0000000500097c82 */ /* 0x000fe40008000000 */
[----:B------:R-:W-:Y:S01]  /*1dc0*/  UMOV UR8, UR4 ;  /* 0x0000000400087c82 */ /* 0x000fe20008000000 */
        /* <DEDUP_REMOVED lines=12> */
[----:B------:R-:W-:Y:S01]  /*1e90*/  UMOV UR6, UR10 ;  /* 0x0000000a00067c82 */ /* 0x000fe20008000000 */
[----:B------:R-:W-:Y:S01]  /*1ea0*/  UMOV UR7, 0x80000020 ;  /* 0x8000002000077882 */ /* 0x000fe20000000000 */
[----:B------:R-:W-:Y:S01]  /*1eb0*/  UMOV UR10, UR12 ;  /* 0x0000000c000a7c82 */ /* 0x000fe20008000000 */
[----:B------:R-:W-:Y:S02]  /*1ec0*/  WARPGROUP.DEPBAR.LE gsb0, 0x0 ;  /* 0x00008000000079c5 */ /* 0x000fe40000010000 */
[----:B------:R-:W-:-:S06]  /*1ed0*/  WARPGROUP.ARRIVE ;  /* 0x00000000000079c5 */ /* 0x000fcc0000000000 */
[----:B------:R-:W-:Y:S01]  /*1ee0*/  QGMMA.64x32x32.F32.E4M3.E4M3 R72, gdesc[UR4], R72, gsb0 ;  /* 0x00600000044879f3 */ /* 0x000fe20008000848 */
[----:B------:R-:W-:Y:S01]  /*1ef0*/  UMOV UR6, UR13 ;  /* 0x0000000d00067c82 */ /* 0x000fe20008000000 */
[----:B------:R-:W-:Y:S01]  /*1f00*/  UMOV UR7, 0x80000020 ;  /* 0x8000002000077882 */ /* 0x000fe20000000000 */
[----:B------:R-:W-:Y:S02]  /*1f10*/  WARPGROUP.DEPBAR.LE gsb0, 0x0 ;  /* 0x00008000000079c5 */ /* 0x000fe40000010000 */
[----:B------:R-:W-:-:S06]  /*1f20*/  WARPGROUP.ARRIVE ;  /* 0x00000000000079c5 */ /* 0x000fcc0000000000 */
[----:B------:R-:W-:Y:S01]  /*1f30*/  QGMMA.64x32x32.F32.E4M3.E4M3 R56, gdesc[UR8], R56, gsb0 ;  /* 0x00600000083879f3 */ /* 0x000fe20008000838 */
        /* <DEDUP_REMOVED lines=16> */
[----:B------:R-:W-:Y:S01]  /*2040*/  UIADD3 UR7, UR30, 0x400, URZ ;  /* 0x000004001e077890 */ /* 0x000fe2000fffe03f */
        /* <DEDUP_REMOVED lines=96> */
[----:B------:R-:W-:-:S03]  /*2650*/  UIADD3 UR6, UR30, 0x702, URZ ;  /* 0x000007021e067890 */ /* 0x000fc6000fffe03f */
        /* <DEDUP_REMOVED lines=18> */
[----:B------:R-:W-:Y:S05]  /*2780*/  @!P0 BRA `(.L_x_132) ;  /* 0x0000000000048947 */ /* 0x000fea0003800000 */
[----:B------:R-:W-:Y:S01]  /*2790*/  BPT.TRAP 0x1 ;  /* 0x000000040000795c */ /* 0x000fe20000300000 */
.L_x_132:
[C---:B------:R-:W-:Y:S01]  /*27a0*/  FMUL.FTZ R90, R0.reuse, R90 ;  /* 0x0000005a005a7220 */ /* 0x040fe20000410000 */
[C---:B------:R-:W-:Y:S01]  /*27b0*/  FMUL.FTZ R91, R0.reuse, R91 ;  /* 0x0000005b005b7220 */ /* 0x040fe20000410000 */
[C---:B------:R-:W-:Y:S01]  /*27c0*/  FMUL.FTZ R94, R0.reuse, R94 ;  /* 0x0000005e005e7220 */ /* 0x040fe20000410000 */
[----:B------:R-:W-:Y:S01]  /*27d0*/  FMUL.FTZ R95, R0, R95 ;  /* 0x0000005f005f7220 */ /* 0x000fe20000410000 */
[----:B------:R-:W-:Y:S02]  /*27e0*/  VIADD R14, R170, UR55 ;  /* 0x00000037aa0e7c36 */ /* 0x000fe40008000000 */
[C---:B------:R-:W-:Y:S01]  /*27f0*/  FMUL.FTZ R98, R0.reuse, R98 ;  /* 0x0000006200627220 */ /* 0x040fe20000410000 */
[----:B------:R-:W3:Y:S01]  /*2800*/  MUFU.TANH R90, R90 ;  /* 0x0000005a005a7308 */ /* 0x000ee20000002400 */
[----:B------:R-:W-:Y:S02]  /*2810*/  IMAD.U32 R15, RZ, RZ, UR54 ;  /* 0x00000036ff0f7e24 */ /* 0x000fe4000f8e00ff */
[C---:B------:R-:W-:Y:S01]  /*2820*/  FMUL.FTZ R8, R0.reuse, R96 ;  /* 0x0000006000087220 */ /* 0x040fe20000410000 */
[C---:B-12---:R-:W-:Y:S01]  /*2830*/  FMUL.FTZ R3, R0.reuse, R88 ;  /* 0x0000005800037220 */ /* 0x046fe20000410000 */
[----:B------:R-:W-:Y:S01]  /*2840*/  FMUL.FTZ R99, R0, R99 ;  /* 0x0000006300637220 */ /* 0x000fe20000410000 */
[----:B------:R-:W-:-:S02]  /*2850*/  IMAD R96, R15, -0xa0, R14 ;  /* 0xffffff600f607824 */ /* 0x000fc400078e020e */
[C---:B------:R-:W-:Y:S01]  /*2860*/  FMUL.FTZ R4, R0.reuse, R89 ;  /* 0x0000005900047220 */ /* 0x040fe20000410000 */
[C---:B------:R-:W-:Y:S01]  /*2870*/  FMUL.FTZ R102, R0.reuse, R102 ;  /* 0x0000006600667220 */ /* 0x040fe20000410000 */
[----:B------:R-:W1:Y:S01]  /*2880*/  MUFU.TANH R91, R91 ;  /* 0x0000005b005b7308 */ /* 0x000e620000002400 */
[----:B------:R-:W-:Y:S01]  /*2890*/  FMUL.FTZ R5, R0, R92 ;  /* 0x0000005c00057220 */ /* 0x000fe20000410000 */
[----:B------:R-:W-:Y:S01]  /*28a0*/  ISETP.GT.AND P4, PT, R96, RZ, PT ;  /* 0x000000ff6000720c */ /* 0x000fe20003f84270 */
[----:B------:R-:W-:Y:S01]  /*28b0*/  FMUL.FTZ R103, R0, R103 ;  /* 0x0000006700677220 */ /* 0x000fe20000410000 */
[----:B------:R-:W-:Y:S01]  /*28c0*/  ISETP.GT.AND P3, PT, R96, 0x1, PT ;  /* 0x000000016000780c */ /* 0x000fe20003f64270 */
[----:B------:R-:W-:Y:S01]  /*28d0*/  FMUL.FTZ R7, R0, R93 ;  /* 0x0000005d00077220 */ /* 0x000fe20000410000 */
[----:B------:R-:W-:Y:S01]  /*28e0*/  ISETP.GT.AND P2, PT, R96, 0x8, PT ;  /* 0x000000086000780c */ /* 0x000fe20003f44270 */
[----:B------:R-:W-:Y:S01]  /*28f0*/  FMUL.FTZ R74, R0, R74 ;  /* 0x0000004a004a7220 */ /* 0x000fe20000410000 */
[----:B------:R-:W2:Y:S01]  /*2900*/  MUFU.TANH R94, R94 ;  /* 0x0000005e005e7308 */ /* 0x000ea20000002400 */
[----:B---3--:R-:W-:Y:S01]  /*2910*/  FSEL R123, R90, -INF , P4 ;  /* 0xff8000005a7b7808 */ /* 0x008fe20002000000 */
[----:B------:R-:W-:Y:S01]  /*2920*/  FMUL.FTZ R75, R0, R75 ;  /* 0x0000004b004b7220 */ /* 0x000fe20000410000 */
[----:B------:R-:W-:Y:S01]  /*2930*/  ISETP.GT.AND P1, PT, R96, 0x9, PT ;  /* 0x000000096000780c */ /* 0x000fe20003f24270 */
[----:B------:R-:W-:Y:S01]  /*2940*/  FMUL.FTZ R9, R0, R97 ;  /* 0x0000006100097220 */ /* 0x000fe20000410000 */
[----:B------:R-:W-:Y:S01]  /*2950*/  ISETP.GT.AND P6, PT, R96, 0x10, PT ;  /* 0x000000106000780c */ /* 0x000fe20003fc4270 */
[----:B------:R-:W-:Y:S01]  /*2960*/  FMUL.FTZ R78, R0, R78 ;  /* 0x0000004e004e7220 */ /* 0x000fe20000410000 */
[----:B------:R-:W-:Y:S01]  /*2970*/  ISETP.GT.AND P5, PT, R96, 0x11, PT ;  /* 0x000000116000780c */ /* 0x000fe20003fa4270 */
[----:B------:R-:W3:Y:S01]  /*2980*/  MUFU.TANH R95, R95 ;  /* 0x0000005f005f7308 */ /* 0x000ee20000002400 */
[----:B-1----:R-:W-:Y:S01]  /*2990*/  FSEL R91, R91, -INF , P3 ;  /* 0xff8000005b5b7808 */ /* 0x002fe20001800000 */
[C---:B------:R-:W-:Y:S01]  /*29a0*/  FMUL.FTZ R11, R0.reuse, R100 ;  /* 0x00000064000b7220 */ /* 0x040fe20000410000 */
[C---:B------:R-:W-:Y:S01]  /*29b0*/  FMUL.FTZ R79, R0.reuse, R79 ;  /* 0x0000004f004f7220 */ /* 0x040fe20000410000 */
[C---:B------:R-:W-:Y:S01]  /*29c0*/  FMUL.FTZ R10, R0.reuse, R101 ;  /* 0x00000065000a7220 */ /* 0x040fe20000410000 */
[----:B------:R-:W-:Y:S01]  /*29d0*/  FMNMX.FTZ R14, R123, R91, !PT ;  /* 0x0000005b7b0e7209 */ /* 0x000fe20007810000 */
[C---:B------:R-:W-:Y:S01]  /*29e0*/  FMUL.FTZ R82, R0.reuse, R82 ;  /* 0x0000005200527220 */ /* 0x040fe20000410000 */
[----:B------:R-:W-:Y:S01]  /*29f0*/  FMUL.FTZ R13, R0, R72 ;  /* 0x00000048000d7220 */ /* 0x000fe20000410000 */
[----:B------:R-:W1:Y:S01]  /*2a00*/  MUFU.TANH R98, R98 ;  /* 0x0000006200627308 */ /* 0x000e620000002400 */
[----:B--2---:R-:W-:Y:S01]  /*2a10*/  FSEL R129, R94, -INF , P2 ;  /* 0xff8000005e817808 */ /* 0x004fe20001000000 */
[C---:B------:R-:W-:Y:S01]  /*2a20*/  FMUL.FTZ R83, R0.reuse, R83 ;  /* 0x0000005300537220 */ /* 0x040fe20000410000 */
[C---:B------:R-:W-:Y:S01]  /*2a30*/  FMUL.FTZ R25, R0.reuse, R25 ;  /* 0x0000001900197220 */ /* 0x040fe20000410000 */
[C---:B------:R-:W-:Y:S01]  /*2a40*/  FMUL.FTZ R12, R0.reuse, R73 ;  /* 0x00000049000c7220 */ /* 0x040fe20000410000 */
[----:B------:R-:W-:Y:S01]  /*2a50*/  FMNMX.FTZ R14, R129, R14, !PT ;  /* 0x0000000e810e7209 */ /* 0x000fe20007810000 */
[C---:B------:R-:W-:Y:S01]  /*2a60*/  FMUL.FTZ R86, R0.reuse, R86 ;  /* 0x0000005600567220 */ /* 0x040fe20000410000 */
[C---:B------:R-:W-:Y:S01]  /*2a70*/  FMUL.FTZ R72, R0.reuse, R76 ;  /* 0x0000004c00487220 */ /* 0x040fe20000410000 */
[----:B------:R-:W2:Y:S01]  /*2a80*/  MUFU.TANH R3, R3 ;  /* 0x0000000300037308 */ /* 0x000ea20000002400 */
[----:B---3--:R-:W-:Y:S01]  /*2a90*/  FSEL R137, R95, -INF , P1 ;  /* 0xff8000005f897808 */ /* 0x008fe20000800000 */
[C---:B------:R-:W-:Y:S01]  /*2aa0*/  FMUL.FTZ R87, R0.reuse, R87 ;  /* 0x0000005700577220 */ /* 0x040fe20000410000 */
[C---:B------:R-:W-:Y:S01]  /*2ab0*/  FMUL.FTZ R20, R0.reuse, R77 ;  /* 0x0000004d00147220 */ /* 0x040fe20000410000 */
[C---:B------:R-:W-:Y:S01]  /*2ac0*/  FMUL.FTZ R58, R0.reuse, R58 ;  /* 0x0000003a003a7220 */ /* 0x040fe20000410000 */
[----:B------:R-:W-:Y:S01]  /*2ad0*/  FMNMX.FTZ R14, R137, R14, !PT ;  /* 0x0000000e890e7209 */ /* 0x000fe20007810000 */
[C---:B------:R-:W-:Y:S01]  /*2ae0*/  FMUL.FTZ R27, R0.reuse, R27 ;  /* 0x0000001b001b7220 */ /* 0x040fe20000410000 */
[----:B------:R-:W-:Y:S01]  /*2af0*/  FMUL.FTZ R59, R0, R59 ;  /* 0x0000003b003b7220 */ /* 0x000fe20000410000 */
[----:B------:R-:W3:Y:S01]  /*2b00*/  MUFU.TANH R99, R99 ;  /* 0x0000006300637308 */ /* 0x000ee20000002400 */
[----:B-1----:R-:W-:Y:S01]  /*2b10*/  FSEL R139, R98, -INF , P6 ;  /* 0xff800000628b7808 */ /* 0x002fe20003000000 */
[C---:B------:R-:W-:Y:S01]  /*2b20*/  FMUL.FTZ R73, R0.reuse, R81 ;  /* 0x0000005100497220 */ /* 0x040fe20000410000 */
[C---:B------:R-:W-:Y:S01]  /*2b30*/  FMUL.FTZ R62, R0.reuse, R62 ;  /* 0x0000003e003e7220 */ /* 0x040fe20000410000 */
[C---:B------:R-:W-:Y:S01]  /*2b40*/  FMUL.FTZ R31, R0.reuse, R31 ;  /* 0x0000001f001f7220 */ /* 0x040fe20000410000 */
[----:B------:R-:W-:Y:S01]  /*2b50*/  FMNMX.FTZ R90, R139, R14, !PT ;  /* 0x0000000e8b5a7209 */ /* 0x000fe20007810000 */
[C---:B------:R-:W-:Y:S01]  /*2b60*/  FMUL.FTZ R84, R0.reuse, R84 ;  /* 0x0000005400547220 */ /* 0x040fe20000410000 */
[C---:B------:R-:W-:Y:S01]  /*2b70*/  FMUL.FTZ R63, R0.reuse, R63 ;  /* 0x0000003f003f7220 */ /* 0x040fe20000410000 */
[----:B------:R-:W1:Y:S01]  /*2b80*/  MUFU.TANH R4, R4 ;  /* 0x0000000400047308 */ /* 0x000e620000002400 */
[----:B--2---:R-:W-:Y:S01]  /*2b90*/  FSEL R15, R3, -INF , P4 ;  /* 0xff800000030f7808 */ /* 0x004fe20002000000 */
[----:B------:R-:W-:Y:S01]  /*2ba0*/  FMUL.FTZ R35, R0, R35 ;  /* 0x0000002300237220 */ /* 0x000fe20000410000 */
[----:B------:R-:W-:Y:S01]  /*2bb0*/  ISETP.GT.AND P4, PT, R96, 0x18, PT ;  /* 0x000000186000780c */ /* 0x000fe20003f84270 */
[C---:B------:R-:W-:Y:S01]  /*2bc0*/  FMUL.FTZ R66, R0.reuse, R66 ;  /* 0x0000004200427220 */ /* 0x040fe20000410000 */
[C---:B------:R-:W-:Y:S01]  /*2bd0*/  FMUL.FTZ R39, R0.reuse, R39 ;  /* 0x0000002700277220 */ /* 0x040fe20000410000 */
        /* <DEDUP_REMOVED lines=12> */
[----:B------:R-:W-:Y:S01]  /*2ca0*/  FMUL.FTZ R43, R0, R43 ;  /* 0x0000002b002b7220 */ /* 0x000fe20000410000 */
[----:B------:R-:W-:Y:S01]  /*2cb0*/  ISETP.GT.AND P3, PT, R96, 0x19, PT ;  /* 0x000000196000780c */ /* 0x000fe20003f64270 */
[C---:B------:R-:W-:Y:S01]  /*2cc0*/  FMUL.FTZ R61, R0.reuse, R61 ;  /* 0x0000003d003d7220 */ /* 0x040fe20000410000 */
[C---:B------:R-:W-:Y:S01]  /*2cd0*/  FMUL.FTZ R64, R0.reuse, R64 ;  /* 0x0000004000407220 */ /* 0x040fe20000410000 */
        /* <DEDUP_REMOVED lines=12> */
[----:B------:R-:W-:Y:S01]  /*2da0*/  FMUL.FTZ R49, R0, R49 ;  /* 0x0000003100317220 */ /* 0x000fe20000410000 */
[----:B------:R-:W-:Y:S01]  /*2db0*/  ISETP.GT.AND P2, PT, R96, 0x20, PT ;  /* 0x000000206000780c */ /* 0x000fe20003f44270 */
[C---:B------:R-:W-:Y:S01]  /*2dc0*/  FMUL.FTZ R24, R0.reuse, R24 ;  /* 0x0000001800187220 */ /* 0x040fe20000410000 */
[C---:B------:R-:W-:Y:S01]  /*2dd0*/  FMUL.FTZ R68, R0.reuse, R68 ;  /* 0x0000004400447220 */ /* 0x040fe20000410000 */
[C---:B------:R-:W-:Y:S01]  /*2de0*/  FMUL.FTZ R51, R0.reuse, R51 ;  /* 0x0000003300337220 */ /* 0x040fe20000410000 */
[C---:B------:R-:W-:Y:S01]  /*2df0*/  FMUL.FTZ R50, R0.reuse, R50 ;  /* 0x0000003200327220 */ /* 0x040fe20000410000 */
[----:B------:R3:W4:Y:S01]  /*2e00*/  MUFU.TANH R88, R74 ;  /* 0x0000004a00587308 */ /* 0x0007220000002400 */
[----:B-1----:R-:W-:Y:S01]  /*2e10*/  FSEL R145, R103, -INF , P3 ;  /* 0xff80000067917808 */ /* 0x002fe20001800000 */
[C---:B------:R-:W-:Y:S01]  /*2e20*/  FMUL.FTZ R53, R0.reuse, R53 ;  /* 0x0000003500357220 */ /* 0x040fe20000410000 */
[C---:B------:R-:W-:Y:S01]  /*2e30*/  FMUL.FTZ R55, R0.reuse, R55 ;  /* 0x0000003700377220 */ /* 0x040fe20000410000 */
[C---:B------:R-:W-:Y:S01]  /*2e40*/  FMUL.FTZ R26, R0.reuse, R26 ;  /* 0x0000001a001a7220 */ /* 0x040fe20000410000 */
[----:B------:R-:W-:Y:S01]  /*2e50*/  FMNMX.FTZ R90, R145, R90, !PT ;  /* 0x0000005a915a7209 */ /* 0x000fe20007810000 */
[C---:B------:R-:W-:Y:S01]  /*2e60*/  FMUL.FTZ R40, R0.reuse, R40 ;  /* 0x0000002800287220 */ /* 0x040fe20000410000 */
[C---:B------:R-:W-:Y:S01]  /*2e70*/  FMUL.FTZ R54, R0.reuse, R54 ;  /* 0x0000003600367220 */ /* 0x040fe20000410000 */
[----:B------:R-:W-:Y:S01]  /*2e80*/  MUFU.TANH R8, R8 ;  /* 0x0000000800087308 */ /* 0x000fe20000002400 */
[----:B--2---:R-:W-:Y:S01]  /*2e90*/  FSEL R7, R7, -INF , P1 ;  /* 0xff80000007077808 */ /* 0x004fe20000800000 */
[----:B---3--:R-:W-:Y:S01]  /*2ea0*/  FMUL.FTZ R74, R0, R80 ;  /* 0x00000050004a7220 */ /* 0x008fe20000410000 */
[----:B------:R-:W-:Y:S01]  /*2eb0*/  ISETP.GT.AND P1, PT, R96, 0x21, PT ;  /* 0x000000216000780c */ /* 0x000fe20003f24270 */
[C---:B------:R-:W-:Y:S01]  /*2ec0*/  FMUL.FTZ R48, R0.reuse, R48 ;  /* 0x0000003000307220 */ /* 0x040fe20000410000 */
[C---:B------:R-:W-:Y:S01]  /*2ed0*/  FMUL.FTZ R30, R0.reuse, R30 ;  /* 0x0000001e001e7220 */ /* 0x040fe20000410000 */
[C---:B------:R-:W-:Y:S01]  /*2ee0*/  FMUL.FTZ R52, R0.reuse, R52 ;  /* 0x0000003400347220 */ /* 0x040fe20000410000 */
[----:B------:R-:W-:Y:S01]  /*2ef0*/  FMUL.FTZ R34, R0, R34 ;  /* 0x0000002200227220 */ /* 0x000fe20000410000 */
[----:B------:R1:W2:Y:S01]  /*2f00*/  MUFU.TANH R89, R75 ;  /* 0x0000004b00597308 */ /* 0x0002a20000002400 */
[----:B----4-:R-:W-:Y:S01]  /*2f10*/  FSEL R147, R88, -INF , P2 ;  /* 0xff80000058937808 */ /* 0x010fe20001000000 */
[C---:B------:R-:W-:Y:S01]  /*2f20*/  FMUL.FTZ R28, R0.reuse, R28 ;  /* 0x0000001c001c7220 */ /* 0x040fe20000410000 */
[C---:B------:R-:W-:Y:S01]  /*2f30*/  FMUL.FTZ R38, R0.reuse, R38 ;  /* 0x0000002600267220 */ /* 0x040fe20000410000 */
[C---:B------:R-:W-:Y:S01]  /*2f40*/  FMUL.FTZ R32, R0.reuse, R32 ;  /* 0x0000002000207220 */ /* 0x040fe20000410000 */
[----:B------:R-:W-:Y:S01]  /*2f50*/  FMNMX.FTZ R90, R147, R90, !PT ;  /* 0x0000005a935a7209 */ /* 0x000fe20007810000 */
[C---:B------:R-:W-:Y:S01]  /*2f60*/  FMUL.FTZ R36, R0.reuse, R36 ;  /* 0x0000002400247220 */ /* 0x040fe20000410000 */
[----:B------:R-:W-:Y:S01]  /*2f70*/  ULDC UR6, c[0x0][0x988] ;  /* 0x0002620000067ab9 */ /* 0x000fe20000000800 */
[----:B------:R-:W3:Y:S01]  /*2f80*/  MUFU.TANH R9, R9 ;  /* 0x0000000900097308 */ /* 0x000ee20000002400 */
[C---:B-1----:R-:W-:Y:S01]  /*2f90*/  FMUL.FTZ R75, R0.reuse, R85 ;  /* 0x00000055004b7220 */ /* 0x042fe20000410000 */
[C---:B------:R-:W-:Y:S01]  /*2fa0*/  FMUL.FTZ R29, R0.reuse, R29 ;  /* 0x0000001d001d7220 */ /* 0x040fe20000410000 */
[----:B------:R-:W-:Y:S01]  /*2fb0*/  IMAD.U32 R4, RZ, RZ, UR6 ;  /* 0x00000006ff047e24 */ /* 0x000fe2000f8e00ff */
[----:B------:R-:W-:Y:S01]  /*2fc0*/  P2R R104, PR, RZ, 0x1 ;  /* 0x00000001ff687803 */ /* 0x000fe20000000000 */
[C---:B------:R-:W-:Y:S01]  /*2fd0*/  FMUL.FTZ R33, R0.reuse, R33 ;  /* 0x0000002100217220 */ /* 0x040fe20000410000 */
[----:B------:R-:W-:Y:S01]  /*2fe0*/  FMUL.FTZ R37, R0, R37 ;  /* 0x0000002500257220 */ /* 0x000fe20000410000 */
[----:B------:R-:W-:Y:S01]  /*2ff0*/  UISETP.GE.AND UP0, UPT, UR55, 0xa1, UPT ;  /* 0x000000a13700788c */ /* 0x000fe2000bf06270 */
[----:B------:R-:W-:Y:S01]  /*3000*/  MUFU.TANH R78, R78 ;  /* 0x0000004e004e7308 */ /* 0x000fe20000002400 */
[----:B--2---:R-:W-:-:S04]  /*3010*/  FSEL R89, R89, -INF , P1 ;  /* 0xff80000059597808 */ /* 0x004fc80000800000 */
[----:B------:R-:W-:-:S03]  /*3020*/  FMNMX.FTZ R90, R89, R90, !PT ;  /* 0x0000005a595a7209 */ /* 0x000fc60007810000 */
[----:B------:R-:W1:Y:S01]  /*3030*/  MUFU.TANH R11, R11 ;  /* 0x0000000b000b7308 */ /* 0x000e620000002400 */
[----:B---3--:R-:W-:Y:S02]  /*3040*/  FSEL R9, R9, -INF , P5 ;  /* 0xff80000009097808 */ /* 0x008fe40002800000 */
[----:B------:R-:W-:-:S05]  /*3050*/  ISETP.GT.AND P5, PT, R96, 0x29, PT ;  /* 0x000000296000780c */ /* 0x000fca0003fa4270 */
[----:B------:R-:W2:Y:S08]  /*3060*/  MUFU.TANH R79, R79 ;  /* 0x0000004f004f7308 */ /* 0x000eb00000002400 */
[----:B------:R-:W-:Y:S01]  /*3070*/  MUFU.TANH R10, R10 ;  /* 0x0000000a000a7308 */ /* 0x000fe20000002400 */
[----:B-1----:R-:W-:Y:S02]  /*3080*/  FSEL R11, R11, -INF , P4 ;  /* 0xff8000000b0b7808 */ /* 0x002fe40002000000 */
[----:B------:R-:W-:-:S05]  /*3090*/  ISETP.GT.AND P4, PT, R96, 0x30, PT ;  /* 0x000000306000780c */ /* 0x000fca0003f84270 */
[----:B------:R-:W1:Y:S01]  /*30a0*/  MUFU.TANH R82, R82 ;  /* 0x0000005200527308 */ /* 0x000e620000002400 */
[----:B--2---:R-:W-:-:S07]  /*30b0*/  FSEL R151, R79, -INF , P5 ;  /* 0xff8000004f977808 */ /* 0x004fce0002800000 */
[----:B------:R-:W2:Y:S08]  /*30c0*/  MUFU.TANH R13, R13 ;  /* 0x0000000d000d7308 */ /* 0x000eb00000002400 */
[----:B------:R3:W-:Y:S01]  /*30d0*/  MUFU.TANH R92, R25 ;  /* 0x00000019005c7308 */ /* 0x0007e20000002400 */
[----:B-1----:R-:W-:-:S07]  /*30e0*/  FSEL R153, R82, -INF , P4 ;  /* 0xff80000052997808 */ /* 0x002fce0002000000 */
[----:B------:R-:W-:Y:S01]  /*30f0*/  MUFU.TANH R83, R83 ;  /* 0x0000005300537308 */ /* 0x000fe20000002400 */
[----:B---3--:R-:W-:Y:S02]  /*3100*/  FSEL R25, R8, -INF , P6 ;  /* 0xff80000008197808 */ /* 0x008fe40003000000 */
[----:B------:R-:W-:Y:S02]  /*3110*/  ISETP.GT.AND P6, PT, R96, 0x28, PT ;  /* 0x000000286000780c */ /* 0x000fe40003fc4270 */
[----:B--2---:R-:W-:Y:S02]  /*3120*/  FSEL R13, R13, -INF , P2 ;  /* 0xff8000000d0d7808 */ /* 0x004fe40001000000 */
[----:B------:R-:W-:Y:S01]  /*3130*/  FSEL R149, R78, -INF , P6 ;  /* 0xff8000004e957808 */ /* 0x000fe20003000000 */
[----:B------:R-:W-:Y:S01]  /*3140*/  MUFU.TANH R12, R12 ;  /* 0x0000000c000c7308 */ /* 0x000fe20000002400 */
[----:B------:R-:W-:Y:S02]  /*3150*/  ISETP.GT.AND P2, PT, R96, 0x38, PT ;  /* 0x000000386000780c */ /* 0x000fe40003f44270 */
[----:B------:R-:W-:-:S04]  /*3160*/  FMNMX.FTZ R90, R149, R90, !PT ;  /* 0x0000005a955a7209 */ /* 0x000fc80007810000 */
[----:B------:R-:W-:Y:S01]  /*3170*/  FMNMX.FTZ R90, R151, R90, !PT ;  /* 0x0000005a975a7209 */ /* 0x000fe20007810000 */
[----:B------:R-:W1:Y:S03]  /*3180*/  MUFU.TANH R86, R86 ;  /* 0x0000005600567308 */ /* 0x000e660000002400 */
[----:B------:R-:W-:-:S05]  /*3190*/  FMNMX.FTZ R90, R153, R90, !PT ;  /* 0x0000005a995a7209 */ /* 0x000fca0007810000 */
[----:B------:R-:W-:Y:S08]  /*31a0*/  MUFU.TANH R72, R72 ;  /* 0x0000004800487308 */ /* 0x000ff00000002400 */
[----:B------:R-:W-:Y:S01]  /*31b0*/  MUFU.TANH R87, R87 ;  /* 0x0000005700577308 */ /* 0x000fe20000002400 */
[----:B-1----:R-:W-:-:S07]  /*31c0*/  FSEL R157, R86, -INF , P2 ;  /* 0xff800000569d7808 */ /* 0x002fce0001000000 */
[----:B------:R-:W-:Y:S08]  /*31d0*/  MUFU.TANH R20, R20 ;  /* 0x0000001400147308 */ /* 0x000ff00000002400 */
[----:B------:R1:W-:Y:S08]  /*31e0*/  MUFU.TANH R119, R27 ;  /* 0x0000001b00777308 */ /* 0x0003f00000002400 */
[----:B------:R-:W-:Y:S01]  /*31f0*/  MUFU.TANH R58, R58 ;  /* 0x0000003a003a7308 */ /* 0x000fe20000002400 */
[----:B-1----:R-:W-:-:S02]  /*3200*/  FSEL R27, R10, -INF , P3 ;  /* 0xff8000000a1b7808 */ /* 0x002fc40001800000 */
[----:B------:R-:W-:-:S04]  /*3210*/  ISETP.GT.AND P3, PT, R96, 0x31, PT ;  /* 0x000000316000780c */ /* 0x000fc80003f64270 */
[----:B------:R-:W-:Y:S01]  /*3220*/  FSEL R155, R83, -INF , P3 ;  /* 0xff800000539b7808 */ /* 0x000fe20001800000 */
[----:B------:R-:W-:Y:S03]  /*3230*/  MUFU.TANH R74, R74 ;  /* 0x0000004a004a7308 */ /* 0x000fe60000002400 */
[----:B------:R-:W-:-:S04]  /*3240*/  FMNMX.FTZ R90, R155, R90, !PT ;  /* 0x0000005a9b5a7209 */ /* 0x000fc80007810000 */
[----:B------:R-:W-:Y:S01]  /*3250*/  FMNMX.FTZ R90, R157, R90, !PT ;  /* 0x0000005a9d5a7209 */ /* 0x000fe20007810000 */
[----:B------:R-:W-:Y:S08]  /*3260*/  MUFU.TANH R59, R59 ;  /* 0x0000003b003b7308 */ /* 0x000ff00000002400 */
[----:B------:R-:W1:Y:S08]  /*3270*/  MUFU.TANH R73, R73 ;  /* 0x0000004900497308 */ /* 0x000e700000002400 */
[----:B------:R2:W-:Y:S08]  /*3280*/  MUFU.TANH R125, R31 ;  /* 0x0000001f007d7308 */ /* 0x0005f00000002400 */
[----:B------:R-:W-:Y:S01]  /*3290*/  MUFU.TANH R62, R62 ;  /* 0x0000003e003e7308 */ /* 0x000fe20000002400 */
[----:B--2---:R-:W-:-:S02]  /*32a0*/  FSEL R31, R12, -INF , P1 ;  /* 0xff8000000c1f7808 */ /* 0x004fc40000800000 */
[C---:B------:R-:W-:Y:S02]  /*32b0*/  ISETP.GT.AND P1, PT, R96.reuse, 0x39, PT ;  /* 0x000000396000780c */ /* 0x040fe40003f24270 */
[----:B-1----:R-:W-:Y:S02]  /*32c0*/  FSEL R73, R73, -INF , P3 ;  /* 0xff80000049497808 */ /* 0x002fe40001800000 */
[----:B------:R-:W-:Y:S01]  /*32d0*/  FSEL R159, R87, -INF , P1 ;  /* 0xff800000579f7808 */ /* 0x000fe20000800000 */
[----:B------:R-:W-:Y:S01]  /*32e0*/  MUFU.TANH R84, R84 ;  /* 0x0000005400547308 */ /* 0x000fe20000002400 */
[----:B------:R-:W-:Y:S02]  /*32f0*/  ISETP.GT.AND P3, PT, R96, 0x49, PT ;  /* 0x000000496000780c */ /* 0x000fe40003f64270 */
[----:B------:R-:W-:-:S05]  /*3300*/  FMNMX.FTZ R90, R159, R90, !PT ;  /* 0x0000005a9f5a7209 */ /* 0x000fca0007810000 */
[----:B------:R1:W-:Y:S08]  /*3310*/  MUFU.TANH R131, R35 ;  /* 0x0000002300837308 */ /* 0x0003f00000002400 */
[----:B------:R-:W2:Y:S01]  /*3320*/  MUFU.TANH R63, R63 ;  /* 0x0000003f003f7308 */ /* 0x000ea20000002400 */
[----:B-1----:R-:W-:Y:S02]  /*3330*/  FSEL R35, R72, -INF , P6 ;  /* 0xff80000048237808 */ /* 0x002fe40003000000 */
[----:B------:R-:W-:-:S04]  /*3340*/  ISETP.GT.AND P6, PT, R96, 0x40, PT ;  /* 0x000000406000780c */ /* 0x000fc80003fc4270 */
[----:B------:R-:W-:Y:S01]  /*3350*/  FSEL R161, R58, -INF , P6 ;  /* 0xff8000003aa17808 */ /* 0x000fe20003000000 */
[----:B------:R-:W-:Y:S03]  /*3360*/  MUFU.TANH R75, R75 ;  /* 0x0000004b004b7308 */ /* 0x000fe60000002400 */
[----:B------:R-:W-:-:S05]  /*3370*/  FMNMX.FTZ R90, R161, R90, !PT ;  /* 0x0000005aa15a7209 */ /* 0x000fca0007810000 */
[----:B------:R1:W-:Y:S01]  /*3380*/  MUFU.TANH R133, R39 ;  /* 0x0000002700857308 */ /* 0x0003e20000002400 */
[----:B--2---:R-:W-:-:S07]  /*3390*/  FSEL R113, R63, -INF , P3 ;  /* 0xff8000003f717808 */ /* 0x004fce0001800000 */
[----:B------:R-:W2:Y:S01]  /*33a0*/  MUFU.TANH R66, R66 ;  /* 0x0000004200427308 */ /* 0x000ea20000002400 */
[----:B-1----:R-:W-:Y:S02]  /*33b0*/  FSEL R39, R20, -INF , P5 ;  /* 0xff80000014277808 */ /* 0x002fe40002800000 */
[----:B------:R-:W-:-:S04]  /*33c0*/  ISETP.GT.AND P5, PT, R96, 0x41, PT ;  /* 0x000000416000780c */ /* 0x000fc80003fa4270 */
[----:B------:R-:W-:Y:S01]  /*33d0*/  FSEL R163, R59, -INF , P5 ;  /* 0xff8000003ba37808 */ /* 0x000fe20002800000 */
[----:B------:R-:W-:Y:S03]  /*33e0*/  MUFU.TANH R56, R56 ;  /* 0x0000003800387308 */ /* 0x000fe60000002400 */
[----:B------:R-:W-:-:S05]  /*33f0*/  FMNMX.FTZ R90, R163, R90, !PT ;  /* 0x0000005aa35a7209 */ /* 0x000fca0007810000 */
[----:B------:R1:W-:Y:S08]  /*3400*/  MUFU.TANH R76, R41 ;  /* 0x00000029004c7308 */ /* 0x0003f00000002400 */
[----:B------:R-:W3:Y:S01]  /*3410*/  MUFU.TANH R67, R67 ;  /* 0x0000004300437308 */ /* 0x000ee20000002400 */
[----:B-1----:R-:W-:Y:S02]  /*3420*/  FSEL R41, R74, -INF , P4 ;  /* 0xff8000004a297808 */ /* 0x002fe40002000000 */
[----:B------:R-:W-:-:S04]  /*3430*/  ISETP.GT.AND P4, PT, R96, 0x48, PT ;  /* 0x000000486000780c */ /* 0x000fc80003f84270 */
[----:B------:R-:W-:Y:S01]  /*3440*/  FSEL R165, R62, -INF , P4 ;  /* 0xff8000003ea57808 */ /* 0x000fe20002000000 */
[----:B------:R-:W-:Y:S03]  /*3450*/  MUFU.TANH R57, R57 ;  /* 0x0000003900397308 */ /* 0x000fe60000002400 */
[----:B------:R-:W-:-:S04]  /*3460*/  FMNMX.FTZ R90, R165, R90, !PT ;  /* 0x0000005aa55a7209 */ /* 0x000fc80007810000 */
[----:B------:R-:W-:Y:S01]  /*3470*/  FMNMX.FTZ R90, R113, R90, !PT ;  /* 0x0000005a715a7209 */ /* 0x000fe20007810000 */
[----:B------:R-:W1:Y:S08]  /*3480*/  MUFU.TANH R70, R70 ;  /* 0x0000004600467308 */ /* 0x000e700000002400 */
[----:B------:R-:W-:Y:S08]  /*3490*/  MUFU.TANH R60, R60 ;  /* 0x0000003c003c7308 */ /* 0x000ff00000002400 */
[----:B------:R4:W-:Y:S08]  /*34a0*/  MUFU.TANH R77, R43 ;  /* 0x0000002b004d7308 */ /* 0x0009f00000002400 */
[----:B------:R-:W-:Y:S01]  /*34b0*/  MUFU.TANH R71, R71 ;  /* 0x0000004700477308 */ /* 0x000fe20000002400 */
[----:B----4-:R-:W-:-:S02]  /*34c0*/  FSEL R43, R84, -INF , P2 ;  /* 0xff800000542b7808 */ /* 0x010fc40001000000 */
[----:B------:R-:W-:-:S04]  /*34d0*/  ISETP.GT.AND P2, PT, R96, 0x50, PT ;  /* 0x000000506000780c */ /* 0x000fc80003f44270 */
[----:B--2---:R-:W-:Y:S01]  /*34e0*/  FSEL R111, R66, -INF , P2 ;  /* 0xff800000426f7808 */ /* 0x004fe20001000000 */
[----:B------:R-:W-:Y:S03]  /*34f0*/  MUFU.TANH R61, R61 ;  /* 0x0000003d003d7308 */ /* 0x000fe60000002400 */
[----:B------:R-:W-:-:S05]  /*3500*/  FMNMX.FTZ R90, R111, R90, !PT ;  /* 0x0000005a6f5a7209 */ /* 0x000fca0007810000 */
[----:B------:R-:W-:Y:S08]  /*3510*/  MUFU.TANH R64, R64 ;  /* 0x0000004000407308 */ /* 0x000ff00000002400 */
[----:B------:R2:W-:Y:S08]  /*3520*/  MUFU.TANH R80, R45 ;  /* 0x0000002d00507308 */ /* 0x0005f00000002400 */
[----:B------:R-:W-:Y:S01]  /*3530*/  MUFU.TANH R42, R42 ;  /* 0x0000002a002a7308 */ /* 0x000fe20000002400 */
[----:B--2---:R-:W-:-:S02]  /*3540*/  FSEL R45, R75, -INF , P1 ;  /* 0xff8000004b2d7808 */ /* 0x004fc40000800000 */
[----:B------:R-:W-:-:S04]  /*3550*/  ISETP.GT.AND P1, PT, R96, 0x51, PT ;  /* 0x000000516000780c */ /* 0x000fc80003f24270 */
[----:B---3--:R-:W-:Y:S01]  /*3560*/  FSEL R109, R67, -INF , P1 ;  /* 0xff800000436d7808 */ /* 0x008fe20000800000 */
[----:B------:R-:W-:Y:S03]  /*3570*/  MUFU.TANH R69, R69 ;  /* 0x0000004500457308 */ /* 0x000fe60000002400 */
[----:B------:R-:W-:-:S05]  /*3580*/  FMNMX.FTZ R90, R109, R90, !PT ;  /* 0x0000005a6d5a7209 */ /* 0x000fca0007810000 */
[----:B------:R2:W-:Y:S08]  /*3590*/  MUFU.TANH R93, R47 ;  /* 0x0000002f005d7308 */ /* 0x0005f00000002400 */
[----:B------:R-:W-:Y:S01]  /*35a0*/  MUFU.TANH R44, R44 ;  /* 0x0000002c002c7308 */ /* 0x000fe20000002400 */
[----:B--2---:R-:W-:Y:S02]  /*35b0*/  FSEL R47, R56, -INF , P6 ;  /* 0xff800000382f7808 */ /* 0x004fe40003000000 */
[----:B------:R-:W-:-:S04]  /*35c0*/  ISETP.GT.AND P6, PT, R96, 0x58, PT ;  /* 0x000000586000780c */ /* 0x000fc80003fc4270 */
[----:B-1----:R-:W-:Y:S01]  /*35d0*/  FSEL R105, R70, -INF , P6 ;  /* 0xff80000046697808 */ /* 0x002fe20003000000 */
[----:B------:R-:W-:Y:S03]  /*35e0*/  MUFU.TANH R46, R46 ;  /* 0x0000002e002e7308 */ /* 0x000fe60000002400 */
[----:B------:R-:W-:-:S05]  /*35f0*/  FMNMX.FTZ R90, R105, R90, !PT ;  /* 0x0000005a695a7209 */ /* 0x000fca0007810000 */
[----:B------:R-:W1:Y:S08]  /*3600*/  MUFU.TANH R65, R65 ;  /* 0x0000004100417308 */ /* 0x000e700000002400 */
[----:B------:R2:W-:Y:S08]  /*3610*/  MUFU.TANH R81, R49 ;  /* 0x0000003100517308 */ /* 0x0005f00000002400 */
[----:B------:R-:W-:Y:S01]  /*3620*/  MUFU.TANH R24, R24 ;  /* 0x0000001800187308 */ /* 0x000fe20000002400 */
[----:B--2---:R-:W-:-:S02]  /*3630*/  FSEL R49, R57, -INF , P5 ;  /* 0xff80000039317808 */ /* 0x004fc40002800000 */
[C---:B------:R-:W-:Y:S02]  /*3640*/  ISETP.GT.AND P5, PT, R96.reuse, 0x59, PT ;  /* 0x000000596000780c */ /* 0x040fe40003fa4270 */
[----:B-1----:R-:W-:Y:S02]  /*3650*/  FSEL R57, R65, -INF , P1 ;  /* 0xff80000041397808 */ /* 0x002fe40000800000 */
[----:B------:R-:W-:Y:S01]  /*3660*/  FSEL R103, R71, -INF , P5 ;  /* 0xff80000047677808 */ /* 0x000fe20002800000 */
[----:B------:R-:W1:Y:S01]  /*3670*/  MUFU.TANH R68, R68 ;  /* 0x0000004400447308 */ /* 0x000e620000002400 */
[----:B------:R-:W-:Y:S02]  /*3680*/  ISETP.GT.AND P1, PT, R96, 0x69, PT ;  /* 0x000000696000780c */ /* 0x000fe40003f24270 */
[----:B------:R-:W-:Y:S02]  /*3690*/  FMNMX.FTZ R90, R103, R90, !PT ;  /* 0x0000005a675a7209 */ /* 0x000fe40007810000 */
[----:B------:R-:W-:-:S03]  /*36a0*/  FSEL R93, R93, -INF , P1 ;  /* 0xff8000005d5d7808 */ /* 0x000fc60000800000 */
[----:B------:R2:W-:Y:S08]  /*36b0*/  MUFU.TANH R101, R51 ;  /* 0x0000003300657308 */ /* 0x0005f00000002400 */
[----:B------:R3:W-:Y:S01]  /*36c0*/  MUFU.TANH R85, R53 ;  /* 0x0000003500557308 */ /* 0x0007e20000002400 */
[----:B--2---:R-:W-:Y:S02]  /*36d0*/  FSEL R51, R60, -INF , P4 ;  /* 0xff8000003c337808 */ /* 0x004fe40002000000 */
[----:B------:R-:W-:-:S02]  /*36e0*/  ISETP.GT.AND P4, PT, R96, 0x60, PT ;  /* 0x000000606000780c */ /* 0x000fc40003f84270 */
[----:B-1----:R-:W-:Y:S02]  /*36f0*/  FSEL R59, R68, -INF , P6 ;  /* 0xff800000443b7808 */ /* 0x002fe40003000000 */
[----:B------:R-:W-:Y:S01]  /*3700*/  FSEL R99, R42, -INF , P4 ;  /* 0xff8000002a637808 */ /* 0x000fe20002000000 */
[----:B------:R1:W-:Y:S01]  /*3710*/  MUFU.TANH R115, R55 ;  /* 0x0000003700737308 */ /* 0x0003e20000002400 */
[----:B---3--:R-:W-:Y:S02]  /*3720*/  FSEL R53, R61, -INF , P3 ;  /* 0xff8000003d357808 */ /* 0x008fe40001800000 */
[----:B------:R-:W-:Y:S02]  /*3730*/  ISETP.GT.AND P3, PT, R96, 0x61, PT ;  /* 0x000000616000780c */ /* 0x000fe40003f64270 */
[----:B------:R-:W-:Y:S02]  /*3740*/  FSEL R61, R69, -INF , P5 ;  /* 0xff800000453d7808 */ /* 0x000fe40002800000 */
[----:B------:R-:W-:Y:S01]  /*3750*/  FSEL R95, R77, -INF , P3 ;  /* 0xff8000004d5f7808 */ /* 0x000fe20001800000 */
[----:B------:R-:W2:Y:S01]  /*3760*/  MUFU.TANH R50, R50 ;  /* 0x0000003200327308 */ /* 0x000ea20000002400 */
[----:B-1----:R-:W-:-:S02]  /*3770*/  FSEL R55, R64, -INF , P2 ;  /* 0xff80000040377808 */ /* 0x002fc40001000000 */
[----:B------:R-:W-:Y:S02]  /*3780*/  ISETP.GT.AND P2, PT, R96, 0x68, PT ;  /* 0x000000686000780c */ /* 0x000fe40003f44270 */
[----:B------:R-:W-:Y:S02]  /*3790*/  FMNMX.FTZ R90, R99, R90, !PT ;  /* 0x0000005a635a7209 */ /* 0x000fe40007810000 */
[----:B------:R-:W-:Y:S01]  /*37a0*/  FSEL R5, R46, -INF , P2 ;  /* 0xff8000002e057808 */ /* 0x000fe20001000000 */
[----:B------:R-:W1:Y:S01]  /*37b0*/  MUFU.TANH R26, R26 ;  /* 0x0000001a001a7308 */ /* 0x000e620000002400 */
[----:B------:R-:W-:Y:S02]  /*37c0*/  ISETP.GT.AND P5, PT, R96, 0x71, PT ;  /* 0x000000716000780c */ /* 0x000fe40003fa4270 */
[----:B------:R-:W-:Y:S02]  /*37d0*/  FSEL R67, R44, -INF , P2 ;  /* 0xff8000002c437808 */ /* 0x000fe40001000000 */
[----:B------:R-:W-:-:S02]  /*37e0*/  ISETP.GT.AND P2, PT, R96, 0x80, PT ;  /* 0x000000806000780c */ /* 0x000fc40003f44270 */
[----:B------:R-:W-:Y:S01]  /*37f0*/  FMNMX.FTZ R90, R95, R90, !PT ;  /* 0x0000005a5f5a7209 */ /* 0x000fe20007810000 */
[----:B------:R-:W3:Y:S01]  /*3800*/  MUFU.TANH R40, R40 ;  /* 0x0000002800287308 */ /* 0x000ee20000002400 */
[----:B------:R-:W-:Y:S02]  /*3810*/  FSEL R75, R81, -INF , P5 ;  /* 0xff800000514b7808 */ /* 0x000fe40002800000 */
[----:B------:R-:W-:Y:S02]  /*3820*/  FSEL R81, R24, -INF , P2 ;  /* 0xff80000018517808 */ /* 0x000fe40001000000 */
[----:B------:R-:W-:Y:S02]  /*3830*/  FMNMX.FTZ R24, R15, R14, !PT ;  /* 0x0000000e0f187209 */ /* 0x000fe40007810000 */
[----:B------:R-:W-:Y:S01]  /*3840*/  ISETP.GT.AND P6, PT, R96, 0x70, PT ;  /* 0x000000706000780c */ /* 0x000fe20003fc4270 */
[----:B------:R-:W4:Y:S01]  /*3850*/  MUFU.TANH R54, R54 ;  /* 0x0000003600367308 */ /* 0x000f220000002400 */
[----:B------:R-:W-:-:S02]  /*3860*/  FMNMX.FTZ R90, R5, R90, !PT ;  /* 0x0000005a055a7209 */ /* 0x000fc40007810000 */
[----:B------:R-:W-:Y:S02]  /*3870*/  FMNMX.FTZ R24, R21, R24, !PT ;  /* 0x0000001815187209 */ /* 0x000fe40007810000 */
[----:B--2---:R-:W-:Y:S02]  /*3880*/  FSEL R97, R50, -INF , P6 ;  /* 0xff80000032617808 */ /* 0x004fe40003000000 */
[----:B------:R-:W-:Y:S01]  /*3890*/  FMNMX.FTZ R90, R93, R90, !PT ;  /* 0x0000005a5d5a7209 */ /* 0x000fe20007810000 */
[----:B------:R-:W2:Y:S01]  /*38a0*/  MUFU.TANH R48, R48 ;  /* 0x0000003000307308 */ /* 0x000ea20000002400 */
[----:B-1----:R-:W-:Y:S02]  /*38b0*/  FSEL R117, R26, -INF , P2 ;  /* 0xff8000001a757808 */ /* 0x002fe40001000000 */
[----:B------:R-:W-:Y:S02]  /*38c0*/  FMNMX.FTZ R26, R7, R24, !PT ;  /* 0x00000018071a7209 */ /* 0x000fe40007810000 */
[----:B---3--:R-:W-:-:S02]  /*38d0*/  FSEL R63, R40, -INF , P4 ;  /* 0xff800000283f7808 */ /* 0x008fc40002000000 */
[----:B------:R-:W-:Y:S01]  /*38e0*/  ISETP.GT.AND P4, PT, R96, 0x78, PT ;  /* 0x000000786000780c */ /* 0x000fe20003f84270 */
[----:B------:R-:W1:Y:S01]  /*38f0*/  MUFU.TANH R30, R30 ;  /* 0x0000001e001e7308 */ /* 0x000e620000002400 */
[----:B------:R-:W-:Y:S02]  /*3900*/  FSEL R101, R101, -INF , P5 ;  /* 0xff80000065657808 */ /* 0x000fe40002800000 */
[----:B------:R-:W-:Y:S02]  /*3910*/  FMNMX.FTZ R90, R97, R90, !PT ;  /* 0x0000005a615a7209 */ /* 0x000fe40007810000 */
[----:B------:R-:W-:Y:S02]  /*3920*/  FMNMX.FTZ R26, R25, R26, !PT ;  /* 0x0000001a191a7209 */ /* 0x000fe40007810000 */
[----:B------:R-:W-:Y:S01]  /*3930*/  FSEL R65, R76, -INF , P3 ;  /* 0xff8000004c417808 */ /* 0x000fe20001800000 */
[----:B------:R-:W3:Y:S01]  /*3940*/  MUFU.TANH R52, R52 ;  /* 0x0000003400347308 */ /* 0x000ee20000002400 */
[----:B------:R-:W-:-:S02]  /*3950*/  ISETP.GT.AND P3, PT, R96, 0x79, PT ;  /* 0x000000796000780c */ /* 0x000fc40003f64270 */
[----:B----4-:R-:W-:Y:S02]  /*3960*/  FSEL R107, R54, -INF , P4 ;  /* 0xff800000366b7808 */ /* 0x010fe40002000000 */
[----:B------:R-:W-:Y:S02]  /*3970*/  FMNMX.FTZ R90, R101, R90, !PT ;  /* 0x0000005a655a7209 */ /* 0x000fe40007810000 */
[----:B------:R-:W-:Y:S01]  /*3980*/  FMNMX.FTZ R26, R9, R26, !PT ;  /* 0x0000001a091a7209 */ /* 0x000fe20007810000 */
[----:B------:R-:W4:Y:S01]  /*3990*/  MUFU.TANH R34, R34 ;  /* 0x0000002200227308 */ /* 0x000f220000002400 */
[----:B------:R-:W-:Y:S02]  /*39a0*/  FSEL R115, R115, -INF , P3 ;  /* 0xff80000073737808 */ /* 0x000fe40001800000 */
[----:B------:R-:W-:Y:S02]  /*39b0*/  FMNMX.FTZ R90, R107, R90, !PT ;  /* 0x0000005a6b5a7209 */ /* 0x000fe40007810000 */
[----:B------:R-:W-:-:S02]  /*39c0*/  FMNMX.FTZ R26, R11, R26, !PT ;  /* 0x0000001a0b1a7209 */ /* 0x000fc40007810000 */
[----:B------:R-:W-:Y:S01]  /*39d0*/  FSEL R69, R80, -INF , P1 ;  /* 0xff80000050457808 */ /* 0x000fe20000800000 */
[----:B------:R5:W-:Y:S01]  /*39e0*/  MUFU.TANH R40, R28 ;  /* 0x0000001c00287308 */ /* 0x000be20000002400 */
[----:B------:R-:W-:Y:S02]  /*39f0*/  ISETP.GT.AND P1, PT, R96, 0x81, PT ;  /* 0x000000816000780c */ /* 0x000fe40003f24270 */
[----:B------:R-:W-:Y:S02]  /*3a00*/  FMNMX.FTZ R90, R115, R90, !PT ;  /* 0x0000005a735a7209 */ /* 0x000fe40007810000 */
[----:B--2---:R-:W-:Y:S02]  /*3a10*/  FSEL R71, R48, -INF , P6 ;  /* 0xff80000030477808 */ /* 0x004fe40003000000 */
[----:B------:R-:W-:Y:S01]  /*3a20*/  ISETP.GT.AND P6, PT, R96, 0x88, PT ;  /* 0x000000886000780c */ /* 0x000fe20003fc4270 */
[----:B------:R-:W2:Y:S01]  /*3a30*/  MUFU.TANH R38, R38 ;  /* 0x0000002600267308 */ /* 0x000ea20000002400 */
[----:B-----5:R-:W-:-:S02]  /*3a40*/  FMNMX.FTZ R28, R27, R26, !PT ;  /* 0x0000001a1b1c7209 */ /* 0x020fc40007810000 */
[----:B------:R-:W-:Y:S02]  /*3a50*/  FSEL R119, R119, -INF , P1 ;  /* 0xff80000077777808 */ /* 0x000fe40000800000 */
[----:B------:R-:W-:Y:S02]  /*3a60*/  FMNMX.FTZ R90, R117, R90, !PT ;  /* 0x0000005a755a7209 */ /* 0x000fe40007810000 */
[----:B------:R-:W-:Y:S01]  /*3a70*/  FMNMX.FTZ R28, R13, R28, !PT ;  /* 0x0000001c0d1c7209 */ /* 0x000fe20007810000 */
[----:B------:R5:W-:Y:S01]  /*3a80*/  MUFU.TANH R44, R32 ;  /* 0x00000020002c7308 */ /* 0x000be20000002400 */
[----:B------:R-:W-:Y:S02]  /*3a90*/  ISETP.GT.AND P5, PT, R96, 0x89, PT ;  /* 0x000000896000780c */ /* 0x000fe40003fa4270 */
[----:B-1----:R-:W-:Y:S02]  /*3aa0*/  FSEL R121, R30, -INF , P6 ;  /* 0xff8000001e797808 */ /* 0x002fe40003000000 */
[----:B------:R-:W-:-:S02]  /*3ab0*/  FMNMX.FTZ R90, R119, R90, !PT ;  /* 0x0000005a775a7209 */ /* 0x000fc40007810000 */
[----:B------:R-:W-:Y:S01]  /*3ac0*/  FMNMX.FTZ R28, R31, R28, !PT ;  /* 0x0000001c1f1c7209 */ /* 0x000fe20007810000 */
[----:B------:R1:W-:Y:S01]  /*3ad0*/  MUFU.TANH R48, R36 ;  /* 0x0000002400307308 */ /* 0x0003e20000002400 */
[----:B---3--:R-:W-:Y:S02]  /*3ae0*/  FSEL R77, R52, -INF , P4 ;  /* 0xff800000344d7808 */ /* 0x008fe40002000000 */
[----:B------:R-:W-:Y:S02]  /*3af0*/  ISETP.GT.AND P4, PT, R96, 0x90, PT ;  /* 0x000000906000780c */ /* 0x000fe40003f84270 */
[----:B------:R-:W-:Y:S02]  /*3b00*/  FSEL R125, R125, -INF , P5 ;  /* 0xff8000007d7d7808 */ /* 0x000fe40002800000 */
[----:B------:R-:W-:Y:S01]  /*3b10*/  FMNMX.FTZ R90, R121, R90, !PT ;  /* 0x0000005a795a7209 */ /* 0x000fe20007810000 */
[----:B------:R-:W3:Y:S01]  /*3b20*/  MUFU.TANH R42, R29 ;  /* 0x0000001d002a7308 */ /* 0x000ee20000002400 */
[----:B------:R-:W-:-:S02]  /*3b30*/  FMNMX.FTZ R28, R35, R28, !PT ;  /* 0x0000001c231c7209 */ /* 0x000fc40007810000 */
[----:B------:R-:W-:Y:S02]  /*3b40*/  FSEL R79, R85, -INF , P3 ;  /* 0xff800000554f7808 */ /* 0x000fe40001800000 */
[----:B------:R-:W-:Y:S02]  /*3b50*/  ISETP.GT.AND P3, PT, R96, 0x91, PT ;  /* 0x000000916000780c */ /* 0x000fe40003f64270 */
[----:B----4-:R-:W-:Y:S01]  /*3b60*/  FSEL R127, R34, -INF , P4 ;  /* 0xff800000227f7808 */ /* 0x010fe20002000000 */
[----:B------:R4:W3:Y:S01]  /*3b70*/  MUFU.TANH R46, R33 ;  /* 0x00000021002e7308 */ /* 0x0008e20000002400 */
[----:B------:R-:W-:Y:S02]  /*3b80*/  FMNMX.FTZ R90, R125, R90, !PT ;  /* 0x0000005a7d5a7209 */ /* 0x000fe40007810000 */
[----:B------:R-:W-:Y:S02]  /*3b90*/  FMNMX.FTZ R30, R39, R28, !PT ;  /* 0x0000001c271e7209 */ /* 0x000fe40007810000 */
[----:B------:R-:W-:-:S02]  /*3ba0*/  ISETP.GT.AND P2, PT, R96, 0x98, PT ;  /* 0x000000986000780c */ /* 0x000fc40003f44270 */
[----:B------:R-:W-:Y:S01]  /*3bb0*/  FSEL R131, R131, -INF , P3 ;  /* 0xff80000083837808 */ /* 0x000fe20001800000 */
[----:B------:R3:W3:Y:S01]  /*3bc0*/  MUFU.TANH R50, R37 ;  /* 0x0000002500327308 */ /* 0x0006e20000002400 */
[----:B------:R-:W-:Y:S02]  /*3bd0*/  FMNMX.FTZ R90, R127, R90, !PT ;  /* 0x0000005a7f5a7209 */ /* 0x000fe40007810000 */
[----:B------:R-:W-:Y:S02]  /*3be0*/  FMNMX.FTZ R30, R41, R30, !PT ;  /* 0x0000001e291e7209 */ /* 0x000fe40007810000 */
[----:B------:R-:W-:Y:S02]  /*3bf0*/  FSEL R83, R92, -INF , P1 ;  /* 0xff8000005c537808 */ /* 0x000fe40000800000 */
[----:B------:R-:W-:Y:S02]  /*3c00*/  ISETP.GT.AND P1, PT, R96, 0x99, PT ;  /* 0x000000996000780c */ /* 0x000fe40003f24270 */
[----:B--2---:R-:W-:-:S02]  /*3c10*/  FSEL R135, R38, -INF , P2 ;  /* 0xff80000026877808 */ /* 0x004fc40001000000 */
[----:B------:R-:W-:Y:S02]  /*3c20*/  FMNMX.FTZ R90, R131, R90, !PT ;  /* 0x0000005a835a7209 */ /* 0x000fe40007810000 */
[----:B------:R-:W-:Y:S02]  /*3c30*/  FMNMX.FTZ R30, R73, R30, !PT ;  /* 0x0000001e491e7209 */ /* 0x000fe40007810000 */
[----:B------:R-:W-:Y:S02]  /*3c40*/  FSEL R133, R133, -INF , P1 ;  /* 0xff80000085857808 */ /* 0x000fe40000800000 */
[----:B------:R-:W-:Y:S02]  /*3c50*/  FMNMX.FTZ R90, R135, R90, !PT ;  /* 0x0000005a875a7209 */ /* 0x000fe40007810000 */
[----:B------:R-:W-:Y:S02]  /*3c60*/  FMNMX.FTZ R30, R43, R30, !PT ;  /* 0x0000001e2b1e7209 */ /* 0x000fe40007810000 */
[----:B------:R-:W-:-:S02]  /*3c70*/  FMNMX.FTZ R90, R133, R90, !PT ;  /* 0x0000005a855a7209 */ /* 0x000fc40007810000 */
[----:B-----5:R-:W-:-:S03]  /*3c80*/  FMNMX.FTZ R32, R45, R30, !PT ;  /* 0x0000001e2d207209 */ /* 0x020fc60007810000 */
[----:B------:R-:W2:Y:S01]  /*3c90*/  SHFL.BFLY PT, R3, R90, 0x2, 0x1f ;  /* 0x0c401f005a037f89 */ /* 0x000ea200000e0000 */
[----:B------:R-:W-:-:S04]  /*3ca0*/  FMNMX.FTZ R32, R47, R32, !PT ;  /* 0x000000202f207209 */ /* 0x000fc80007810000 */
[----:B------:R-:W-:-:S04]  /*3cb0*/  FMNMX.FTZ R32, R49, R32, !PT ;  /* 0x0000002031207209 */ /* 0x000fc80007810000 */
[----:B------:R-:W-:-:S04]  /*3cc0*/  FMNMX.FTZ R32, R51, R32, !PT ;  /* 0x0000002033207209 */ /* 0x000fc80007810000 */
[----:B------:R-:W-:-:S04]  /*3cd0*/  FMNMX.FTZ R34, R53, R32, !PT ;  /* 0x0000002035227209 */ /* 0x000fc80007810000 */
[----:B------:R-:W-:-:S04]  /*3ce0*/  FMNMX.FTZ R34, R55, R34, !PT ;  /* 0x0000002237227209 */ /* 0x000fc80007810000 */
[----:B------:R-:W-:Y:S02]  /*3cf0*/  FMNMX.FTZ R34, R57, R34, !PT ;  /* 0x0000002239227209 */ /* 0x000fe40007810000 */
[----:B--2---:R-:W-:Y:S02]  /*3d00*/  FMNMX.FTZ R8, R90, R3, !PT ;  /* 0x000000035a087209 */ /* 0x004fe40007810000 */
[----:B------:R-:W-:-:S03]  /*3d10*/  FMNMX.FTZ R34, R59, R34, !PT ;  /* 0x000000223b227209 */ /* 0x000fc60007810000 */
[----:B------:R-:W2:Y:S01]  /*3d20*/  SHFL.BFLY PT, R3, R8, 0x1, 0x1f ;  /* 0x0c201f0008037f89 */ /* 0x000ea200000e0000 */
[----:B-1----:R-:W-:-:S04]  /*3d30*/  FMNMX.FTZ R36, R61, R34, !PT ;  /* 0x000000223d247209 */ /* 0x002fc80007810000 */
[----:B------:R-:W-:-:S04]  /*3d40*/  FMNMX.FTZ R36, R63, R36, !PT ;  /* 0x000000243f247209 */ /* 0x000fc80007810000 */
[----:B------:R-:W-:-:S04]  /*3d50*/  FMNMX.FTZ R36, R65, R36, !PT ;  /* 0x0000002441247209 */ /* 0x000fc80007810000 */
[----:B------:R-:W-:-:S04]  /*3d60*/  FMNMX.FTZ R36, R67, R36, !PT ;  /* 0x0000002443247209 */ /* 0x000fc80007810000 */
[----:B------:R-:W-:-:S04]  /*3d70*/  FMNMX.FTZ R38, R69, R36, !PT ;  /* 0x0000002445267209 */ /* 0x000fc80007810000 */
[----:B------:R-:W-:Y:S02]  /*3d80*/  FMNMX.FTZ R38, R71, R38, !PT ;  /* 0x0000002647267209 */ /* 0x000fe40007810000 */
[----:B--2---:R-:W-:Y:S02]  /*3d90*/  FMNMX.FTZ R3, R8, R3, !PT ;  /* 0x0000000308037209 */ /* 0x004fe40007810000 */
[----:B------:R-:W-:Y:S02]  /*3da0*/  FMNMX.FTZ R38, R75, R38, !PT ;  /* 0x000000264b267209 */ /* 0x000fe40007810000 */
[C---:B------:R-:W-:Y:S01]  /*3db0*/  FSETP.NEU.FTZ.AND P0, PT, R3.reuse, -INF , PT ;  /* 0xff8000000300780b */ /* 0x040fe20003f1d000 */
[----:B------:R-:W-:-:S01]  /*3dc0*/  FFMA.FTZ R10, R3, R4, -8 ;  /* 0xc1000000030a7423 */ /* 0x000fc20000010004 */
[----:B------:R-:W-:-:S04]  /*3dd0*/  FMNMX.FTZ R38, R77, R38, !PT ;  /* 0x000000264d267209 */ /* 0x000fc80007810000 */
[----:B------:R-:W-:Y:S02]  /*3de0*/  FMNMX.FTZ R52, R79, R38, !PT ;  /* 0x000000264f347209 */ /* 0x000fe40007810000 */
[----:B------:R-:W-:Y:S02]  /*3df0*/  FSEL R58, R10, RZ, P0 ;  /* 0x000000ff0a3a7208 */ /* 0x000fe40000000000 */
[----:B------:R-:W-:Y:S02]  /*3e00*/  FMNMX.FTZ R52, R81, R52, !PT ;  /* 0x0000003451347209 */ /* 0x000fe40007810000 */
[----:B------:R-:W-:Y:S01]  /*3e10*/  ISETP.NE.AND P0, PT, R104, RZ, PT ;  /* 0x000000ff6800720c */ /* 0x000fe20003f05270 */
[-CC-:B----4-:R-:W-:Y:S01]  /*3e20*/  FFMA.FTZ R33, R137, R4.reuse, -R58.reuse ;  /* 0x0000000489217223 */ /* 0x190fe2000001083a */
[----:B------:R-:W-:Y:S01]  /*3e30*/  FSEL R137, R40, -INF , P6 ;  /* 0xff80000028897808 */ /* 0x000fe20003000000 */
[--C-:B------:R-:W-:Y:S01]  /*3e40*/  FFMA.FTZ R12, R139, R4, -R58.reuse ;  /* 0x000000048b0c7223 */ /* 0x100fe2000001083a */
[----:B------:R-:W-:Y:S01]  /*3e50*/  FMNMX.FTZ R52, R83, R52, !PT ;  /* 0x0000003453347209 */ /* 0x000fe20007810000 */
[-CC-:B---3--:R-:W-:Y:S01]  /*3e60*/  FFMA.FTZ R37, R141, R4.reuse, -R58.reuse ;  /* 0x000000048d257223 */ /* 0x188fe2000001083a */
[----:B------:R-:W-:Y:S01]  /*3e70*/  FSEL R139, R42, -INF , P5 ;  /* 0xff8000002a8b7808 */ /* 0x000fe20002800000 */
[--C-:B------:R-:W-:Y:S01]  /*3e80*/  FFMA.FTZ R20, R143, R4, -R58.reuse ;  /* 0x000000048f147223 */ /* 0x100fe2000001083a */
[----:B------:R-:W-:Y:S01]  /*3e90*/  FMNMX.FTZ R52, R137, R52, !PT ;  /* 0x0000003489347209 */ /* 0x000fe20007810000 */
[-CC-:B------:R-:W-:Y:S01]  /*3ea0*/  FFMA.FTZ R85, R145, R4.reuse, -R58.reuse ;  /* 0x0000000491557223 */ /* 0x180fe2000001083a */
[----:B------:R-:W-:Y:S01]  /*3eb0*/  FSEL R141, R44, -INF , P4 ;  /* 0xff8000002c8d7808 */ /* 0x000fe20002000000 */
[--C-:B------:R-:W-:Y:S01]  /*3ec0*/  FFMA.FTZ R147, R147, R4, -R58.reuse ;  /* 0x0000000493937223 */ /* 0x100fe2000001083a */
[----:B------:R-:W-:Y:S01]  /*3ed0*/  FMNMX.FTZ R52, R139, R52, !PT ;  /* 0x000000348b347209 */ /* 0x000fe20007810000 */
[--C-:B------:R-:W-:Y:S01]  /*3ee0*/  FFMA.FTZ R42, R5, R4, -R58.reuse ;  /* 0x00000004052a7223 */ /* 0x100fe2000001083a */
[----:B------:R-:W-:Y:S01]  /*3ef0*/  FSEL R143, R46, -INF , P3 ;  /* 0xff8000002e8f7808 */ /* 0x000fe20001800000 */
[----:B------:R1:W-:Y:S01]  /*3f00*/  MUFU.EX2 R24, R147 ;  /* 0x0000009300187308 */ /* 0x0003e20000000800 */
[----:B------:R-:W-:Y:S01]  /*3f10*/  FMNMX.FTZ R52, R141, R52, !PT ;  /* 0x000000348d347209 */ /* 0x000fe20007810000 */
[-CC-:B------:R-:W-:Y:S01]  /*3f20*/  FFMA.FTZ R8, R123, R4.reuse, -R58.reuse ;  /* 0x000000047b087223 */ /* 0x180fe2000001083a */
[----:B------:R-:W-:Y:S01]  /*3f30*/  FSEL R145, R48, -INF , P2 ;  /* 0xff80000030917808 */ /* 0x000fe20001000000 */
[--C-:B------:R-:W-:Y:S01]  /*3f40*/  FFMA.FTZ R29, R91, R4, -R58.reuse ;  /* 0x000000045b1d7223 */ /* 0x100fe2000001083a */
[----:B------:R-:W-:Y:S01]  /*3f50*/  FMNMX.FTZ R52, R143, R52, !PT ;  /* 0x000000348f347209 */ /* 0x000fe20007810000 */
[-CC-:B------:R-:W-:Y:S01]  /*3f60*/  FFMA.FTZ R10, R129, R4.reuse, -R58.reuse ;  /* 0x00000004810a7223 */ /* 0x180fe2000001083a */
[----:B------:R-:W-:-:S01]  /*3f70*/  FFMA.FTZ R111, R111, R4, -R58 ;  /* 0x000000046f6f7223 */ /* 0x000fc2000001083a */
[--C-:B------:R-:W-:Y:S01]  /*3f80*/  FFMA.FTZ R105, R105, R4, -R58.reuse ;  /* 0x0000000469697223 */ /* 0x100fe2000001083a */
[----:B-1----:R-:W-:Y:S01]  /*3f90*/  FSEL R147, R50, -INF , P1 ;  /* 0xff80000032937808 */ /* 0x002fe20000800000 */
[----:B------:R-:W-:Y:S01]  /*3fa0*/  MUFU.EX2 R8, R8 ;  /* 0x0000000800087308 */ /* 0x000fe20000000800 */
[----:B------:R-:W-:Y:S01]  /*3fb0*/  FMNMX.FTZ R52, R145, R52, !PT ;  /* 0x0000003491347209 */ /* 0x000fe20007810000 */
[-CC-:B------:R-:W-:Y:S01]  /*3fc0*/  FFMA.FTZ R44, R97, R4.reuse, -R58.reuse ;  /* 0x00000004612c7223 */ /* 0x180fe2000001083a */
[----:B------:R-:W-:-:S01]  /*3fd0*/  FFMA.FTZ R87, R89, R4, -R58 ;  /* 0x0000000459577223 */ /* 0x000fc2000001083a */
[--C-:B------:R-:W-:Y:S01]  /*3fe0*/  FFMA.FTZ R40, R99, R4, -R58.reuse ;  /* 0x0000000463287223 */ /* 0x100fe2000001083a */
[----:B------:R-:W-:Y:S01]  /*3ff0*/  FMNMX.FTZ R52, R147, R52, !PT ;  /* 0x0000003493347209 */ /* 0x000fe20007810000 */
[-CC-:B------:R-:W-:Y:S01]  /*4000*/  FFMA.FTZ R97, R101, R4.reuse, -R58.reuse ;  /* 0x0000000465617223 */ /* 0x180fe2000001083a */
[----:B------:R-:W-:-:S01]  /*4010*/  FFMA.FTZ R46, R107, R4, -R58 ;  /* 0x000000046b2e7223 */ /* 0x000fc2000001083a */
[----:B------:R-:W-:Y:S01]  /*4020*/  MUFU.EX2 R29, R29 ;  /* 0x0000001d001d7308 */ /* 0x000fe20000000800 */
[----:B------:R-:W-:-:S01]  /*4030*/  FFMA.FTZ R149, R149, R4, -R58 ;  /* 0x0000000495957223 */ /* 0x000fc2000001083a */
[----:B------:R-:W1:Y:S01]  /*4040*/  SHFL.BFLY PT, R5, R52, 0x2, 0x1f ;  /* 0x0c401f0034057f89 */ /* 0x000e6200000e0000 */
[----:B------:R-:W-:-:S01]  /*4050*/  FFMA.FTZ R89, R151, R4, -R58 ;  /* 0x0000000497597223 */ /* 0x000fc2000001083a */
[-CC-:B------:R-:W-:Y:S01]  /*4060*/  FFMA.FTZ R153, R153, R4.reuse, -R58.reuse ;  /* 0x0000000499997223 */ /* 0x180fe2000001083a */
[----:B------:R-:W-:-:S01]  /*4070*/  FFMA.FTZ R91, R155, R4, -R58 ;  /* 0x000000049b5b7223 */ /* 0x000fc2000001083a */
[-CC-:B------:R-:W-:Y:S01]  /*4080*/  FFMA.FTZ R157, R157, R4.reuse, -R58.reuse ;  /* 0x000000049d9d7223 */ /* 0x180fe2000001083a */
[----:B------:R-:W-:-:S01]  /*4090*/  FFMA.FTZ R123, R159, R4, -R58 ;  /* 0x000000049f7b7223 */ /* 0x000fc2000001083a */
        /* <DEDUP_REMOVED lines=15> */
[----:B--2---:R-:W-:-:S01]  /*4190*/  FFMA.FTZ R111, R133, R4, -R58 ;  /* 0x00000004856f7223 */ /* 0x004fc2000001083a */
[----:B------:R-:W-:Y:S01]  /*41a0*/  MUFU.EX2 R10, R10 ;  /* 0x0000000a000a7308 */ /* 0x000fe20000000800 */
[----:B---3--:R-:W-:-:S01]  /*41b0*/  FFMA.FTZ R105, R125, R4, -R58 ;  /* 0x000000047d697223 */ /* 0x008fc2000001083a */
[----:B-1----:R-:W-:Y:S01]  /*41c0*/  FMNMX.FTZ R54, R52, R5, !PT ;  /* 0x0000000534367209 */ /* 0x002fe20007810000 */
[----:B------:R-:W-:-:S04]  /*41d0*/  FFMA.FTZ R52, R127, R4, -R58 ;  /* 0x000000047f347223 */ /* 0x000fc8000001083a */
[----:B------:R-:W1:Y:S01]  /*41e0*/  SHFL.BFLY PT, R5, R54, 0x1, 0x1f ;  /* 0x0c201f0036057f89 */ /* 0x000e6200000e0000 */
[----:B------:R-:W-:Y:S08]  /*41f0*/  MUFU.EX2 R33, R33 ;  /* 0x0000002100217308 */ /* 0x000ff00000000800 */
[----:B------:R-:W-:Y:S08]  /*4200*/  MUFU.EX2 R12, R12 ;  /* 0x0000000c000c7308 */ /* 0x000ff00000000800 */
[----:B------:R-:W-:Y:S01]  /*4210*/  MUFU.EX2 R37, R37 ;  /* 0x0000002500257308 */ /* 0x000fe20000000800 */
[----:B-1----:R-:W-:Y:S01]  /*4220*/  FMNMX.FTZ R5, R54, R5, !PT ;  /* 0x0000000536057209 */ /* 0x002fe20007810000 */
[----:B------:R-:W-:-:S06]  /*4230*/  FFMA.FTZ R54, R135, R4, -R58 ;  /* 0x0000000487367223 */ /* 0x000fcc000001083a */
[----:B------:R-:W-:Y:S01]  /*4240*/  MUFU.EX2 R20, R20 ;  /* 0x0000001400147308 */ /* 0x000fe20000000800 */
[C---:B------:R-:W-:Y:S01]  /*4250*/  FSETP.NEU.FTZ.AND P1, PT, R5.reuse, -INF , PT ;  /* 0xff8000000500780b */ /* 0x040fe20003f3d000 */
[----:B------:R-:W-:-:S05]  /*4260*/  FFMA.FTZ R56, R5, R4, -8 ;  /* 0xc100000005387423 */ /* 0x000fca0000010004 */
[----:B------:R-:W-:Y:S01]  /*4270*/  FSEL R64, R56, RZ, P1 ;  /* 0x000000ff38407208 */ /* 0x000fe20000800000 */
[----:B------:R-:W-:Y:S01]  /*4280*/  MUFU.EX2 R85, R85 ;  /* 0x0000005500557308 */ /* 0x000fe20000000800 */
[----:B------:R-:W-:-:S03]  /*4290*/  ISETP.NE.AND P1, PT, R2, RZ, PT ;  /* 0x000000ff0200720c */ /* 0x000fc60003f25270 */
        /* <DEDUP_REMOVED lines=31> */
[----:B-1----:R-:W-:-:S01]  /*4490*/  FADD.FTZ R25, R15, R14 ;  /* 0x0000000e0f197221 */ /* 0x002fc20000010000 */
[-CC-:B--2---:R-:W-:Y:S01]  /*44a0*/  FFMA.FTZ R21, R55, R4.reuse, -R64.reuse ;  /* 0x0000000437157223 */ /* 0x184fe20000010840 */
[----:B------:R-:W-:-:S01]  /*44b0*/  FFMA.FTZ R77, R77, R4, -R64 ;  /* 0x000000044d4d7223 */ /* 0x000fc20000010840 */
[-CC-:B------:R-:W-:Y:S01]  /*44c0*/  FFMA.FTZ R79, R79, R4.reuse, -R64.reuse ;  /* 0x000000044f4f7223 */ /* 0x180fe20000010840 */
[----:B------:R-:W-:-:S01]  /*44d0*/  FFMA.FTZ R81, R81, R4, -R64 ;  /* 0x0000000451517223 */ /* 0x000fc20000010840 */
[-CC-:B------:R-:W-:Y:S01]  /*44e0*/  FFMA.FTZ R83, R83, R4.reuse, -R64.reuse ;  /* 0x0000000453537223 */ /* 0x180fe20000010840 */
[----:B------:R-:W-:-:S01]  /*44f0*/  FFMA.FTZ R137, R137, R4, -R64 ;  /* 0x0000000489897223 */ /* 0x000fc20000010840 */
[----:B------:R-:W1:Y:S01]  /*4500*/  MUFU.EX2 R7, R7 ;  /* 0x0000000700077308 */ /* 0x000e620000000800 */
[----:B----4-:R-:W-:-:S01]  /*4510*/  FFMA.FTZ R58, R31, R4, -R64 ;  /* 0x000000041f3a7223 */ /* 0x010fc20000010840 */
[----:B------:R-:W-:Y:S01]  /*4520*/  FADD.FTZ R31, R8, R29 ;  /* 0x0000001d081f7221 */ /* 0x000fe20000010000 */
[----:B---3--:R-:W-:-:S01]  /*4530*/  FADD.FTZ R80, R66, R25 ;  /* 0x0000001942507221 */ /* 0x008fc20000010000 */
[----:B------:R-:W-:-:S02]  /*4540*/  @P1 VIADD R25, R6, 0x29840 ;  /* 0x0002984006191836 */ /* 0x000fc40000000000 */
[----:B------:R-:W-:-:S01]  /*4550*/  FFMA.FTZ R139, R139, R4, -R64 ;  /* 0x000000048b8b7223 */ /* 0x000fc20000010840 */
[----:B------:R-:W-:Y:S01]  /*4560*/  FADD.FTZ R82, R10, R31 ;  /* 0x0000001f0a527221 */ /* 0x000fe20000010000 */
[----:B------:R-:W-:-:S01]  /*4570*/  FFMA.FTZ R141, R141, R4, -R64 ;  /* 0x000000048d8d7223 */ /* 0x000fc20000010840 */
[----:B------:R-:W2:Y:S01]  /*4580*/  MUFU.EX2 R56, R56 ;  /* 0x0000003800387308 */ /* 0x000ea20000000800 */
[----:B-----5:R-:W-:-:S01]  /*4590*/  FADD.FTZ R80, R115, R80 ;  /* 0x0000005073507221 */ /* 0x020fc20000010000 */
[----:B------:R-:W-:Y:S01]  /*45a0*/  FADD.FTZ R31, R33, R82 ;  /* 0x00000052211f7221 */ /* 0x000fe20000010000 */
[----:B------:R-:W-:Y:S01]  /*45b0*/  @P1 PRMT R25, R18, 0x654, R25 ;  /* 0x0000065412191816 */ /* 0x000fe20000000019 */
[----:B------:R-:W-:Y:S01]  /*45c0*/  FFMA.FTZ R143, R143, R4, -R64 ;  /* 0x000000048f8f7223 */ /* 0x000fe20000010840 */
[----:B------:R-:W-:Y:S01]  /*45d0*/  F2FP.SATFINITE.E4M3.F32.PACK_AB_MERGE_C R33, R33, R10, RZ ;  /* 0x0000000a2121723e */ /* 0x000fe200048070ff */
[----:B------:R-:W-:Y:S01]  /*45e0*/  FADD.FTZ R6, R12, R31 ;  /* 0x0000001f0c067221 */ /* 0x000fe20000010000 */
[----:B------:R3:W-:Y:S01]  /*45f0*/  @P1 SYNCS.ARRIVE.TRANS64.RED.A1T0 RZ, [R25+URZ], RZ ;  /* 0x000000ff19ff19a7 */ /* 0x0007e2000810043f */
[----:B------:R4:W5:Y:S01]  /*4600*/  MUFU.EX2 R68, R11 ;  /* 0x0000000b00447308 */ /* 0x0009620000000800 */
[----:B-1----:R-:W-:-:S01]  /*4610*/  FADD.FTZ R31, R7, R80 ;  /* 0x00000050071f7221 */ /* 0x002fc20000010000 */
[----:B------:R-:W-:Y:S01]  /*4620*/  F2FP.SATFINITE.E4M3.F32.PACK_AB_MERGE_C R173, R29, R8, R33 ;  /* 0x000000081dad723e */ /* 0x000fe20004807021 */
[----:B------:R-:W-:-:S01]  /*4630*/  FFMA.FTZ R145, R145, R4, -R64 ;  /* 0x0000000491917223 */ /* 0x000fc20000010840 */
[----:B------:R-:W-:-:S02]  /*4640*/  F2FP.SATFINITE.E4M3.F32.PACK_AB_MERGE_C R66, R115, R66, RZ ;  /* 0x000000427342723e */ /* 0x000fc400048070ff */
[----:B------:R-:W-:Y:S02]  /*4650*/  PLOP3.LUT P1, PT, PT, PT, UP0, 0x80, 0x0 ;  /* 0x000000000000781c */ /* 0x000fe40003f2f008 */
[----:B------:R-:W1:Y:S01]  /*4660*/  MUFU.EX2 R27, R27 ;  /* 0x0000001b001b7308 */ /* 0x000e620000000800 */
[----:B--2---:R-:W-:-:S01]  /*4670*/  FADD.FTZ R31, R56, R31 ;  /* 0x0000001f381f7221 */ /* 0x004fc20000010000 */
[-C--:B----4-:R-:W-:Y:S01]  /*4680*/  FFMA.FTZ R11, R41, R4.reuse, -R64 ;  /* 0x00000004290b7223 */ /* 0x090fe20000010840 */
[----:B------:R-:W-:Y:S01]  /*4690*/  F2FP.SATFINITE.E4M3.F32.PACK_AB_MERGE_C R172, R14, R15, R66 ;  /* 0x0000000f0eac723e */ /* 0x000fe20004807042 */
[----:B------:R-:W-:-:S04]  /*46a0*/  FFMA.FTZ R64, R147, R4, -R64 ;  /* 0x0000000493407223 */ /* 0x000fc80000010840 */
[----:B------:R-:W2:Y:S01]  /*46b0*/  MUFU.EX2 R9, R9 ;  /* 0x0000000900097308 */ /* 0x000ea20000000800 */
[----:B-----5:R-:W-:-:S07]  /*46c0*/  FADD.FTZ R80, R68, R31 ;  /* 0x0000001f44507221 */ /* 0x020fce0000010000 */
[----:B------:R-:W4:Y:S01]  /*46d0*/  MUFU.EX2 R87, R87 ;  /* 0x0000005700577308 */ /* 0x000f220000000800 */
[----:B-1----:R-:W-:-:S01]  /*46e0*/  FADD.FTZ R80, R27, R80 ;  /* 0x000000501b507221 */ /* 0x002fc20000010000 */
[----:B------:R-:W-:-:S04]  /*46f0*/  F2FP.SATFINITE.E4M3.F32.PACK_AB_MERGE_C R68, R27, R68, RZ ;  /* 0x000000441b44723e */ /* 0x000fc800048070ff */
[----:B------:R-:W-:Y:S02]  /*4700*/  F2FP.SATFINITE.E4M3.F32.PACK_AB_MERGE_C R174, R56, R7, R68 ;  /* 0x0000000738ae723e */ /* 0x000fe40004807044 */
[----:B------:R1:W-:Y:S08]  /*4710*/  MUFU.EX2 R70, R39 ;  /* 0x0000002700467308 */ /* 0x0003f00000000800 */
[----:B------:R-:W5:Y:S01]  /*4720*/  MUFU.EX2 R58, R58 ;  /* 0x0000003a003a7308 */ /* 0x000f620000000800 */
[----:B-1----:R-:W-:-:S04]  /*4730*/  FADD.FTZ R39, R37, R6 ;  /* 0x0000000625277221 */ /* 0x002fc80000010000 */
[----:B------:R-:W-:-:S03]  /*4740*/  FADD.FTZ R82, R20, R39 ;  /* 0x0000002714527221 */ /* 0x000fc60000010000 */
[----:B------:R-:W1:Y:S01]  /*4750*/  MUFU.EX2 R26, R149 ;  /* 0x00000095001a7308 */ /* 0x000e620000000800 */
[----:B---3--:R-:W-:-:S01]  /*4760*/  FADD.FTZ R25, R85, R82 ;  /* 0x0000005255197221 */ /* 0x008fc20000010000 */
[----:B------:R-:W-:-:S03]  /*4770*/  F2FP.SATFINITE.E4M3.F32.PACK_AB_MERGE_C R85, R85, R20, RZ ;  /* 0x000000145555723e */ /* 0x000fc600048070ff */
[----:B------:R-:W-:Y:S01]  /*4780*/  FADD.FTZ R82, R24, R25 ;  /* 0x0000001918527221 */ /* 0x000fe20000010000 */
[----:B--2---:R-:W-:-:S01]  /*4790*/  FADD.FTZ R25, R9, R80 ;  /* 0x0000005009197221 */ /* 0x004fc20000010000 */
[----:B------:R-:W-:Y:S01]  /*47a0*/  F2FP.SATFINITE.E4M3.F32.PACK_AB_MERGE_C R175, R37, R12, R85 ;  /* 0x0000000c25af723e */ /* 0x000fe20004807055 */
[----:B------:R-:W2:Y:S01]  /*47b0*/  MUFU.EX2 R35, R35 ;  /* 0x0000002300237308 */ /* 0x000ea20000000800 */
[----:B----4-:R-:W-:-:S01]  /*47c0*/  FADD.FTZ R31, R87, R82 ;  /* 0x00000052571f7221 */ /* 0x010fc20000010000 */
[----:B-----5:R-:W-:-:S06]  /*47d0*/  FADD.FTZ R82, R58, R25 ;  /* 0x000000193a527221 */ /* 0x020fcc0000010000 */
[----:B------:R-:W3:Y:S01]  /*47e0*/  MUFU.EX2 R89, R89 ;  /* 0x0000005900597308 */ /* 0x000ee20000000800 */
[----:B-1----:R-:W-:-:S07]  /*47f0*/  FADD.FTZ R84, R26, R31 ;  /* 0x0000001f1a547221 */ /* 0x002fce0000010000 */
[----:B------:R-:W1:Y:S01]  /*4800*/  MUFU.EX2 R28, R153 ;  /* 0x00000099001c7308 */ /* 0x000e620000000800 */
[----:B--2---:R-:W-:-:S01]  /*4810*/  FADD.FTZ R25, R35, R82 ;  /* 0x0000005223197221 */ /* 0x004fc20000010000 */
[----:B------:R-:W-:-:S03]  /*4820*/  F2FP.SATFINITE.E4M3.F32.PACK_AB_MERGE_C R35, R70, R35, RZ ;  /* 0x000000234623723e */ /* 0x000fc600048070ff */
[----:B------:R-:W-:Y:S01]  /*4830*/  FADD.FTZ R82, R70, R25 ;  /* 0x0000001946527221 */ /* 0x000fe20000010000 */
[----:B------:R-:W-:Y:S02]  /*4840*/  F2FP.SATFINITE.E4M3.F32.PACK_AB_MERGE_C R176, R58, R9, R35 ;  /* 0x000000093ab0723e */ /* 0x000fe40004807023 */
[----:B------:R-:W2:Y:S01]  /*4850*/  MUFU.EX2 R11, R11 ;  /* 0x0000000b000b7308 */ /* 0x000ea20000000800 */
[----:B---3--:R-:W-:-:S01]  /*4860*/  FADD.FTZ R31, R89, R84 ;  /* 0x00000054591f7221 */ /* 0x008fc20000010000 */
[----:B------:R-:W-:-:S04]  /*4870*/  F2FP.SATFINITE.E4M3.F32.PACK_AB_MERGE_C R89, R89, R26, RZ ;  /* 0x0000001a5959723e */ /* 0x000fc800048070ff */
[----:B------:R-:W-:Y:S02]  /*4880*/  F2FP.SATFINITE.E4M3.F32.PACK_AB_MERGE_C R177, R87, R24, R89 ;  /* 0x0000001857b1723e */ /* 0x000fe40004807059 */
[----:B------:R-:W3:Y:S01]  /*4890*/  MUFU.EX2 R91, R91 ;  /* 0x0000005b005b7308 */ /* 0x000ee20000000800 */
[----:B-1----:R-:W-:-:S07]  /*48a0*/  FADD.FTZ R84, R28, R31 ;  /* 0x0000001f1c547221 */ /* 0x002fce0000010000 */
[----:B------:R-:W1:Y:S01]  /*48b0*/  MUFU.EX2 R60, R60 ;  /* 0x0000003c003c7308 */ /* 0x000e620000000800 */
[----:B--2---:R-:W-:-:S07]  /*48c0*/  FADD.FTZ R25, R11, R82 ;  /* 0x000000520b197221 */ /* 0x004fce0000010000 */
[----:B------:R-:W2:Y:S01]  /*48d0*/  MUFU.EX2 R30, R157 ;  /* 0x0000009d001e7308 */ /* 0x000ea20000000800 */
[----:B---3--:R-:W-:-:S07]  /*48e0*/  FADD.FTZ R31, R91, R84 ;  /* 0x000000545b1f7221 */ /* 0x008fce0000010000 */
[----:B------:R-:W3:Y:S01]  /*48f0*/  MUFU.EX2 R43, R43 ;  /* 0x0000002b002b7308 */ /* 0x000ee20000000800 */
[----:B-1----:R-:W-:-:S07]  /*4900*/  FADD.FTZ R84, R60, R25 ;  /* 0x000000193c547221 */ /* 0x002fce0000010000 */
[----:B------:R-:W1:Y:S01]  /*4910*/  MUFU.EX2 R123, R123 ;  /* 0x0000007b007b7308 */ /* 0x000e620000000800 */
[----:B--2---:R-:W-:-:S07]  /*4920*/  FADD.FTZ R86, R30, R31 ;  /* 0x0000001f1e567221 */ /* 0x004fce0000010000 */
[----:B------:R-:W2:Y:S01]  /*4930*/  MUFU.EX2 R72, R45 ;  /* 0x0000002d00487308 */ /* 0x000ea20000000800 */
[----:B---3--:R-:W-:-:S07]  /*4940*/  FADD.FTZ R25, R43, R84 ;  /* 0x000000542b197221 */ /* 0x008fce0000010000 */
[----:B------:R-:W3:Y:S01]  /*4950*/  MUFU.EX2 R32, R161 ;  /* 0x000000a100207308 */ /* 0x000ee20000000800 */
[----:B-1----:R-:W-:-:S01]  /*4960*/  FADD.FTZ R31, R123, R86 ;  /* 0x000000567b1f7221 */ /* 0x002fc20000010000 */
[----:B------:R-:W-:Y:S02]  /*4970*/  F2FP.SATFINITE.E4M3.F32.PACK_AB_MERGE_C R123, R123, R30, RZ ;  /* 0x0000001e7b7b723e */ /* 0x000fe400048070ff */
[----:B------:R-:W-:Y:S02]  /*4980*/  CS2R R86, SRZ ;  /* 0x0000000000567805 */ /* 0x000fe4000001ff00 */
[----:B------:R-:W-:Y:S02]  /*4990*/  F2FP.SATFINITE.E4M3.F32.PACK_AB_MERGE_C R179, R91, R28, R123 ;  /* 0x0000001c5bb3723e */ /* 0x000fe4000480707b */
[----:B------:R-:W-:Y:S01]  /*49a0*/  CS2R R28, SRZ ;  /* 0x00000000001c7805 */ /* 0x000fe2000001ff00 */
[----:B------:R-:W1:Y:S01]  /*49b0*/  MUFU.EX2 R13, R13 ;  /* 0x0000000d000d7308 */ /* 0x000e620000000800 */
[----:B--2---:R-:W-:-:S01]  /*49c0*/  FADD.FTZ R10, R72, R25 ;  /* 0x00000019480a7221 */ /* 0x004fc20000010000 */
[----:B------:R-:W-:-:S02]  /*49d0*/  F2FP.SATFINITE.E4M3.F32.PACK_AB_MERGE_C R43, R72, R43, RZ ;  /* 0x0000002b482b723e */ /* 0x000fc400048070ff */
[----:B------:R-:W-:Y:S02]  /*49e0*/  CS2R R72, SRZ ;  /* 0x0000000000487805 */ /* 0x000fe4000001ff00 */
[----:B------:R-:W-:Y:S02]  /*49f0*/  F2FP.SATFINITE.E4M3.F32.PACK_AB_MERGE_C R178, R60, R11, R43 ;  /* 0x0000000b3cb2723e */ /* 0x000fe4000480702b */
[----:B------:R-:W2:Y:S01]  /*4a00*/  MUFU.EX2 R129, R129 ;  /* 0x0000008100817308 */ /* 0x000ea20000000800 */
[----:B---3--:R-:W-:-:S07]  /*4a10*/  FADD.FTZ R84, R32, R31 ;  /* 0x0000001f20547221 */ /* 0x008fce0000010000 */
[----:B------:R-:W3:Y:S01]  /*4a20*/  MUFU.EX2 R62, R62 ;  /* 0x0000003e003e7308 */ /* 0x000ee20000000800 */
[----:B-1----:R-:W-:-:S07]  /*4a30*/  FADD.FTZ R25, R13, R10 ;  /* 0x0000000a0d197221 */ /* 0x002fce0000010000 */
[----:B------:R-:W1:Y:S01]  /*4a40*/  MUFU.EX2 R34, R165 ;  /* 0x000000a500227308 */ /* 0x000e620000000800 */
[----:B--2---:R-:W-:-:S01]  /*4a50*/  FADD.FTZ R31, R129, R84 ;  /* 0x00000054811f7221 */ /* 0x004fc20000010000 */
[----:B------:R-:W-:-:S06]  /*4a60*/  CS2R R84, SRZ ;  /* 0x0000000000547805 */ /* 0x000fcc000001ff00 */
[----:B------:R-:W2:Y:S01]  /*4a70*/  MUFU.EX2 R51, R51 ;  /* 0x0000003300337308 */ /* 0x000ea20000000800 */
[----:B---3--:R-:W-:-:S07]  /*4a80*/  FADD.FTZ R20, R62, R25 ;  /* 0x000000193e147221 */ /* 0x008fce0000010000 */
[----:B------:R-:W3:Y:S01]  /*4a90*/  MUFU.EX2 R113, R113 ;  /* 0x0000007100717308 */ /* 0x000ee20000000800 */
[----:B-1----:R-:W-:-:S07]  /*4aa0*/  FADD.FTZ R26, R34, R31 ;  /* 0x0000001f221a7221 */ /* 0x002fce0000010000 */
[----:B------:R-:W1:Y:S01]  /*4ab0*/  MUFU.EX2 R74, R53 ;  /* 0x00000035004a7308 */ /* 0x000e620000000800 */
[----:B--2---:R-:W-:-:S07]  /*4ac0*/  FADD.FTZ R25, R51, R20 ;  /* 0x0000001433197221 */ /* 0x004fce0000010000 */
[----:B------:R-:W2:Y:S01]  /*4ad0*/  MUFU.EX2 R21, R21 ;  /* 0x0000001500157308 */ /* 0x000ea20000000800 */
[C---:B---3--:R-:W-:Y:S01]  /*4ae0*/  F2FP.SATFINITE.E4M3.F32.PACK_AB_MERGE_C R34, R113.reuse, R34, RZ ;  /* 0x000000227122723e */ /* 0x048fe200048070ff */
[----:B------:R-:W-:-:S03]  /*4af0*/  FADD.FTZ R113, R113, R26 ;  /* 0x0000001a71717221 */ /* 0x000fc60000010000 */
[----:B------:R-:W-:Y:S01]  /*4b00*/  F2FP.SATFINITE.E4M3.F32.PACK_AB_MERGE_C R181, R129, R32, R34 ;  /* 0x0000002081b5723e */ /* 0x000fe20004807022 */
[----:B------:R-:W-:-:S01]  /*4b10*/  FADD.FTZ R26, R36, R113 ;  /* 0x00000071241a7221 */ /* 0x000fc20000010000 */
[----:B------:R-:W-:Y:S01]  /*4b20*/  CS2R R34, SRZ ;  /* 0x0000000000227805 */ /* 0x000fe2000001ff00 */
[----:B------:R-:W3:Y:S01]  /*4b30*/  MUFU.EX2 R109, R109 ;  /* 0x0000006d006d7308 */ /* 0x000ee20000000800 */
[----:B-1----:R-:W-:-:S01]  /*4b40*/  FADD.FTZ R20, R74, R25 ;  /* 0x000000194a147221 */ /* 0x002fc20000010000 */
[----:B------:R-:W-:Y:S02]  /*4b50*/  F2FP.SATFINITE.E4M3.F32.PACK_AB_MERGE_C R51, R74, R51, RZ ;  /* 0x000000334a33723e */ /* 0x000fe400048070ff */
[----:B------:R-:W-:Y:S02]  /*4b60*/  CS2R R32, SRZ ;  /* 0x0000000000207805 */ /* 0x000fe4000001ff00 */
[----:B------:R-:W-:Y:S02]  /*4b70*/  F2FP.SATFINITE.E4M3.F32.PACK_AB_MERGE_C R180, R62, R13, R51 ;  /* 0x0000000d3eb4723e */ /* 0x000fe40004807033 */
[----:B------:R1:W4:Y:S01]  /*4b80*/  MUFU.EX2 R76, R57 ;  /* 0x00000039004c7308 */ /* 0x0003220000000800 */
[----:B--2---:R-:W-:-:S07]  /*4b90*/  FADD.FTZ R25, R21, R20 ;  /* 0x0000001415197221 */ /* 0x004fce0000010000 */
[----:B------:R-:W2:Y:S01]  /*4ba0*/  MUFU.EX2 R59, R59 ;  /* 0x0000003b003b7308 */ /* 0x000ea20000000800 */
[----:B---3--:R-:W-:-:S01]  /*4bb0*/  FADD.FTZ R27, R109, R26 ;  /* 0x0000001a6d1b7221 */ /* 0x008fc20000010000 */
[----:B-1----:R-:W-:-:S03]  /*4bc0*/  CS2R R56, SRZ ;  /* 0x0000000000387805 */ /* 0x002fc6000001ff00 */
[----:B------:R-:W-:-:S03]  /*4bd0*/  FADD.FTZ R30, R38, R27 ;  /* 0x0000001b261e7221 */ /* 0x000fc60000010000 */
[----:B------:R-:W1:Y:S01]  /*4be0*/  MUFU.EX2 R103, R103 ;  /* 0x0000006700677308 */ /* 0x000e620000000800 */
[----:B----4-:R-:W-:-:S07]  /*4bf0*/  FADD.FTZ R26, R76, R25 ;  /* 0x000000194c1a7221 */ /* 0x010fce0000010000 */
[----:B------:R3:W4:Y:S01]  /*4c00*/  MUFU.EX2 R78, R61 ;  /* 0x0000003d004e7308 */ /* 0x0007220000000800 */
[----:B--2---:R-:W-:-:S07]  /*4c10*/  FADD.FTZ R25, R59, R26 ;  /* 0x0000001a3b197221 */ /* 0x004fce0000010000 */
[----:B------:R-:W2:Y:S01]  /*4c20*/  MUFU.EX2 R40, R40 ;  /* 0x0000002800287308 */ /* 0x000ea20000000800 */
[C---:B-1----:R-:W-:Y:S01]  /*4c30*/  F2FP.SATFINITE.E4M3.F32.PACK_AB_MERGE_C R38, R103.reuse, R38, RZ ;  /* 0x000000266726723e */ /* 0x042fe200048070ff */
[----:B------:R-:W-:Y:S01]  /*4c40*/  FADD.FTZ R103, R103, R30 ;  /* 0x0000001e67677221 */ /* 0x000fe20000010000 */
[----:B---3--:R-:W-:Y:S02]  /*4c50*/  CS2R R60, SRZ ;  /* 0x00000000003c7805 */ /* 0x008fe4000001ff00 */
[----:B------:R-:W-:Y:S02]  /*4c60*/  CS2R R30, SRZ ;  /* 0x00000000001e7805 */ /* 0x000fe4000001ff00 */
[----:B------:R-:W-:Y:S02]  /*4c70*/  F2FP.SATFINITE.E4M3.F32.PACK_AB_MERGE_C R183, R109, R36, R38 ;  /* 0x000000246db7723e */ /* 0x000fe40004807026 */
[----:B------:R-:W-:Y:S02]  /*4c80*/  CS2R R38, SRZ ;  /* 0x0000000000267805 */ /* 0x000fe4000001ff00 */
[----:B------:R-:W-:Y:S01]  /*4c90*/  CS2R R36, SRZ ;  /* 0x0000000000247805 */ /* 0x000fe2000001ff00 */
[----:B------:R-:W1:Y:S01]  /*4ca0*/  MUFU.EX2 R63, R63 ;  /* 0x0000003f003f7308 */ /* 0x000e620000000800 */
[C---:B----4-:R-:W-:Y:S01]  /*4cb0*/  F2FP.SATFINITE.E4M3.F32.PACK_AB_MERGE_C R59, R78.reuse, R59, RZ ;  /* 0x0000003b4e3b723e */ /* 0x050fe200048070ff */
[----:B------:R-:W-:-:S03]  /*4cc0*/  FADD.FTZ R78, R78, R25 ;  /* 0x000000194e4e7221 */ /* 0x000fc60000010000 */
[----:B------:R-:W-:Y:S02]  /*4cd0*/  F2FP.SATFINITE.E4M3.F32.PACK_AB_MERGE_C R182, R76, R21, R59 ;  /* 0x000000154cb6723e */ /* 0x000fe4000480703b */
[----:B------:R-:W-:Y:S01]  /*4ce0*/  CS2R R58, SRZ ;  /* 0x00000000003a7805 */ /* 0x000fe2000001ff00 */
        /* <DEDUP_REMOVED lines=10> */
[----:B------:R1:W4:Y:S01]  /*4d90*/  MUFU.EX2 R80, R69 ;  /* 0x0000004500507308 */ /* 0x0003220000000800 */
[----:B---3--:R-:W-:-:S07]  /*4da0*/  FADD.FTZ R25, R67, R12 ;  /* 0x0000000c43197221 */ /* 0x008fce0000010000 */
[----:B------:R-:W3:Y:S01]  /*4db0*/  MUFU.EX2 R44, R44 ;  /* 0x0000002c002c7308 */ /* 0x000ee20000000800 */
[C---:B--2---:R-:W-:Y:S01]  /*4dc0*/  F2FP.SATFINITE.E4M3.F32.PACK_AB_MERGE_C R42, R93.reuse, R42, RZ ;  /* 0x0000002a5d2a723e */ /* 0x044fe200048070ff */
[----:B------:R-:W-:Y:S01]  /*4dd0*/  FADD.FTZ R93, R93, R24 ;  /* 0x000000185d5d7221 */ /* 0x000fe20000010000 */
[----:B-1----:R-:W-:Y:S02]  /*4de0*/  CS2R R68, SRZ ;  /* 0x0000000000447805 */ /* 0x002fe4000001ff00 */
[----:B------:R-:W-:Y:S02]  /*4df0*/  F2FP.SATFINITE.E4M3.F32.PACK_AB_MERGE_C R185, R95, R40, R42 ;  /* 0x000000285fb9723e */ /* 0x000fe4000480702a */
[----:B------:R-:W-:Y:S02]  /*4e00*/  CS2R R42, SRZ ;  /* 0x00000000002a7805 */ /* 0x000fe4000001ff00 */
[----:B------:R-:W-:Y:S01]  /*4e10*/  CS2R R40, SRZ ;  /* 0x0000000000287805 */ /* 0x000fe2000001ff00 */
[----:B------:R-:W1:Y:S01]  /*4e20*/  MUFU.EX2 R71, R71 ;  /* 0x0000004700477308 */ /* 0x000e620000000800 */
[C---:B----4-:R-:W-:Y:S01]  /*4e30*/  F2FP.SATFINITE.E4M3.F32.PACK_AB_MERGE_C R67, R80.reuse, R67, RZ ;  /* 0x000000435043723e */ /* 0x050fe200048070ff */
[----:B------:R-:W-:-:S03]  /*4e40*/  FADD.FTZ R80, R80, R25 ;  /* 0x0000001950507221 */ /* 0x000fc60000010000 */
[----:B------:R-:W-:Y:S02]  /*4e50*/  F2FP.SATFINITE.E4M3.F32.PACK_AB_MERGE_C R184, R6, R63, R67 ;  /* 0x0000003f06b8723e */ /* 0x000fe40004807043 */
[----:B------:R-:W-:Y:S02]  /*4e60*/  CS2R R66, SRZ ;  /* 0x0000000000427805 */ /* 0x000fe4000001ff00 */
[----:B------:R-:W-:Y:S01]  /*4e70*/  CS2R R62, SRZ ;  /* 0x00000000003e7805 */ /* 0x000fe2000001ff00 */
[----:B------:R-:W2:Y:S01]  /*4e80*/  MUFU.EX2 R97, R97 ;  /* 0x0000006100617308 */ /* 0x000ea20000000800 */
[----:B---3--:R-:W-:-:S07]  /*4e90*/  FADD.FTZ R12, R44, R93 ;  /* 0x0000005d2c0c7221 */ /* 0x008fce0000010000 */
[----:B------:R3:W4:Y:S01]  /*4ea0*/  MUFU.EX2 R82, R75 ;  /* 0x0000004b00527308 */ /* 0x0007220000000800 */
[----:B-1----:R-:W-:-:S07]  /*4eb0*/  FADD.FTZ R25, R71, R80 ;  /* 0x0000005047197221 */ /* 0x002fce0000010000 */
[----:B------:R-:W-:Y:S01]  /*4ec0*/  MUFU.EX2 R46, R46 ;  /* 0x0000002e002e7308 */ /* 0x000fe20000000800 */
[----:B--2---:R-:W-:-:S01]  /*4ed0*/  FADD.FTZ R27, R97, R12 ;  /* 0x0000000c611b7221 */ /* 0x004fc20000010000 */
[----:B---3--:R-:W-:-:S06]  /*4ee0*/  CS2R R74, SRZ ;  /* 0x00000000004a7805 */ /* 0x008fcc000001ff00 */
[----:B------:R-:W1:Y:S01]  /*4ef0*/  MUFU.EX2 R99, R99 ;  /* 0x0000006300637308 */ /* 0x000e620000000800 */
[----:B----4-:R-:W-:-:S07]  /*4f00*/  FADD.FTZ R24, R82, R25 ;  /* 0x0000001952187221 */ /* 0x010fce0000010000 */
[----:B------:R-:W2:Y:S08]  /*4f10*/  MUFU.EX2 R77, R77 ;  /* 0x0000004d004d7308 */ /* 0x000eb00000000800 */
[----:B------:R3:W4:Y:S01]  /*4f20*/  MUFU.EX2 R10, R79 ;  /* 0x0000004f000a7308 */ /* 0x0007220000000800 */
[----:B-1----:R-:W-:Y:S01]  /*4f30*/  F2FP.SATFINITE.E4M3.F32.PACK_AB_MERGE_C R26, R99, R46, RZ ;  /* 0x0000002e631a723e */ /* 0x002fe200048070ff */
[----:B------:R-:W-:-:S03]  /*4f40*/  FADD.FTZ R46, R46, R27 ;  /* 0x0000001b2e2e7221 */ /* 0x000fc60000010000 */
[----:B------:R-:W-:Y:S01]  /*4f50*/  F2FP.SATFINITE.E4M3.F32.PACK_AB_MERGE_C R187, R97, R44, R26 ;  /* 0x0000002c61bb723e */ /* 0x000fe2000480701a */
[----:B------:R-:W-:-:S01]  /*4f60*/  FADD.FTZ R99, R99, R46 ;  /* 0x0000002e63637221 */ /* 0x000fc20000010000 */
[----:B------:R-:W-:Y:S01]  /*4f70*/  CS2R R46, SRZ ;  /* 0x00000000002e7805 */ /* 0x000fe2000001ff00 */
[----:B------:R-:W-:Y:S01]  /*4f80*/  MUFU.EX2 R50, R50 ;  /* 0x0000003200327308 */ /* 0x000fe20000000800 */
[----:B--2---:R-:W-:-:S01]  /*4f90*/  FADD.FTZ R25, R77, R24 ;  /* 0x000000184d197221 */ /* 0x004fc20000010000 */
[----:B---3--:R-:W-:Y:S02]  /*4fa0*/  CS2R R78, SRZ ;  /* 0x00000000004e7805 */ /* 0x008fe4000001ff00 */
[----:B------:R-:W-:Y:S02]  /*4fb0*/  CS2R R44, SRZ ;  /* 0x00000000002c7805 */ /* 0x000fe4000001ff00 */
[----:B------:R-:W-:Y:S02]  /*4fc0*/  CS2R R26, SRZ ;  /* 0x00000000001a7805 */ /* 0x000fe4000001ff00 */
[----:B------:R-:W1:Y:S01]  /*4fd0*/  MUFU.EX2 R105, R105 ;  /* 0x0000006900697308 */ /* 0x000e620000000800 */
[C---:B----4-:R-:W-:Y:S01]  /*4fe0*/  F2FP.SATFINITE.E4M3.F32.PACK_AB_MERGE_C R77, R10.reuse, R77, RZ ;  /* 0x0000004d0a4d723e */ /* 0x050fe200048070ff */
[----:B------:R-:W-:Y:S01]  /*4ff0*/  FADD.FTZ R10, R10, R25 ;  /* 0x000000190a0a7221 */ /* 0x000fe20000010000 */
[----:B------:R-:W-:-:S02]  /*5000*/  CS2R R24, SRZ ;  /* 0x0000000000187805 */ /* 0x000fc4000001ff00 */
[----:B------:R-:W-:Y:S02]  /*5010*/  F2FP.SATFINITE.E4M3.F32.PACK_AB_MERGE_C R186, R82, R71, R77 ;  /* 0x0000004752ba723e */ /* 0x000fe4000480704d */
[----:B------:R-:W-:Y:S02]  /*5020*/  CS2R R76, SRZ ;  /* 0x00000000004c7805 */ /* 0x000fe4000001ff00 */
[----:B------:R-:W-:Y:S01]  /*5030*/  CS2R R70, SRZ ;  /* 0x0000000000467805 */ /* 0x000fe2000001ff00 */
[----:B------:R-:W2:Y:S08]  /*5040*/  MUFU.EX2 R48, R48 ;  /* 0x0000003000307308 */ /* 0x000eb00000000800 */
[----:B------:R-:W3:Y:S01]  /*5050*/  MUFU.EX2 R81, R81 ;  /* 0x0000005100517308 */ /* 0x000ee20000000800 */
[----:B-1----:R-:W-:-:S07]  /*5060*/  F2FP.SATFINITE.E4M3.F32.PACK_AB_MERGE_C R15, R105, R50, RZ ;  /* 0x00000032690f723e */ /* 0x002fce00048070ff */
[----:B------:R-:W1:Y:S01]  /*5070*/  MUFU.EX2 R101, R101 ;  /* 0x0000006500657308 */ /* 0x000e620000000800 */
[----:B--2---:R-:W-:-:S07]  /*5080*/  FADD.FTZ R14, R48, R99 ;  /* 0x00000063300e7221 */ /* 0x004fce0000010000 */
[----:B------:R2:W4:Y:S01]  /*5090*/  MUFU.EX2 R20, R83 ;  /* 0x0000005300147308 */ /* 0x0005220000000800 */
[----:B---3--:R-:W-:-:S07]  /*50a0*/  FADD.FTZ R7, R81, R10 ;  /* 0x0000000a51077221 */ /* 0x008fce0000010000 */
[----:B------:R-:W3:Y:S01]  /*50b0*/  MUFU.EX2 R137, R137 ;  /* 0x0000008900897308 */ /* 0x000ee20000000800 */
[C---:B-1----:R-:W-:Y:S01]  /*50c0*/  F2FP.SATFINITE.E4M3.F32.PACK_AB_MERGE_C R189, R101.reuse, R48, R15 ;  /* 0x0000003065bd723e */ /* 0x042fe2000480700f */
[----:B------:R-:W-:Y:S01]  /*50d0*/  FADD.FTZ R101, R101, R14 ;  /* 0x0000000e65657221 */ /* 0x000fe20000010000 */
[----:B--2---:R-:W-:Y:S02]  /*50e0*/  CS2R R82, SRZ ;  /* 0x0000000000527805 */ /* 0x004fe4000001ff00 */
[----:B------:R-:W-:Y:S01]  /*50f0*/  CS2R R48, SRZ ;  /* 0x0000000000307805 */ /* 0x000fe2000001ff00 */
[----:B------:R-:W-:-:S02]  /*5100*/  FADD.FTZ R50, R50, R101 ;  /* 0x0000006532327221 */ /* 0x000fc40000010000 */
[----:B------:R-:W1:Y:S01]  /*5110*/  MUFU.EX2 R8, R139 ;  /* 0x0000008b00087308 */ /* 0x000e620000000800 */
[----:B----4-:R-:W-:-:S01]  /*5120*/  FADD.FTZ R10, R20, R7 ;  /* 0x00000007140a7221 */ /* 0x010fc20000010000 */
[----:B------:R-:W-:Y:S01]  /*5130*/  FADD.FTZ R105, R105, R50 ;  /* 0x0000003269697221 */ /* 0x000fe20000010000 */
[----:B------:R-:W-:-:S05]  /*5140*/  CS2R R50, SRZ ;  /* 0x0000000000327805 */ /* 0x000fca000001ff00 */
[----:B------:R-:W-:Y:S01]  /*5150*/  MUFU.EX2 R54, R54 ;  /* 0x0000003600367308 */ /* 0x000fe20000000800 */
[----:B---3--:R-:W-:-:S07]  /*5160*/  FADD.FTZ R7, R137, R10 ;  /* 0x0000000a89077221 */ /* 0x008fce0000010000 */
[----:B------:R-:W2:Y:S01]  /*5170*/  MUFU.EX2 R111, R111 ;  /* 0x0000006f006f7308 */ /* 0x000ea20000000800 */
[C---:B-1----:R-:W-:Y:S01]  /*5180*/  F2FP.SATFINITE.E4M3.F32.PACK_AB_MERGE_C R137, R8.reuse, R137, RZ ;  /* 0x000000890889723e */ /* 0x042fe200048070ff */
[----:B------:R-:W-:-:S03]  /*5190*/  FADD.FTZ R8, R8, R7 ;  /* 0x0000000708087221 */ /* 0x000fc60000010000 */
[----:B------:R-:W-:Y:S02]  /*51a0*/  F2FP.SATFINITE.E4M3.F32.PACK_AB_MERGE_C R188, R20, R81, R137 ;  /* 0x0000005114bc723e */ /* 0x000fe40004807089 */
[----:B------:R-:W-:Y:S01]  /*51b0*/  CS2R R80, SRZ ;  /* 0x0000000000507805 */ /* 0x000fe2000001ff00 */
[----:B------:R-:W1:Y:S08]  /*51c0*/  MUFU.EX2 R52, R52 ;  /* 0x0000003400347308 */ /* 0x000e700000000800 */
[----:B------:R-:W3:Y:S01]  /*51d0*/  MUFU.EX2 R141, R141 ;  /* 0x0000008d008d7308 */ /* 0x000ee20000000800 */
[----:B--2---:R-:W-:-:S07]  /*51e0*/  F2FP.SATFINITE.E4M3.F32.PACK_AB_MERGE_C R9, R111, R54, RZ ;  /* 0x000000366f09723e */ /* 0x004fce00048070ff */
[----:B------:R-:W2:Y:S01]  /*51f0*/  MUFU.EX2 R107, R107 ;  /* 0x0000006b006b7308 */ /* 0x000ea20000000800 */
[----:B-1----:R-:W-:-:S07]  /*5200*/  FADD.FTZ R10, R52, R105 ;  /* 0x00000069340a7221 */ /* 0x002fce0000010000 */
[----:B------:R-:W1:Y:S01]  /*5210*/  MUFU.EX2 R12, R143 ;  /* 0x0000008f000c7308 */ /* 0x000e620000000800 */
[----:B---3--:R-:W-:-:S07]  /*5220*/  FADD.FTZ R7, R141, R8 ;  /* 0x000000088d077221 */ /* 0x008fce0000010000 */
[----:B------:R-:W-:Y:S01]  /*5230*/  MUFU.EX2 R145, R145 ;  /* 0x0000009100917308 */ /* 0x000fe20000000800 */
[C---:B--2---:R-:W-:Y:S01]  /*5240*/  F2FP.SATFINITE.E4M3.F32.PACK_AB_MERGE_C R191, R107.reuse, R52, R9 ;  /* 0x000000346bbf723e */ /* 0x044fe20004807009 */
[----:B------:R-:W-:Y:S01]  /*5250*/  FADD.FTZ R107, R107, R10 ;  /* 0x0000000a6b6b7221 */ /* 0x000fe20000010000 */
[----:B------:R-:W-:-:S03]  /*5260*/  CS2R R52, SRZ ;  /* 0x0000000000347805 */ /* 0x000fc6000001ff00 */
[----:B------:R-:W-:Y:S02]  /*5270*/  FADD.FTZ R54, R54, R107 ;  /* 0x0000006b36367221 */ /* 0x000fe40000010000 */
[----:B------:R-:W2:Y:S01]  /*5280*/  MUFU.EX2 R64, R64 ;  /* 0x0000004000407308 */ /* 0x000ea20000000800 */
[----:B-1----:R-:W-:-:S01]  /*5290*/  FADD.FTZ R6, R12, R7 ;  /* 0x000000070c067221 */ /* 0x002fc20000010000 */
[----:B--2---:R-:W-:-:S03]  /*52a0*/  F2FP.SATFINITE.E4M3.F32.PACK_AB_MERGE_C R7, R64, R145, RZ ;  /* 0x000000914007723e */ /* 0x004fc600048070ff */
[----:B------:R-:W-:Y:S01]  /*52b0*/  FADD.FTZ R145, R145, R6 ;  /* 0x0000000691917221 */ /* 0x000fe20000010000 */
[----:B------:R-:W-:Y:S01]  /*52c0*/  F2FP.SATFINITE.E4M3.F32.PACK_AB_MERGE_C R190, R12, R141, R7 ;  /* 0x0000008d0cbe723e */ /* 0x000fe20004807007 */
[----:B------:R-:W-:Y:S02]  /*52d0*/  FADD.FTZ R7, R111, R54 ;  /* 0x000000366f077221 */ /* 0x000fe40000010000 */
[----:B------:R-:W-:-:S01]  /*52e0*/  FADD.FTZ R6, R64, R145 ;  /* 0x0000009140067221 */ /* 0x000fc20000010000 */
[----:B------:R-:W-:Y:S02]  /*52f0*/  CS2R R64, SRZ ;  /* 0x0000000000407805 */ /* 0x000fe4000001ff00 */
[----:B------:R-:W-:Y:S01]  /*5300*/  CS2R R54, SRZ ;  /* 0x0000000000367805 */ /* 0x000fe2000001ff00 */
[----:B------:R-:W-:Y:S06]  /*5310*/  @!P1 BRA `(.L_x_133) ;  /* 0x0000003400c09947 */ /* 0x000fec0003800000 */
[----:B------:R-:W-:Y:S01]  /*5320*/  IMAD.MOV.U32 R10, RZ, RZ, R3 ;  /* 0x000000ffff0a7224 */ /* 0x000fe200078e0003 */
[----:B------:R-:W-:Y:S01]  /*5330*/  UIADD3 UR54, UR54, -0x2, URZ ;  /* 0xfffffffe36367890 */ /* 0x000fe2000fffe03f */
[----:B------:R-:W-:Y:S01]  /*5340*/  IMAD.MOV.U32 R8, RZ, RZ, R5 ;  /* 0x000000ffff087224 */ /* 0x000fe200078e0005 */
[----:B------:R-:W-:Y:S01]  /*5350*/  UMOV UR56, UR36 ;  /* 0x0000002400387c82 */ /* 0x000fe20008000000 */
[----:B------:R-:W-:Y:S01]  /*5360*/  IMAD.MOV.U32 R87, RZ, RZ, RZ ;  /* 0x000000ffff577224 */ /* 0x000fe200078e00ff */
[----:B------:R-:W-:-:S08]  /*5370*/  UMOV UR55, UR49 ;  /* 0x0000003100377c82 */ /* 0x000fd00008000000 */
.L_x_144:
[----:B------:R-:W-:Y:S01]  /*5380*/  ISETP.NE.AND P2, PT, RZ, UR40, PT ;  /* 0x00000028ff007c0c */ /* 0x000fe2000bf45270 */
[----:B------:R-:W-:-:S04]  /*5390*/  UISETP.NE.AND UP0, UPT, UR55, 0x1, UPT ;  /* 0x000000013700788c */ /* 0x000fc8000bf05270 */
[----:B------:R-:W-:-:S04]  /*53a0*/  USEL UR36, URZ, 0x1, UP0 ;  /* 0x000000013f247887 */ /* 0x000fc80008000000 */
[----:B------:R-:W-:-:S04]  /*53b0*/  ULOP3.LUT UR36, UR56, UR36, URZ, 0x3c, !UPT ;  /* 0x0000002438247292 */ /* 0x000fc8000f8e3c3f */
[----:B------:R-:W-:Y:S08]  /*53c0*/  @P2 BRA `(.L_x_134) ;  /* 0x0000000000382947 */ /* 0x000ff00003800000 */
[----:B------:R-:W-:Y:S05]  /*53d0*/  @!P0 BRA `(.L_x_135) ;  /* 0x0000000000048947 */ /* 0x000fea0003800000 */
[----:B------:R-:W-:Y:S01]  /*53e0*/  BPT.TRAP 0x1 ;  /* 0x000000040000795c */ /* 0x000fe20000300000 */
.L_x_135:
        /* <DEDUP_REMOVED lines=9> */
.L_x_136:
[----:B--2---:R-:W-:Y:S05]  /*5480*/  @P1 BRA `(.L_x_134) ;  /* 0x0000000000081947 */ /* 0x004fea0003800000 */
[----:B------:R-:W2:Y:S02]  /*5490*/  SYNCS.PHASECHK.TRANS64.TRYWAIT P1, [UR6+0x29830], R3 ;  /* 0x02983003ff0075a7 */ /* 0x000ea40008020146 */
[----:B--2---:R-:W-:Y:S05]  /*54a0*/  @!P1 BRA `(.L_x_137) ;  /* 0x0000008400489947 */ /* 0x004fea0003800000 */
.L_x_134:
        /* <DEDUP_REMOVED lines=189> */
.L_x_139:
[----:B------:R-:W-:Y:S01]  /*6080*/  ULEA UR6, UR55, UR38, 0x3 ;  /* 0x0000002637067291 */ /* 0x000fe2000f8e183f */
[----:B------:R-:W-:-:S05]  /*6090*/  IMAD.U32 R3, RZ, RZ, UR56 ;  /* 0x00000038ff037e24 */ /* 0x000fca000f8e00ff */
[----:B------:R-:W-:-:S04]  /*60a0*/  SHF.L.U32 R3, R3, 0x1f, RZ ;  /* 0x0000001f03037819 */ /* 0x000fc800000006ff */
[----:B------:R1:W2:Y:S01]  /*60b0*/  SYNCS.PHASECHK.TRANS64.TRYWAIT P1, [UR6+0x29850], R3 ;  /* 0x02985003ff0075a7 */ /* 0x0002a20008020146 */
[----:B------:R-:W-:Y:S05]  /*60c0*/  @!P0 BRA `(.L_x_140) ;  /* 0x0000000000048947 */ /* 0x000fea0003800000 */
[----:B------:R-:W-:Y:S01]  /*60d0*/  BPT.TRAP 0x1 ;  /* 0x000000040000795c */ /* 0x000fe20000300000 */
.L_x_140:
[----:B--2---:R-:W-:Y:S05]  /*60e0*/  @P1 BRA `(.L_x_138) ;  /* 0x0000000000081947 */ /* 0x004fea0003800000 */
[----:B------:R-:W2:Y:S02]  /*60f0*/  SYNCS.PHASECHK.TRANS64.TRYWAIT P1, [UR6+0x29850], R3 ;  /* 0x02985003ff0075a7 */ /* 0x000ea40008020146 */
[----:B--2---:R-:W-:Y:S05]  /*6100*/  @!P1 BRA `(.L_x_141) ;  /* 0x0000007800489947 */ /* 0x004fea0003800000 */
.L_x_138:
[----:B------:R-:W-:Y:S01]  /*6110*/  UIADD3 UR6, UR38, 0x400, URZ ;  /* 0x0000040026067890 */ /* 0x000fe2000fffe03f */
[----:B------:R-:W-:Y:S01]  /*6120*/  WARPGROUP.ARRIVE ;  /* 0x00000000000079c5 */ /* 0x000fe20000000000 */
[----:B------:R-:W-:Y:S01]  /*6130*/  UMOV UR7, 0xc0000010 ;  /* 0xc000001000077882 */ /* 0x000fe20000000000 */
[----:B-12---:R-:W-:Y:S01]  /*6140*/  IADD3 R3, -R22, 0xb, RZ ;  /* 0x0000000b16037810 */ /* 0x006fe20007ffe1ff */
        /* <DEDUP_REMOVED lines=25> */
[----:B------:R-:W-:Y:S03]  /*62e0*/  QGMMA.64x128x32.F32.E4M3.E4M3 R24, R188, gdesc[UR4], R24, gsb0 ;  /* 0x01e00004bc187df3 */ /* 0x000fe60008000818 */
[----:B------:R-:W-:Y:S02]  /*62f0*/  WARPGROUP.DEPBAR.LE gsb0, 0x0 ;  /* 0x00008000000079c5 */ /* 0x000fe40000010000 */
[----:B------:R1:W-:Y:S06]  /*6300*/  BAR.ARV R3, 0x100 ;  /* 0x000400030000751d */ /* 0x0003ec0000002000 */
[----:B------:R-:W-:Y:S05]  /*6310*/  @!P0 BRA `(.L_x_142) ;  /* 0x0000000000048947 */ /* 0x000fea0003800000 */
[----:B------:R-:W-:Y:S01]  /*6320*/  BPT.TRAP 0x1 ;  /* 0x000000040000795c */ /* 0x000fe20000300000 */
.L_x_142:
        /* <DEDUP_REMOVED lines=14> */
[----:B------:R-:W3:Y:S01]  /*6410*/  MUFU.TANH R13, R13 ;  /* 0x0000000d000d7308 */ /* 0x000ee20000002400 */
[C---:B------:R-:W-:Y:S01]  /*6420*/  FMUL.FTZ R165, R0.reuse, R165 ;  /* 0x000000a500a57220 */ /* 0x040fe20000410000 */
[C---:B------:R-:W-:Y:S01]  /*6430*/  FMUL.FTZ R175, R0.reuse, R166 ;  /* 0x000000a600af7220 */ /* 0x040fe20000410000 */
[C---:B------:R-:W-:Y:S01]  /*6440*/  FMUL.FTZ R167, R0.reuse, R167 ;  /* 0x000000a700a77220 */ /* 0x040fe20000410000 */
[C---:B------:R-:W-:Y:S01]  /*6450*/  FMUL.FTZ R179, R0.reuse, R136 ;  /* 0x0000008800b37220 */ /* 0x040fe20000410000 */
[C---:B------:R-:W-:Y:S01]  /*6460*/  FMUL.FTZ R181, R0.reuse, R137 ;  /* 0x0000008900b57220 */ /* 0x040fe20000410000 */
[C---:B------:R-:W-:Y:S01]  /*6470*/  FMUL.FTZ R137, R0.reuse, R138 ;  /* 0x0000008a00897220 */ /* 0x040fe20000410000 */
[C---:B------:R-:W-:Y:S01]  /*6480*/  FMUL.FTZ R139, R0.reuse, R139 ;  /* 0x0000008b008b7220 */ /* 0x040fe20000410000 */
[----:B------:R-:W4:Y:S01]  /*6490*/  MUFU.TANH R9, R9 ;  /* 0x0000000900097308 */ /* 0x000f220000002400 */
        /* <DEDUP_REMOVED lines=16> */
[----:B----4-:R-:W-:Y:S01]  /*65a0*/  FMNMX.FTZ R12, R9, R10, !PT ;  /* 0x0000000a090c7209 */ /* 0x010fe20007810000 */
        /* <DEDUP_REMOVED lines=61> */
[----:B------:R-:W-:Y:S01]  /*6980*/  FMUL.FTZ R103, R0, R103 ;  /* 0x0000006700677220 */ /* 0x000fe20000410000 */
[----:B------:R-:W2:Y:S01]  /*6990*/  MUFU.TANH R173, R173 ;  /* 0x000000ad00ad7308 */ /* 0x000ea20000002400 */
[----:B---3--:R-:W-:-:S02]  /*69a0*/  FMNMX.FTZ R12, R171, R12, !PT ;  /* 0x0000000cab0c7209 */ /* 0x008fc40007810000 */
[----:B------:R-:W-:-:S05]  /*69b0*/  ISETP.NE.AND P1, PT, R2, RZ, PT ;  /* 0x000000ff0200720c */ /* 0x000fca0003f25270 */
[----:B------:R-:W3:Y:S01]  /*69c0*/  MUFU.TANH R165, R165 ;  /* 0x000000a500a57308 */ /* 0x000ee20000002400 */
[----:B----4-:R-:W-:-:S07]  /*69d0*/  FMNMX.FTZ R12, R163, R12, !PT ;  /* 0x0000000ca30c7209 */ /* 0x010fce0007810000 */
[----:B------:R-:W4:Y:S01]  /*69e0*/  MUFU.TANH R175, R175 ;  /* 0x000000af00af7308 */ /* 0x000f220000002400 */
[----:B--2---:R-:W-:-:S07]  /*69f0*/  FMNMX.FTZ R4, R173, R4, !PT ;  /* 0x00000004ad047209 */ /* 0x004fce0007810000 */
[----:B------:R-:W2:Y:S01]  /*6a00*/  MUFU.TANH R167, R167 ;  /* 0x000000a700a77308 */ /* 0x000ea20000002400 */
[----:B---3--:R-:W-:-:S07]  /*6a10*/  FMNMX.FTZ R4, R165, R4, !PT ;  /* 0x00000004a5047209 */ /* 0x008fce0007810000 */
        /* <DEDUP_REMOVED lines=114> */
[----:B------:R-:W1:Y:S01]  /*7140*/  MUFU.TANH R237, R237 ;  /* 0x000000ed00ed7308 */ /* 0x000e620000002400 */
[----:B----4-:R-:W-:-:S07]  /*7150*/  FMNMX.FTZ R12, R95, R12, !PT ;  /* 0x0000000c5f0c7209 */ /* 0x010fce0007810000 */
[----:B------:R-:W3:Y:S01]  /*7160*/  MUFU.TANH R97, R97 ;  /* 0x0000006100617308 */ /* 0x000ee20000002400 */
[----:B--2---:R-:W-:-:S07]  /*7170*/  FMNMX.FTZ R4, R235, R4, !PT ;  /* 0x00000004eb047209 */ /* 0x004fce0007810000 */
[----:B------:R-:W2:Y:S01]  /*7180*/  MUFU.TANH R99, R99 ;  /* 0x0000006300637308 */ /* 0x000ea20000002400 */
[----:B-1----:R-:W-:Y:S02]  /*7190*/  FMNMX.FTZ R3, R237, R4, !PT ;  /* 0x00000004ed037209 */ /* 0x002fe40007810000 */
[----:B------:R-:W1:Y:S05]  /*71a0*/  LDC R4, c[0x0][0x988] ;  /* 0x00026200ff047b82 */ /* 0x000e6a0000000800 */
[----:B------:R-:W4:Y:S01]  /*71b0*/  MUFU.TANH R14, R14 ;  /* 0x0000000e000e7308 */ /* 0x000f220000002400 */
[----:B---3--:R-:W-:-:S07]  /*71c0*/  FMNMX.FTZ R12, R97, R12, !PT ;  /* 0x0000000c610c7209 */ /* 0x008fce0007810000 */
[----:B------:R-:W3:Y:S01]  /*71d0*/  MUFU.TANH R20, R20 ;  /* 0x0000001400147308 */ /* 0x000ee20000002400 */
[----:B--2---:R-:W-:-:S07]  /*71e0*/  FMNMX.FTZ R12, R99, R12, !PT ;  /* 0x0000000c630c7209 */ /* 0x004fce0007810000 */
[----:B------:R-:W2:Y:S01]  /*71f0*/  MUFU.TANH R101, R101 ;  /* 0x0000006500657308 */ /* 0x000ea20000002400 */
[----:B----4-:R-:W-:-:S07]  /*7200*/  FMNMX.FTZ R3, R14, R3, !PT ;  /* 0x000000030e037209 */ /* 0x010fce0007810000 */
[----:B------:R-:W4:Y:S01]  /*7210*/  MUFU.TANH R103, R103 ;  /* 0x0000006700677308 */ /* 0x000f220000002400 */
[----:B---3--:R-:W-:-:S05]  /*7220*/  FMNMX.FTZ R88, R20, R3, !PT ;  /* 0x0000000314587209 */ /* 0x008fca0007810000 */
[----:B------:R-:W3:Y:S01]  /*7230*/  SHFL.BFLY PT, R3, R88, 0x2, 0x1f ;  /* 0x0c401f0058037f89 */ /* 0x000ee200000e0000 */
[----:B--2---:R-:W-:-:S04]  /*7240*/  FMNMX.FTZ R12, R101, R12, !PT ;  /* 0x0000000c650c7209 */ /* 0x004fc80007810000 */
[----:B----4-:R-:W-:-:S05]  /*7250*/  FMNMX.FTZ R12, R103, R12, !PT ;  /* 0x0000000c670c7209 */ /* 0x010fca0007810000 */
[----:B------:R-:W2:Y:S01]  /*7260*/  SHFL.BFLY PT, R5, R12, 0x2, 0x1f ;  /* 0x0c401f000c057f89 */ /* 0x000ea200000e0000 */
[----:B---3--:R-:W-:Y:S02]  /*7270*/  FMNMX.FTZ R90, R88, R3, !PT ;  /* 0x00000003585a7209 */ /* 0x008fe40007810000 */
[----:B--2---:R-:W-:-:S03]  /*7280*/  FMNMX.FTZ R92, R12, R5, !PT ;  /* 0x000000050c5c7209 */ /* 0x004fc60007810000 */
[----:B------:R-:W2:Y:S04]  /*7290*/  SHFL.BFLY PT, R5, R90, 0x1, 0x1f ;  /* 0x0c201f005a057f89 */ /* 0x000ea800000e0000 */
[----:B------:R-:W3:Y:S01]  /*72a0*/  SHFL.BFLY PT, R3, R92, 0x1, 0x1f ;  /* 0x0c201f005c037f89 */ /* 0x000ee200000e0000 */
[----:B--2---:R-:W-:Y:S02]  /*72b0*/  FMNMX.FTZ R5, R90, R5, !PT ;  /* 0x000000055a057209 */ /* 0x004fe40007810000 */
[----:B---3--:R-:W-:-:S03]  /*72c0*/  FMNMX.FTZ R3, R92, R3, !PT ;  /* 0x000000035c037209 */ /* 0x008fc60007810000 */
[C---:B-1----:R-:W-:Y:S01]  /*72d0*/  FFMA.FTZ R102, R5.reuse, R4, -8 ;  /* 0xc100000005667423 */ /* 0x042fe20000010004 */
[----:B------:R-:W-:-:S03]  /*72e0*/  FADD.FTZ R177, -R5, R8 ;  /* 0x0000000805b17221 */ /* 0x000fc60000010100 */
[-CC-:B------:R-:W-:Y:S01]  /*72f0*/  FFMA.FTZ R12, R21, R4.reuse, -R102.reuse ;  /* 0x00000004150c7223 */ /* 0x180fe20000010866 */
[----:B------:R-:W-:-:S01]  /*7300*/  FFMA.FTZ R21, R159, R4, -R102 ;  /* 0x000000049f157223 */ /* 0x000fc20000010866 */
[-CC-:B------:R-:W-:Y:S01]  /*7310*/  FFMA.FTZ R159, R181, R4.reuse, -R102.reuse ;  /* 0x00000004b59f7223 */ /* 0x180fe20000010866 */
[----:B------:R-:W-:-:S01]  /*7320*/  FFMA.FTZ R181, R201, R4, -R102 ;  /* 0x00000004c9b57223 */ /* 0x000fc20000010866 */
[----:B------:R-:W-:Y:S01]  /*7330*/  FFMA.FTZ R201, R20, R4, -R102 ;  /* 0x0000000414c97223 */ /* 0x000fe20000010866 */
[----:B------:R-:W-:-:S01]  /*7340*/  FADD.FTZ R8, -R3, R10 ;  /* 0x0000000a03087221 */ /* 0x000fc20000010100 */
[-C--:B------:R-:W-:Y:S01]  /*7350*/  FFMA.FTZ R20, R3, R4.reuse, -8 ;  /* 0xc100000003147423 */ /* 0x080fe20000010004 */
[----:B------:R-:W-:-:S01]  /*7360*/  FFMA.FTZ R10, R11, R4, -R102 ;  /* 0x000000040b0a7223 */ /* 0x000fc20000010866 */
[-C--:B------:R-:W-:Y:S01]  /*7370*/  FMUL.FTZ R177, R177, R4.reuse ;  /* 0x00000004b1b17220 */ /* 0x080fe20000410000 */
[----:B------:R-:W-:-:S01]  /*7380*/  FFMA.FTZ R11, R13, R4, -R102 ;  /* 0x000000040d0b7223 */ /* 0x000fc20000010866 */
[-C--:B------:R-:W-:Y:S01]  /*7390*/  FMUL.FTZ R8, R8, R4.reuse ;  /* 0x0000000408087220 */ /* 0x080fe20000410000 */
[----:B------:R-:W-:-:S01]  /*73a0*/  FFMA.FTZ R13, R153, R4, -R102 ;  /* 0x00000004990d7223 */ /* 0x000fc20000010866 */
[-C--:B------:R-:W-:Y:S01]  /*73b0*/  FFMA.FTZ R9, R9, R4.reuse, -R20 ;  /* 0x0000000409097223 */ /* 0x080fe20000010814 */
        /* <DEDUP_REMOVED lines=31> */
[-C--:B------:R-:W-:Y:S01]  /*75b0*/  FFMA.FTZ R14, R14, R4.reuse, -R102 ;  /* 0x000000040e0e7223 */ /* 0x080fe20000010866 */
        /* <DEDUP_REMOVED lines=36> */
[----:B------:R-:W-:-:S05]  /*7800*/  FFMA.FTZ R101, R101, R4, -R20 ;  /* 0x0000000465657223 */ /* 0x000fca0000010814 */
[----:B------:R-:W3:Y:S01]  /*7810*/  MUFU.EX2 R102, R102 ;  /* 0x0000006600667308 */ /* 0x000ee20000000800 */
[----:B--2---:R-:W-:-:S07]  /*7820*/  FFMA.FTZ R7, R8, R7, R9 ;  /* 0x0000000708077223 */ /* 0x004fce0000010009 */
        /* <DEDUP_REMOVED lines=14> */
[-CC-:B------:R-:W-:Y:S01]  /*7910*/  FFMA.FTZ R146, R107, R4.reuse, -R20.reuse ;  /* 0x000000046b927223 */ /* 0x180fe20000010814 */
[----:B------:R-:W-:-:S05]  /*7920*/  FFMA.FTZ R107, R109, R4, -R20 ;  /* 0x000000046d6b7223 */ /* 0x000fca0000010814 */
        /* <DEDUP_REMOVED lines=116> */
[----:B------:R-:W-:Y:S01]  /*8070*/  MUFU.EX2 R195, R195 ;  /* 0x000000c300c37308 */ /* 0x000fe20000000800 */
[----:B--2---:R-:W-:-:S07]  /*8080*/  FADD.FTZ R156, R118, R91 ;  /* 0x0000005b769c7221 */ /* 0x004fce0000010000 */
[----:B------:R-:W2:Y:S01]  /*8090*/  MUFU.EX2 R152, R152 ;  /* 0x0000009800987308 */ /* 0x000ea20000000800 */
[----:B-1----:R-:W-:-:S07]  /*80a0*/  FADD.FTZ R91, R89, R6 ;  /* 0x00000006595b7221 */ /* 0x002fce0000010000 */
[----:B------:R-:W-:Y:S08]  /*80b0*/  MUFU.EX2 R120, R120 ;  /* 0x0000007800787308 */ /* 0x000ff00000000800 */
[----:B------:R1:W3:Y:S01]  /*80c0*/  MUFU.EX2 R158, R93 ;  /* 0x0000005d009e7308 */ /* 0x0002e20000000800 */
[----:B--2---:R-:W-:-:S07]  /*80d0*/  FADD.FTZ R91, R152, R91 ;  /* 0x0000005b985b7221 */ /* 0x004fce0000010000 */
[----:B------:R-:W-:Y:S01]  /*80e0*/  MUFU.EX2 R197, R197 ;  /* 0x000000c500c57308 */ /* 0x000fe20000000800 */
[----:B-1----:R-:W-:-:S05]  /*80f0*/  IMAD.U32 R93, RZ, RZ, UR49 ;  /* 0x00000031ff5d7e24 */ /* 0x002fca000f8e00ff */
[----:B------:R-:W-:Y:S01]  /*8100*/  @P1 LEA R7, R93, UR38, 0x3 ;  /* 0x000000265d071c11 */ /* 0x000fe2000f8e18ff */
[----:B------:R-:W-:-:S01]  /*8110*/  FADD.FTZ R93, R195, R156 ;  /* 0x0000009cc35d7221 */ /* 0x000fc20000010000 */
[----:B------:R-:W1:Y:S01]  /*8120*/  MUFU.EX2 R95, R95 ;  /* 0x0000005f005f7308 */ /* 0x000e620000000800 */
[----:B---3--:R-:W-:-:S02]  /*8130*/  FADD.FTZ R91, R158, R91 ;  /* 0x0000005b9e5b7221 */ /* 0x008fc40000010000 */
[----:B------:R-:W-:Y:S02]  /*8140*/  @P1 VIADD R7, R7, 0x29840 ;  /* 0x0002984007071836 */ /* 0x000fe40000000000 */
[----:B------:R-:W-:-:S03]  /*8150*/  FADD.FTZ R6, R120, R93 ;  /* 0x0000005d78067221 */ /* 0x000fc60000010000 */
[----:B------:R-:W2:Y:S01]  /*8160*/  MUFU.EX2 R122, R122 ;  /* 0x0000007a007a7308 */ /* 0x000ea20000000800 */
[----:B------:R-:W-:-:S04]  /*8170*/  @P1 PRMT R7, R18, 0x654, R7 ;  /* 0x0000065412071816 */ /* 0x000fc80000000007 */
[----:B------:R3:W-:Y:S03]  /*8180*/  @P1 SYNCS.ARRIVE.TRANS64.RED.A1T0 RZ, [R7+URZ], RZ ;  /* 0x000000ff07ff19a7 */ /* 0x0007e6000810043f */
[----:B------:R-:W4:Y:S01]  /*8190*/  MUFU.EX2 R97, R97 ;  /* 0x0000006100617308 */ /* 0x000f220000000800 */
[----:B-1----:R-:W-:-:S01]  /*81a0*/  FADD.FTZ R91, R95, R91 ;  /* 0x0000005b5f5b7221 */ /* 0x002fc20000010000 */
[----:B---3--:R-:W-:-:S06]  /*81b0*/  FADD.FTZ R7, R197, R6 ;  /* 0x00000006c5077221 */ /* 0x008fcc0000010000 */
[----:B------:R-:W1:Y:S01]  /*81c0*/  MUFU.EX2 R199, R199 ;  /* 0x000000c700c77308 */ /* 0x000e620000000800 */
[----:B--2---:R-:W-:-:S07]  /*81d0*/  FADD.FTZ R6, R122, R7 ;  /* 0x000000077a067221 */ /* 0x004fce0000010000 */
[----:B------:R-:W2:Y:S01]  /*81e0*/  MUFU.EX2 R160, R99 ;  /* 0x0000006300a07308 */ /* 0x000ea20000000800 */
[----:B----4-:R-:W-:-:S07]  /*81f0*/  FADD.FTZ R91, R97, R91 ;  /* 0x0000005b615b7221 */ /* 0x010fce0000010000 */
        /* <DEDUP_REMOVED lines=8> */
[----:B--2---:R-:W-:-:S03]  /*8280*/  FADD.FTZ R6, R201, R6 ;  /* 0x00000006c9067221 */ /* 0x004fc60000010000 */
[----:B---3--:R-:W-:Y:S01]  /*8290*/  FADD.FTZ R7, R20, R91 ;  /* 0x0000005b14077221 */ /* 0x008fe20000010000 */
[----:B------:R-:W-:Y:S06]  /*82a0*/  @!P0 BRA `(.L_x_143) ;  /* 0x0000000000048947 */ /* 0x000fec0003800000 */
[----:B------:R-:W-:Y:S01]  /*82b0*/  BPT.TRAP 0x1 ;  /* 0x000000040000795c */ /* 0x000fe20000300000 */
.L_x_143:
        /* <DEDUP_REMOVED lines=11> */
[----:B------:R-:W-:Y:S01]  /*8370*/  F2FP.SATFINITE.E4M3.F32.PACK_AB_MERGE_C R108, R185, R108, RZ ;  /* 0x0000006cb96c723e */ /* 0x000fe200048070ff */
[----:B------:R-:W-:Y:S01]  /*8380*/  UMOV UR55, UR49 ;  /* 0x0000003100377c82 */ /* 0x000fe20008000000 */
[----:B------:R-:W-:Y:S01]  /*8390*/  F2FP.SATFINITE.E4M3.F32.PACK_AB_MERGE_C R112, R189, R112, RZ ;  /* 0x00000070bd70723e */ /* 0x000fe200048070ff */
[-C--:B------:R-:W-:Y:S01]  /*83a0*/  FMUL.FTZ R24, R24, R177.reuse ;  /* 0x000000b118187220 */ /* 0x080fe20000410000 */
[----:B------:R-:W-:Y:S01]  /*83b0*/  F2FP.SATFINITE.E4M3.F32.PACK_AB_MERGE_C R116, R193, R116, RZ ;  /* 0x00000074c174723e */ /* 0x000fe200048070ff */
[-C--:B------:R-:W-:Y:S01]  /*83c0*/  FMUL.FTZ R25, R25, R177.reuse ;  /* 0x000000b119197220 */ /* 0x080fe20000410000 */
[----:B------:R-:W-:Y:S01]  /*83d0*/  F2FP.SATFINITE.E4M3.F32.PACK_AB_MERGE_C R132, R137, R130, R132 ;  /* 0x000000828984723e */ /* 0x000fe20004807084 */
[----:B------:R-:W-:Y:S01]  /*83e0*/  SYNCS.ARRIVE.TRANS64.RED.A1T0 RZ, [UR6], RZ ;  /* 0x000000ffffff79a7 */ /* 0x000fe20008100406 */
[----:B------:R-:W-:Y:S01]  /*83f0*/  F2FP.SATFINITE.E4M3.F32.PACK_AB_MERGE_C R136, R141, R134, R136 ;  /* 0x000000868d88723e */ /* 0x000fe20004807088 */
[----:B------:R-:W-:Y:S01]  /*8400*/  FMUL.FTZ R28, R28, R177 ;  /* 0x000000b11c1c7220 */ /* 0x000fe20000410000 */
[----:B------:R-:W-:Y:S01]  /*8410*/  F2FP.SATFINITE.E4M3.F32.PACK_AB_MERGE_C R15, R124, R15, RZ ;  /* 0x0000000f7c0f723e */ /* 0x000fe200048070ff */
[-C--:B------:R-:W-:Y:S01]  /*8420*/  FMUL.FTZ R29, R29, R177.reuse ;  /* 0x000000b11d1d7220 */ /* 0x080fe20000410000 */
[----:B------:R-:W-:Y:S01]  /*8430*/  F2FP.SATFINITE.E4M3.F32.PACK_AB_MERGE_C R90, R153, R90, RZ ;  /* 0x0000005a995a723e */ /* 0x000fe200048070ff */
[-C--:B------:R-:W-:Y:S01]  /*8440*/  FMUL.FTZ R32, R32, R177.reuse ;  /* 0x000000b120207220 */ /* 0x080fe20000410000 */
[----:B------:R-:W-:Y:S01]  /*8450*/  F2FP.SATFINITE.E4M3.F32.PACK_AB_MERGE_C R128, R157, R128, RZ ;  /* 0x000000809d80723e */ /* 0x000fe200048070ff */
[-C--:B------:R-:W-:Y:S01]  /*8460*/  FMUL.FTZ R33, R33, R177.reuse ;  /* 0x000000b121217220 */ /* 0x080fe20000410000 */
        /* <DEDUP_REMOVED lines=20> */
[----:B------:R-:W-:Y:S01]  /*85b0*/  F2FP.SATFINITE.E4M3.F32.PACK_AB_MERGE_C R172, R11, R10, R12 ;  /* 0x0000000a0bac723e */ /* 0x000fe2000480700c */
        /* <DEDUP_REMOVED lines=68> */
[----:B------:R-:W-:Y:S01]  /*8a00*/  F2FP.SATFINITE.E4M3.F32.PACK_AB_MERGE_C R191, R160, R97, R20 ;  /* 0x00000061a0bf723e */ /* 0x000fe20004807014 */
[----:B------:R-:W-:Y:S06]  /*8a10*/  @P1 BRA `(.L_x_144) ;  /* 0xffffffc800581947 */ /* 0x000fec000383ffff */
.L_x_133:
[----:B------:R-:W-:Y:S06]  /*8a20*/  BAR.ARV 0x8, 0x120 ;  /* 0x0204800000007b1d */ /* 0x000fec0000002000 */
[----:B------:R-:W-:Y:S05]  /*8a30*/  @!P0 BRA `(.L_x_145) ;  /* 0x0000000000048947 */ /* 0x000fea0003800000 */
[----:B------:R-:W-:Y:S01]  /*8a40*/  BPT.TRAP 0x1 ;  /* 0x000000040000795c */ /* 0x000fe20000300000 */
.L_x_145:
[----:B------:R-:W-:Y:S01]  /*8a50*/  ULEA UR4, UR49, UR38, 0x3 ;  /* 0x0000002631047291 */ /* 0x000fe2000f8e183f */
[----:B------:R-:W-:-:S05]  /*8a60*/  IMAD.U32 R0, RZ, RZ, UR36 ;  /* 0x00000024ff007e24 */ /* 0x000fca000f8e00ff */
[----:B------:R-:W-:-:S04]  /*8a70*/  SHF.L.U32 R0, R0, 0x1f, RZ ;  /* 0x0000001f00007819 */ /* 0x000fc800000006ff */
[----:B------:R1:W2:Y:S01]  /*8a80*/  SYNCS.PHASECHK.TRANS64.TRYWAIT P1, [UR4+0x29850], R0 ;  /* 0x02985000ff0075a7 */ /* 0x0002a20008020144 */
[----:B------:R-:W-:Y:S05]  /*8a90*/  @!P0 BRA `(.L_x_146) ;  /* 0x0000000000048947 */ /* 0x000fea0003800000 */
[----:B------:R-:W-:Y:S01]  /*8aa0*/  BPT.TRAP 0x1 ;  /* 0x000000040000795c */ /* 0x000fe20000300000 */
.L_x_146:
[----:B--2---:R-:W-:Y:S05]  /*8ab0*/  @P1 BRA `(.L_x_147) ;  /* 0x0000000000081947 */ /* 0x004fea0003800000 */
[----:B------:R-:W2:Y:S02]  /*8ac0*/  SYNCS.PHASECHK.TRANS64.TRYWAIT P1, [UR4+0x29850], R0 ;  /* 0x02985000ff0075a7 */ /* 0x000ea40008020144 */
[----:B--2---:R-:W-:Y:S05]  /*8ad0*/  @!P1 BRA `(.L_x_148) ;  /* 0x0000004c00ec9947 */ /* 0x004fea0003800000 */
.L_x_147:
        /* <DEDUP_REMOVED lines=32> */
[----:B------:R-:W-:Y:S01]  /*8ce0*/  IMAD.U32 R8, RZ, RZ, UR6 ;  /* 0x00000006ff087e24 */ /* 0x000fe2000f8e00ff */
[----:B------:R-:W-:Y:S02]  /*8cf0*/  @UP0 ULEA.HI.X UR7, UR8, UR7, UR9, 0x2, UP1 ;  /* 0x0000000708070291 */ /* 0x000fe400088f1409 */
[----:B------:R-:W-:-:S04]  /*8d00*/  UIADD3 UR6, UR5, 0x200, URZ ;  /* 0x0000020005067890 */ /* 0x000fc8000fffe03f */
[----:B--2---:R-:W-:Y:S01]  /*8d10*/  IMAD.U32 R9, RZ, RZ, UR7 ;  /* 0x00000007ff097e24 */ /* 0x004fe2000f8e00ff */
[----:B------:R-:W-:-:S04]  /*8d20*/  UMOV UR7, 0xc0000010 ;  /* 0xc000001000077882 */ /* 0x000fc80000000000 */
[----:B------:R2:W3:Y:S01]  /*8d30*/  @P1 LDG.E R10, desc[UR50][R8.64] ;  /* 0x00000032080a1981 */ /* 0x0004e2000c1e1900 */
[----:B------:R-:W-:Y:S02]  /*8d40*/  WARPGROUP.DEPBAR.LE gsb0, 0x0 ;  /* 0x00008000000079c5 */ /* 0x000fe40000010000 */
[----:B------:R-:W-:-:S06]  /*8d50*/  WARPGROUP.ARRIVE ;  /* 0x00000000000079c5 */ /* 0x000fcc0000000000 */
[----:B------:R-:W-:Y:S01]  /*8d60*/  QGMMA.64x128x32.F32.E4M3.E4M3 R24, R180, gdesc[UR4], R24, gsb0 ;  /* 0x01e00004b4187df3 */ /* 0x000fe20008000818 */
[----:B------:R-:W-:Y:S01]  /*8d70*/  UIADD3 UR6, UR5, 0x300, URZ ;  /* 0x0000030005067890 */ /* 0x000fe2000fffe03f */
[----:B------:R-:W-:Y:S01]  /*8d80*/  UMOV UR7, 0xc0000010 ;  /* 0xc000001000077882 */ /* 0x000fe20000000000 */
[----:B------:R-:W4:Y:S04]  /*8d90*/  SHFL.BFLY PT, R11, R6, 0x2, 0x1f ;  /* 0x0c401f00060b7f89 */ /* 0x000f2800000e0000 */
[----:B------:R-:W5:Y:S01]  /*8da0*/  SHFL.BFLY PT, R12, R7, 0x2, 0x1f ;  /* 0x0c401f00070c7f89 */ /* 0x000f6200000e0000 */
[----:B------:R-:W-:Y:S02]  /*8db0*/  WARPGROUP.DEPBAR.LE gsb0, 0x0 ;  /* 0x00008000000079c5 */ /* 0x000fe40000010000 */
[----:B------:R-:W-:-:S06]  /*8dc0*/  WARPGROUP.ARRIVE ;  /* 0x00000000000079c5 */ /* 0x000fcc0000000000 */
[----:B------:R-:W-:Y:S01]  /*8dd0*/  QGMMA.64x128x32.F32.E4M3.E4M3 R24, R184, gdesc[UR4], R24, gsb0 ;  /* 0x01e00004b8187df3 */ /* 0x000fe20008000818 */
[----:B------:R-:W-:Y:S01]  /*8de0*/  UIADD3 UR6, UR5, 0x400, URZ ;  /* 0x0000040005067890 */ /* 0x000fe2000fffe03f */
[----:B------:R-:W-:Y:S01]  /*8df0*/  UMOV UR7, 0xc0000010 ;  /* 0xc000001000077882 */ /* 0x000fe20000000000 */
[----:B----4-:R-:W-:-:S01]  /*8e00*/  FADD.FTZ R11, R11, R6 ;  /* 0x000000060b0b7221 */ /* 0x010fc20000010000 */
[----:B-----5:R-:W-:-:S04]  /*8e10*/  FADD.FTZ R12, R12, R7 ;  /* 0x000000070c0c7221 */ /* 0x020fc80000010000 */
[----:B-1----:R-:W1:Y:S04]  /*8e20*/  SHFL.BFLY PT, R0, R11, 0x1, 0x1f ;  /* 0x0c201f000b007f89 */ /* 0x002e6800000e0000 */
[----:B--2---:R-:W2:Y:S01]  /*8e30*/  SHFL.BFLY PT, R9, R12, 0x1, 0x1f ;  /* 0x0c201f000c097f89 */ /* 0x004ea200000e0000 */
        /* <DEDUP_REMOVED lines=16> */
[----:B------:R-:W4:Y:S01]  /*8f40*/  @P1 MUFU.RCP R11, R14 ;  /* 0x0000000e000b1308 */ /* 0x000f220000001000 */
[----:B------:R-:W-:Y:S01]  /*8f50*/  @P3 FMUL.FTZ R21, R4, 0.69314718246459960938 ;  /* 0x3f31721804153820 */ /* 0x000fe20000410000 */
[----:B-1----:R-:W-:Y:S01]  /*8f60*/  @P3 FMUL.FTZ R12, R12, 0.69314718246459960938 ;  /* 0x3f3172180c0c3820 */ /* 0x002fe20000410000 */
[----:B------:R-:W-:Y:S01]  /*8f70*/  @P2 FMUL.FTZ R8, R4, 0.69314718246459960938 ;  /* 0x3f31721804082820 */ /* 0x000fe20000410000 */
[----:B------:R-:W-:-:S02]  /*8f80*/  IMAD.MOV.U32 R0, RZ, RZ, -0x800000 ;  /* 0xff800000ff007424 */ /* 0x000fc400078e00ff */
[----:B------:R-:W-:Y:S02]  /*8f90*/  IMAD.MOV.U32 R6, RZ, RZ, -0x800000 ;  /* 0xff800000ff067424 */ /* 0x000fe400078e00ff */
[----:B--2---:R-:W-:Y:S01]  /*8fa0*/  @P2 FMUL.FTZ R9, R9, 0.69314718246459960938 ;  /* 0x3f31721809092820 */ /* 0x004fe20000410000 */
[----:B------:R-:W-:-:S01]  /*8fb0*/  @P3 FFMA.FTZ R0, R21, R3, R12 ;  /* 0x0000000315003223 */ /* 0x000fc2000001000c */
[----:B---3--:R-:W-:Y:S02]  /*8fc0*/  FMUL.FTZ R12, R7, R10 ;  /* 0x0000000a070c7220 */ /* 0x008fe40000410000 */
[----:B------:R-:W-:-:S01]  /*8fd0*/  @P2 FFMA.FTZ R6, R8, R5, R9 ;  /* 0x0000000508062223 */ /* 0x000fc20000010009 */
[----:B----4-:R-:W-:Y:S01]  /*8fe0*/  FMUL.FTZ R88, R11, R10 ;  /* 0x0000000a0b587220 */ /* 0x010fe20000410000 */
[----:B------:R-:W-:Y:S02]  /*8ff0*/  WARPGROUP.DEPBAR.LE gsb0, 0x0 ;  /* 0x00008000000079c5 */ /* 0x000fe40000010000 */
[----:B------:R-:W-:Y:S05]  /*9000*/  @!P0 BRA `(.L_x_149) ;  /* 0x0000000000048947 */ /* 0x000fea0003800000 */
[----:B------:R-:W-:Y:S01]  /*9010*/  BPT.TRAP 0x1 ;  /* 0x000000040000795c */ /* 0x000fe20000300000 */
.L_x_149:
        /* <DEDUP_REMOVED lines=29> */
[----:B------:R-:W-:Y:S01]  /*91f0*/  FMUL.FTZ R31, R31, R88 ;  /* 0x000000581f1f7220 */ /* 0x000fe20000410000 */
[-C--:B------:R-:W-:Y:S01]  /*9200*/  FMUL.FTZ R29, R29, R12.reuse ;  /* 0x0000000c1d1d7220 */ /* 0x080fe20000410000 */
[----:B------:R-:W-:Y:S01]  /*9210*/  FMUL.FTZ R36, R36, R12 ;  /* 0x0000000c24247220 */ /* 0x000fe20000410000 */
[----:B-1----:R-:W-:-:S02]  /*9220*/  IMAD.SHL.U32 R3, R89, 0x4, RZ ;  /* 0x0000000459037824 */ /* 0x002fc400078e00ff */
[----:B------:R-:W-:Y:S01]  /*9230*/  FMUL.FTZ R45, R45, R12 ;  /* 0x0000000c2d2d7220 */ /* 0x000fe20000410000 */
[-C--:B------:R-:W-:Y:S01]  /*9240*/  FMUL.FTZ R39, R39, R88.reuse ;  /* 0x0000005827277220 */ /* 0x080fe20000410000 */
[-C--:B------:R-:W-:Y:S01]  /*9250*/  FMUL.FTZ R47, R47, R88.reuse ;  /* 0x000000582f2f7220 */ /* 0x080fe20000410000 */
[-C--:B------:R-:W-:Y:S01]  /*9260*/  FMUL.FTZ R20, R43, R88.reuse ;  /* 0x000000582b147220 */ /* 0x080fe20000410000 */
[----:B------:R-:W-:Y:S01]  /*9270*/  LOP3.LUT R3, R3, 0xc, RZ, 0xc0, !PT ;  /* 0x0000000c03037812 */ /* 0x000fe200078ec0ff */
[-C--:B------:R-:W-:Y:S01]  /*9280*/  FMUL.FTZ R62, R62, R88.reuse ;  /* 0x000000583e3e7220 */ /* 0x080fe20000410000 */
[-C--:B------:R-:W-:Y:S01]  /*9290*/  FMUL.FTZ R63, R63, R88.reuse ;  /* 0x000000583f3f7220 */ /* 0x080fe20000410000 */
[-C--:B------:R-:W-:Y:S01]  /*92a0*/  FMUL.FTZ R70, R70, R88.reuse ;  /* 0x0000005846467220 */ /* 0x080fe20000410000 */
[----:B------:R-:W-:Y:S01]  /*92b0*/  IADD3 R4, P0, R3, UR6, RZ ;  /* 0x0000000603047c10 */ /* 0x000fe2000ff1e0ff */
[-C--:B------:R-:W-:Y:S01]  /*92c0*/  FMUL.FTZ R71, R71, R88.reuse ;  /* 0x0000005847477220 */ /* 0x080fe20000410000 */
[-C--:B------:R-:W-:Y:S01]  /*92d0*/  FMUL.FTZ R78, R78, R88.reuse ;  /* 0x000000584e4e7220 */ /* 0x080fe20000410000 */
[-C--:B------:R-:W-:Y:S01]  /*92e0*/  FMUL.FTZ R79, R79, R88.reuse ;  /* 0x000000584f4f7220 */ /* 0x080fe20000410000 */
[----:B------:R-:W-:Y:S01]  /*92f0*/  FMUL.FTZ R86, R86, R88 ;  /* 0x0000005856567220 */ /* 0x000fe20000410000 */
[----:B------:R-:W-:-:S02]  /*9300*/  IMAD.X R5, RZ, RZ, UR7, P0 ;  /* 0x00000007ff057e24 */ /* 0x000fc400080e06ff */
[-C--:B------:R-:W-:Y:S01]  /*9310*/  FMUL.FTZ R33, R56, R12.reuse ;  /* 0x0000000c38217220 */ /* 0x080fe20000410000 */
[----:B------:R-:W-:Y:S01]  /*9320*/  FMUL.FTZ R32, R57, R12 ;  /* 0x0000000c39207220 */ /* 0x000fe20000410000 */
[----:B------:R-:W-:Y:S01]  /*9330*/  F2FP.BF16.F32.PACK_AB R7, R28, R7 ;  /* 0x000000071c07723e */ /* 0x000fe200000010ff */
[----:B------:R-:W-:Y:S01]  /*9340*/  FMUL.FTZ R25, R50, R88 ;  /* 0x0000005832197220 */ /* 0x000fe20000410000 */
[----:B------:R1:W2:Y:S01]  /*9350*/  LDG.E.CONSTANT R3, desc[UR50][R4.64] ;  /* 0x0000003204037981 */ /* 0x0002a2000c1e9900 */
[-C--:B------:R-:W-:Y:S01]  /*9360*/  FMUL.FTZ R57, R80, R12.reuse ;  /* 0x0000000c50397220 */ /* 0x080fe20000410000 */
[-C--:B------:R-:W-:Y:S01]  /*9370*/  FMUL.FTZ R56, R81, R12.reuse ;  /* 0x0000000c51387220 */ /* 0x080fe20000410000 */
[----:B------:R-:W-:Y:S01]  /*9380*/  LOP3.LUT P0, R28, R89, 0x3, RZ, 0xc0, !PT ;  /* 0x00000003591c7812 */ /* 0x000fe2000780c0ff */
[-C--:B------:R-:W-:Y:S01]  /*9390*/  FMUL.FTZ R24, R49, R12.reuse ;  /* 0x0000000c31187220 */ /* 0x080fe20000410000 */
[----:B------:R-:W-:Y:S01]  /*93a0*/  F2FP.BF16.F32.PACK_AB R25, R54, R25 ;  /* 0x000000193619723e */ /* 0x000fe200000010ff */
[-C--:B------:R-:W-:Y:S01]  /*93b0*/  FMUL.FTZ R41, R64, R12.reuse ;  /* 0x0000000c40297220 */ /* 0x080fe20000410000 */
[----:B------:R-:W-:Y:S01]  /*93c0*/  F2FP.BF16.F32.PACK_AB R57, R84, R57 ;  /* 0x000000395439723e */ /* 0x000fe200000010ff */
[----:B------:R-:W-:Y:S01]  /*93d0*/  FMUL.FTZ R40, R65, R12 ;  /* 0x0000000c41287220 */ /* 0x000fe20000410000 */
[----:B------:R-:W-:Y:S01]  /*93e0*/  ISETP.EQ.OR P0, PT, R28, 0x3, !P0 ;  /* 0x000000031c00780c */ /* 0x000fe20004702670 */
[-C--:B-1----:R-:W-:Y:S01]  /*93f0*/  FMUL.FTZ R5, R26, R88.reuse ;  /* 0x000000581a057220 */ /* 0x082fe20000410000 */
[----:B------:R-:W-:Y:S01]  /*9400*/  FMUL.FTZ R26, R51, R88 ;  /* 0x00000058331a7220 */ /* 0x000fe20000410000 */
[----:B------:R-:W-:Y:S01]  /*9410*/  F2FP.BF16.F32.PACK_AB R56, R85, R56 ;  /* 0x000000385538723e */ /* 0x000fe200000010ff */
[-C--:B------:R-:W-:Y:S01]  /*9420*/  FMUL.FTZ R49, R72, R12.reuse ;  /* 0x0000000c48317220 */ /* 0x080fe20000410000 */
[----:B------:R-:W-:Y:S01]  /*9430*/  F2FP.BF16.F32.PACK_AB R15, R46, R15 ;  /* 0x0000000f2e0f723e */ /* 0x000fe200000010ff */
[----:B------:R-:W-:Y:S01]  /*9440*/  FMUL.FTZ R48, R73, R12 ;  /* 0x0000000c49307220 */ /* 0x000fe20000410000 */
[----:B------:R-:W-:Y:S01]  /*9450*/  F2FP.BF16.F32.PACK_AB R26, R55, R26 ;  /* 0x0000001a371a723e */ /* 0x000fe200000010ff */
[----:B------:R-:W-:Y:S01]  /*9460*/  FMUL.FTZ R4, R27, R88 ;  /* 0x000000581b047220 */ /* 0x000fe20000410000 */
[----:B------:R-:W-:Y:S01]  /*9470*/  SEL R46, R57, R56, P0 ;  /* 0x00000038392e7207 */ /* 0x000fe20000000000 */
[----:B------:R-:W-:Y:S01]  /*9480*/  FMUL.FTZ R12, R35, R88 ;  /* 0x00000058230c7220 */ /* 0x000fe20000410000 */
[----:B------:R-:W-:Y:S01]  /*9490*/  F2FP.BF16.F32.PACK_AB R24, R53, R24 ;  /* 0x000000183518723e */ /* 0x000fe200000010ff */
[-C--:B------:R-:W-:Y:S01]  /*94a0*/  FMUL.FTZ R27, R58, R88.reuse ;  /* 0x000000583a1b7220 */ /* 0x080fe20000410000 */
[----:B------:R-:W-:Y:S01]  /*94b0*/  SEL R57, R56, R57, P0 ;  /* 0x0000003938397207 */ /* 0x000fe20000000000 */
[-C--:B------:R-:W-:Y:S01]  /*94c0*/  FMUL.FTZ R34, R59, R88.reuse ;  /* 0x000000583b227220 */ /* 0x080fe20000410000 */
[----:B------:R-:W-:Y:S01]  /*94d0*/  F2FP.BF16.F32.PACK_AB R21, R52, R21 ;  /* 0x000000153415723e */ /* 0x000fe200000010ff */
[----:B------:R-:W-:Y:S01]  /*94e0*/  FMUL.FTZ R35, R66, R88 ;  /* 0x0000005842237220 */ /* 0x000fe20000410000 */
[----:B------:R-:W-:Y:S01]  /*94f0*/  SEL R56, R25, R26, P0 ;  /* 0x0000001a19387207 */ /* 0x000fe20000000000 */
[-C--:B------:R-:W-:Y:S01]  /*9500*/  FMUL.FTZ R42, R67, R88.reuse ;  /* 0x00000058432a7220 */ /* 0x080fe20000410000 */
[----:B------:R-:W-:Y:S01]  /*9510*/  SEL R53, R26, R25, P0 ;  /* 0x000000191a357207 */ /* 0x000fe20000000000 */
[-C--:B------:R-:W-:Y:S01]  /*9520*/  FMUL.FTZ R43, R74, R88.reuse ;  /* 0x000000584a2b7220 */ /* 0x080fe20000410000 */
[----:B------:R-:W-:Y:S01]  /*9530*/  IADD3 R25, P6, R16, 0x20, RZ ;  /* 0x0000002010197810 */ /* 0x000fe20007fde0ff */
[-C--:B------:R-:W-:Y:S01]  /*9540*/  FMUL.FTZ R50, R75, R88.reuse ;  /* 0x000000584b327220 */ /* 0x080fe20000410000 */
[----:B------:R-:W-:Y:S01]  /*9550*/  F2FP.BF16.F32.PACK_AB R11, R38, R11 ;  /* 0x0000000b260b723e */ /* 0x000fe200000010ff */
[----:B------:R-:W-:Y:S01]  /*9560*/  FMUL.FTZ R51, R82, R88 ;  /* 0x0000005852337220 */ /* 0x000fe20000410000 */
[----:B------:R-:W-:Y:S01]  /*9570*/  F2FP.BF16.F32.PACK_AB R10, R37, R10 ;  /* 0x0000000a250a723e */ /* 0x000fe200000010ff */
[-C--:B------:R-:W-:Y:S01]  /*9580*/  FMUL.FTZ R87, R87, R88.reuse ;  /* 0x0000005857577220 */ /* 0x080fe20000410000 */
[----:B------:R-:W-:Y:S01]  /*9590*/  F2FP.BF16.F32.PACK_AB R33, R60, R33 ;  /* 0x000000213c21723e */ /* 0x000fe200000010ff */
[----:B------:R-:W-:Y:S01]  /*95a0*/  FMUL.FTZ R58, R83, R88 ;  /* 0x00000058533a7220 */ /* 0x000fe20000410000 */
[----:B------:R-:W-:Y:S01]  /*95b0*/  F2FP.BF16.F32.PACK_AB R32, R61, R32 ;  /* 0x000000203d20723e */ /* 0x000fe200000010ff */
[----:B------:R-:W-:Y:S01]  /*95c0*/  UIADD3 UR4, UR4, 0x29860, URZ ;  /* 0x0002986004047890 */ /* 0x000fe2000fffe03f */
[----:B------:R-:W-:Y:S01]  /*95d0*/  SEL R38, R21, R24, P0 ;  /* 0x0000001815267207 */ /* 0x000fe20000000000 */
[----:B------:R-:W1:Y:S01]  /*95e0*/  LDC.64 R64, c[0x0][0xb78] ;  /* 0x0002de00ff407b82 */ /* 0x000e620000000a00 */
[----:B------:R-:W-:Y:S01]  /*95f0*/  SEL R37, R24, R21, P0 ;  /* 0x0000001518257207 */ /* 0x000fe20000000000 */
[----:B------:R-:W-:Y:S01]  /*9600*/  UPRMT UR4, UR37, 0x654, UR4 ;  /* 0x0000065425047896 */ /* 0x000fe20008000004 */
[----:B------:R-:W-:Y:S01]  /*9610*/  LOP3.LUT R24, R25, 0x380, RZ, 0xc0, !PT ;  /* 0x0000038019187812 */ /* 0x000fe200078ec0ff */
[----:B------:R-:W-:Y:S01]  /*9620*/  UIADD3 UR42, -UR42, URZ, URZ ;  /* 0x0000003f2a2a7290 */ /* 0x000fe2000fffe13f */
[----:B------:R-:W-:Y:S01]  /*9630*/  F2FP.BF16.F32.PACK_AB R41, R68, R41 ;  /* 0x000000294429723e */ /* 0x000fe200000010ff */
[----:B------:R-:W-:Y:S01]  /*9640*/  USHF.R.S32.HI UR5, URZ, 0x1f, UR43 ;  /* 0x0000001f3f057899 */ /* 0x000fe2000801142b */
[----:B------:R-:W-:Y:S01]  /*9650*/  F2FP.BF16.F32.PACK_AB R40, R69, R40 ;  /* 0x000000284528723e */ /* 0x000fe200000010ff */
[----:B------:R-:W-:Y:S01]  /*9660*/  ULDC UR8, c[0x0][0xda8] ;  /* 0x00036a0000087ab9 */ /* 0x000fe20000000800 */
[----:B------:R-:W-:Y:S01]  /*9670*/  F2FP.BF16.F32.PACK_AB R13, R44, R13 ;  /* 0x0000000d2c0d723e */ /* 0x000fe200000010ff */
[----:B------:R-:W-:Y:S01]  /*9680*/  ULDC.64 UR6, c[0x0][0xb70] ;  /* 0x0002dc0000067ab9 */ /* 0x000fe20000000a00 */
[----:B------:R-:W-:Y:S01]  /*9690*/  F2FP.BF16.F32.PACK_AB R49, R76, R49 ;  /* 0x000000314c31723e */ /* 0x000fe200000010ff */
[----:B------:R-:W-:Y:S01]  /*96a0*/  SYNCS.ARRIVE.TRANS64.RED.A1T0 RZ, [UR4], RZ ;  /* 0x000000ffffff79a7 */ /* 0x000fe20008100404 */
[----:B------:R-:W-:Y:S01]  /*96b0*/  F2FP.BF16.F32.PACK_AB R48, R77, R48 ;  /* 0x000000304d30723e */ /* 0x000fe200000010ff */
[----:B------:R-:W-:Y:S01]  /*96c0*/  UIMAD UR42, UR8, UR42, UR48 ;  /* 0x0000002a082a72a4 */ /* 0x000fe2000f8e0230 */
[----:B------:R-:W-:Y:S01]  /*96d0*/  SEL R44, R33, R32, P0 ;  /* 0x00000020212c7207 */ /* 0x000fe20000000000 */
[----:B------:R-:W-:Y:S01]  /*96e0*/  UIMAD UR5, UR5, UR6, URZ ;  /* 0x00000006050572a4 */ /* 0x000fe2000f8e023f */
[----:B------:R-:W-:Y:S01]  /*96f0*/  SEL R33, R32, R33, P0 ;  /* 0x0000002120217207 */ /* 0x000fe20000000000 */
[----:B------:R-:W-:Y:S01]  /*9700*/  USHF.L.U32 UR42, UR42, 0x7, URZ ;  /* 0x000000072a2a7899 */ /* 0x000fe2000800063f */
[----:B------:R-:W-:Y:S01]  /*9710*/  SHF.R.U64 R24, R24, 0x3, RZ ;  /* 0x0000000318187819 */ /* 0x000fe200000012ff */
[----:B------:R-:W-:Y:S01]  /*9720*/  UIMAD.WIDE.U32 UR10, UR43, UR6, URZ ;  /* 0x000000062b0a72a5 */ /* 0x000fe2000f8e003f */
[----:B------:R-:W-:Y:S01]  /*9730*/  F2FP.BF16.F32.PACK_AB R5, R30, R5 ;  /* 0x000000051e05723e */ /* 0x000fe200000010ff */
[----:B------:R-:W-:Y:S01]  /*9740*/  UIMAD UR5, UR43, UR7, UR5 ;  /* 0x000000072b0572a4 */ /* 0x000fe2000f8e0205 */
[----:B------:R-:W-:Y:S01]  /*9750*/  F2FP.BF16.F32.PACK_AB R4, R31, R4 ;  /* 0x000000041f04723e */ /* 0x000fe200000010ff */
[----:B------:R-:W-:Y:S01]  /*9760*/  USHF.R.S32.HI UR6, URZ, 0x1f, UR44 ;  /* 0x0000001f3f067899 */ /* 0x000fe2000801142c */
[----:B------:R-:W-:Y:S01]  /*9770*/  SEL R32, R41, R40, P0 ;  /* 0x0000002829207207 */ /* 0x000fe20000000000 */
[----:B------:R-:W-:Y:S01]  /*9780*/  UIADD3 UR5, UR11, UR5, URZ ;  /* 0x000000050b057290 */ /* 0x000fe2000fffe03f */
[----:B------:R-:W-:-:S02]  /*9790*/  SEL R41, R40, R41, P0 ;  /* 0x0000002928297207 */ /* 0x000fc40000000000 */
[----:B------:R-:W-:Y:S02]  /*97a0*/  SEL R40, R49, R48, P0 ;  /* 0x0000003031287207 */ /* 0x000fe40000000000 */
[----:B------:R-:W-:Y:S02]  /*97b0*/  F2FP.BF16.F32.PACK_AB R12, R39, R12 ;  /* 0x0000000c270c723e */ /* 0x000fe400000010ff */
[----:B------:R-:W-:Y:S02]  /*97c0*/  F2FP.BF16.F32.PACK_AB R20, R47, R20 ;  /* 0x000000142f14723e */ /* 0x000fe400000010ff */
[----:B------:R-:W-:Y:S02]  /*97d0*/  SEL R49, R48, R49, P0 ;  /* 0x0000003130317207 */ /* 0x000fe40000000000 */
[----:B------:R-:W-:Y:S01]  /*97e0*/  LOP3.LUT R24, R24, R25, RZ, 0x3c, !PT ;  /* 0x0000001918187212 */ /* 0x000fe200078e3cff */
[----:B------:R-:W-:Y:S01]  /*97f0*/  IMAD.X R25, RZ, RZ, R17, P6 ;  /* 0x000000ffff197224 */ /* 0x000fe200030e0611 */
[----:B------:R-:W-:-:S02]  /*9800*/  SEL R48, R5, R4, P0 ;  /* 0x0000000405307207 */ /* 0x000fc40000000000 */
[----:B------:R-:W-:Y:S02]  /*9810*/  SEL R39, R4, R5, P0 ;  /* 0x0000000504277207 */ /* 0x000fe40000000000 */
[C---:B------:R-:W-:Y:S02]  /*9820*/  IADD3 R21, P1, R16.reuse, 0x40, RZ ;  /* 0x0000004010157810 */ /* 0x040fe40007f3e0ff */
[----:B------:R-:W-:Y:S02]  /*9830*/  IADD3 R5, P6, R16, 0x4060, RZ ;  /* 0x0000406010057810 */ /* 0x000fe40007fde0ff */
[----:B------:R-:W-:Y:S02]  /*9840*/  SEL R54, R15, R20, P0 ;  /* 0x000000140f367207 */ /* 0x000fe40000000000 */
[----:B------:R-:W-:Y:S02]  /*9850*/  SEL R47, R20, R15, P0 ;  /* 0x0000000f142f7207 */ /* 0x000fe40000000000 */
[----:B------:R-:W-:-:S02]  /*9860*/  LOP3.LUT R20, R21, 0x380, RZ, 0xc0, !PT ;  /* 0x0000038015147812 */ /* 0x000fc400078ec0ff */
[----:B------:R-:W-:Y:S02]  /*9870*/  LOP3.LUT R4, R5, 0x380, RZ, 0xc0, !PT ;  /* 0x0000038005047812 */ /* 0x000fe400078ec0ff */
[----:B------:R-:W-:Y:S02]  /*9880*/  SHF.R.U64 R20, R20, 0x3, RZ ;  /* 0x0000000314147819 */ /* 0x000fe400000012ff */
[----:B------:R-:W-:Y:S02]  /*9890*/  F2FP.BF16.F32.PACK_AB R14, R45, R14 ;  /* 0x0000000e2d0e723e */ /* 0x000fe400000010ff */
[----:B------:R-:W-:Y:S02]  /*98a0*/  SHF.R.U64 R4, R4, 0x3, RZ ;  /* 0x0000000304047819 */ /* 0x000fe400000012ff */
[----:B------:R-:W-:Y:S02]  /*98b0*/  F2FP.BF16.F32.PACK_AB R9, R36, R9 ;  /* 0x000000092409723e */ /* 0x000fe400000010ff */
[----:B------:R-:W-:-:S02]  /*98c0*/  SEL R52, R11, R12, P0 ;  /* 0x0000000c0b347207 */ /* 0x000fc40000000000 */
[----:B------:R-:W-:Y:S02]  /*98d0*/  SEL R45, R12, R11, P0 ;  /* 0x0000000b0c2d7207 */ /* 0x000fe40000000000 */
[----:B------:R-:W-:Y:S02]  /*98e0*/  IADD3 R11, P4, R16, 0x4020, RZ ;  /* 0x00004020100b7810 */ /* 0x000fe40007f9e0ff */
[----:B------:R-:W-:Y:S01]  /*98f0*/  LOP3.LUT R20, R20, R21, RZ, 0x3c, !PT ;  /* 0x0000001514147212 */ /* 0x000fe200078e3cff */
[--C-:B------:R-:W-:Y:S01]  /*9900*/  IMAD.X R21, RZ, RZ, R17.reuse, P1 ;  /* 0x000000ffff157224 */ /* 0x100fe200008e0611 */
[----:B------:R-:W-:Y:S02]  /*9910*/  F2FP.BF16.F32.PACK_AB R8, R29, R8 ;  /* 0x000000081d08723e */ /* 0x000fe400000010ff */
[----:B------:R-:W-:Y:S01]  /*9920*/  LOP3.LUT R4, R4, R5, RZ, 0x3c, !PT ;  /* 0x0000000504047212 */ /* 0x000fe200078e3cff */
[----:B------:R-:W-:Y:S01]  /*9930*/  IMAD.X R5, RZ, RZ, R17, P6 ;  /* 0x000000ffff057224 */ /* 0x000fe200030e0611 */
[----:B------:R-:W-:-:S02]  /*9940*/  SEL R30, R9, R10, P0 ;  /* 0x0000000a091e7207 */ /* 0x000fc40000000000 */
[----:B------:R-:W-:Y:S02]  /*9950*/  SEL R29, R10, R9, P0 ;  /* 0x000000090a1d7207 */ /* 0x000fe40000000000 */
[----:B------:R-:W-:Y:S02]  /*9960*/  LOP3.LUT R10, R11, 0x380, RZ, 0xc0, !PT ;  /* 0x000003800b0a7812 */ /* 0x000fe400078ec0ff */
[----:B------:R-:W-:Y:S02]  /*9970*/  F2FP.BF16.F32.PACK_AB R27, R62, R27 ;  /* 0x0000001b3e1b723e */ /* 0x000fe400000010ff */
[----:B------:R-:W-:Y:S01]  /*9980*/  F2FP.BF16.F32.PACK_AB R34, R63, R34 ;  /* 0x000000223f22723e */ /* 0x000fe200000010ff */
[----:B------:R-:W-:Y:S01]  /*9990*/  VIADD R63, R169, UR42 ;  /* 0x0000002aa93f7c36 */ /* 0x000fe20008000000 */
[----:B------:R-:W-:Y:S02]  /*99a0*/  SEL R28, R7, R8, P0 ;  /* 0x00000008071c7207 */ /* 0x000fe40000000000 */
[----:B------:R-:W-:-:S02]  /*99b0*/  MOV R62, R20 ;  /* 0x00000014003e7202 */ /* 0x000fc40000000f00 */
[----:B------:R-:W-:Y:S02]  /*99c0*/  F2FP.BF16.F32.PACK_AB R35, R70, R35 ;  /* 0x000000234623723e */ /* 0x000fe400000010ff */
[----:B------:R-:W-:Y:S02]  /*99d0*/  F2FP.BF16.F32.PACK_AB R42, R71, R42 ;  /* 0x0000002a472a723e */ /* 0x000fe400000010ff */
[----:B------:R-:W-:Y:S02]  /*99e0*/  SEL R7, R8, R7, P0 ;  /* 0x0000000708077207 */ /* 0x000fe40000000000 */
[----:B------:R-:W-:Y:S02]  /*99f0*/  SHF.R.U64 R10, R10, 0x3, RZ ;  /* 0x000000030a0a7819 */ /* 0x000fe400000012ff */
[----:B------:R-:W-:Y:S02]  /*9a00*/  MOV R20, R4 ;  /* 0x0000000400147202 */ /* 0x000fe40000000f00 */
[----:B------:R-:W-:-:S02]  /*9a10*/  F2FP.BF16.F32.PACK_AB R43, R78, R43 ;  /* 0x0000002b4e2b723e */ /* 0x000fc400000010ff */
[----:B------:R-:W-:Y:S02]  /*9a20*/  F2FP.BF16.F32.PACK_AB R50, R79, R50 ;  /* 0x000000324f32723e */ /* 0x000fe400000010ff */
[----:B------:R-:W-:Y:S02]  /*9a30*/  SEL R60, R27, R34, P0 ;  /* 0x000000221b3c7207 */ /* 0x000fe40000000000 */
[----:B------:R-:W-:Y:S02]  /*9a40*/  SEL R55, R34, R27, P0 ;  /* 0x0000001b22377207 */ /* 0x000fe40000000000 */
[----:B------:R-:W-:Y:S02]  /*9a50*/  F2FP.BF16.F32.PACK_AB R51, R86, R51 ;  /* 0x000000335633723e */ /* 0x000fe400000010ff */
[----:B------:R-:W-:Y:S02]  /*9a60*/  F2FP.BF16.F32.PACK_AB R58, R87, R58 ;  /* 0x0000003a573a723e */ /* 0x000fe400000010ff */
[----:B------:R-:W-:-:S02]  /*9a70*/  SEL R34, R35, R42, P0 ;  /* 0x0000002a23227207 */ /* 0x000fc40000000000 */
[----:B------:R-:W-:Y:S01]  /*9a80*/  LOP3.LUT R10, R10, R11, RZ, 0x3c, !PT ;  /* 0x0000000b0a0a7212 */ /* 0x000fe200078e3cff */
[----:B------:R-:W-:Y:S01]  /*9a90*/  IMAD.X R11, RZ, RZ, R17, P4 ;  /* 0x000000ffff0b7224 */ /* 0x000fe200020e0611 */
[----:B------:R-:W-:Y:S02]  /*9aa0*/  SEL R36, R13, R14, P0 ;  /* 0x0000000e0d247207 */ /* 0x000fe40000000000 */
[----:B------:R-:W-:Y:S02]  /*9ab0*/  SEL R35, R42, R35, P0 ;  /* 0x000000232a237207 */ /* 0x000fe40000000000 */
[----:B------:R-:W-:Y:S02]  /*9ac0*/  SEL R31, R14, R13, P0 ;  /* 0x0000000d0e1f7207 */ /* 0x000fe40000000000 */
[----:B------:R-:W-:Y:S02]  /*9ad0*/  SEL R42, R43, R50, P0 ;  /* 0x000000322b2a7207 */ /* 0x000fe40000000000 */
[----:B------:R-:W-:-:S02]  /*9ae0*/  SEL R43, R50, R43, P0 ;  /* 0x0000002b322b7207 */ /* 0x000fc40000000000 */
[----:B------:R-:W-:Y:S02]  /*9af0*/  SEL R50, R51, R58, P0 ;  /* 0x0000003a33327207 */ /* 0x000fe40000000000 */
[----:B------:R-:W-:Y:S02]  /*9b00*/  SEL R51, R58, R51, P0 ;  /* 0x000000333a337207 */ /* 0x000fe40000000000 */
[C---:B------:R-:W-:Y:S02]  /*9b10*/  IADD3 R9, P5, R16.reuse, 0x4040, RZ ;  /* 0x0000404010097810 */ /* 0x040fe40007fbe0ff */
[----:B------:R-:W-:Y:S01]  /*9b20*/  MOV R58, R10 ;  /* 0x0000000a003a7202 */ /* 0x000fe20000000f00 */
[----:B------:R-:W-:Y:S01]  /*9b30*/  VIADD R10, R63, 0x8 ;  /* 0x000000083f0a7836 */ /* 0x000fe20000000000 */
[C---:B------:R-:W-:Y:S02]  /*9b40*/  IADD3 R15, P2, R16.reuse, 0x60, RZ ;  /* 0x00000060100f7810 */ /* 0x040fe40007f5e0ff */
[----:B------:R-:W-:-:S02]  /*9b50*/  IADD3 R13, P3, R16, 0x4000, RZ ;  /* 0x00004000100d7810 */ /* 0x000fc40007f7e0ff */
[----:B------:R-:W-:Y:S02]  /*9b60*/  LOP3.LUT R8, R9, 0x380, RZ, 0xc0, !PT ;  /* 0x0000038009087812 */ /* 0x000fe400078ec0ff */
[----:B------:R-:W-:Y:S02]  /*9b70*/  LOP3.LUT R14, R15, 0x380, RZ, 0xc0, !PT ;  /* 0x000003800f0e7812 */ /* 0x000fe400078ec0ff */
[----:B------:R-:W-:Y:S02]  /*9b80*/  LOP3.LUT R12, R13, 0x380, RZ, 0xc0, !PT ;  /* 0x000003800d0c7812 */ /* 0x000fe400078ec0ff */
[----:B------:R-:W-:Y:S02]  /*9b90*/  LOP3.LUT R27, R16, 0x380, RZ, 0xc0, !PT ;  /* 0x00000380101b7812 */ /* 0x000fe400078ec0ff */
[----:B------:R-:W-:Y:S02]  /*9ba0*/  SHF.R.U64 R8, R8, 0x3, RZ ;  /* 0x0000000308087819 */ /* 0x000fe400000012ff */
[----:B------:R-:W-:-:S02]  /*9bb0*/  SHF.R.U64 R14, R14, 0x3, RZ ;  /* 0x000000030e0e7819 */ /* 0x000fc400000012ff */
[----:B------:R-:W-:Y:S02]  /*9bc0*/  SHF.R.U64 R12, R12, 0x3, RZ ;  /* 0x000000030c0c7819 */ /* 0x000fe400000012ff */
[----:B------:R-:W-:Y:S02]  /*9bd0*/  SHF.R.U64 R27, R27, 0x3, RZ ;  /* 0x000000031b1b7819 */ /* 0x000fe400000012ff */
[----:B------:R-:W-:Y:S01]  /*9be0*/  LOP3.LUT R8, R8, R9, RZ, 0x3c, !PT ;  /* 0x0000000908087212 */ /* 0x000fe200078e3cff */
[--C-:B------:R-:W-:Y:S01]  /*9bf0*/  IMAD.X R9, RZ, RZ, R17.reuse, P5 ;  /* 0x000000ffff097224 */ /* 0x100fe200028e0611 */
[----:B------:R-:W-:Y:S01]  /*9c00*/  LOP3.LUT R14, R14, R15, RZ, 0x3c, !PT ;  /* 0x0000000f0e0e7212 */ /* 0x000fe200078e3cff */
[--C-:B------:R-:W-:Y:S01]  /*9c10*/  IMAD.X R15, RZ, RZ, R17.reuse, P2 ;  /* 0x000000ffff0f7224 */ /* 0x100fe200010e0611 */
[----:B------:R-:W-:Y:S01]  /*9c20*/  LOP3.LUT R12, R12, R13, RZ, 0x3c, !PT ;  /* 0x0000000d0c0c7212 */ /* 0x000fe200078e3cff */
[--C-:B------:R-:W-:Y:S01]  /*9c30*/  IMAD.X R13, RZ, RZ, R17.reuse, P3 ;  /* 0x000000ffff0d7224 */ /* 0x100fe200018e0611 */
[----:B------:R-:W-:Y:S01]  /*9c40*/  LOP3.LUT R26, R27, R16, RZ, 0x3c, !PT ;  /* 0x000000101b1a7212 */ /* 0x000fe200078e3cff */
[----:B------:R-:W-:Y:S01]  /*9c50*/  IMAD.MOV.U32 R27, RZ, RZ, R17 ;  /* 0x000000ffff1b7224 */ /* 0x000fe200078e0011 */
[----:B------:R-:W-:Y:S01]  /*9c60*/  MOV R21, R8 ;  /* 0x0000000800157202 */ /* 0x000fe20000000f00 */
[----:B------:R-:W-:Y:S01]  /*9c70*/  IMAD.U32 R9, RZ, RZ, UR11 ;  /* 0x0000000bff097e24 */ /* 0x000fe2000f8e00ff */
[----:B------:R-:W-:Y:S01]  /*9c80*/  MOV R61, R14 ;  /* 0x0000000e003d7202 */ /* 0x000fe20000000f00 */
[----:B------:R-:W-:Y:S01]  /*9c90*/  IMAD.U32 R8, RZ, RZ, UR10 ;  /* 0x0000000aff087e24 */ /* 0x000fe2000f8e00ff */
[----:B------:R-:W-:Y:S01]  /*9ca0*/  MOV R59, R12 ;  /* 0x0000000c003b7202 */ /* 0x000fe20000000f00 */
[----:B------:R-:W-:Y:S01]  /*9cb0*/  IMAD.U32 R9, RZ, RZ, UR5 ;  /* 0x00000005ff097e24 */ /* 0x000fe2000f8e00ff */
[----:B------:R-:W-:Y:S01]  /*9cc0*/  LOP3.LUT P1, RZ, R19, 0x3, RZ, 0xc0, !PT ;  /* 0x0000000313ff7812 */ /* 0x000fe2000782c0ff */
[----:B------:R-:W-:Y:S01]  /*9cd0*/  ULDC UR5, c[0x0][0xa88] ;  /* 0x0002a20000057ab9 */ /* 0x000fe20000000800 */
[----:B------:R-:W-:-:S02]  /*9ce0*/  MOV R27, R26 ;  /* 0x0000001a001b7202 */ /* 0x000fc40000000f00 */
[----:B------:R-:W-:Y:S02]  /*9cf0*/  MOV R25, R24 ;  /* 0x0000001800197202 */ /* 0x000fe40000000f00 */
[----:B------:R-:W-:Y:S02]  /*9d00*/  ISETP.GE.OR P2, PT, R10, UR5, P1 ;  /* 0x000000050a007c0c */ /* 0x000fe40008f46670 */
[----:B------:R-:W-:Y:S01]  /*9d10*/  ISETP.GE.OR P1, PT, R63, UR5, P1 ;  /* 0x000000053f007c0c */ /* 0x000fe20008f26670 */
[----:B------:R-:W-:Y:S01]  /*9d20*/  ULDC.64 UR4, c[0x0][0xb40] ;  /* 0x0002d00000047ab9 */ /* 0x000fe20000000a00 */
[----:B--2---:R-:W-:Y:S01]  /*9d30*/  LOP3.LUT R4, R3, 0x2, RZ, 0x3c, !PT ;  /* 0x0000000203047812 */ /* 0x004fe200078e3cff */
[----:B------:R-:W-:Y:S04]  /*9d40*/  SHFL.IDX PT, R28, R28, R3, 0x1c1f ;  /* 0x001c1f031c1c7589 */ /* 0x000fe800000e0000 */
[----:B------:R-:W2:Y:S04]  /*9d50*/  SHFL.IDX PT, R7, R7, R4, 0x1c1f ;  /* 0x001c1f0407077589 */ /* 0x000ea800000e0000 */
[----:B------:R-:W-:Y:S04]  /*9d60*/  SHFL.IDX PT, R30, R30, R3, 0x1c1f ;  /* 0x001c1f031e1e7589 */ /* 0x000fe800000e0000 */
[----:B------:R-:W3:Y:S04]  /*9d70*/  SHFL.IDX PT, R29, R29, R4, 0x1c1f ;  /* 0x001c1f041d1d7589 */ /* 0x000ee800000e0000 */
[----:B------:R-:W-:Y:S04]  /*9d80*/  SHFL.IDX PT, R48, R48, R3, 0x1c1f ;  /* 0x001c1f0330307589 */ /* 0x000fe800000e0000 */
[----:B------:R-:W4:Y:S04]  /*9d90*/  SHFL.IDX PT, R39, R39, R4, 0x1c1f ;  /* 0x001c1f0427277589 */ /* 0x000f2800000e0000 */
[----:B------:R-:W-:Y:S04]  /*9da0*/  SHFL.IDX PT, R52, R52, R3, 0x1c1f ;  /* 0x001c1f0334347589 */ /* 0x000fe800000e0000 */
[----:B------:R-:W5:Y:S01]  /*9db0*/  SHFL.IDX PT, R45, R45, R4, 0x1c1f ;  /* 0x001c1f042d2d7589 */ /* 0x000f6200000e0000 */
[----:B--2---:R-:W-:-:S02]  /*9dc0*/  SEL R12, R28, R7, P0 ;  /* 0x000000071c0c7207 */ /* 0x004fc40000000000 */
[----:B------:R-:W-:Y:S01]  /*9dd0*/  SEL R14, R7, R28, P0 ;  /* 0x0000001c070e7207 */ /* 0x000fe20000000000 */
[----:B------:R-:W-:Y:S04]  /*9de0*/  SHFL.IDX PT, R36, R36, R3, 0x1c1f ;  /* 0x001c1f0324247589 */ /* 0x000fe800000e0000 */
[----:B------:R2:W1:Y:S01]  /*9df0*/  SHFL.IDX PT, R11, R31, R4, 0x1c1f ;  /* 0x001c1f041f0b7589 */ /* 0x00046200000e0000 */
[----:B---3--:R-:W-:Y:S02]  /*9e00*/  SEL R28, R30, R29, P0 ;  /* 0x0000001d1e1c7207 */ /* 0x008fe40000000000 */
[----:B------:R-:W-:Y:S01]  /*9e10*/  SEL R30, R29, R30, P0 ;  /* 0x0000001e1d1e7207 */ /* 0x000fe20000000000 */
[----:B------:R-:W-:Y:S04]  /*9e20*/  SHFL.IDX PT, R38, R38, R3, 0x1c1f ;  /* 0x001c1f0326267589 */ /* 0x000fe800000e0000 */
[----:B------:R-:W-:Y:S01]  /*9e30*/  SHFL.IDX PT, R37, R37, R4, 0x1c1f ;  /* 0x001c1f0425257589 */ /* 0x000fe200000e0000 */
[----:B----4-:R-:W-:-:S02]  /*9e40*/  SEL R13, R48, R39, P0 ;  /* 0x00000027300d7207 */ /* 0x010fc40000000000 */
[----:B------:R-:W-:Y:S01]  /*9e50*/  SEL R15, R39, R48, P0 ;  /* 0x00000030270f7207 */ /* 0x000fe20000000000 */
[----:B------:R-:W-:Y:S04]  /*9e60*/  SHFL.IDX PT, R54, R54, R3, 0x1c1f ;  /* 0x001c1f0336367589 */ /* 0x000fe800000e0000 */
[----:B------:R-:W-:Y:S01]  /*9e70*/  SHFL.IDX PT, R47, R47, R4, 0x1c1f ;  /* 0x001c1f042f2f7589 */ /* 0x000fe200000e0000 */
[----:B-----5:R-:W-:Y:S02]  /*9e80*/  SEL R29, R52, R45, P0 ;  /* 0x0000002d341d7207 */ /* 0x020fe40000000000 */
[----:B--2---:R-:W-:Y:S01]  /*9e90*/  SEL R31, R45, R52, P0 ;  /* 0x000000342d1f7207 */ /* 0x004fe20000000000 */
[----:B------:R-:W-:Y:S01]  /*9ea0*/  BAR.SYNC.DEFER_BLOCKING 0x1, 0x100 ;  /* 0x0044000000007b1d */ /* 0x000fe20000010000 */
[----:B-1----:R-:W-:-:S05]  /*9eb0*/  SEL R10, R11, R36, P0 ;  /* 0x000000240b0a7207 */ /* 0x002fca0000000000 */
[----:B------:R-:W-:Y:S04]  /*9ec0*/  SHFL.IDX PT, R56, R56, R3, 0x1c1f ;  /* 0x001c1f0338387589 */ /* 0x000fe800000e0000 */
[----:B------:R-:W1:Y:S04]  /*9ed0*/  SHFL.IDX PT, R53, R53, R4, 0x1c1f ;  /* 0x001c1f0435357589 */ /* 0x000e6800000e0000 */
[----:B------:R-:W-:Y:S04]  /*9ee0*/  SHFL.IDX PT, R44, R44, R3, 0x1c1f ;  /* 0x001c1f032c2c7589 */ /* 0x000fe800000e0000 */
[----:B------:R-:W-:Y:S04]  /*9ef0*/  SHFL.IDX PT, R60, R60, R3, 0x1c1f ;  /* 0x001c1f033c3c7589 */ /* 0x000fe800000e0000 */
[----:B------:R-:W2:Y:S04]  /*9f00*/  SHFL.IDX PT, R33, R33, R4, 0x1c1f ;  /* 0x001c1f0421217589 */ /* 0x000ea800000e0000 */
[----:B------:R-:W-:Y:S04]  /*9f10*/  SHFL.IDX PT, R55, R55, R4, 0x1c1f ;  /* 0x001c1f0437377589 */ /* 0x000fe800000e0000 */
[----:B------:R-:W-:Y:S04]  /*9f20*/  SHFL.IDX PT, R32, R32, R3, 0x1c1f ;  /* 0x001c1f0320207589 */ /* 0x000fe800000e0000 */
[----:B------:R-:W-:Y:S01]  /*9f30*/  SHFL.IDX PT, R34, R34, R3, 0x1c1f ;  /* 0x001c1f0322227589 */ /* 0x000fe200000e0000 */
[----:B-1----:R-:W-:-:S03]  /*9f40*/  SEL R39, R53, R56, P0 ;  /* 0x0000003835277207 */ /* 0x002fc60000000000 */
[----:B------:R-:W-:Y:S04]  /*9f50*/  SHFL.IDX PT, R41, R41, R4, 0x1c1f ;  /* 0x001c1f0429297589 */ /* 0x000fe800000e0000 */
[----:B------:R-:W-:Y:S04]  /*9f60*/  SHFL.IDX PT, R35, R35, R4, 0x1c1f ;  /* 0x001c1f0423237589 */ /* 0x000fe800000e0000 */
[----:B------:R-:W-:Y:S01]  /*9f70*/  SHFL.IDX PT, R40, R40, R3, 0x1c1f ;  /* 0x001c1f0328287589 */ /* 0x000fe200000e0000 */
[----:B--2---:R-:W-:Y:S02]  /*9f80*/  SEL R24, R44, R33, P0 ;  /* 0x000000212c187207 */ /* 0x004fe40000000000 */
[----:B------:R-:W-:Y:S01]  /*9f90*/  SEL R26, R33, R44, P0 ;  /* 0x0000002c211a7207 */ /* 0x000fe20000000000 */
[----:B------:R-:W-:Y:S04]  /*9fa0*/  SHFL.IDX PT, R46, R46, R3, 0x1c1f ;  /* 0x001c1f032e2e7589 */ /* 0x000fe800000e0000 */
[----:B------:R-:W-:Y:S04]  /*9fb0*/  SHFL.IDX PT, R42, R42, R3, 0x1c1f ;  /* 0x001c1f032a2a7589 */ /* 0x000fe800000e0000 */
[----:B------:R-:W-:Y:S04]  /*9fc0*/  SHFL.IDX PT, R49, R49, R4, 0x1c1f ;  /* 0x001c1f0431317589 */ /* 0x000fe800000e0000 */
[----:B------:R-:W1:Y:S04]  /*9fd0*/  SHFL.IDX PT, R57, R57, R4, 0x1c1f ;  /* 0x001c1f0439397589 */ /* 0x000e6800000e0000 */
[----:B------:R-:W2:Y:S04]  /*9fe0*/  SHFL.IDX PT, R43, R43, R4, 0x1c1f ;  /* 0x001c1f042b2b7589 */ /* 0x000ea800000e0000 */
[----:B------:R3:W-:Y:S04]  /*9ff0*/  SHFL.IDX PT, R50, R50, R3, 0x1c1f ;  /* 0x001c1f0332327589 */ /* 0x0007e800000e0000 */
[----:B------:R4:W5:Y:S04]  /*a000*/  SHFL.IDX PT, R51, R51, R4, 0x1c1f ;  /* 0x001c1f0433337589 */ /* 0x00096800000e0000 */
[----:B------:R-:W-:Y:S01]  /*a010*/  STSM.16.M88.4 [R27], R12 ;  /* 0x0000000c1b007844 */ /* 0x000fe20000000200 */
[----:B---3--:R-:W-:-:S03]  /*a020*/  SHF.R.S32.HI R3, RZ, 0x1f, R63 ;  /* 0x0000001fff037819 */ /* 0x008fc6000001143f */
[----:B------:R3:W-:Y:S01]  /*a030*/  STSM.16.M88.4 [R25], R28 ;  /* 0x0000001c19007844 */ /* 0x0007e20000000200 */
[----:B----4-:R-:W-:Y:S01]  /*a040*/  IMAD R4, R64, UR6, RZ ;  /* 0x0000000640047c24 */ /* 0x010fe2000f8e02ff */
[----:B-1----:R-:W-:-:S03]  /*a050*/  SEL R44, R46, R57, P0 ;  /* 0x000000392e2c7207 */ /* 0x002fc60000000000 */
[----:B------:R-:W-:Y:S01]  /*a060*/  IMAD R48, R65, UR44, R4 ;  /* 0x0000002c41307c24 */ /* 0x000fe2000f8e0204 */
[----:B------:R-:W-:Y:S01]  /*a070*/  SEL R46, R57, R46, P0 ;  /* 0x0000002e392e7207 */ /* 0x000fe20000000000 */
[----:B------:R-:W-:Y:S01]  /*a080*/  IMAD.WIDE.U32 R4, R64, UR44, R8 ;  /* 0x0000002c40047c25 */ /* 0x000fe2000f8e0008 */
[----:B------:R-:W-:Y:S02]  /*a090*/  SEL R8, R36, R11, P0 ;  /* 0x0000000b24087207 */ /* 0x000fe40000000000 */
[----:B------:R-:W-:Y:S02]  /*a0a0*/  SEL R36, R38, R37, P0 ;  /* 0x0000002526247207 */ /* 0x000fe40000000000 */
[----:B------:R-:W-:Y:S02]  /*a0b0*/  SEL R38, R37, R38, P0 ;  /* 0x0000002625267207 */ /* 0x000fe40000000000 */
[----:B------:R-:W-:Y:S02]  /*a0c0*/  SEL R9, R54, R47, P0 ;  /* 0x0000002f36097207 */ /* 0x000fe40000000000 */
[----:B------:R-:W-:-:S02]  /*a0d0*/  SEL R11, R47, R54, P0 ;  /* 0x000000362f0b7207 */ /* 0x000fc40000000000 */
[----:B------:R-:W-:Y:S02]  /*a0e0*/  SEL R37, R56, R53, P0 ;  /* 0x0000003538257207 */ /* 0x000fe40000000000 */
[----:B---3--:R-:W-:Y:S01]  /*a0f0*/  SEL R25, R60, R55, P0 ;  /* 0x000000373c197207 */ /* 0x008fe20000000000 */
[----:B------:R-:W-:Y:S01]  /*a100*/  STSM.16.M88.4 [R62], R8 ;  /* 0x000000083e007844 */ /* 0x000fe20000000200 */
[----:B------:R-:W-:Y:S02]  /*a110*/  SEL R27, R55, R60, P0 ;  /* 0x0000003c371b7207 */ /* 0x000fe40000000000 */
[----:B------:R-:W-:Y:S01]  /*a120*/  SEL R12, R32, R41, P0 ;  /* 0x00000029200c7207 */ /* 0x000fe20000000000 */
[----:B------:R-:W-:Y:S01]  /*a130*/  STSM.16.M88.4 [R61], R36 ;  /* 0x000000243d007844 */ /* 0x000fe20000000200 */
[----:B------:R-:W-:Y:S02]  /*a140*/  SEL R14, R41, R32, P0 ;  /* 0x00000020290e7207 */ /* 0x000fe40000000000 */
[----:B------:R-:W-:Y:S01]  /*a150*/  SEL R13, R34, R35, P0 ;  /* 0x00000023220d7207 */ /* 0x000fe20000000000 */
[----:B------:R-:W-:Y:S01]  /*a160*/  STSM.16.M88.4 [R59], R24 ;  /* 0x000000183b007844 */ /* 0x000fe20000000200 */
[----:B------:R-:W-:-:S02]  /*a170*/  SEL R15, R35, R34, P0 ;  /* 0x00000022230f7207 */ /* 0x000fc40000000000 */
[----:B------:R-:W-:Y:S02]  /*a180*/  SEL R28, R40, R49, P0 ;  /* 0x00000031281c7207 */ /* 0x000fe40000000000 */
[----:B------:R-:W-:Y:S01]  /*a190*/  SEL R30, R49, R40, P0 ;  /* 0x00000028311e7207 */ /* 0x000fe20000000000 */
[----:B------:R-:W-:Y:S01]  /*a1a0*/  STSM.16.M88.4 [R58], R12 ;  /* 0x0000000c3a007844 */ /* 0x000fe20000000200 */
[----:B--2---:R-:W-:Y:S02]  /*a1b0*/  SEL R29, R42, R43, P0 ;  /* 0x0000002b2a1d7207 */ /* 0x004fe40000000000 */
[----:B------:R-:W-:Y:S02]  /*a1c0*/  SEL R31, R43, R42, P0 ;  /* 0x0000002a2b1f7207 */ /* 0x000fe40000000000 */
[----:B-----5:R-:W-:Y:S02]  /*a1d0*/  SEL R45, R50, R51, P0 ;  /* 0x00000033322d7207 */ /* 0x020fe40000000000 */
[----:B------:R-:W-:Y:S01]  /*a1e0*/  SEL R47, R51, R50, P0 ;  /* 0x00000032332f7207 */ /* 0x000fe20000000000 */
[----:B------:R-:W-:Y:S01]  /*a1f0*/  STSM.16.M88.4 [R21], R28 ;  /* 0x0000001c15007844 */ /* 0x000fe20000000200 */
[----:B------:R-:W-:-:S03]  /*a200*/  IADD3 R7, P3, R63, R4, RZ ;  /* 0x000000043f077210 */ /* 0x000fc60007f7e0ff */
[----:B------:R-:W-:Y:S01]  /*a210*/  STSM.16.M88.4 [R20], R44 ;  /* 0x0000002c14007844 */ /* 0x000fe20000000200 */
[----:B------:R-:W-:Y:S02]  /*a220*/  IADD3.X R48, R3, R5, R48, P3, !PT ;  /* 0x0000000503307210 */ /* 0x000fe40001ffe430 */
[C---:B------:R-:W-:Y:S01]  /*a230*/  LEA R4, P3, R7.reuse, UR4, 0x2 ;  /* 0x0000000407047c11 */ /* 0x040fe2000f8610ff */
[----:B------:R1:W-:Y:S06]  /*a240*/  MEMBAR.ALL.CTA ;  /* 0x0000000000007992 */ /* 0x0003ec0000008000 */
[----:B-1----:R-:W1:Y:S01]  /*a250*/  FENCE.VIEW.ASYNC.S ;  /* 0x00000000000073c6 */ /* 0x002e620000000000 */
[----:B------:R-:W-:Y:S01]  /*a260*/  ULDC UR4, c[0x0][0xc] ;  /* 0x0000030000047ab9 */ /* 0x000fe20000000800 */
[----:B------:R-:W-:-:S02]  /*a270*/  LEA.HI.X R5, R7, UR5, R48, 0x2, P3 ;  /* 0x0000000507057c11 */ /* 0x000fc400098f1430 */
[----:B-1----:R-:W1:Y:S01]  /*a280*/  SHFL.IDX PT, R3, R168, RZ, 0x1f ;  /* 0x00001fffa8037589 */ /* 0x002e6200000e0000 */
[----:B------:R-:W-:Y:S01]  /*a290*/  UIADD3 UR48, UR4, UR48, URZ ;  /* 0x0000003004307290 */ /* 0x000fe2000fffe03f */
        /* <DEDUP_REMOVED lines=15> */
[----:B------:R-:W-:Y:S01]  /*a390*/  UMOV UR7, 0x40 ;  /* 0x0000004000077882 */ /* 0x000fe20000000000 */
[----:B------:R-:W-:-:S04]  /*a3a0*/  UMOV UR8, 0x1 ;  /* 0x0000000100087882 */ /* 0x000fc80000000000 */
[----:B------:R2:W-:Y:S02]  /*a3b0*/  UTMASTG.5D [UR40], [UR4] ;  /* 0x00000028040073b5 */ /* 0x0005e40008020000 */
[----:B--2---:R-:W-:Y:S01]  /*a3c0*/  UMOV UR40, UR6 ;  /* 0x0000000600287c82 */ /* 0x004fe20008000000 */
[----:B------:R-:W-:Y:S01]  /*a3d0*/  UMOV UR41, UR7 ;  /* 0x0000000700297c82 */ /* 0x000fe20008000000 */
[----:B------:R-:W-:Y:S01]  /*a3e0*/  UIADD3 UR6, UR38, 0x29820, URZ ;  /* 0x0002982026067890 */ /* 0x000fe2000fffe03f */
[----:B------:R2:W-:Y:S03]  /*a3f0*/  UTMASTG.5D [UR40], [UR4] ;  /* 0x00000028040073b5 */ /* 0x0005e60008020000 */
[----:B------:R-:W-:Y:S02]  /*a400*/  UPRMT UR7, URZ, 0x654, UR6 ;  /* 0x000006543f077896 */ /* 0x000fe40008000006 */
[----:B------:R-:W-:Y:S01]  /*a410*/  UPRMT UR6, UR8, 0x654, UR6 ;  /* 0x0000065408067896 */ /* 0x000fe20008000006 */
[----:B------:R0:W-:Y:S01]  /*a420*/  UTMACMDFLUSH ;  /* 0x00000000000079b7 */ /* 0x0001e20000000000 */
[----:B------:R-:W-:-:S05]  /*a430*/  DEPBAR.LE SB0, 0x0 ;  /* 0x000080000000791a */ /* 0x000fca0000000000 */
[----:B------:R-:W-:Y:S02]  /*a440*/  SYNCS.ARRIVE.TRANS64.RED.A1T0 RZ, [UR7], RZ ;  /* 0x000000ffffff79a7 */ /* 0x000fe40008100407 */
[----:B--2---:R-:W-:Y:S03]  /*a450*/  SYNCS.ARRIVE.TRANS64.RED.A1T0 RZ, [UR6], RZ ;  /* 0x000000ffffff79a7 */ /* 0x004fe60008100406 */
.L_x_151:
[----:B------:R-:W-:Y:S05]  /*a460*/  BSYNC B0 ;  /* 0x0000000000007941 */ /* 0x000fea0003800000 */
.L_x_150:
        /* <DEDUP_REMOVED lines=10> */
.L_x_124:
[----:B------:R-:W-:-:S08]  /*a510*/  NOP ;  /* 0x0000000000007918 */ /* 0x000fd00000000000 */
[----:B--2---:R-:W1:-:S00]  /*a520*/  USETMAXREG.DEALLOC.CTAPOOL 0x18 ;  /* 0x00000018000079c8 */ /* 0x004e4000080e0500 */
[----:B-1----:R-:W1:Y:S01]  /*a530*/  LDC R2, c[0x0][0xda4] ;  /* 0x00036900ff027b82 */ /* 0x002e620000000800 */
[----:B------:R-:W-:Y:S01]  /*a540*/  IMAD.MOV.U32 R0, RZ, RZ, 0x1 ;  /* 0x00000001ff007424 */ /* 0x000fe200078e00ff */
[----:B------:R2:W-:Y:S01]  /*a550*/  STL [R1], RZ ;  /* 0x000000ff01007387 */ /* 0x0005e20000100800 */
[----:B------:R-:W-:-:S03]  /*a560*/  UMOV UR47, 0x1 ;  /* 0x00000001002f7882 */ /* 0x000fc60000000000 */
[----:B------:R2:W-:Y:S01]  /*a570*/  STL [R1+0xc], R0 ;  /* 0x00000c0001007387 */ /* 0x0005e20000100800 */
[----:B-1----:R-:W-:-:S13]  /*a580*/  ISETP.LE.AND P0, PT, R2, UR49, PT ;  /* 0x0000003102007c0c */ /* 0x002fda000bf03270 */
[----:B--2---:R-:W-:Y:S05]  /*a590*/  @P0 BRA `(.L_x_153) ;  /* 0x0000002c00f80947 */ /* 0x004fea0003800000 */
[----:B------:R-:W2:Y:S01]  /*a5a0*/  LDL.LU R4, [R1+0x14] ;  /* 0x0000140001047983 */ /* 0x000ea20000300800 */
[----:B------:R-:W1:Y:S02]  /*a5b0*/  S2R R7, SR_TID.X ;  /* 0x0000000000077919 */ /* 0x000e640000002100 */
[C---:B-1----:R-:W-:Y:S02]  /*a5c0*/  IMAD.SHL.U32 R0, R7.reuse, 0x20, RZ ;  /* 0x0000002007007824 */ /* 0x042fe400078e00ff */
[----:B------:R-:W-:-:S03]  /*a5d0*/  IMAD.SHL.U32 R5, R7, 0x4, RZ ;  /* 0x0000000407057824 */ /* 0x000fc600078e00ff */
[----:B------:R-:W-:Y:S02]  /*a5e0*/  LOP3.LUT R2, R0, 0x80, RZ, 0xc0, !PT ;  /* 0x0000008000027812 */ /* 0x000fe400078ec0ff */
[----:B------:R-:W-:Y:S02]  /*a5f0*/  LOP3.LUT R6, R7, 0x7f, RZ, 0xc0, !PT ;  /* 0x0000007f07067812 */ /* 0x000fe400078ec0ff */
[----:B------:R-:W-:Y:S02]  /*a600*/  LOP3.LUT R2, R2, 0x10, R7, 0xf8, !PT ;  /* 0x0000001002027812 */ /* 0x000fe400078ef807 */
[----:B------:R-:W-:Y:S02]  /*a610*/  SHF.R.U32.HI R3, RZ, 0x5, R6 ;  /* 0x00000005ff037819 */ /* 0x000fe40000011606 */
[----:B------:R-:W-:Y:S02]  /*a620*/  LOP3.LUT R5, R2, 0x10, R5, 0x78, !PT ;  /* 0x0000001002057812 */ /* 0x000fe400078e7805 */
[----:B------:R-:W-:-:S02]  /*a630*/  LOP3.LUT R2, R0, 0x60, RZ, 0xc0, !PT ;  /* 0x0000006000027812 */ /* 0x000fc400078ec0ff */
[----:B------:R-:W-:-:S03]  /*a640*/  LOP3.LUT R0, R0, 0x100, RZ, 0xc0, !PT ;  /* 0x0000010000007812 */ /* 0x000fc600078ec0ff */
[----:B------:R-:W-:-:S05]  /*a650*/  IMAD R2, R3, 0x200, R2 ;  /* 0x0000020003027824 */ /* 0x000fca00078e0202 */
[----:B------:R-:W-:Y:S01]  /*a660*/  IADD3 R5, R5, R2, R0 ;  /* 0x0000000205057210 */ /* 0x000fe20007ffe000 */
[----:B------:R-:W-:Y:S01]  /*a670*/  IMAD.SHL.U32 R0, R7, 0x80, RZ ;  /* 0x0000008007007824 */ /* 0x000fe200078e00ff */
[----:B------:R-:W-:-:S04]  /*a680*/  ISETP.NE.AND P2, PT, R6, RZ, PT ;  /* 0x000000ff0600720c */ /* 0x000fc80003f45270 */
[----:B------:R-:W-:Y:S02]  /*a690*/  LOP3.LUT R2, R0, 0x380, RZ, 0xc0, !PT ;  /* 0x0000038000027812 */ /* 0x000fe400078ec0ff */
[----:B------:R-:W-:-:S03]  /*a6a0*/  LOP3.LUT P0, RZ, R7, 0x1f, RZ, 0xc0, !PT ;  /* 0x0000001f07ff7812 */ /* 0x000fc6000780c0ff */
[----:B------:R-:W-:Y:S02]  /*a6b0*/  IMAD R2, R3, 0x10, R2 ;  /* 0x0000001003027824 */ /* 0x000fe400078e0202 */
[----:B------:R-:W-:Y:S01]  /*a6c0*/  IMAD.SHL.U32 R3, R7, 0x10, RZ ;  /* 0x0000001007037824 */ /* 0x000fe200078e00ff */
[----:B------:R-:W-:-:S04]  /*a6d0*/  ISETP.NE.OR P0, PT, R6, RZ, !P0 ;  /* 0x000000ff0600720c */ /* 0x000fc80004705670 */
[----:B------:R-:W-:-:S04]  /*a6e0*/  LOP3.LUT R3, R2, 0x70, R3, 0x78, !PT ;  /* 0x0000007002037812 */ /* 0x000fc800078e7803 */
[----:B------:R-:W-:Y:S01]  /*a6f0*/  LOP3.LUT R0, R3, 0xc00, R0, 0xf8, !PT ;  /* 0x00000c0003007812 */ /* 0x000fe200078ef800 */
[----:B------:R-:W-:Y:S01]  /*a700*/  STL [R1+0x24], R5 ;  /* 0x0000240501007387 */ /* 0x000fe20000100800 */
[----:B------:R-:W-:-:S03]  /*a710*/  LOP3.LUT P1, RZ, R7, 0x4, RZ, 0xc0, !PT ;  /* 0x0000000407ff7812 */ /* 0x000fc6000782c0ff */
[----:B------:R1:W-:Y:S02]  /*a720*/  STL [R1+0x28], R0 ;  /* 0x0000280001007387 */ /* 0x0003e40000100800 */
[----:B-1----:R-:W-:-:S05]  /*a730*/  IMAD.MOV.U32 R0, RZ, RZ, 0x40 ;  /* 0x00000040ff007424 */ /* 0x002fca00078e00ff */
[----:B------:R-:W-:Y:S01]  /*a740*/  SEL R0, R0, 0xffffffc0, !P1 ;  /* 0xffffffc000007807 */ /* 0x000fe20004800000 */
[----:B------:R-:W-:Y:S02]  /*a750*/  ULOP3.LUT UR43, UR46, 0x1, URZ, 0xfc, !UPT ;  /* 0x000000012e2b7892 */ /* 0x000fe4000f8efc3f */
[----:B------:R-:W-:Y:S01]  /*a760*/  ULOP3.LUT UR48, UR46, 0x2, URZ, 0xfc, !UPT ;  /* 0x000000022e307892 */ /* 0x000fe2000f8efc3f */
[----:B------:R-:W-:Y:S01]  /*a770*/  ULDC.64 UR52, c[0x0][0x198] ;  /* 0x0000660000347ab9 */ /* 0x000fe20000000a00 */
[----:B------:R-:W-:Y:S01]  /*a780*/  ULDC UR44, c[0x0][0xc] ;  /* 0x00000300002c7ab9 */ /* 0x000fe20000000800 */
[----:B------:R-:W-:Y:S01]  /*a790*/  UMOV UR47, URZ ;  /* 0x0000003f002f7c82 */ /* 0x000fe20008000000 */
[----:B--2---:R-:W-:-:S04]  /*a7a0*/  LOP3.LUT R4, R4, 0xfffffffe, RZ, 0xc0, !PT ;  /* 0xfffffffe04047812 */ /* 0x004fc800078ec0ff */
[----:B------:R-:W-:-:S04]  /*a7b0*/  @P2 LOP3.LUT R4, R4, 0x1, RZ, 0xfc, !PT ;  /* 0x0000000104042812 */ /* 0x000fc800078efcff */
[----:B------:R-:W-:-:S04]  /*a7c0*/  LOP3.LUT R4, R4, 0xfffffffd, RZ, 0xc0, !PT ;  /* 0xfffffffd04047812 */ /* 0x000fc800078ec0ff */
[----:B------:R-:W-:-:S05]  /*a7d0*/  @P0 LOP3.LUT R4, R4, 0x2, RZ, 0xfc, !PT ;  /* 0x0000000204040812 */ /* 0x000fca00078efcff */
[----:B------:R-:W-:Y:S04]  /*a7e0*/  STL [R1+0x14], R4 ;  /* 0x0000140401007387 */ /* 0x000fe80000100800 */
[----:B------:R-:W-:Y:S04]  /*a7f0*/  STL [R1], RZ ;  /* 0x000000ff01007387 */ /* 0x000fe80000100800 */
[----:B------:R1:W-:Y:S02]  /*a800*/  STL [R1+0x2c], R0 ;  /* 0x00002c0001007387 */ /* 0x0003e40000100800 */
[----:B-1----:R-:W-:-:S05]  /*a810*/  IMAD.MOV.U32 R0, RZ, RZ, 0x1 ;  /* 0x00000001ff007424 */ /* 0x002fca00078e00ff */
[----:B------:R1:W-:Y:S02]  /*a820*/  STL [R1+0xc], R0 ;  /* 0x00000c0001007387 */ /* 0x0003e40000100800 */
.L_x_203:
[----:B--2---:R-:W2:Y:S01]  /*a830*/  S2UR UR4, SR_CgaCtaId ;  /* 0x00000000000479c3 */ /* 0x004ea20000008800 */
        /* <DEDUP_REMOVED lines=16> */
[----:B--2---:R-:W-:-:S03]  /*a940*/  ULEA UR40, UR4, UR40, 0x18 ;  /* 0x0000002804287291 */ /* 0x004fc6000f8ec03f */
        /* <DEDUP_REMOVED lines=14> */
[----:B-1----:R-:W-:Y:S10]  /*aa30*/  @!P0 BRA `(.L_x_154) ;  /* 0x0000000000408947 */ /* 0x002ff40003800000 */
[----:B------:R-:W-:Y:S01]  /*aa40*/  MOV R2, 0x0 ;  /* 0x0000000000027802 */ /* 0x000fe20000000f00 */
[----:B------:R-:W-:Y:S01]  /*aa50*/  ULDC.64 UR6, c[0x4][0xc8] ;  /* 0x0100320000067ab9 */ /* 0x000fe20000000a00 */
[----:B------:R-:W-:Y:S01]  /*aa60*/  ULDC.64 UR8, c[0x4][0xd0] ;  /* 0x0100340000087ab9 */ /* 0x000fe20000000a00 */
[----:B------:R-:W-:Y:S01]  /*aa70*/  ULDC.64 UR4, c[0x4][0x8] ;  /* 0x0100020000047ab9 */ /* 0x000fe20000000a00 */
[----:B------:R-:W-:Y:S02]  /*aa80*/  IMAD.U32 R4, RZ, RZ, UR6 ;  /* 0x00000006ff047e24 */ /* 0x000fe4000f8e00ff */
[----:B------:R-:W2:Y:S01]  /*aa90*/  LDC.64 R2, c[0x4][R2] ;  /* 0x0100000002027b82 */ /* 0x000ea20000000a00 */
        /* <DEDUP_REMOVED lines=10> */
.L_x_154:
[----:B------:R-:W2:Y:S01]  /*ab40*/  LDL.LU R2, [R1+0x14] ;  /* 0x0000140001027983 */ /* 0x000ea20000300800 */
[----:B------:R-:W-:-:S06]  /*ab50*/  UIADD3 UR4, UR40, 0xa400, URZ ;  /* 0x0000a40028047890 */ /* 0x000fcc000fffe03f */
[----:B------:R-:W-:-:S05]  /*ab60*/  IMAD.U32 R16, RZ, RZ, UR4 ;  /* 0x00000004ff107e24 */ /* 0x000fca000f8e00ff */
[----:B------:R-:W-:Y:S02]  /*ab70*/  LOP3.LUT P0, RZ, R16, 0x3ff, RZ, 0xc0, !PT ;  /* 0x000003ff10ff7812 */ /* 0x000fe4000780c0ff */
[----:B--2---:R-:W-:-:S11]  /*ab80*/  LOP3.LUT R2, R2, 0xfffffffb, RZ, 0xc0, !PT ;  /* 0xfffffffb02027812 */ /* 0x004fd600078ec0ff */
[----:B------:R-:W-:-:S05]  /*ab90*/  @P0 LOP3.LUT R2, R2, 0x4, RZ, 0xfc, !PT ;  /* 0x0000000402020812 */ /* 0x000fca00078efcff */
[----:B------:R2:W-:Y:S01]  /*aba0*/  STL [R1+0x14], R2 ;  /* 0x0000140201007387 */ /* 0x0005e20000100800 */
[----:B------:R-:W-:Y:S05]  /*abb0*/  @!P0 BRA `(.L_x_155) ;  /* 0x0000000000408947 */ /* 0x000fea0003800000 */
[----:B--2---:R-:W-:Y:S01]  /*abc0*/  MOV R2, 0x0 ;  /* 0x0000000000027802 */ /* 0x004fe20000000f00 */
        /* <DEDUP_REMOVED lines=15> */
.L_x_155:
[----:B------:R-:W-:-:S04]  /*acc0*/  UIADD3 UR4, UR40, 0x400, URZ ;  /* 0x0000040028047890 */ /* 0x000fc8000fffe03f */
[----:B------:R-:W-:-:S06]  /*acd0*/  ULOP3.LUT UP0, URZ, UR4, 0x9f, URZ, 0xc0, !UPT ;  /* 0x0000009f043f7892 */ /* 0x000fcc000f80c03f */
[----:B------:R-:W-:-:S13]  /*ace0*/  PLOP3.LUT P0, PT, PT, PT, UP0, 0x80, 0x0 ;  /* 0x000000000000781c */ /* 0x000fda0003f0f008 */
        /* <DEDUP_REMOVED lines=17> */
.L_x_156:
[----:B------:R-:W-:-:S13]  /*ae00*/  LOP3.LUT P6, RZ, R16, 0x3ff, RZ, 0xc0, !PT ;  /* 0x000003ff10ff7812 */ /* 0x000fda00078cc0ff */
        /* <DEDUP_REMOVED lines=17> */
.L_x_157:
[----:B------:R-:W-:Y:S01]  /*af20*/  ULDC.64 UR4, c[0x0][0x9f8] ;  /* 0x00027e0000047ab9 */ /* 0x000fe20000000a00 */
[----:B------:R-:W-:Y:S01]  /*af30*/  IMAD.U32 R5, RZ, RZ, UR39 ;  /* 0x00000027ff057e24 */ /* 0x000fe2000f8e00ff */
[----:B------:R-:W-:Y:S01]  /*af40*/  ISETP.NE.U32.AND P0, PT, RZ, UR4, PT ;  /* 0x00000004ff007c0c */ /* 0x000fe2000bf05070 */
[----:B------:R-:W-:Y:S01]  /*af50*/  IMAD.U32 R4, RZ, RZ, UR39 ;  /* 0x00000027ff047e24 */ /* 0x000fe2000f8e00ff */
[----:B-1----:R-:W1:Y:S01]  /*af60*/  LDC R0, c[0x0][0x428] ;  /* 0x00010a00ff007b82 */ /* 0x002e620000000800 */
[----:B------:R-:W3:Y:S01]  /*af70*/  S2R R16, SR_TID.X ;  /* 0x0000000000107919 */ /* 0x000ee20000002100 */
[----:B------:R-:W-:-:S06]  /*af80*/  ISETP.NE.AND.EX P0, PT, RZ, UR5, PT, P0 ;  /* 0x00000005ff007c0c */ /* 0x000fcc000bf05300 */
[----:B------:R-:W4:Y:S08]  /*af90*/  LDC R6, c[0x0][0xda8] ;  /* 0x00036a00ff067b82 */ /* 0x000f300000000800 */
[----:B--2---:R-:W2:Y:S01]  /*afa0*/  @P0 LDC.64 R2, c[0x0][0x9f8] ;  /* 0x00027e00ff020b82 */ /* 0x004ea20000000a00 */
[----:B------:R-:W-:Y:S01]  /*afb0*/  IMAD.U32 R8, RZ, RZ, UR38 ;  /* 0x00000026ff087e24 */ /* 0x000fe2000f8e00ff */
[----:B---3--:R-:W-:Y:S01]  /*afc0*/  LOP3.LUT R16, R16, 0x7f, RZ, 0xc0, !PT ;  /* 0x0000007f10107812 */ /* 0x008fe200078ec0ff */
[----:B--2---:R-:W-:-:S05]  /*afd0*/  @P0 IMAD.WIDE R2, R5, 0x4, R2 ;  /* 0x0000000405020825 */ /* 0x004fca00078e0202 */
[----:B------:R2:W3:Y:S01]  /*afe0*/  @P0 LDG.E R4, desc[UR50][R2.64] ;  /* 0x0000003202040981 */ /* 0x0004e2000c1e1900 */
[----:B-1----:R-:W-:Y:S01]  /*aff0*/  ISETP.NE.AND P0, PT, R0, 0x1, PT ;  /* 0x000000010000780c */ /* 0x002fe20003f05270 */
[----:B------:R-:W-:Y:S01]  /*b000*/  IMAD R5, RZ, RZ, -UR45 ;  /* 0x8000002dff057e24 */ /* 0x000fe2000f8e02ff */
[----:B------:R-:W-:Y:S01]  /*b010*/  ISETP.NE.AND P6, PT, R16, RZ, PT ;  /* 0x000000ff1000720c */ /* 0x000fe20003fc5270 */
[----:B------:R-:W-:Y:S01]  /*b020*/  UMOV UR36, URZ ;  /* 0x0000003f00247c82 */ /* 0x000fe20008000000 */
[----:B------:R-:W1:Y:S01]  /*b030*/  S2R R16, SR_TID.X ;  /* 0x0000000000107919 */ /* 0x000e620000002100 */
[----:B----4-:R-:W-:Y:S01]  /*b040*/  IMAD R5, R6, R5, UR49 ;  /* 0x0000003106057e24 */ /* 0x010fe2000f8e0205 */
[----:B------:R-:W-:Y:S01]  /*b050*/  UMOV UR4, 0x40 ;  /* 0x0000004000047882 */ /* 0x000fe20000000000 */
[----:B------:R-:W-:Y:S01]  /*b060*/  UMOV UR6, UR38 ;  /* 0x0000002600067c82 */ /* 0x000fe20008000000 */
[----:B------:R-:W-:Y:S01]  /*b070*/  UMOV UR7, UR39 ;  /* 0x0000002700077c82 */ /* 0x000fe20008000000 */
[----:B--2---:R-:W2:Y:S01]  /*b080*/  LDC.64 R2, c[0x0][0x3f8] ;  /* 0x0000fe00ff027b82 */ /* 0x004ea20000000a00 */
[----:B------:R-:W-:Y:S01]  /*b090*/  IMAD.SHL.U32 R5, R5, 0x80, RZ ;  /* 0x0000008005057824 */ /* 0x000fe200078e00ff */
[----:B------:R-:W-:Y:S01]  /*b0a0*/  UMOV UR8, 0x80 ;  /* 0x0000008000087882 */ /* 0x000fe20000000000 */
[----:B------:R-:W-:Y:S01]  /*b0b0*/  UMOV UR10, UR38 ;  /* 0x00000026000a7c82 */ /* 0x000fe20008000000 */
[----:B------:R-:W-:-:S02]  /*b0c0*/  UMOV UR11, UR39 ;  /* 0x00000027000b7c82 */ /* 0x000fc40008000000 */
[----:B------:R-:W-:Y:S01]  /*b0d0*/  VOTEU.ALL UP1, P6 ;  /* 0x00000000003f7886 */ /* 0x000fe20003020000 */
[----:B------:R-:W-:Y:S01]  /*b0e0*/  R2UR UR37, R5 ;  /* 0x00000000052572ca */ /* 0x000fe200000e0000 */
[----:B------:R-:W4:Y:S03]  /*b0f0*/  @P0 LDC R0, c[0x0][0x42c] ;  /* 0x00010b00ff000b82 */ /* 0x000f260000000800 */
[----:B------:R-:W-:-:S04]  /*b100*/  @!UP1 UIADD3 UR12, UP0, UR52, 0x270, URZ ;  /* 0x00000270340c9890 */ /* 0x000fc8000ff1e03f */
[----:B------:R-:W-:Y:S01]  /*b110*/  @!UP1 UIADD3.X UR13, URZ, UR53, URZ, UP0, !UPT ;  /* 0x000000353f0d9290 */ /* 0x000fe200087fe43f */
[----:B------:R-:W5:Y:S04]  /*b120*/  @P0 LDC R7, c[0x0][0x430] ;  /* 0x00010c00ff070b82 */ /* 0x000f680000000800 */
[----:B------:R-:W-:Y:S01]  /*b130*/  UMOV UR5, UR37 ;  /* 0x0000002500057c82 */ /* 0x000fe20008000000 */
[----:B------:R-:W-:Y:S01]  /*b140*/  UMOV UR9, UR37 ;  /* 0x0000002500097c82 */ /* 0x000fe20008000000 */
[----:B--2---:R-:W-:Y:S02]  /*b150*/  ISETP.NE.U32.AND P1, PT, R2, RZ, PT ;  /* 0x000000ff0200720c */ /* 0x004fe40003f25070 */
[----:B------:R-:W-:Y:S02]  /*b160*/  @!UP1 UTMAPF.L2.4D [UR36], [UR12] ;  /* 0x000000240c0095b8 */ /* 0x000fe40008018000 */
[----:B------:R-:W-:Y:S01]  /*b170*/  ISETP.NE.AND.EX P1, PT, R3, RZ, PT, P1 ;  /* 0x000000ff0300720c */ /* 0x000fe20003f25310 */
[----:B----4-:R-:W-:Y:S01]  /*b180*/  @P0 IMAD.HI.U32 R0, R0, UR38, RZ ;  /* 0x0000002600000c27 */ /* 0x010fe2000f8e00ff */
[----:B------:R2:W-:Y:S04]  /*b190*/  @!UP1 UTMAPF.L2.4D [UR4], [UR12] ;  /* 0x000000040c0095b8 */ /* 0x0005e80008018000 */
[----:B-----5:R-:W-:Y:S01]  /*b1a0*/  @P0 SHF.R.U32.HI R8, RZ, R7, R0 ;  /* 0x00000007ff080219 */ /* 0x020fe20000011600 */
[----:B------:R4:W-:Y:S04]  /*b1b0*/  @!UP1 UTMAPF.L2.4D [UR8], [UR12] ;  /* 0x000000080c0095b8 */ /* 0x0009e80008018000 */
[----:B------:R1:W-:Y:S01]  /*b1c0*/  STL [R1+0x8], R8 ;  /* 0x0000080801007387 */ /* 0x0003e20000100800 */
[----:B--2---:R-:W-:Y:S01]  /*b1d0*/  UMOV UR4, 0xffffffff ;  /* 0xffffffff00047882 */ /* 0x004fe20000000000 */
[----:B-1----:R-:W-:-:S04]  /*b1e0*/  SHF.R.U32.HI R8, RZ, 0x5, R16 ;  /* 0x00000005ff087819 */ /* 0x002fc80000011610 */
[----:B------:R-:W-:Y:S02]  /*b1f0*/  LOP3.LUT R8, R8, 0x3, RZ, 0xc0, !PT ;  /* 0x0000000308087812 */ /* 0x000fe400078ec0ff */
[----:B---3--:R-:W-:Y:S01]  /*b200*/  SHF.R.S32.HI R10, RZ, 0x1f, R4 ;  /* 0x0000001fff0a7819 */ /* 0x008fe20000011404 */
[----:B------:R4:W-:Y:S01]  /*b210*/  STL [R1+0x10], R4 ;  /* 0x0000100401007387 */ /* 0x0009e20000100800 */
[----:B------:R-:W-:-:S03]  /*b220*/  SEL R0, R4, RZ, !P1 ;  /* 0x000000ff04007207 */ /* 0x000fc60004800000 */
[----:B------:R4:W-:Y:S01]  /*b230*/  STL [R1+0x18], R10 ;  /* 0x0000180a01007387 */ /* 0x0009e20000100800 */
[----:B------:R-:W-:Y:S05]  /*b240*/  BRA.DIV UR4, `(.L_x_158) ;  /* 0x0000002a04287947 */ /* 0x000fea000b800000 */
[----:B------:R1:W2:Y:S02]  /*b250*/  SHFL.IDX PT, R14, R8, RZ, 0x1f ;  /* 0x00001fff080e7589 */ /* 0x0002a400000e0000 */
.L_x_219:
[----:B--2---:R-:W-:Y:S02]  /*b260*/  ISETP.NE.AND P0, PT, R14, RZ, PT ;  /* 0x000000ff0e00720c */ /* 0x004fe40003f05270 */
[----:B------:R-:W-:-:S11]  /*b270*/  PLOP3.LUT P6, PT, PT, PT, PT, 0x8, 0x0 ;  /* 0x000000000000781c */ /* 0x000fd60003fce170 */
[----:B------:R-:W-:Y:S05]  /*b280*/  @P0 BRA `(.L_x_159) ;  /* 0x0000000800480947 */ /* 0x000fea0003800000 */
[----:B------:R-:W-:-:S06]  /*b290*/  UIADD3 UR4, UR41, -0x1, URZ ;  /* 0xffffffff29047890 */ /* 0x000fcc000fffe03f */
[----:B-1----:R-:W-:Y:S01]  /*b2a0*/  IMAD.U32 R8, RZ, RZ, UR4 ;  /* 0x00000004ff087e24 */ /* 0x002fe2000f8e00ff */
[----:B------:R-:W-:-:S03]  /*b2b0*/  UMOV UR4, 0xffffffff ;  /* 0xffffffff00047882 */ /* 0x000fc60000000000 */
[----:B------:R-:W-:Y:S05]  /*b2c0*/  BRA.DIV UR4, `(.L_x_160) ;  /* 0x0000002a04287947 */ /* 0x000fea000b800000 */
[----:B------:R-:W-:-:S13]  /*b2d0*/  ELECT P6, URZ, PT ;  /* 0x00000000003f782f */ /* 0x000fda00038c0000 */
.L_x_222:
[----:B------:R-:W-:Y:S05]  /*b2e0*/  @!P6 BRA `(.L_x_161) ;  /* 0x0000000400b4e947 */ /* 0x000fea0003800000 */
[----:B------:R-:W-:Y:S05]  /*b2f0*/  @!P1 BRA `(.L_x_162) ;  /* 0x0000000000449947 */ /* 0x000fea0003800000 */
[----:B------:R-:W1:Y:S01]  /*b300*/  LDC R9, c[0x0][0x41c] ;  /* 0x00010700ff097b82 */ /* 0x000e620000000800 */
[----:B------:R-:W-:Y:S01]  /*b310*/  ULDC.64 UR4, c[0x0][0x408] ;  /* 0x0001020000047ab9 */ /* 0x000fe20000000a00 */
[----:B-1----:R-:W-:-:S13]  /*b320*/  ISETP.NE.AND P0, PT, R9, 0x1, PT ;  /* 0x000000010900780c */ /* 0x002fda0003f05270 */
[----:B------:R-:W1:Y:S02]  /*b330*/  @P0 LDC.64 R6, c[0x0][0x420] ;  /* 0x00010800ff060b82 */ /* 0x000e640000000a00 */
        /* <DEDUP_REMOVED lines=9> */
[----:B------:R-:W-:-:S03]  /*b3d0*/  LEA R2, P0, R6, R2, 0x2 ;  /* 0x0000000206027211 */ /* 0x000fc600078010ff */
[----:B------:R-:W-:-:S05]  /*b3e0*/  IMAD.IADD R0, R7, 0x1, R0 ;  /* 0x0000000107007824 */ /* 0x000fca00078e0200 */
[----:B------:R-:W-:-:S05]  /*b3f0*/  LEA.HI.X R3, R6, R3, R0, 0x2, P0 ;  /* 0x0000000306037211 */ /* 0x000fca00000f1400 */
[----:B----4-:R1:W5:Y:S02]  /*b400*/  LDG.E R4, desc[UR50][R2.64] ;  /* 0x0000003202047981 */ /* 0x010364000c1e1900 */
.L_x_162:
[----:B-1----:R-:W2:Y:S04]  /*b410*/  LDL R2, [R1] ;  /* 0x0000000001027983 */ /* 0x002ea80000100800 */
[----:B------:R-:W3:Y:S01]  /*b420*/  LDL R0, [R1+0xc] ;  /* 0x00000c0001007983 */ /* 0x000ee20000100800 */
[----:B--2---:R-:W-:Y:S02]  /*b430*/  LEA R2, R2, UR40, 0x3 ;  /* 0x0000002802027c11 */ /* 0x004fe4000f8e18ff */
[----:B---3--:R-:W-:-:S04]  /*b440*/  SHF.L.U32 R3, R0, 0x1f, RZ ;  /* 0x0000001f00037819 */ /* 0x008fc800000006ff */
[----:B------:R-:W1:Y:S02]  /*b450*/  SYNCS.PHASECHK.TRANS64.TRYWAIT P0, [R2+URZ+0x29880], R3 ;  /* 0x02988003020075a7 */ /* 0x000e64000800017f */
[----:B-1----:R-:W-:Y:S05]  /*b460*/  @!P0 BRA `(.L_x_163) ;  /* 0x0000002400e08947 */ /* 0x002fea0003800000 */
.L_x_223:
[----:B------:R-:W2:Y:S01]  /*b470*/  S2R R0, SR_TID.X ;  /* 0x0000000000007919 */ /* 0x000ea20000002100 */
[----:B------:R-:W-:Y:S01]  /*b480*/  UPRMT UR4, UR48, 0x9910, URZ ;  /* 0x0000991030047896 */ /* 0x000fe2000800003f */
[----:B--2---:R-:W-:-:S04]  /*b490*/  LOP3.LUT R0, R0, 0x7f, RZ, 0xc0, !PT ;  /* 0x0000007f00007812 */ /* 0x004fc800078ec0ff */
[----:B------:R-:W-:-:S13]  /*b4a0*/  ISETP.NE.AND P0, PT, R0, RZ, PT ;  /* 0x000000ff0000720c */ /* 0x000fda0003f05270 */
[----:B------:R-:W-:-:S04]  /*b4b0*/  @!P0 IMAD.MOV.U32 R0, RZ, RZ, 0x5000 ;  /* 0x00005000ff008424 */ /* 0x000fc800078e00ff */
[----:B------:R2:W-:Y:S02]  /*b4c0*/  @!P0 SYNCS.ARRIVE.TRANS64 RZ, [R2+URZ+0x29870], R0 ;  /* 0x0298700002ff89a7 */ /* 0x0005e4000800003f */
[----:B--2---:R-:W-:-:S05]  /*b4d0*/  IMAD.U32 R0, RZ, RZ, UR4 ;  /* 0x00000004ff007e24 */ /* 0x004fca000f8e00ff */
[----:B------:R-:W-:-:S13]  /*b4e0*/  ISETP.NE.AND P2, PT, R0, 0x2, PT ;  /* 0x000000020000780c */ /* 0x000fda0003f45270 */
[----:B------:R-:W-:Y:S05]  /*b4f0*/  @P2 BRA `(.L_x_164) ;  /* 0x0000000000042947 */ /* 0x000fea0003800000 */
[----:B----4-:R-:W-:Y:S01]  /*b500*/  BPT.TRAP 0x1 ;  /* 0x000000040000795c */ /* 0x010fe20000300000 */
.L_x_164:
[----:B------:R-:W2:Y:S02]  /*b510*/  LDL R0, [R1+0x14] ;  /* 0x0000140001007983 */ /* 0x000ea40000100800 */
[----:B--2---:R-:W-:-:S13]  /*b520*/  LOP3.LUT P0, RZ, R0, 0x2, RZ, 0xc0, !PT ;  /* 0x0000000200ff7812 */ /* 0x004fda000780c0ff */
[----:B------:R-:W-:Y:S05]  /*b530*/  @P0 BRA `(.L_x_165) ;  /* 0x0000000000040947 */ /* 0x000fea0003800000 */
[----:B----4-:R-:W-:Y:S01]  /*b540*/  BPT.TRAP 0x1 ;  /* 0x000000040000795c */ /* 0x010fe20000300000 */
.L_x_165:
[----:B------:R-:W2:Y:S04]  /*b550*/  LDL R0, [R1] ;  /* 0x0000000001007983 */ /* 0x000ea80000100800 */
[----:B------:R-:W3:Y:S01]  /*b560*/  LDL R6, [R1+0x8] ;  /* 0x0000080001067983 */ /* 0x000ee20000100800 */
[----:B----4-:R-:W-:Y:S01]  /*b570*/  R2UR UR9, R2 ;  /* 0x00000000020972ca */ /* 0x010fe200000e0000 */
[----:B------:R-:W-:Y:S01]  /*b580*/  UIADD3 UR4, UP0, UR52, 0x470, URZ ;  /* 0x0000047034047890 */ /* 0x000fe2000ff1e03f */
[----:B-----5:R-:W-:Y:S01]  /*b590*/  R2UR UR13, R4 ;  /* 0x00000000040d72ca */ /* 0x020fe200000e0000 */
[----:B------:R-:W4:Y:S01]  /*b5a0*/  S2R R9, SR_CgaCtaId ;  /* 0x0000000000097919 */ /* 0x000f220000008800 */
[----:B------:R-:W-:Y:S01]  /*b5b0*/  UMOV UR6, 0x30000 ;  /* 0x0003000000067882 */ /* 0x000fe20000000000 */
[----:B------:R-:W-:Y:S01]  /*b5c0*/  UIADD3.X UR5, URZ, UR53, URZ, UP0, !UPT ;  /* 0x000000353f057290 */ /* 0x000fe200087fe43f */
[----:B------:R-:W1:Y:S01]  /*b5d0*/  S2R R7, SR_CgaCtaId ;  /* 0x0000000000077919 */ /* 0x000e620000008800 */
[----:B------:R-:W-:Y:S01]  /*b5e0*/  UMOV UR14, 0x0 ;  /* 0x00000000000e7882 */ /* 0x000fe20000000000 */
[----:B------:R-:W-:Y:S01]  /*b5f0*/  UMOV UR15, 0x14f00000 ;  /* 0x14f00000000f7882 */ /* 0x000fe20000000000 */
[----:B------:R-:W-:-:S04]  /*b600*/  UMOV UR10, URZ ;  /* 0x0000003f000a7c82 */ /* 0x000fc80008000000 */
[----:B------:R-:W-:Y:S01]  /*b610*/  UIADD3 UR9, UR9, 0x29870, URZ ;  /* 0x0002987009097890 */ /* 0x000fe2000fffe03f */
[----:B----4-:R-:W-:Y:S02]  /*b620*/  LOP3.LUT R9, R9, 0x1, RZ, 0xc0, !PT ;  /* 0x0000000109097812 */ /* 0x010fe400078ec0ff */
[----:B-1----:R-:W-:-:S03]  /*b630*/  LOP3.LUT R7, R7, 0x1, RZ, 0xc0, !PT ;  /* 0x0000000107077812 */ /* 0x002fc600078ec0ff */
[----:B------:R-:W-:Y:S02]  /*b640*/  IMAD R9, R9, 0x2800, RZ ;  /* 0x0000280009097824 */ /* 0x000fe400078e02ff */
[----:B------:R-:W-:-:S04]  /*b650*/  IMAD R7, R7, 0x50, RZ ;  /* 0x0000005007077824 */ /* 0x000fc800078e02ff */
[----:B------:R-:W-:-:S05]  /*b660*/  IMAD R8, R8, 0xa0, R7 ;  /* 0x000000a008087824 */ /* 0x000fca00078e0207 */
[----:B------:R-:W-:Y:S01]  /*b670*/  R2UR UR11, R8 ;  /* 0x00000000080b72ca */ /* 0x000fe200000e0000 */
[----:B--2---:R-:W-:Y:S01]  /*b680*/  IMAD R0, R0, 0x5000, R9 ;  /* 0x0000500000007824 */ /* 0x004fe200078e0209 */
[----:B---3--:R-:W-:-:S04]  /*b690*/  R2UR UR12, R6 ;  /* 0x00000000060c72ca */ /* 0x008fc800000e0000 */
[----:B------:R-:W-:-:S13]  /*b6a0*/  R2UR UR8, R0 ;  /* 0x00000000000872ca */ /* 0x000fda00000e0000 */
[----:B------:R-:W-:-:S09]  /*b6b0*/  UIADD3 UR8, UR40, 0xa400, UR8 ;  /* 0x0000a40028087890 */ /* 0x000fd2000fffe008 */
[----:B------:R1:W-:Y:S01]  /*b6c0*/  UTMALDG.4D.MULTICAST [UR8], [UR4], UR6, desc[UR14] ;  /* 0x00000e08040073b4 */ /* 0x0003e20008019806 */
[----:B------:R-:W2:Y:S02]  /*b6d0*/  SYNCS.PHASECHK.TRANS64.TRYWAIT P0, [R2+URZ+0x29840], R3 ;  /* 0x02984003020075a7 */ /* 0x000ea4000800017f */
[----:B-12---:R-:W-:Y:S05]  /*b6e0*/  @!P0 BRA `(.L_x_166) ;  /* 0x0000002400548947 */ /* 0x006fea0003800000 */
.L_x_224:
[----:B------:R-:W2:Y:S02]  /*b6f0*/  S2R R0, SR_TID.X ;  /* 0x0000000000007919 */ /* 0x000ea40000002100 */
[----:B--2---:R-:W-:-:S04]  /*b700*/  LOP3.LUT R0, R0, 0x7f, RZ, 0xc0, !PT ;  /* 0x0000007f00007812 */ /* 0x004fc800078ec0ff */
[----:B------:R-:W-:-:S13]  /*b710*/  ISETP.NE.AND P0, PT, R0, RZ, PT ;  /* 0x000000ff0000720c */ /* 0x000fda0003f05270 */
[----:B-1----:R-:W-:-:S04]  /*b720*/  @!P0 IMAD.MOV.U32 R3, RZ, RZ, 0x7800 ;  /* 0x00007800ff038424 */ /* 0x002fc800078e00ff */
[----:B------:R1:W-:Y:S01]  /*b730*/  @!P0 SYNCS.ARRIVE.TRANS64 RZ, [R2+URZ+0x29830], R3 ;  /* 0x0298300302ff89a7 */ /* 0x0003e2000800003f */
[----:B------:R-:W-:Y:S05]  /*b740*/  @P2 BRA `(.L_x_167) ;  /* 0x0000000000042947 */ /* 0x000fea0003800000 */
[----:B------:R-:W-:Y:S01]  /*b750*/  BPT.TRAP 0x1 ;  /* 0x000000040000795c */ /* 0x000fe20000300000 */
.L_x_167:
[----:B------:R-:W2:Y:S02]  /*b760*/  LDL R0, [R1+0x14] ;  /* 0x0000140001007983 */ /* 0x000ea40000100800 */
[----:B--2---:R-:W-:-:S13]  /*b770*/  LOP3.LUT P0, RZ, R0, 0x2, RZ, 0xc0, !PT ;  /* 0x0000000200ff7812 */ /* 0x004fda000780c0ff */
[----:B------:R-:W-:Y:S05]  /*b780*/  @P0 BRA `(.L_x_168) ;  /* 0x0000000000040947 */ /* 0x000fea0003800000 */
[----:B------:R-:W-:Y:S01]  /*b790*/  BPT.TRAP 0x1 ;  /* 0x000000040000795c */ /* 0x000fe20000300000 */
.L_x_168:
[----:B------:R-:W2:Y:S04]  /*b7a0*/  LDL R0, [R1] ;  /* 0x0000000001007983 */ /* 0x000ea80000100800 */
[----:B-1----:R-:W3:Y:S01]  /*b7b0*/  LDL R3, [R1+0x8] ;  /* 0x0000080001037983 */ /* 0x002ee20000100800 */
[----:B------:R-:W1:Y:S01]  /*b7c0*/  S2R R6, SR_CgaCtaId ;  /* 0x0000000000067919 */ /* 0x000e620000008800 */
[----:B------:R-:W-:Y:S01]  /*b7d0*/  R2UR UR9, R2 ;  /* 0x00000000020972ca */ /* 0x000fe200000e0000 */
[----:B------:R-:W-:Y:S01]  /*b7e0*/  UIADD3 UR4, UP0, UR52, 0x370, URZ ;  /* 0x0000037034047890 */ /* 0x000fe2000ff1e03f */
[----:B------:R-:W-:Y:S02]  /*b7f0*/  R2UR UR11, R8 ;  /* 0x00000000080b72ca */ /* 0x000fe400000e0000 */
[----:B------:R-:W-:-:S02]  /*b800*/  R2UR UR13, R4 ;  /* 0x00000000040d72ca */ /* 0x000fc400000e0000 */
[----:B-1----:R-:W-:-:S05]  /*b810*/  LOP3.LUT R6, R6, 0x1, RZ, 0xc0, !PT ;  /* 0x0000000106067812 */ /* 0x002fca00078ec0ff */
[----:B------:R-:W-:Y:S02]  /*b820*/  IMAD R6, R6, 0x1400, RZ ;  /* 0x0000140006067824 */ /* 0x000fe400078e02ff */
[----:B------:R-:W-:Y:S01]  /*b830*/  UIADD3 UR9, UR9, 0x29830, URZ ;  /* 0x0002983009097890 */ /* 0x000fe2000fffe03f */
[----:B------:R-:W-:Y:S01]  /*b840*/  UMOV UR10, URZ ;  /* 0x0000003f000a7c82 */ /* 0x000fe20008000000 */
[----:B------:R-:W-:Y:S01]  /*b850*/  UMOV UR18, 0x30000 ;  /* 0x0003000000127882 */ /* 0x000fe20000000000 */
[----:B------:R-:W-:Y:S01]  /*b860*/  UMOV UR6, 0x0 ;  /* 0x0000000000067882 */ /* 0x000fe20000000000 */
[----:B------:R-:W-:Y:S01]  /*b870*/  UMOV UR7, 0x14f00000 ;  /* 0x14f0000000077882 */ /* 0x000fe20000000000 */
[----:B------:R-:W-:Y:S01]  /*b880*/  UMOV UR16, 0x40 ;  /* 0x0000004000107882 */ /* 0x000fe20000000000 */
[----:B--2---:R-:W-:-:S05]  /*b890*/  IMAD R0, R0, 0x7800, R6 ;  /* 0x0000780000007824 */ /* 0x004fca00078e0206 */
[----:B------:R-:W-:Y:S02]  /*b8a0*/  R2UR UR5, R0 ;  /* 0x00000000000572ca */ /* 0x000fe400000e0000 */
[----:B---3--:R-:W-:-:S11]  /*b8b0*/  R2UR UR12, R3 ;  /* 0x00000000030c72ca */ /* 0x008fd600000e0000 */
[----:B------:R-:W-:Y:S02]  /*b8c0*/  UIADD3 UR8, UR40, UR5, URZ ;  /* 0x0000000528087290 */ /* 0x000fe4000fffe03f */
[----:B------:R-:W-:Y:S02]  /*b8d0*/  UIADD3.X UR5, URZ, UR53, URZ, UP0, !UPT ;  /* 0x000000353f057290 */ /* 0x000fe400087fe43f */
[----:B------:R-:W-:Y:S02]  /*b8e0*/  UIADD3 UR14, UR8, 0x1a400, URZ ;  /* 0x0001a400080e7890 */ /* 0x000fe4000fffe03f */
[----:B------:R-:W-:Y:S02]  /*b8f0*/  UIADD3 UR15, UR8, 0x1cc00, URZ ;  /* 0x0001cc00080f7890 */ /* 0x000fe4000fffe03f */
[----:B------:R-:W-:-:S03]  /*b900*/  UIADD3 UR17, UR8, 0x1f400, URZ ;  /* 0x0001f40008117890 */ /* 0x000fc6000fffe03f */
[----:B------:R-:W-:Y:S02]  /*b910*/  UMOV UR8, UR14 ;  /* 0x0000000e00087c82 */ /* 0x000fe40008000000 */
[----:B------:R1:W-:Y:S01]  /*b920*/  UTMALDG.4D.MULTICAST [UR8], [UR4], UR18, desc[UR6] ;  /* 0x00000608040073b4 */ /* 0x0003e20008019812 */
[----:B------:R-:W-:Y:S01]  /*b930*/  UMOV UR14, 0x80 ;  /* 0x00000080000e7882 */ /* 0x000fe20000000000 */
[----:B------:R-:W-:Y:S01]  /*b940*/  IMAD.MOV.U32 R0, RZ, RZ, R4 ;  /* 0x000000ffff007224 */ /* 0x000fe200078e0004 */
[----:B-1----:R-:W-:Y:S01]  /*b950*/  UMOV UR8, UR15 ;  /* 0x0000000f00087c82 */ /* 0x002fe20008000000 */
[----:B------:R-:W-:Y:S02]  /*b960*/  UMOV UR10, UR16 ;  /* 0x00000010000a7c82 */ /* 0x000fe40008000000 */
[----:B------:R1:W-:Y:S02]  /*b970*/  UTMALDG.4D.MULTICAST [UR8], [UR4], UR18, desc[UR6] ;  /* 0x00000608040073b4 */ /* 0x0003e40008019812 */
[----:B-1----:R-:W-:Y:S01]  /*b980*/  UMOV UR8, UR17 ;  /* 0x0000001100087c82 */ /* 0x002fe20008000000 */
[----:B------:R-:W-:-:S02]  /*b990*/  UMOV UR10, UR14 ;  /* 0x0000000e000a7c82 */ /* 0x000fc40008000000 */
[----:B------:R1:W-:Y:S02]  /*b9a0*/  UTMALDG.4D.MULTICAST [UR8], [UR4], UR18, desc[UR6] ;  /* 0x00000608040073b4 */ /* 0x0003e40008019812 */
[----:B-1----:R-:W-:Y:S01]  /*b9b0*/  NOP ;  /* 0x0000000000007918 */ /* 0x002fe20000000000 */
.L_x_161:
[----:B------:R-:W-:Y:S05]  /*b9c0*/  WARPSYNC.ALL ;  /* 0x0000000000007948 */ /* 0x000fea0003800000 */
[----:B------:R-:W-:Y:S01]  /*b9d0*/  ELECT P0, URZ, PT ;  /* 0x00000000003f782f */ /* 0x000fe20003800000 */
[----:B------:R-:W-:Y:S01]  /*b9e0*/  BAR.SYNC.DEFER_BLOCKING 0x8, 0x120 ;  /* 0x0204800000007b1d */ /* 0x000fe20000010000 */
[----:B------:R-:W-:Y:S02]  /*b9f0*/  UIADD3 UR4, UP0, UR52, 0x270, URZ ;  /* 0x0000027034047890 */ /* 0x000fe4000ff1e03f */
[----:B----4-:R-:W-:Y:S02]  /*ba00*/  UIADD3 UR8, UR40, 0x14400, URZ ;  /* 0x0001440028087890 */ /* 0x010fe4000fffe03f */
        /* <DEDUP_REMOVED lines=26> */
.L_x_159:
[----:B------:R-:W-:-:S06]  /*bbb0*/  ULOP3.LUT UR4, UR47, 0x1, URZ, 0xc, !UPT ;  /* 0x000000012f047892 */ /* 0x000fcc000f8e0c3f */
[----:B------:R-:W-:-:S05]  /*bbc0*/  IMAD.U32 R2, RZ, RZ, UR4 ;  /* 0x00000004ff027e24 */ /* 0x000fca000f8e00ff */
[----:B------:R-:W-:-:S04]  /*bbd0*/  SHF.L.U32 R2, R2, 0x1f, RZ ;  /* 0x0000001f02027819 */ /* 0x000fc800000006ff */
[----:B------:R-:W2:Y:S02]  /*bbe0*/  SYNCS.PHASECHK.TRANS64.TRYWAIT P0, [UR40+0x29820], R2 ;  /* 0x02982002ff0075a7 */ /* 0x000ea40008000168 */
[----:B--2---:R-:W-:Y:S05]  /*bbf0*/  @!P0 BRA `(.L_x_169) ;  /* 0x0000002000248947 */ /* 0x004fea0003800000 */
.L_x_225:
[----:B------:R-:W-:-:S06]  /*bc00*/  UISETP.GE.AND UP0, UPT, UR42, 0xa1, UPT ;  /* 0x000000a12a00788c */ /* 0x000fcc000bf06270 */
[----:B------:R-:W-:-:S13]  /*bc10*/  PLOP3.LUT P0, PT, PT, PT, UP0, 0x80, 0x0 ;  /* 0x000000000000781c */ /* 0x000fda0003f0f008 */
[----:B------:R-:W-:Y:S05]  /*bc20*/  @!P0 BRA `(.L_x_170) ;  /* 0x0000001000608947 */ /* 0x000fea0003800000 */
[----:B------:R3:W5:Y:S01]  /*bc30*/  LDL.LU R6, [R1+0xc] ;  /* 0x00000c0001067983 */ /* 0x0007620000300800 */
[----:B------:R-:W-:-:S03]  /*bc40*/  UIADD3 UR4, UR41, -0x2, URZ ;  /* 0xfffffffe29047890 */ /* 0x000fc6000fffe03f */
[----:B------:R3:W5:Y:S03]  /*bc50*/  LDL.LU R7, [R1] ;  /* 0x0000000001077983 */ /* 0x0007660000300800 */
[----:B------:R-:W-:-:S07]  /*bc60*/  IMAD.U32 R20, RZ, RZ, UR4 ;  /* 0x00000004ff147e24 */ /* 0x000fce000f8e00ff */
.L_x_195:
[----:B-12--5:R-:W-:Y:S01]  /*bc70*/  VIADD R2, R7, 0x1 ;  /* 0x0000000107027836 */ /* 0x026fe20000000000 */
[----:B------:R-:W-:Y:S04]  /*bc80*/  BSSY B0, `(.L_x_171) ;  /* 0x00000a0000007945 */ /* 0x000fe80003800000 */
[----:B------:R-:W-:-:S04]  /*bc90*/  ISETP.NE.AND P0, PT, R2, 0x2, PT ;  /* 0x000000020200780c */ /* 0x000fc80003f05270 */
[----:B------:R-:W-:Y:S02]  /*bca0*/  SEL R3, RZ, 0x1, P0 ;  /* 0x00000001ff037807 */ /* 0x000fe40000000000 */
[----:B----4-:R-:W-:Y:S02]  /*bcb0*/  SEL R10, R2, RZ, P0 ;  /* 0x000000ff020a7207 */ /* 0x010fe40000000000 */
[----:B------:R-:W-:-:S05]  /*bcc0*/  LOP3.LUT R9, R6, R3, RZ, 0x3c, !PT ;  /* 0x0000000306097212 */ /* 0x000fca00078e3cff */
[----:B------:R2:W-:Y:S04]  /*bcd0*/  STL [R1+0xc], R9 ;  /* 0x00000c0901007387 */ /* 0x0005e80000100800 */
[----:B------:R2:W-:Y:S01]  /*bce0*/  STL [R1], R10 ;  /* 0x0000000a01007387 */ /* 0x0005e20000100800 */
[----:B------:R-:W-:Y:S05]  /*bcf0*/  @!P6 BRA `(.L_x_172) ;  /* 0x000000080060e947 */ /* 0x000fea0003800000 */
[----:B-1----:R-:W-:Y:S01]  /*bd00*/  IMAD.MOV.U32 R8, RZ, RZ, R20 ;  /* 0x000000ffff087224 */ /* 0x002fe200078e0014 */
[----:B------:R-:W-:Y:S06]  /*bd10*/  @!P1 BRA `(.L_x_173) ;  /* 0x0000000000509947 */ /* 0x000fec0003800000 */
[----:B------:R-:W4:Y:S01]  /*bd20*/  LDL R5, [R1+0x18] ;  /* 0x0000180001057983 */ /* 0x000f220000100800 */
[----:B------:R-:W1:Y:S01]  /*bd30*/  LDC R8, c[0x0][0x41c] ;  /* 0x00010700ff087b82 */ /* 0x000e620000000800 */
[----:B------:R-:W-:Y:S02]  /*bd40*/  ULDC.64 UR4, c[0x0][0x408] ;  /* 0x0001020000047ab9 */ /* 0x000fe40000000a00 */
[----:B------:R-:W2:Y:S01]  /*bd50*/  LDL R4, [R1+0x10] ;  /* 0x0000100001047983 */ /* 0x000ea20000100800 */
        /* <DEDUP_REMOVED lines=8> */
[----:B----4-:R-:W-:-:S04]  /*bde0*/  IMAD R0, R5, UR4, RZ ;  /* 0x0000000405007c24 */ /* 0x010fc8000f8e02ff */
[C---:B--2---:R-:W-:Y:S02]  /*bdf0*/  IMAD R0, R4.reuse, UR5, R0 ;  /* 0x0000000504007c24 */ /* 0x044fe4000f8e0200 */
[----:B------:R-:W-:Y:S01]  /*be00*/  IMAD.WIDE.U32 R2, R4, UR4, R2 ;  /* 0x0000000404027c25 */ /* 0x000fe2000f8e0002 */
[----:B------:R-:W-:-:S03]  /*be10*/  ULDC.64 UR4, c[0x0][0x3f8] ;  /* 0x0000fe0000047ab9 */ /* 0x000fc60000000a00 */
[----:B------:R-:W-:Y:S01]  /*be20*/  IMAD.IADD R0, R0, 0x1, R3 ;  /* 0x0000000100007824 */ /* 0x000fe200078e0203 */
[----:B------:R-:W-:-:S04]  /*be30*/  LEA R4, P0, R2, UR4, 0x2 ;  /* 0x0000000402047c11 */ /* 0x000fc8000f8010ff */
[----:B------:R-:W-:-:S05]  /*be40*/  LEA.HI.X R5, R2, UR5, R0, 0x2, P0 ;  /* 0x0000000502057c11 */ /* 0x000fca00080f1400 */
[----:B------:R1:W5:Y:S04]  /*be50*/  LDG.E R0, desc[UR50][R4.64] ;  /* 0x0000003204007981 */ /* 0x000368000c1e1900 */
.L_x_173:
[----:B-1----:R-:W-:Y:S01]  /*be60*/  LEA R4, R10, UR40, 0x3 ;  /* 0x000000280a047c11 */ /* 0x002fe2000f8e18ff */
[----:B------:R-:W-:Y:S01]  /*be70*/  BSSY B1, `(.L_x_174) ;  /* 0x0000004000017945 */ /* 0x000fe20003800000 */
[----:B------:R-:W-:-:S04]  /*be80*/  SHF.L.U32 R3, R9, 0x1f, RZ ;  /* 0x0000001f09037819 */ /* 0x000fc800000006ff */
[----:B------:R-:W1:Y:S02]  /*be90*/  SYNCS.PHASECHK.TRANS64.TRYWAIT P0, [R4+URZ+0x29880], R3 ;  /* 0x02988003040075a7 */ /* 0x000e64000800017f */
[----:B-1----:R-:W-:Y:S05]  /*bea0*/  @!P0 BRA `(.L_x_175) ;  /* 0x0000001c00908947 */ /* 0x002fea0003800000 */
.L_x_226:
[----:B------:R-:W-:Y:S05]  /*beb0*/  BSYNC B1 ;  /* 0x0000000000017941 */ /* 0x000fea0003800000 */
.L_x_174:
[----:B------:R-:W4:Y:S01]  /*bec0*/  S2R R2, SR_TID.X ;  /* 0x0000000000027919 */ /* 0x000f220000002100 */
[----:B------:R-:W-:Y:S01]  /*bed0*/  UPRMT UR4, UR48, 0x9910, URZ ;  /* 0x0000991030047896 */ /* 0x000fe2000800003f */
[----:B----4-:R-:W-:-:S04]  /*bee0*/  LOP3.LUT R2, R2, 0x7f, RZ, 0xc0, !PT ;  /* 0x0000007f02027812 */ /* 0x010fc800078ec0ff */
[----:B------:R-:W-:-:S13]  /*bef0*/  ISETP.NE.AND P0, PT, R2, RZ, PT ;  /* 0x000000ff0200720c */ /* 0x000fda0003f05270 */
[----:B------:R-:W-:-:S04]  /*bf00*/  @!P0 IMAD.MOV.U32 R2, RZ, RZ, 0x5000 ;  /* 0x00005000ff028424 */ /* 0x000fc800078e00ff */
[----:B------:R4:W-:Y:S02]  /*bf10*/  @!P0 SYNCS.ARRIVE.TRANS64 RZ, [R4+URZ+0x29870], R2 ;  /* 0x0298700204ff89a7 */ /* 0x0009e4000800003f */
[----:B----4-:R-:W-:-:S05]  /*bf20*/  IMAD.U32 R2, RZ, RZ, UR4 ;  /* 0x00000004ff027e24 */ /* 0x010fca000f8e00ff */
[----:B------:R-:W-:-:S13]  /*bf30*/  ISETP.NE.AND P2, PT, R2, 0x2, PT ;  /* 0x000000020200780c */ /* 0x000fda0003f45270 */
[----:B------:R-:W-:Y:S05]  /*bf40*/  @P2 BRA `(.L_x_176) ;  /* 0x0000000000042947 */ /* 0x000fea0003800000 */
[----:B------:R-:W-:Y:S01]  /*bf50*/  BPT.TRAP 0x1 ;  /* 0x000000040000795c */ /* 0x000fe20000300000 */
.L_x_176:
[----:B------:R-:W4:Y:S01]  /*bf60*/  LDL R2, [R1+0x14] ;  /* 0x0000140001027983 */ /* 0x000f220000100800 */
[----:B------:R-:W-:Y:S01]  /*bf70*/  BSSY B1, `(.L_x_177) ;  /* 0x0000004000017945 */ /* 0x000fe20003800000 */
[----:B----4-:R-:W-:-:S13]  /*bf80*/  LOP3.LUT P0, RZ, R2, 0x2, RZ, 0xc0, !PT ;  /* 0x0000000202ff7812 */ /* 0x010fda000780c0ff */
[----:B------:R-:W-:Y:S05]  /*bf90*/  @P0 BRA `(.L_x_178) ;  /* 0x0000000000040947 */ /* 0x000fea0003800000 */
[----:B------:R-:W-:Y:S01]  /*bfa0*/  BPT.TRAP 0x1 ;  /* 0x000000040000795c */ /* 0x000fe20000300000 */
.L_x_178:
[----:B------:R-:W-:Y:S05]  /*bfb0*/  BSYNC B1 ;  /* 0x0000000000017941 */ /* 0x000fea0003800000 */
.L_x_177:
[----:B--2---:R-:W2:Y:S04]  /*bfc0*/  LDL R10, [R1+0x8] ;  /* 0x00000800010a7983 */ /* 0x004ea80000100800 */
[----:B------:R-:W4:Y:S01]  /*bfd0*/  LDL R2, [R1] ;  /* 0x0000000001027983 */ /* 0x000f220000100800 */
[----:B------:R-:W1:Y:S01]  /*bfe0*/  S2R R5, SR_CgaCtaId ;  /* 0x0000000000057919 */ /* 0x000e620000008800 */
[----:B------:R-:W-:-:S05]  /*bff0*/  IMAD.MOV.U32 R9, RZ, RZ, RZ ;  /* 0x000000ffff097224 */ /* 0x000fca00078e00ff */
[----:B------:R-:W-:Y:S01]  /*c000*/  R2UR UR10, R9 ;  /* 0x00000000090a72ca */ /* 0x000fe200000e0000 */
[----:B------:R-:W-:Y:S01]  /*c010*/  UIADD3 UR4, UP0, UR52, 0x470, URZ ;  /* 0x0000047034047890 */ /* 0x000fe2000ff1e03f */
[----:B------:R-:W-:Y:S01]  /*c020*/  PLOP3.LUT P0, PT, PT, PT, PT, 0x80, 0x0 ;  /* 0x000000000000781c */ /* 0x000fe20003f0f070 */
[----:B------:R-:W-:Y:S01]  /*c030*/  UMOV UR6, 0x30000 ;  /* 0x0003000000067882 */ /* 0x000fe20000000000 */
[----:B------:R-:W-:Y:S01]  /*c040*/  UMOV UR14, 0x0 ;  /* 0x00000000000e7882 */ /* 0x000fe20000000000 */
[----:B------:R-:W-:Y:S01]  /*c050*/  UIADD3.X UR5, URZ, UR53, URZ, UP0, !UPT ;  /* 0x000000353f057290 */ /* 0x000fe200087fe43f */
[----:B-1----:R-:W-:-:S05]  /*c060*/  LOP3.LUT R5, R5, 0x1, RZ, 0xc0, !PT ;  /* 0x0000000105057812 */ /* 0x002fca00078ec0ff */
[----:B------:R-:W-:Y:S01]  /*c070*/  IMAD R5, R5, 0x2800, RZ ;  /* 0x0000280005057824 */ /* 0x000fe200078e02ff */
[----:B------:R-:W-:Y:S01]  /*c080*/  UMOV UR15, 0x14f00000 ;  /* 0x14f00000000f7882 */ /* 0x000fe20000000000 */
[----:B--2---:R-:W-:Y:S02]  /*c090*/  R2UR UR12, R10 ;  /* 0x000000000a0c72ca */ /* 0x004fe400000e0000 */
[----:B------:R-:W1:Y:S01]  /*c0a0*/  S2R R10, SR_CgaCtaId ;  /* 0x00000000000a7919 */ /* 0x000e620000008800 */
[----:B----4-:R-:W-:Y:S02]  /*c0b0*/  IMAD R2, R2, 0x5000, R5 ;  /* 0x0000500002027824 */ /* 0x010fe400078e0205 */
[----:B------:R-:W-:-:S05]  /*c0c0*/  IMAD.U32 R5, RZ, RZ, UR40 ;  /* 0x00000028ff057e24 */ /* 0x000fca000f8e00ff */
[----:B------:R-:W-:Y:S02]  /*c0d0*/  IADD3 R2, R5, 0xa400, R2 ;  /* 0x0000a40005027810 */ /* 0x000fe40007ffe002 */
[----:B-1----:R-:W-:-:S05]  /*c0e0*/  LOP3.LUT R10, R10, 0x1, RZ, 0xc0, !PT ;  /* 0x000000010a0a7812 */ /* 0x002fca00078ec0ff */
[----:B------:R-:W-:-:S04]  /*c0f0*/  IMAD R10, R10, 0x50, RZ ;  /* 0x000000500a0a7824 */ /* 0x000fc800078e02ff */
[----:B------:R-:W-:Y:S02]  /*c100*/  IMAD R5, R8, 0xa0, R10 ;  /* 0x000000a008057824 */ /* 0x000fe400078e020a */
[----:B------:R-:W-:-:S07]  /*c110*/  VIADD R8, R4, 0x29870 ;  /* 0x0002987004087836 */ /* 0x000fce0000000000 */
.L_x_179:
[----:B------:R-:W-:-:S13]  /*c120*/  @P0 ELECT P3, URZ, PT ;  /* 0x00000000003f082f */ /* 0x000fda0003860000 */
[----:B-----5:R-:W-:Y:S02]  /*c130*/  @P3 R2UR UR13, R0 ;  /* 0x00000000000d32ca */ /* 0x020fe400000e0000 */
[----:B------:R-:W-:Y:S02]  /*c140*/  @P3 R2UR UR11, R5 ;  /* 0x00000000050b32ca */ /* 0x000fe400000e0000 */
[----:B------:R-:W-:Y:S02]  /*c150*/  @P3 R2UR UR9, R8 ;  /* 0x00000000080932ca */ /* 0x000fe400000e0000 */
[----:B------:R-:W-:Y:S02]  /*c160*/  @P3 R2UR UR8, R2 ;  /* 0x00000000020832ca */ /* 0x000fe400000e0000 */
[----:B------:R-:W-:Y:S02]  /*c170*/  @P3 PLOP3.LUT P0, PT, P3, PT, PT, 0x8, 0x0 ;  /* 0x000000000000381c */ /* 0x000fe40001f0e170 */
[----:B------:R-:W-:-:S09]  /*c180*/  PLOP3.LUT P3, PT, PT, PT, PT, 0x8, 0x0 ;  /* 0x000000000000781c */ /* 0x000fd20003f6e170 */
[----:B------:R1:W-:Y:S02]  /*c190*/  UTMALDG.4D.MULTICAST [UR8], [UR4], UR6, desc[UR14] ;  /* 0x00000e08040073b4 */ /* 0x0003e40008019806 */
[----:B-1----:R-:W-:Y:S05]  /*c1a0*/  @P0 BRA.U.ANY `(.L_x_179) ;  /* 0xfffffffd00dc0947 */ /* 0x002fea000393ffff */
[----:B------:R-:W1:Y:S01]  /*c1b0*/  SYNCS.PHASECHK.TRANS64.TRYWAIT P0, [R4+URZ+0x29840], R3 ;  /* 0x02984003040075a7 */ /* 0x000e62000800017f */
[----:B------:R-:W-:Y:S04]  /*c1c0*/  BSSY B1, `(.L_x_180) ;  /* 0x0000002000017945 */ /* 0x000fe80003800000 */
[----:B-1----:R-:W-:Y:S05]  /*c1d0*/  @!P0 BRA `(.L_x_181) ;  /* 0x0000001800d88947 */ /* 0x002fea0003800000 */
.L_x_227:
[----:B------:R-:W-:Y:S05]  /*c1e0*/  BSYNC B1 ;  /* 0x0000000000017941 */ /* 0x000fea0003800000 */
.L_x_180:
[----:B------:R-:W2:Y:S02]  /*c1f0*/  S2R R2, SR_TID.X ;  /* 0x0000000000027919 */ /* 0x000ea40000002100 */
[----:B--2---:R-:W-:-:S04]  /*c200*/  LOP3.LUT R2, R2, 0x7f, RZ, 0xc0, !PT ;  /* 0x0000007f02027812 */ /* 0x004fc800078ec0ff */
[----:B------:R-:W-:-:S13]  /*c210*/  ISETP.NE.AND P0, PT, R2, RZ, PT ;  /* 0x000000ff0200720c */ /* 0x000fda0003f05270 */
[----:B------:R-:W-:-:S04]  /*c220*/  @!P0 IMAD.MOV.U32 R2, RZ, RZ, 0x7800 ;  /* 0x00007800ff028424 */ /* 0x000fc800078e00ff */
[----:B------:R2:W-:Y:S01]  /*c230*/  @!P0 SYNCS.ARRIVE.TRANS64 RZ, [R4+URZ+0x29830], R2 ;  /* 0x0298300204ff89a7 */ /* 0x0005e2000800003f */
[----:B------:R-:W-:Y:S05]  /*c240*/  @P2 BRA `(.L_x_182) ;  /* 0x0000000000042947 */ /* 0x000fea0003800000 */
[----:B------:R-:W-:Y:S01]  /*c250*/  BPT.TRAP 0x1 ;  /* 0x000000040000795c */ /* 0x000fe20000300000 */
.L_x_182:
[----:B--2---:R-:W2:Y:S01]  /*c260*/  LDL R2, [R1+0x14] ;  /* 0x0000140001027983 */ /* 0x004ea20000100800 */
[----:B------:R-:W-:Y:S01]  /*c270*/  BSSY B1, `(.L_x_183) ;  /* 0x0000004000017945 */ /* 0x000fe20003800000 */
[----:B--2---:R-:W-:-:S13]  /*c280*/  LOP3.LUT P0, RZ, R2, 0x2, RZ, 0xc0, !PT ;  /* 0x0000000202ff7812 */ /* 0x004fda000780c0ff */
[----:B------:R-:W-:Y:S05]  /*c290*/  @P0 BRA `(.L_x_184) ;  /* 0x0000000000040947 */ /* 0x000fea0003800000 */
[----:B------:R-:W-:Y:S01]  /*c2a0*/  BPT.TRAP 0x1 ;  /* 0x000000040000795c */ /* 0x000fe20000300000 */
.L_x_184:
[----:B------:R-:W-:Y:S05]  /*c2b0*/  BSYNC B1 ;  /* 0x0000000000017941 */ /* 0x000fea0003800000 */
.L_x_183:
[----:B------:R-:W2:Y:S04]  /*c2c0*/  LDL R8, [R1+0x8] ;  /* 0x0000080001087983 */ /* 0x000ea80000100800 */
[----:B------:R-:W4:Y:S01]  /*c2d0*/  LDL R2, [R1] ;  /* 0x0000000001027983 */ /* 0x000f220000100800 */
[----:B------:R-:W-:Y:S01]  /*c2e0*/  R2UR UR10, R9 ;  /* 0x00000000090a72ca */ /* 0x000fe200000e0000 */
[----:B------:R-:W-:Y:S01]  /*c2f0*/  UIADD3 UR4, UP0, UR52, 0x370, URZ ;  /* 0x0000037034047890 */ /* 0x000fe2000ff1e03f */
[----:B------:R-:W-:Y:S01]  /*c300*/  PLOP3.LUT P0, PT, PT, PT, PT, 0x80, 0x0 ;  /* 0x000000000000781c */ /* 0x000fe20003f0f070 */
[----:B-1----:R-:W1:Y:S01]  /*c310*/  S2R R3, SR_CgaCtaId ;  /* 0x0000000000037919 */ /* 0x002e620000008800 */
[----:B------:R-:W-:Y:S01]  /*c320*/  VIADD R4, R4, 0x29830 ;  /* 0x0002983004047836 */ /* 0x000fe20000000000 */
[----:B------:R-:W-:Y:S01]  /*c330*/  UIADD3.X UR5, URZ, UR53, URZ, UP0, !UPT ;  /* 0x000000353f057290 */ /* 0x000fe200087fe43f */
[----:B------:R-:W-:Y:S01]  /*c340*/  UMOV UR6, 0x30000 ;  /* 0x0003000000067882 */ /* 0x000fe20000000000 */
[----:B------:R-:W-:Y:S01]  /*c350*/  UMOV UR14, 0x0 ;  /* 0x00000000000e7882 */ /* 0x000fe20000000000 */
[----:B------:R-:W-:Y:S01]  /*c360*/  UMOV UR15, 0x14f00000 ;  /* 0x14f00000000f7882 */ /* 0x000fe20000000000 */
[----:B-1----:R-:W-:-:S05]  /*c370*/  LOP3.LUT R3, R3, 0x1, RZ, 0xc0, !PT ;  /* 0x0000000103037812 */ /* 0x002fca00078ec0ff */
[----:B------:R-:W-:Y:S01]  /*c380*/  IMAD R3, R3, 0x1400, RZ ;  /* 0x0000140003037824 */ /* 0x000fe200078e02ff */
[----:B--2---:R-:W-:-:S03]  /*c390*/  R2UR UR12, R8 ;  /* 0x00000000080c72ca */ /* 0x004fc600000e0000 */
[----:B----4-:R-:W-:-:S04]  /*c3a0*/  IMAD R2, R2, 0x7800, R3 ;  /* 0x0000780002027824 */ /* 0x010fc800078e0203 */
[----:B------:R-:W-:-:S04]  /*c3b0*/  VIADD R2, R2, UR40 ;  /* 0x0000002802027c36 */ /* 0x000fc80008000000 */
[----:B------:R-:W-:-:S07]  /*c3c0*/  VIADD R3, R2, 0x1a400 ;  /* 0x0001a40002037836 */ /* 0x000fce0000000000 */
.L_x_185:
[----:B------:R-:W-:-:S13]  /*c3d0*/  @P0 ELECT P2, URZ, PT ;  /* 0x00000000003f082f */ /* 0x000fda0003840000 */
[----:B------:R-:W-:Y:S02]  /*c3e0*/  @P2 R2UR UR13, R0 ;  /* 0x00000000000d22ca */ /* 0x000fe400000e0000 */
[----:B------:R-:W-:Y:S02]  /*c3f0*/  @P2 R2UR UR11, R5 ;  /* 0x00000000050b22ca */ /* 0x000fe400000e0000 */
[----:B------:R-:W-:Y:S02]  /*c400*/  @P2 R2UR UR9, R4 ;  /* 0x00000000040922ca */ /* 0x000fe400000e0000 */
[----:B------:R-:W-:Y:S02]  /*c410*/  @P2 R2UR UR8, R3 ;  /* 0x00000000030822ca */ /* 0x000fe400000e0000 */
[----:B------:R-:W-:Y:S02]  /*c420*/  @P2 PLOP3.LUT P0, PT, P2, PT, PT, 0x8, 0x0 ;  /* 0x000000000000281c */ /* 0x000fe4000170e170 */
[----:B------:R-:W-:-:S09]  /*c430*/  PLOP3.LUT P2, PT, PT, PT, PT, 0x8, 0x0 ;  /* 0x000000000000781c */ /* 0x000fd20003f4e170 */
[----:B------:R1:W-:Y:S02]  /*c440*/  UTMALDG.4D.MULTICAST [UR8], [UR4], UR6, desc[UR14] ;  /* 0x00000e08040073b4 */ /* 0x0003e40008019806 */
[----:B-1----:R-:W-:Y:S05]  /*c450*/  @P0 BRA.U.ANY `(.L_x_185) ;  /* 0xfffffffd00dc0947 */ /* 0x002fea000393ffff */
[----:B------:R-:W2:Y:S01]  /*c460*/  LDL R8, [R1+0x8] ;  /* 0x0000080001087983 */ /* 0x000ea20000100800 */
[----:B------:R-:W-:Y:S01]  /*c470*/  PLOP3.LUT P0, PT, PT, PT, PT, 0x80, 0x0 ;  /* 0x000000000000781c */ /* 0x000fe20003f0f070 */
[----:B------:R-:W-:Y:S01]  /*c480*/  VIADD R3, R2, 0x1cc00 ;  /* 0x0001cc0002037836 */ /* 0x000fe20000000000 */
[----:B------:R-:W-:Y:S01]  /*c490*/  UMOV UR6, 0x30000 ;  /* 0x0003000000067882 */ /* 0x000fe20000000000 */
[----:B------:R-:W-:Y:S01]  /*c4a0*/  UMOV UR14, 0x0 ;  /* 0x00000000000e7882 */ /* 0x000fe20000000000 */
[----:B------:R-:W-:Y:S01]  /*c4b0*/  UMOV UR15, 0x14f00000 ;  /* 0x14f00000000f7882 */ /* 0x000fe20000000000 */
[----:B------:R-:W-:Y:S01]  /*c4c0*/  UMOV UR10, 0x40 ;  /* 0x00000040000a7882 */ /* 0x000fe20000000000 */
[----:B--2---:R-:W-:-:S15]  /*c4d0*/  R2UR UR12, R8 ;  /* 0x00000000080c72ca */ /* 0x004fde00000e0000 */
.L_x_186:
        /* <DEDUP_REMOVED lines=17> */
.L_x_187:
        /* <DEDUP_REMOVED lines=8> */
[----:B----4-:R-:W-:Y:S05]  /*c670*/  @P0 BRA.U.ANY `(.L_x_187) ;  /* 0xfffffffd00dc0947 */ /* 0x010fea000393ffff */
.L_x_172:
[----:B------:R-:W-:Y:S05]  /*c680*/  BSYNC B0 ;  /* 0x0000000000007941 */ /* 0x000fea0003800000 */
.L_x_171:
[----:B------:R-:W-:-:S05]  /*c690*/  IMAD.U32 R2, RZ, RZ, UR43 ;  /* 0x0000002bff027e24 */ /* 0x000fca000f8e00ff */
[----:B------:R-:W-:-:S13]  /*c6a0*/  ISETP.NE.AND P0, PT, R2, 0x3, PT ;  /* 0x000000030200780c */ /* 0x000fda0003f05270 */
[----:B------:R-:W-:Y:S05]  /*c6b0*/  @!P0 BRA `(.L_x_188) ;  /* 0x0000000000048947 */ /* 0x000fea0003800000 */
[----:B------:R-:W-:Y:S01]  /*c6c0*/  BPT.TRAP 0x1 ;  /* 0x000000040000795c */ /* 0x000fe20000300000 */
.L_x_188:
[----:B------:R-:W-:Y:S01]  /*c6d0*/  IMAD.U32 R2, RZ, RZ, UR48 ;  /* 0x00000030ff027e24 */ /* 0x000fe2000f8e00ff */
[----:B------:R-:W-:Y:S01]  /*c6e0*/  LEA R3, R7, UR40, 0x3 ;  /* 0x0000002807037c11 */ /* 0x000fe2000f8e18ff */
[----:B------:R-:W-:Y:S03]  /*c6f0*/  BSSY B0, `(.L_x_189) ;  /* 0x0000007000007945 */ /* 0x000fe60003800000 */
[----:B------:R-:W-:Y:S01]  /*c700*/  ISETP.NE.AND P2, PT, R2, 0x3, PT ;  /* 0x000000030200780c */ /* 0x000fe20003f45270 */
[----:B------:R4:W-:Y:S01]  /*c710*/  STL [R1+0x4], R3 ;  /* 0x0000040301007387 */ /* 0x0009e20000100800 */
[----:B------:R-:W-:-:S04]  /*c720*/  LOP3.LUT R2, R6, 0x1, RZ, 0x3c, !PT ;  /* 0x0000000106027812 */ /* 0x000fc800078e3cff */
[----:B------:R-:W-:-:S04]  /*c730*/  SHF.L.U32 R2, R2, 0x1f, RZ ;  /* 0x0000001f02027819 */ /* 0x000fc800000006ff */
[----:B------:R-:W5:Y:S02]  /*c740*/  SYNCS.PHASECHK.TRANS64.TRYWAIT P3, [R3+URZ+0x29870], R2 ;  /* 0x02987002030075a7 */ /* 0x000f64000806017f */
[----:B----45:R-:W-:Y:S05]  /*c750*/  @!P3 BRA `(.L_x_190) ;  /* 0x00000014008cb947 */ /* 0x030fea0003800000 */
.L_x_228:
[----:B------:R-:W-:Y:S05]  /*c760*/  BSYNC B0 ;  /* 0x0000000000007941 */ /* 0x000fea0003800000 */
.L_x_189:
[----:B------:R-:W-:Y:S05]  /*c770*/  @!P2 BRA `(.L_x_191) ;  /* 0x000000000004a947 */ /* 0x000fea0003800000 */
[----:B------:R-:W-:Y:S01]  /*c780*/  BPT.TRAP 0x1 ;  /* 0x000000040000795c */ /* 0x000fe20000300000 */
.L_x_191:
[----:B----4-:R-:W4:Y:S01]  /*c790*/  LDL R2, [R1+0x4] ;  /* 0x0000040001027983 */ /* 0x010f220000100800 */
[----:B------:R-:W-:-:S04]  /*c7a0*/  SHF.L.U32 R3, R6, 0x1f, RZ ;  /* 0x0000001f06037819 */ /* 0x000fc800000006ff */
[----:B----4-:R4:W5:Y:S02]  /*c7b0*/  SYNCS.PHASECHK.TRANS64.TRYWAIT P3, [R2+URZ+0x29860], R3 ;  /* 0x02986003020075a7 */ /* 0x010964000806017f */
[----:B----4-:R-:W-:Y:S01]  /*c7c0*/  IMAD R2, R7, 0x5000, RZ ;  /* 0x0000500007027824 */ /* 0x010fe200078e02ff */
[----:B-----5:R-:W-:Y:S06]  /*c7d0*/  @!P3 BRA `(.L_x_192) ;  /* 0x000000140084b947 */ /* 0x020fec0003800000 */
.L_x_229:
[----:B----4-:R-:W4:Y:S04]  /*c7e0*/  LDL R4, [R1+0x28] ;  /* 0x0000280001047983 */ /* 0x010f280000100800 */
[----:B--2---:R-:W2:Y:S04]  /*c7f0*/  LDL R10, [R1+0x2c] ;  /* 0x00002c00010a7983 */ /* 0x004ea80000100800 */
[----:B------:R-:W5:Y:S01]  /*c800*/  LDL R12, [R1+0x24] ;  /* 0x00002400010c7983 */ /* 0x000f620000100800 */
[----:B------:R-:W-:Y:S05]  /*c810*/  WARPSYNC.ALL ;  /* 0x0000000000007948 */ /* 0x000fea0003800000 */
[----:B----4-:R-:W-:-:S05]  /*c820*/  LOP3.LUT R3, R2, R4, RZ, 0xfc, !PT ;  /* 0x0000000402037212 */ /* 0x010fca00078efcff */
[----:B------:R-:W1:Y:S01]  /*c830*/  LDSM.16.MT88.4 R4, [R3+UR40+0xa400] ;  /* 0x00a400280304783b */ /* 0x000e620008004200 */
[----:B------:R-:W-:Y:S01]  /*c840*/  VIADD R21, R3, UR40 ;  /* 0x0000002803157c36 */ /* 0x000fe20008000000 */
[----:B-----5:R-:W-:-:S03]  /*c850*/  IADD3 R2, R2, UR40, R12 ;  /* 0x0000002802027c10 */ /* 0x020fc6000fffe00c */
[----:B--2---:R-:W-:Y:S01]  /*c860*/  IMAD.IADD R21, R10, 0x1, R21 ;  /* 0x000000010a157824 */ /* 0x004fe200078e0215 */
        /* <DEDUP_REMOVED lines=67> */
.L_x_193:
[----:B-1----:R-:W2:Y:S02]  /*cca0*/  LDL R2, [R1+0x4] ;  /* 0x0000040001027983 */ /* 0x002ea40000100800 */
[----:B--2---:R1:W-:Y:S01]  /*ccb0*/  SYNCS.ARRIVE.TRANS64.A1T0 RZ, [R2+URZ+0x29850], RZ ;  /* 0x029850ff02ff79a7 */ /* 0x0043e2000810003f */
[----:B------:R-:W-:Y:S06]  /*ccc0*/  BAR.SYNC.DEFER_BLOCKING 0x2, 0x80 ;  /* 0x0082000000007b1d */ /* 0x000fec0000010000 */
[----:B------:R-:W-:Y:S05]  /*ccd0*/  @!P0 BRA `(.L_x_194) ;  /* 0x0000000000048947 */ /* 0x000fea0003800000 */
[----:B------:R-:W-:Y:S01]  /*cce0*/  BPT.TRAP 0x1 ;  /* 0x000000040000795c */ /* 0x000fe20000300000 */
.L_x_194:
[----:B------:R-:W2:Y:S04]  /*ccf0*/  LDL R4, [R1+0x1c] ;  /* 0x00001c0001047983 */ /* 0x000ea80000100800 */
[----:B------:R-:W4:Y:S01]  /*cd00*/  LDL R3, [R1+0x20] ;  /* 0x0000200001037983 */ /* 0x000f220000100800 */
[----:B--2---:R-:W-:-:S13]  /*cd10*/  ISETP.NE.AND P0, PT, R4, RZ, PT ;  /* 0x000000ff0400720c */ /* 0x004fda0003f05270 */
[----:B-1----:R-:W-:-:S05]  /*cd20*/  @P0 VIADD R2, R2, 0x29880 ;  /* 0x0002988002020836 */ /* 0x002fca0000000000 */
[----:B----4-:R-:W-:-:S04]  /*cd30*/  @P0 PRMT R2, R3, 0x654, R2 ;  /* 0x0000065403020816 */ /* 0x010fc80000000002 */
[----:B------:R1:W-:Y:S01]  /*cd40*/  @P0 SYNCS.ARRIVE.TRANS64.RED.A1T0 RZ, [R2+URZ], RZ ;  /* 0x000000ff02ff09a7 */ /* 0x0003e2000810043f */
[----:B------:R-:W-:Y:S02]  /*cd50*/  BPT.TRAP 0x1 ;  /* 0x000000040000795c */ /* 0x000fe40000300000 */
[----:B------:R2:W5:Y:S01]  /*cd60*/  LDL R6, [R1+0xc] ;  /* 0x00000c0001067983 */ /* 0x0005620000100800 */
[C---:B------:R-:W-:Y:S01]  /*cd70*/  ISETP.GT.AND P0, PT, R20.reuse, RZ, PT ;  /* 0x000000ff1400720c */ /* 0x040fe20003f04270 */
[----:B------:R-:W-:Y:S02]  /*cd80*/  VIADD R20, R20, 0xffffffff ;  /* 0xffffffff14147836 */ /* 0x000fe40000000000 */
[----:B------:R2:W5:Y:S10]  /*cd90*/  LDL R7, [R1] ;  /* 0x0000000001077983 */ /* 0x0005740000100800 */
[----:B--2---:R-:W-:Y:S05]  /*cda0*/  @P0 BRA `(.L_x_195) ;  /* 0xffffffec00b00947 */ /* 0x004fea000383ffff */
.L_x_170:
[----:B------:R-:W-:-:S05]  /*cdb0*/  IMAD.U32 R0, RZ, RZ, UR43 ;  /* 0x0000002bff007e24 */ /* 0x000fca000f8e00ff */
[----:B------:R-:W-:-:S13]  /*cdc0*/  ISETP.NE.AND P0, PT, R0, 0x3, PT ;  /* 0x000000030000780c */ /* 0x000fda0003f05270 */
[----:B------:R-:W-:Y:S05]  /*cdd0*/  @!P0 BRA `(.L_x_196) ;  /* 0x0000000000048947 */ /* 0x000fea0003800000 */
[----:B----4-:R-:W-:Y:S01]  /*cde0*/  BPT.TRAP 0x1 ;  /* 0x000000040000795c */ /* 0x010fe20000300000 */
.L_x_196:
[----:B-12---:R-:W2:Y:S04]  /*cdf0*/  LDL R2, [R1+0xc] ;  /* 0x00000c0001027983 */ /* 0x006ea80000100800 */
[----:B------:R-:W3:Y:S01]  /*ce00*/  LDL R0, [R1] ;  /* 0x0000000001007983 */ /* 0x000ee20000100800 */
[----:B------:R-:W-:Y:S01]  /*ce10*/  BSSY B0, `(.L_x_197) ;  /* 0x0000008000007945 */ /* 0x000fe20003800000 */
[----:B--2---:R-:W-:-:S04]  /*ce20*/  LOP3.LUT R3, R2, 0x1, RZ, 0x3c, !PT ;  /* 0x0000000102037812 */ /* 0x004fc800078e3cff */
[----:B------:R-:W-:Y:S02]  /*ce30*/  SHF.L.U32 R3, R3, 0x1f, RZ ;  /* 0x0000001f03037819 */ /* 0x000fe400000006ff */
[----:B---3--:R-:W-:-:S04]  /*ce40*/  LEA R20, R0, UR40, 0x3 ;  /* 0x0000002800147c11 */ /* 0x008fc8000f8e18ff */
[----:B------:R-:W1:Y:S01]  /*ce50*/  SYNCS.PHASECHK.TRANS64.TRYWAIT P2, [R20+URZ+0x29870], R3 ;  /* 0x02987003140075a7 */ /* 0x000e62000804017f */
[----:B------:R-:W-:-:S05]  /*ce60*/  IMAD.U32 R0, RZ, RZ, UR48 ;  /* 0x00000030ff007e24 */ /* 0x000fca000f8e00ff */
[----:B------:R-:W-:Y:S01]  /*ce70*/  ISETP.NE.AND P1, PT, R0, 0x3, PT ;  /* 0x000000030000780c */ /* 0x000fe20003f25270 */
[----:B-1----:R-:W-:-:S12]  /*ce80*/  @!P2 BRA `(.L_x_198) ;  /* 0x0000000c00f0a947 */ /* 0x002fd80003800000 */
.L_x_230:
[----:B----4-:R-:W-:Y:S05]  /*ce90*/  BSYNC B0 ;  /* 0x0000000000007941 */ /* 0x010fea0003800000 */
.L_x_197:
[----:B------:R-:W-:Y:S05]  /*cea0*/  @!P1 BRA `(.L_x_199) ;  /* 0x0000000000049947 */ /* 0x000fea0003800000 */
[----:B------:R-:W-:Y:S01]  /*ceb0*/  BPT.TRAP 0x1 ;  /* 0x000000040000795c */ /* 0x000fe20000300000 */
.L_x_199:
[----:B------:R-:W1:Y:S02]  /*cec0*/  LDL R0, [R1+0xc] ;  /* 0x00000c0001007983 */ /* 0x000e640000100800 */
[----:B-1----:R-:W-:-:S04]  /*ced0*/  SHF.L.U32 R3, R0, 0x1f, RZ ;  /* 0x0000001f00037819 */ /* 0x002fc800000006ff */
[----:B------:R-:W1:Y:S02]  /*cee0*/  SYNCS.PHASECHK.TRANS64.TRYWAIT P2, [R20+URZ+0x29860], R3 ;  /* 0x02986003140075a7 */ /* 0x000e64000804017f */
[----:B-1----:R-:W-:Y:S05]  /*cef0*/  @!P2 BRA `(.L_x_200) ;  /* 0x0000000c00e8a947 */ /* 0x002fea0003800000 */
.L_x_231:
[----:B------:R-:W2:Y:S04]  /*cf00*/  LDL R0, [R1] ;  /* 0x0000000001007983 */ /* 0x000ea80000100800 */
[----:B------:R-:W3:Y:S04]  /*cf10*/  LDL R2, [R1+0x28] ;  /* 0x0000280001027983 */ /* 0x000ee80000100800 */
[----:B------:R-:W4:Y:S04]  /*cf20*/  LDL R10, [R1+0x2c] ;  /* 0x00002c00010a7983 */ /* 0x000f280000100800 */
[----:B------:R-:W4:Y:S01]  /*cf30*/  LDL R12, [R1+0x24] ;  /* 0x00002400010c7983 */ /* 0x000f220000100800 */
[----:B------:R-:W-:Y:S05]  /*cf40*/  WARPSYNC.ALL ;  /* 0x0000000000007948 */ /* 0x000fea0003800000 */
[----:B--2---:R-:W-:-:S05]  /*cf50*/  IMAD R0, R0, 0x5000, RZ ;  /* 0x0000500000007824 */ /* 0x004fca00078e02ff */
[----:B---3--:R-:W-:-:S05]  /*cf60*/  LOP3.LUT R2, R0, R2, RZ, 0xfc, !PT ;  /* 0x0000000200027212 */ /* 0x008fca00078efcff */
[----:B-----5:R-:W2:Y:S01]  /*cf70*/  LDSM.16.MT88.4 R4, [R2+UR40+0xa400] ;  /* 0x00a400280204783b */ /* 0x020ea20008004200 */
[----:B-1----:R-:W-:Y:S01]  /*cf80*/  VIADD R3, R2, UR40 ;  /* 0x0000002802037c36 */ /* 0x002fe20008000000 */
[----:B----4-:R-:W-:-:S03]  /*cf90*/  IADD3 R0, R0, UR40, R12 ;  /* 0x0000002800007c10 */ /* 0x010fc6000fffe00c */
[----:B------:R-:W-:Y:S01]  /*cfa0*/  IMAD.IADD R3, R10, 0x1, R3 ;  /* 0x000000010a037824 */ /* 0x000fe200078e0203 */
[C-C-:B--2---:R-:W-:Y:S02]  /*cfb0*/  PRMT R8, R4.reuse, 0x6420, R5.reuse ;  /* 0x0000642004087816 */ /* 0x144fe40000000005 */
        /* <DEDUP_REMOVED lines=66> */
.L_x_201:
[----:B-1----:R1:W-:Y:S01]  /*d3e0*/  SYNCS.ARRIVE.TRANS64.A1T0 RZ, [R20+URZ+0x29850], RZ ;  /* 0x029850ff14ff79a7 */ /* 0x0023e2000810003f */
[----:B------:R-:W-:Y:S06]  /*d3f0*/  BAR.SYNC.DEFER_BLOCKING 0x2, 0x80 ;  /* 0x0082000000007b1d */ /* 0x000fec0000010000 */
[----:B------:R-:W-:Y:S05]  /*d400*/  @!P0 BRA `(.L_x_202) ;  /* 0x0000000000048947 */ /* 0x000fea0003800000 */
[----:B------:R-:W-:Y:S01]  /*d410*/  BPT.TRAP 0x1 ;  /* 0x000000040000795c */ /* 0x000fe20000300000 */
.L_x_202:
[----:B------:R-:W3:Y:S04]  /*d420*/  LDL R2, [R1+0x1c] ;  /* 0x00001c0001027983 */ /* 0x000ee80000100800 */
[----:B--2---:R-:W2:Y:S01]  /*d430*/  LDL R0, [R1+0x20] ;  /* 0x0000200001007983 */ /* 0x004ea20000100800 */
[----:B---3--:R-:W-:-:S13]  /*d440*/  ISETP.NE.AND P0, PT, R2, RZ, PT ;  /* 0x000000ff0200720c */ /* 0x008fda0003f05270 */
[----:B-1----:R-:W-:-:S05]  /*d450*/  @P0 VIADD R20, R20, 0x29880 ;  /* 0x0002988014140836 */ /* 0x002fca0000000000 */
[----:B--2---:R-:W-:-:S04]  /*d460*/  @P0 PRMT R20, R0, 0x654, R20 ;  /* 0x0000065400140816 */ /* 0x004fc80000000014 */
[----:B------:R1:W-:Y:S01]  /*d470*/  @P0 SYNCS.ARRIVE.TRANS64.RED.A1T0 RZ, [R20+URZ], RZ ;  /* 0x000000ff14ff09a7 */ /* 0x0003e2000810043f */
[----:B------:R-:W-:Y:S02]  /*d480*/  BPT.TRAP 0x1 ;  /* 0x000000040000795c */ /* 0x000fe40000300000 */
[----:B------:R-:W2:Y:S01]  /*d490*/  LDL.LU R0, [R1] ;  /* 0x0000000001007983 */ /* 0x000ea20000300800 */
[----:B------:R-:W3:Y:S03]  /*d4a0*/  LDC R2, c[0x0][0xda4] ;  /* 0x00036900ff027b82 */ /* 0x000ee60000000800 */
[----:B------:R-:W4:Y:S01]  /*d4b0*/  LDL.LU R3, [R1+0xc] ;  /* 0x00000c0001037983 */ /* 0x000f220000300800 */
[----:B------:R-:W-:Y:S02]  /*d4c0*/  UIADD3 UR49, UR44, UR49, URZ ;  /* 0x000000312c317290 */ /* 0x000fe4000fffe03f */
[----:B------:R-:W-:-:S04]  /*d4d0*/  UIADD3 UR47, UR47, 0x1, URZ ;  /* 0x000000012f2f7890 */ /* 0x000fc8000fffe03f */
[----:B---3--:R-:W-:Y:S01]  /*d4e0*/  ISETP.LE.AND P1, PT, R2, UR49, PT ;  /* 0x0000003102007c0c */ /* 0x008fe2000bf23270 */
[----:B--2---:R-:W-:-:S05]  /*d4f0*/  VIADD R0, R0, 0x1 ;  /* 0x0000000100007836 */ /* 0x004fca0000000000 */
        /* <DEDUP_REMOVED lines=8> */
.L_x_153:
[----:B--2---:R-:W2:Y:S01]  /*d580*/  S2R R3, SR_CgaCtaId ;  /* 0x0000000000037919 */ /* 0x004ea20000008800 */
[----:B------:R-:W-:-:S04]  /*d590*/  MOV R0, 0x400 ;  /* 0x0000040000007802 */ /* 0x000fc80000000f00 */
[----:B--2---:R-:W-:Y:S01]  /*d5a0*/  LEA R9, R3, R0, 0x18 ;  /* 0x0000000003097211 */ /* 0x004fe200078ec0ff */
[----:B------:R-:W-:-:S05]  /*d5b0*/  IMAD.U32 R0, RZ, RZ, UR47 ;  /* 0x0000002fff007e24 */ /* 0x000fca000f8e00ff */
[----:B------:R-:W-:-:S04]  /*d5c0*/  SHF.L.U32 R0, R0, 0x1f, RZ ;  /* 0x0000001f00007819 */ /* 0x000fc800000006ff */
[----:B------:R-:W2:Y:S02]  /*d5d0*/  SYNCS.PHASECHK.TRANS64.TRYWAIT P0, [R9+URZ+0x29820], R0 ;  /* 0x02982000090075a7 */ /* 0x000ea4000800017f */
[----:B--2---:R-:W-:Y:S05]  /*d5e0*/  @!P0 BRA `(.L_x_204) ;  /* 0x0000000800408947 */ /* 0x004fea0003800000 */
.L_x_232:
[----:B------:R-:W3:Y:S02]  /*d5f0*/  S2R R2, SR_TID.X ;  /* 0x0000000000027919 */ /* 0x000ee40000002100 */
[----:B---3--:R-:W-:-:S04]  /*d600*/  SHF.R.U32.HI R2, RZ, 0x5, R2 ;  /* 0x00000005ff027819 */ /* 0x008fc80000011602 */
[----:B------:R-:W-:-:S05]  /*d610*/  LOP3.LUT R2, R2, 0x3, RZ, 0xc0, !PT ;  /* 0x0000000302027812 */ /* 0x000fca00078ec0ff */
[----:B--2---:R-:W2:Y:S02]  /*d620*/  SHFL.IDX PT, R0, R2, RZ, 0x1f ;  /* 0x00001fff02007589 */ /* 0x004ea400000e0000 */
[----:B--2---:R-:W-:-:S13]  /*d630*/  ISETP.NE.AND P0, PT, R0, RZ, PT ;  /* 0x000000ff0000720c */ /* 0x004fda0003f05270 */
[----:B------:R-:W-:Y:S05]  /*d640*/  @P0 EXIT ;  /* 0x000000000000094d */ /* 0x000fea0003800000 */
[----:B------:R-:W-:Y:S01]  /*d650*/  ELECT P0, URZ, PT ;  /* 0x00000000003f782f */ /* 0x000fe20003800000 */
[----:B------:R-:W-:-:S12]  /*d660*/  BSSY B0, `(.L_x_205) ;  /* 0x000002a000007945 */ /* 0x000fd80003800000 */
[----:B------:R-:W-:Y:S05]  /*d670*/  @!P0 BRA `(.L_x_206) ;  /* 0x0000000000a08947 */ /* 0x000fea0003800000 */
[----:B------:R-:W-:-:S06]  /*d680*/  ULOP3.LUT UR4, UR46, 0x2, URZ, 0xfc, !UPT ;  /* 0x000000022e047892 */ /* 0x000fcc000f8efc3f */
[----:B------:R-:W-:-:S05]  /*d690*/  IMAD.U32 R0, RZ, RZ, UR4 ;  /* 0x00000004ff007e24 */ /* 0x000fca000f8e00ff */
[----:B------:R-:W-:-:S13]  /*d6a0*/  ISETP.NE.AND P0, PT, R0, 0x3, PT ;  /* 0x000000030000780c */ /* 0x000fda0003f05270 */
[----:B------:R-:W-:Y:S05]  /*d6b0*/  @!P0 BRA `(.L_x_207) ;  /* 0x0000000000048947 */ /* 0x000fea0003800000 */
[----:B------:R-:W-:Y:S01]  /*d6c0*/  BPT.TRAP 0x1 ;  /* 0x000000040000795c */ /* 0x000fe20000300000 */
.L_x_207:
[----:B------:R-:W2:Y:S04]  /*d6d0*/  LDL R2, [R1] ;  /* 0x0000000001027983 */ /* 0x000ea80000100800 */
[----:B------:R-:W3:Y:S01]  /*d6e0*/  LDL.LU R6, [R1+0xc] ;  /* 0x00000c0001067983 */ /* 0x000ee20000300800 */
[----:B------:R-:W-:-:S04]  /*d6f0*/  VIADD R0, R9, 0x29840 ;  /* 0x0002984009007836 */ /* 0x000fc80000000000 */
[C---:B--2---:R-:W-:Y:S02]  /*d700*/  IMAD R5, R2.reuse, 0x8, R0 ;  /* 0x0000000802057824 */ /* 0x044fe400078e0200 */
[----:B------:R-:W-:Y:S01]  /*d710*/  VIADD R2, R2, 0x1 ;  /* 0x0000000102027836 */ /* 0x000fe20000000000 */
[----:B---3--:R-:W-:-:S04]  /*d720*/  SHF.L.U32 R4, R6, 0x1f, RZ ;  /* 0x0000001f06047819 */ /* 0x008fc800000006ff */
[----:B------:R-:W-:Y:S01]  /*d730*/  ISETP.NE.AND P2, PT, R2, 0x2, PT ;  /* 0x000000020200780c */ /* 0x000fe20003f45270 */
[----:B------:R-:W2:Y:S03]  /*d740*/  SYNCS.PHASECHK.TRANS64.TRYWAIT P1, [R5+URZ], R4 ;  /* 0x00000004050075a7 */ /* 0x000ea6000802017f */
[----:B------:R-:W-:-:S04]  /*d750*/  SEL R3, RZ, 0x1, P2 ;  /* 0x00000001ff037807 */ /* 0x000fc80001000000 */
[----:B------:R-:W-:Y:S02]  /*d760*/  LOP3.LUT R6, R6, R3, RZ, 0x3c, !PT ;  /* 0x0000000306067212 */ /* 0x000fe400078e3cff */
[----:B------:R-:W-:-:S05]  /*d770*/  SEL R3, R2, RZ, P2 ;  /* 0x000000ff02037207 */ /* 0x000fca0001000000 */
[----:B------:R-:W-:Y:S01]  /*d780*/  IMAD R7, R3, 0x8, R0 ;  /* 0x0000000803077824 */ /* 0x000fe200078e0200 */
[----:B------:R-:W-:Y:S01]  /*d790*/  SHF.L.U32 R0, R6, 0x1f, RZ ;  /* 0x0000001f06007819 */ /* 0x000fe200000006ff */
[----:B--2---:R-:W-:Y:S06]  /*d7a0*/  @!P1 BRA `(.L_x_208) ;  /* 0x0000000400e49947 */ /* 0x004fec0003800000 */
.L_x_233:
[----:B------:R-:W3:Y:S02]  /*d7b0*/  SYNCS.PHASECHK.TRANS64.TRYWAIT P1, [R7+URZ], R0 ;  /* 0x00000000070075a7 */ /* 0x000ee4000802017f */
[----:B---3--:R-:W-:Y:S05]  /*d7c0*/  @!P1 BRA `(.L_x_209) ;  /* 0x0000000400f09947 */ /* 0x008fea0003800000 */
.L_x_234:
[----:B------:R-:W-:Y:S05]  /*d7d0*/  @!P0 BRA `(.L_x_210) ;  /* 0x0000000000048947 */ /* 0x000fea0003800000 */
[----:B------:R-:W-:Y:S01]  /*d7e0*/  BPT.TRAP 0x1 ;  /* 0x000000040000795c */ /* 0x000fe20000300000 */
.L_x_210:
[----:B------:R-:W2:Y:S02]  /*d7f0*/  LDL.LU R2, [R1] ;  /* 0x0000000001027983 */ /* 0x000ea40000300800 */
[----:B--2---:R-:W-:-:S04]  /*d800*/  IMAD R5, R2, 0x8, R9 ;  /* 0x0000000802057824 */ /* 0x004fc800078e0209 */
[----:B------:R-:W2:Y:S02]  /*d810*/  SYNCS.PHASECHK.TRANS64.TRYWAIT P1, [R5+URZ+0x29860], R4 ;  /* 0x02986004050075a7 */ /* 0x000ea4000802017f */
[----:B--2---:R-:W-:Y:S05]  /*d820*/  @!P1 BRA `(.L_x_211) ;  /* 0x0000000400ec9947 */ /* 0x004fea0003800000 */
.L_x_235:
[----:B------:R-:W-:Y:S05]  /*d830*/  @!P0 BRA `(.L_x_212) ;  /* 0x0000000000048947 */ /* 0x000fea0003800000 */
[----:B------:R-:W-:Y:S01]  /*d840*/  BPT.TRAP 0x1 ;  /* 0x000000040000795c */ /* 0x000fe20000300000 */
.L_x_212:
[----:B------:R-:W-:-:S04]  /*d850*/  IMAD R3, R3, 0x8, R9 ;  /* 0x0000000803037824 */ /* 0x000fc800078e0209 */
[----:B------:R-:W4:Y:S02]  /*d860*/  SYNCS.PHASECHK.TRANS64.TRYWAIT P1, [R3+URZ+0x29860], R0 ;  /* 0x02986000030075a7 */ /* 0x000f24000802017f */
[----:B----4-:R-:W-:Y:S05]  /*d870*/  @!P1 BRA `(.L_x_213) ;  /* 0x0000000400ec9947 */ /* 0x010fea0003800000 */
.L_x_236:
[----:B------:R-:W-:Y:S05]  /*d880*/  @!P0 BRA `(.L_x_214) ;  /* 0x0000000000048947 */ /* 0x000fea0003800000 */
[----:B------:R-:W-:Y:S01]  /*d890*/  BPT.TRAP 0x1 ;  /* 0x000000040000795c */ /* 0x000fe20000300000 */
.L_x_214:
[----:B------:R-:W5:Y:S02]  /*d8a0*/  SYNCS.PHASECHK.TRANS64.TRYWAIT P0, [R5+URZ+0x29880], R4 ;  /* 0x02988004050075a7 */ /* 0x000f64000800017f */
[----:B-----5:R-:W-:Y:S05]  /*d8b0*/  @!P0 BRA `(.L_x_215) ;  /* 0x0000000400f08947 */ /* 0x020fea0003800000 */
.L_x_216:
[----:B------:R1:W1:Y:S02]  /*d8c0*/  SYNCS.PHASECHK.TRANS64.TRYWAIT P0, [R3+URZ+0x29880], R0 ;  /* 0x02988000030075a7 */ /* 0x000264000800017f */
[----:B-1----:R-:W-:Y:S05]  /*d8d0*/  @!P0 NANOSLEEP.SYNCS 0x989680 ;  /* 0x009896800000895d */ /* 0x002fea0003900000 */
[----:B------:R-:W1:Y:S02]  /*d8e0*/  @!P0 SYNCS.PHASECHK.TRANS64 P0, [R3+URZ+0x29880], R0 ;  /* 0x02988000030085a7 */ /* 0x000e64000800007f */
[----:B-1----:R-:W-:Y:S05]  /*d8f0*/  @!P0 BRA `(.L_x_216) ;  /* 0xfffffffc00f08947 */ /* 0x002fea000383ffff */
.L_x_206:
[----:B------:R-:W-:Y:S05]  /*d900*/  BSYNC B0 ;  /* 0x0000000000007941 */ /* 0x000fea0003800000 */
.L_x_205:
[----:B------:R-:W-:Y:S05]  /*d910*/  EXIT ;  /* 0x000000000000794d */ /* 0x000fea0003800000 */
.L_x_127:
[----:B-1----:R-:W-:-:S04]  /*d920*/  IMAD.U32 R3, RZ, RZ, UR38 ;  /* 0x00000026ff037e24 */ /* 0x002fc8000f8e00ff */
[----:B------:R1:W2:Y:S03]  /*d930*/  SYNCS.PHASECHK.TRANS64.TRYWAIT P1, [R3+URZ+0x29800], R8 ;  /* 0x02980008030075a7 */ /* 0x0002a6000802017f */
[----:B--2---:R-:W-:Y:S05]  /*d940*/  @!P1 NANOSLEEP.SYNCS 0x989680 ;  /* 0x009896800000995d */ /* 0x004fea0003900000 */
[----:B------:R-:W2:Y:S02]  /*d950*/  @!P1 SYNCS.PHASECHK.TRANS64 P1, [R3+URZ+0x29800], R8 ;  /* 0x02980008030095a7 */ /* 0x000ea4000802007f */
[----:B--2---:R-:W-:Y:S05]  /*d960*/  @!P1 BRA `(.L_x_127) ;  /* 0xfffffffc00ec9947 */ /* 0x004fea000383ffff */
[----:B------:R-:W-:Y:S05]  /*d970*/  BRA `(.L_x_217) ;  /* 0xffffff4000287947 */ /* 0x000fea000383ffff */
.L_x_131:
[----:B--2---:R2:W3:Y:S02]  /*d980*/  SYNCS.PHASECHK.TRANS64.TRYWAIT P1, [R6+URZ+0x29830], R3 ;  /* 0x02983003060075a7 */ /* 0x0044e4000802017f */
[----:B---3--:R-:W-:Y:S05]  /*d990*/  @!P1 NANOSLEEP.SYNCS 0x989680 ;  /* 0x009896800000995d */ /* 0x008fea0003900000 */
[----:B------:R-:W3:Y:S02]  /*d9a0*/  @!P1 SYNCS.PHASECHK.TRANS64 P1, [R6+URZ+0x29830], R3 ;  /* 0x02983003060095a7 */ /* 0x000ee4000802007f */
[----:B---3--:R-:W-:Y:S05]  /*d9b0*/  @!P1 BRA `(.L_x_131) ;  /* 0xfffffffc00f09947 */ /* 0x008fea000383ffff */
[----:B------:R-:W-:Y:S05]  /*d9c0*/  BRA `(.L_x_130) ;  /* 0xffffff4000447947 */ /* 0x000fea000383ffff */
.L_x_137:
[----:B--2---:R-:W-:-:S04]  /*d9d0*/  IMAD.U32 R4, RZ, RZ, UR6 ;  /* 0x00000006ff047e24 */ /* 0x004fc8000f8e00ff */
[----:B------:R2:W3:Y:S03]  /*d9e0*/  SYNCS.PHASECHK.TRANS64.TRYWAIT P1, [R4+URZ+0x29830], R3 ;  /* 0x02983003040075a7 */ /* 0x0004e6000802017f */
[----:B---3--:R-:W-:Y:S05]  /*d9f0*/  @!P1 NANOSLEEP.SYNCS 0x989680 ;  /* 0x009896800000995d */ /* 0x008fea0003900000 */
[----:B------:R-:W3:Y:S02]  /*da00*/  @!P1 SYNCS.PHASECHK.TRANS64 P1, [R4+URZ+0x29830], R3 ;  /* 0x02983003040095a7 */ /* 0x000ee4000802007f */
[----:B---3--:R-:W-:Y:S05]  /*da10*/  @!P1 BRA `(.L_x_137) ;  /* 0xfffffffc00ec9947 */ /* 0x008fea000383ffff */
[----:B------:R-:W-:Y:S05]  /*da20*/  BRA `(.L_x_134) ;  /* 0xffffff7800a07947 */ /* 0x000fea000383ffff */
.L_x_141:
[----:B--2---:R-:W-:-:S04]  /*da30*/  IMAD.U32 R4, RZ, RZ, UR6 ;  /* 0x00000006ff047e24 */ /* 0x004fc8000f8e00ff */
[----:B------:R2:W3:Y:S03]  /*da40*/  SYNCS.PHASECHK.TRANS64.TRYWAIT P1, [R4+URZ+0x29850], R3 ;  /* 0x02985003040075a7 */ /* 0x0004e6000802017f */
[----:B---3--:R-:W-:Y:S05]  /*da50*/  @!P1 NANOSLEEP.SYNCS 0x989680 ;  /* 0x009896800000995d */ /* 0x008fea0003900000 */
[----:B------:R-:W3:Y:S02]  /*da60*/  @!P1 SYNCS.PHASECHK.TRANS64 P1, [R4+URZ+0x29850], R3 ;  /* 0x02985003040095a7 */ /* 0x000ee4000802007f */
[----:B---3--:R-:W-:Y:S05]  /*da70*/  @!P1 BRA `(.L_x_141) ;  /* 0xfffffffc00ec9947 */ /* 0x008fea000383ffff */
[----:B------:R-:W-:Y:S05]  /*da80*/  BRA `(.L_x_138) ;  /* 0xffffff8400a07947 */ /* 0x000fea000383ffff */
.L_x_148:
[----:B--2---:R-:W-:-:S04]  /*da90*/  IMAD.U32 R9, RZ, RZ, UR4 ;  /* 0x00000004ff097e24 */ /* 0x004fc8000f8e00ff */
[----:B------:R2:W3:Y:S03]  /*daa0*/  SYNCS.PHASECHK.TRANS64.TRYWAIT P1, [R9+URZ+0x29850], R0 ;  /* 0x02985000090075a7 */ /* 0x0004e6000802017f */
[----:B---3--:R-:W-:Y:S05]  /*dab0*/  @!P1 NANOSLEEP.SYNCS 0x989680 ;  /* 0x009896800000995d */ /* 0x008fea0003900000 */
[----:B------:R-:W3:Y:S02]  /*dac0*/  @!P1 SYNCS.PHASECHK.TRANS64 P1, [R9+URZ+0x29850], R0 ;  /* 0x02985000090095a7 */ /* 0x000ee4000802007f */
[----:B---3--:R-:W-:Y:S05]  /*dad0*/  @!P1 BRA `(.L_x_148) ;  /* 0xfffffffc00ec9947 */ /* 0x008fea000383ffff */
[----:B------:R-:W-:Y:S05]  /*dae0*/  BRA `(.L_x_147) ;  /* 0xffffffac00fc7947 */ /* 0x000fea000383ffff */
.L_x_158:
[----:B------:R-:W-:Y:S02]  /*daf0*/  IMAD.MOV.U32 R13, RZ, RZ, R8 ;  /* 0x000000ffff0d7224 */ /* 0x000fe400078e0008 */
[----:B------:R-:W-:Y:S02]  /*db00*/  IMAD.MOV.U32 R12, RZ, RZ, RZ ;  /* 0x000000ffff0c7224 */ /* 0x000fe400078e00ff */
[----:B------:R-:W-:Y:S02]  /*db10*/  IMAD.MOV.U32 R11, RZ, RZ, 0x1f ;  /* 0x0000001fff0b7424 */ /* 0x000fe400078e00ff */
[----:B------:R-:W-:-:S07]  /*db20*/  IMAD.MOV.U32 R15, RZ, RZ, -0x1 ;  /* 0xffffffffff0f7424 */ /* 0x000fce00078e00ff */
[----:B----4-:R-:W-:Y:S05]  /*db30*/  WARPSYNC.COLLECTIVE R15, `(.L_x_218) ;  /* 0x000000000f087348 */ /* 0x010fea0003c00000 */
[----:B------:R1:W2:Y:S02]  /*db40*/  SHFL.IDX P6, R14, R13, R12, R11 ;  /* 0x0000000c0d0e7389 */ /* 0x0002a400000c000b */
[----:B-12-4-:R-:W-:Y:S01]  /*db50*/  ENDCOLLECTIVE ;  /* 0x000000000000791b */ /* 0x016fe20003800000 */
.L_x_218:
[----:B------:R-:W-:Y:S05]  /*db60*/  BRA `(.L_x_219) ;  /* 0xffffffd400bc7947 */ /* 0x000fea000383ffff */
.L_x_160:
[----:B------:R-:W-:Y:S01]  /*db70*/  BSSY B0, `(.L_x_220) ;  /* 0x0000006000007945 */ /* 0x000fe20003800000 */
[----:B------:R-:W-:-:S07]  /*db80*/  IMAD.MOV.U32 R15, RZ, RZ, -0x1 ;  /* 0xffffffffff0f7424 */ /* 0x000fce00078e00ff */
[----:B----4-:R-:W-:Y:S05]  /*db90*/  WARPSYNC.COLLECTIVE R15, `(.L_x_221) ;  /* 0x000000000f0c7348 */ /* 0x010fea0003c00000 */
[----:B------:R-:W-:Y:S02]  /*dba0*/  ELECT P6, UR62, PT ;  /* 0x00000000003e782f */ /* 0x000fe400038c0000 */
[----:B------:R-:W-:Y:S01]  /*dbb0*/  MOV R14, UR62 ;  /* 0x0000003e000e7c02 */ /* 0x000fe20008000f00 */
[----:B----4-:R-:W-:Y:S10]  /*dbc0*/  ENDCOLLECTIVE ;  /* 0x000000000000791b */ /* 0x010ff40003800000 */
.L_x_221:
[----:B------:R-:W-:Y:S05]  /*dbd0*/  BSYNC B0 ;  /* 0x0000000000007941 */ /* 0x000fea0003800000 */
.L_x_220:
[----:B------:R-:W-:Y:S05]  /*dbe0*/  BRA `(.L_x_222) ;  /* 0xffffffd400bc7947 */ /* 0x000fea000383ffff */
.L_x_163:
[----:B-1----:R1:W2:Y:S02]  /*dbf0*/  SYNCS.PHASECHK.TRANS64.TRYWAIT P0, [R2+URZ+0x29880], R3 ;  /* 0x02988003020075a7 */ /* 0x0022a4000800017f */
[----:B--2---:R-:W-:Y:S05]  /*dc00*/  @!P0 NANOSLEEP.SYNCS 0x989680 ;  /* 0x009896800000895d */ /* 0x004fea0003900000 */
[----:B------:R-:W2:Y:S02]  /*dc10*/  @!P0 SYNCS.PHASECHK.TRANS64 P0, [R2+URZ+0x29880], R3 ;  /* 0x02988003020085a7 */ /* 0x000ea4000800007f */
[----:B--2---:R-:W-:Y:S05]  /*dc20*/  @!P0 BRA `(.L_x_163) ;  /* 0xfffffffc00f08947 */ /* 0x004fea000383ffff */
[----:B------:R-:W-:Y:S05]  /*dc30*/  BRA `(.L_x_223) ;  /* 0xffffffd8000c7947 */ /* 0x000fea000383ffff */
.L_x_166:
[----:B-1----:R1:W2:Y:S02]  /*dc40*/  SYNCS.PHASECHK.TRANS64.TRYWAIT P0, [R2+URZ+0x29840], R3 ;  /* 0x02984003020075a7 */ /* 0x0022a4000800017f */
[----:B--2---:R-:W-:Y:S05]  /*dc50*/  @!P0 NANOSLEEP.SYNCS 0x989680 ;  /* 0x009896800000895d */ /* 0x004fea0003900000 */
[----:B------:R-:W2:Y:S02]  /*dc60*/  @!P0 SYNCS.PHASECHK.TRANS64 P0, [R2+URZ+0x29840], R3 ;  /* 0x02984003020085a7 */ /* 0x000ea4000800007f */
[----:B--2---:R-:W-:Y:S05]  /*dc70*/  @!P0 BRA `(.L_x_166) ;  /* 0xfffffffc00f08947 */ /* 0x004fea000383ffff */
[----:B------:R-:W-:Y:S05]  /*dc80*/  BRA `(.L_x_224) ;  /* 0xffffffd800987947 */ /* 0x000fea000383ffff */
.L_x_169:
[----:B--2---:R-:W-:-:S04]  /*dc90*/  IMAD.U32 R3, RZ, RZ, UR40 ;  /* 0x00000028ff037e24 */ /* 0x004fc8000f8e00ff */
[----:B------:R2:W3:Y:S03]  /*dca0*/  SYNCS.PHASECHK.TRANS64.TRYWAIT P0, [R3+URZ+0x29820], R2 ;  /* 0x02982002030075a7 */ /* 0x0004e6000800017f */
[----:B---3--:R-:W-:Y:S05]  /*dcb0*/  @!P0 NANOSLEEP.SYNCS 0x989680 ;  /* 0x009896800000895d */ /* 0x008fea0003900000 */
[----:B------:R-:W3:Y:S02]  /*dcc0*/  @!P0 SYNCS.PHASECHK.TRANS64 P0, [R3+URZ+0x29820], R2 ;  /* 0x02982002030085a7 */ /* 0x000ee4000800007f */
[----:B---3--:R-:W-:Y:S05]  /*dcd0*/  @!P0 BRA `(.L_x_169) ;  /* 0xfffffffc00ec8947 */ /* 0x008fea000383ffff */
[----:B------:R-:W-:Y:S05]  /*dce0*/  BRA `(.L_x_225) ;  /* 0xffffffdc00c47947 */ /* 0x000fea000383ffff */
.L_x_175:
[----:B-1----:R1:W4:Y:S02]  /*dcf0*/  SYNCS.PHASECHK.TRANS64.TRYWAIT P0, [R4+URZ+0x29880], R3 ;  /* 0x02988003040075a7 */ /* 0x002324000800017f */
[----:B----4-:R-:W-:Y:S05]  /*dd00*/  @!P0 NANOSLEEP.SYNCS 0x989680 ;  /* 0x009896800000895d */ /* 0x010fea0003900000 */
[----:B------:R-:W4:Y:S02]  /*dd10*/  @!P0 SYNCS.PHASECHK.TRANS64 P0, [R4+URZ+0x29880], R3 ;  /* 0x02988003040085a7 */ /* 0x000f24000800007f */
[----:B----4-:R-:W-:Y:S05]  /*dd20*/  @!P0 BRA `(.L_x_175) ;  /* 0xfffffffc00f08947 */ /* 0x010fea000383ffff */
[----:B------:R-:W-:Y:S05]  /*dd30*/  BRA `(.L_x_226) ;  /* 0xffffffe0005c7947 */ /* 0x000fea000383ffff */
.L_x_181:
[----:B-1----:R1:W2:Y:S02]  /*dd40*/  SYNCS.PHASECHK.TRANS64.TRYWAIT P0, [R4+URZ+0x29840], R3 ;  /* 0x02984003040075a7 */ /* 0x0022a4000800017f */
[----:B--2---:R-:W-:Y:S05]  /*dd50*/  @!P0 NANOSLEEP.SYNCS 0x989680 ;  /* 0x009896800000895d */ /* 0x004fea0003900000 */
[----:B------:R-:W2:Y:S02]  /*dd60*/  @!P0 SYNCS.PHASECHK.TRANS64 P0, [R4+URZ+0x29840], R3 ;  /* 0x02984003040085a7 */ /* 0x000ea4000800007f */
[----:B--2---:R-:W-:Y:S05]  /*dd70*/  @!P0 BRA `(.L_x_181) ;  /* 0xfffffffc00f08947 */ /* 0x004fea000383ffff */
[----:B------:R-:W-:Y:S05]  /*dd80*/  BRA `(.L_x_227) ;  /* 0xffffffe400147947 */ /* 0x000fea000383ffff */
.L_x_190:
[----:B----4-:R-:W4:Y:S02]  /*dd90*/  LDL R3, [R1+0x4] ;  /* 0x0000040001037983 */ /* 0x010f240000100800 */
[----:B----4-:R4:W1:Y:S02]  /*dda0*/  SYNCS.PHASECHK.TRANS64.TRYWAIT P3, [R3+URZ+0x29870], R2 ;  /* 0x02987002030075a7 */ /* 0x010864000806017f */
[----:B-1----:R-:W-:Y:S05]  /*ddb0*/  @!P3 NANOSLEEP.SYNCS 0x989680 ;  /* 0x009896800000b95d */ /* 0x002fea0003900000 */
[----:B------:R-:W1:Y:S02]  /*ddc0*/  @!P3 SYNCS.PHASECHK.TRANS64 P3, [R3+URZ+0x29870], R2 ;  /* 0x029870020300b5a7 */ /* 0x000e64000806007f */
[----:B-1----:R-:W-:Y:S05]  /*ddd0*/  @!P3 BRA `(.L_x_190) ;  /* 0xfffffffc00ecb947 */ /* 0x002fea000383ffff */
[----:B------:R-:W-:Y:S05]  /*dde0*/  BRA `(.L_x_228) ;  /* 0xffffffe8005c7947 */ /* 0x000fea000383ffff */
.L_x_192:
[----:B----4-:R-:W4:Y:S02]  /*ddf0*/  LDL R4, [R1+0x4] ;  /* 0x0000040001047983 */ /* 0x010f240000100800 */
[----:B----4-:R4:W1:Y:S02]  /*de00*/  SYNCS.PHASECHK.TRANS64.TRYWAIT P3, [R4+URZ+0x29860], R3 ;  /* 0x02986003040075a7 */ /* 0x010864000806017f */
[----:B-1----:R-:W-:Y:S05]  /*de10*/  @!P3 NANOSLEEP.SYNCS 0x989680 ;  /* 0x009896800000b95d */ /* 0x002fea0003900000 */
[----:B------:R-:W1:Y:S02]  /*de20*/  @!P3 SYNCS.PHASECHK.TRANS64 P3, [R4+URZ+0x29860], R3 ;  /* 0x029860030400b5a7 */ /* 0x000e64000806007f */
[----:B-1----:R-:W-:Y:S05]  /*de30*/  @!P3 BRA `(.L_x_192) ;  /* 0xfffffffc00ecb947 */ /* 0x002fea000383ffff */
[----:B------:R-:W-:Y:S05]  /*de40*/  BRA `(.L_x_229) ;  /* 0xffffffe800647947 */ /* 0x000fea000383ffff */
.L_x_198:
[----:B-1----:R1:W2:Y:S02]  /*de50*/  SYNCS.PHASECHK.TRANS64.TRYWAIT P2, [R20+URZ+0x29870], R3 ;  /* 0x02987003140075a7 */ /* 0x0022a4000804017f */
[----:B--2---:R-:W-:Y:S05]  /*de60*/  @!P2 NANOSLEEP.SYNCS 0x989680 ;  /* 0x009896800000a95d */ /* 0x004fea0003900000 */
[----:B------:R-:W2:Y:S02]  /*de70*/  @!P2 SYNCS.PHASECHK.TRANS64 P2, [R20+URZ+0x29870], R3 ;  /* 0x029870031400a5a7 */ /* 0x000ea4000804007f */
[----:B--2---:R-:W-:Y:S05]  /*de80*/  @!P2 BRA `(.L_x_198) ;  /* 0xfffffffc00f0a947 */ /* 0x004fea000383ffff */
[----:B------:R-:W-:Y:S05]  /*de90*/  BRA `(.L_x_230) ;  /* 0xffffffec00fc7947 */ /* 0x000fea000383ffff */
.L_x_200:
[----:B-1----:R1:W2:Y:S02]  /*dea0*/  SYNCS.PHASECHK.TRANS64.TRYWAIT P2, [R20+URZ+0x29860], R3 ;  /* 0x02986003140075a7 */ /* 0x0022a4000804017f */
[----:B--2---:R-:W-:Y:S05]  /*deb0*/  @!P2 NANOSLEEP.SYNCS 0x989680 ;  /* 0x009896800000a95d */ /* 0x004fea0003900000 */
[----:B------:R-:W2:Y:S02]  /*dec0*/  @!P2 SYNCS.PHASECHK.TRANS64 P2, [R20+URZ+0x29860], R3 ;  /* 0x029860031400a5a7 */ /* 0x000ea4000804007f */
[----:B--2---:R-:W-:Y:S05]  /*ded0*/  @!P2 BRA `(.L_x_200) ;  /* 0xfffffffc00f0a947 */ /* 0x004fea000383ffff */
[----:B------:R-:W-:Y:S05]  /*dee0*/  BRA `(.L_x_231) ;  /* 0xfffffff000047947 */ /* 0x000fea000383ffff */
.L_x_204:
[----:B--2---:R2:W3:Y:S02]  /*def0*/  SYNCS.PHASECHK.TRANS64.TRYWAIT P0, [R9+URZ+0x29820], R0 ;  /* 0x02982000090075a7 */ /* 0x0044e4000800017f */
[----:B---3--:R-:W-:Y:S05]  /*df00*/  @!P0 NANOSLEEP.SYNCS 0x989680 ;  /* 0x009896800000895d */ /* 0x008fea0003900000 */
[----:B------:R-:W3:Y:S02]  /*df10*/  @!P0 SYNCS.PHASECHK.TRANS64 P0, [R9+URZ+0x29820], R0 ;  /* 0x02982000090085a7 */ /* 0x000ee4000800007f */
[----:B---3--:R-:W-:Y:S05]  /*df20*/  @!P0 BRA `(.L_x_204) ;  /* 0xfffffffc00f08947 */ /* 0x008fea000383ffff */
[----:B------:R-:W-:Y:S05]  /*df30*/  BRA `(.L_x_232) ;  /* 0xfffffff400ac7947 */ /* 0x000fea000383ffff */
.L_x_208:
[----:B--2---:R2:W3:Y:S02]  /*df40*/  SYNCS.PHASECHK.TRANS64.TRYWAIT P1, [R5+URZ], R4 ;  /* 0x00000004050075a7 */ /* 0x0044e4000802017f */
[----:B---3--:R-:W-:Y:S05]  /*df50*/  @!P1 NANOSLEEP.SYNCS 0x989680 ;  /* 0x009896800000995d */ /* 0x008fea0003900000 */
[----:B------:R-:W3:Y:S02]  /*df60*/  @!P1 SYNCS.PHASECHK.TRANS64 P1, [R5+URZ], R4 ;  /* 0x00000004050095a7 */ /* 0x000ee4000802007f */
[----:B---3--:R-:W-:Y:S05]  /*df70*/  @!P1 BRA `(.L_x_208) ;  /* 0xfffffffc00f09947 */ /* 0x008fea000383ffff */
[----:B------:R-:W-:Y:S05]  /*df80*/  BRA `(.L_x_233) ;  /* 0xfffffff800087947 */ /* 0x000fea000383ffff */
.L_x_209:
[----:B---3--:R3:W4:Y:S02]  /*df90*/  SYNCS.PHASECHK.TRANS64.TRYWAIT P1, [R7+URZ], R0 ;  /* 0x00000000070075a7 */ /* 0x008724000802017f */
[----:B----4-:R-:W-:Y:S05]  /*dfa0*/  @!P1 NANOSLEEP.SYNCS 0x989680 ;  /* 0x009896800000995d */ /* 0x010fea0003900000 */
[----:B------:R-:W4:Y:S02]  /*dfb0*/  @!P1 SYNCS.PHASECHK.TRANS64 P1, [R7+URZ], R0 ;  /* 0x00000000070095a7 */ /* 0x000f24000802007f */
[----:B----4-:R-:W-:Y:S05]  /*dfc0*/  @!P1 BRA `(.L_x_209) ;  /* 0xfffffffc00f09947 */ /* 0x010fea000383ffff */
[----:B------:R-:W-:Y:S05]  /*dfd0*/  BRA `(.L_x_234) ;  /* 0xfffffff400fc7947 */ /* 0x000fea000383ffff */
.L_x_211:
[----:B--2---:R2:W4:Y:S02]  /*dfe0*/  SYNCS.PHASECHK.TRANS64.TRYWAIT P1, [R5+URZ+0x29860], R4 ;  /* 0x02986004050075a7 */ /* 0x004524000802017f */
[----:B----4-:R-:W-:Y:S05]  /*dff0*/  @!P1 NANOSLEEP.SYNCS 0x989680 ;  /* 0x009896800000995d */ /* 0x010fea0003900000 */
[----:B------:R-:W4:Y:S02]  /*e000*/  @!P1 SYNCS.PHASECHK.TRANS64 P1, [R5+URZ+0x29860], R4 ;  /* 0x02986004050095a7 */ /* 0x000f24000802007f */
[----:B----4-:R-:W-:Y:S05]  /*e010*/  @!P1 BRA `(.L_x_211) ;  /* 0xfffffffc00f09947 */ /* 0x010fea000383ffff */
[----:B------:R-:W-:Y:S05]  /*e020*/  BRA `(.L_x_235) ;  /* 0xfffffff800007947 */ /* 0x000fea000383ffff */
.L_x_213:
[----:B----4-:R4:W1:Y:S02]  /*e030*/  SYNCS.PHASECHK.TRANS64.TRYWAIT P1, [R3+URZ+0x29860], R0 ;  /* 0x02986000030075a7 */ /* 0x010864000802017f */
[----:B-1----:R-:W-:Y:S05]  /*e040*/  @!P1 NANOSLEEP.SYNCS 0x989680 ;  /* 0x009896800000995d */ /* 0x002fea0003900000 */
[----:B------:R-:W1:Y:S02]  /*e050*/  @!P1 SYNCS.PHASECHK.TRANS64 P1, [R3+URZ+0x29860], R0 ;  /* 0x02986000030095a7 */ /* 0x000e64000802007f */
[----:B-1----:R-:W-:Y:S05]  /*e060*/  @!P1 BRA `(.L_x_213) ;  /* 0xfffffffc00f09947 */ /* 0x002fea000383ffff */
[----:B------:R-:W-:Y:S05]  /*e070*/  BRA `(.L_x_236) ;  /* 0xfffffff800007947 */ /* 0x000fea000383ffff */
.L_x_215:
[----:B------:R1:W1:Y:S02]  /*e080*/  SYNCS.PHASECHK.TRANS64.TRYWAIT P0, [R5+URZ+0x29880], R4 ;  /* 0x02988004050075a7 */ /* 0x000264000800017f */
[----:B-1----:R-:W-:Y:S05]  /*e090*/  @!P0 NANOSLEEP.SYNCS 0x989680 ;  /* 0x009896800000895d */ /* 0x002fea0003900000 */
[----:B------:R-:W1:Y:S02]  /*e0a0*/  @!P0 SYNCS.PHASECHK.TRANS64 P0, [R5+URZ+0x29880], R4 ;  /* 0x02988004050085a7 */ /* 0x000e64000800007f */
[----:B-1----:R-:W-:Y:S05]  /*e0b0*/  @!P0 BRA `(.L_x_215) ;  /* 0xfffffffc00f08947 */ /* 0x002fea000383ffff */
[----:B------:R-:W-:Y:S05]  /*e0c0*/  BRA `(.L_x_216) ;  /* 0xfffffff400fc7947 */ /* 0x000fea000383ffff */
.L_x_237:
        /* <DEDUP_REMOVED lines=11> */
.L_x_2623:


//--------------------- .text._ZN7cutlass13device_kernelIN5flash11enable_sm90INS1_16FlashAttnFwdSm90INS1_25CollectiveMainloopFwdSm90ILi2EN4cute5tupleIJNS5_1CILi1EEES8_S8_EEENS6_IJNS7_ILi128EEENS7_ILi160EEENS7_ILi192EEEEEELi128ENS_12float_e4m3_tEfNS_4arch4Sm90ELb0ELb0ELb1ELb1ELb0ELb0ELb0ELb1ELb1ELb0ELb0ELb0EEENS1_21CollectiveEpilogueFwdINS6_IJSA_SA_SB_EEES9_NS_10bfloat16_tESG_Li256ELb1ELb0ELb0ELb1EEENS1_36VarlenDynamicPersistentTileSchedulerILi128ELi160ELi256ELi128ELb0ELb0ELb1ELb0ELb1ELb1EEEEEEEEEvNT_6ParamsE --------------------------
	.section	.text._ZN7cutlass13device_kernelIN5flash11enable_sm90INS1_16FlashAttnFwdSm90INS1_25CollectiveMainloopFwdSm90ILi2EN4cute5tupleIJNS5_1CILi1EEES8_S8_EEENS6_IJNS7_ILi128EEENS7_ILi160EEENS7_ILi192EEEEEELi128ENS_12float_e4m3_tEfNS_4arch4Sm90ELb0ELb0ELb1ELb1ELb0ELb0ELb0ELb1ELb1ELb0ELb0ELb0EEENS1_21CollectiveEpilogueFwdINS6_IJSA_SA_SB_EEES9_NS_10bfloat16_tESG_Li256ELb1ELb0ELb0ELb1EEENS1_36VarlenDynamicPersistentTileSchedulerILi128ELi160ELi256ELi128ELb0ELb0ELb1ELb0ELb1ELb1EEEEEEEEEvNT_6ParamsE,"ax",@progbits
	.align	128
.text._ZN7cutlass13device_kernelIN5flash11enable_sm90INS1_16FlashAttnFwdSm90INS1_25CollectiveMainloopFwdSm90ILi2EN4cute5tupleIJNS5_1CILi1EEES8_S8_EEENS6_IJNS7_ILi128EEENS7_ILi160EEENS7_ILi192EEEEEELi128ENS_12float_e4m3_tEfNS_4arch4Sm90ELb0ELb0ELb1ELb1ELb0ELb0ELb0ELb1ELb1ELb0ELb0ELb0EEENS1_21CollectiveEpilogueFwdINS6_IJSA_SA_SB_EEES9_NS_10bfloat16_tESG_Li256ELb1ELb0ELb0ELb1EEENS1_36VarlenDynamicPersistentTileSchedulerILi128ELi160ELi256ELi128ELb0ELb0ELb1ELb0ELb1ELb1EEEEEEEEEvNT_6ParamsE:
        .type           _ZN7cutlass13device_kernelIN5flash11enable_sm90INS1_16FlashAttnFwdSm90INS1_25CollectiveMainloopFwdSm90ILi2EN4cute5tupleIJNS5_1CILi1EEES8_S8_EEENS6_IJNS7_ILi128EEENS7_ILi160EEENS7_ILi192EEEEEELi128ENS_12float_e4m3_tEfNS_4arch4Sm90ELb0ELb0ELb1ELb1ELb0ELb0ELb0ELb1ELb1ELb0ELb0ELb0EEENS1_21CollectiveEpilogueFwdINS6_IJSA_SA_SB_EEES9_NS_10bfloat16_tESG_Li256ELb1ELb0ELb0ELb1EEENS1_36VarlenDynamicPersistentTileSchedulerILi128ELi160ELi256ELi128ELb0ELb0ELb1ELb0ELb1ELb1EEEEEEEEEvNT_6ParamsE,@function
        .size           _ZN7cutlass13device_kernelIN5flash11enable_sm90INS1_16FlashAttnFwdSm90INS1_25CollectiveMainloopFwdSm90ILi2EN4cute5tupleIJNS5_1CILi1EEES8_S8_EEENS6_IJNS7_ILi128EEENS7_ILi160EEENS7_ILi192EEEEEELi128ENS_12float_e4m3_tEfNS_4arch4Sm90ELb0ELb0ELb1ELb1ELb0ELb0ELb0ELb1ELb1ELb0ELb0ELb0EEENS1_21CollectiveEpilogueFwdINS6_IJSA_SA_SB_EEES9_NS_10bfloat16_tESG_Li256ELb1ELb0ELb0ELb1EEENS1_36VarlenDynamicPersistentTileSchedulerILi128ELi160ELi256ELi128ELb0ELb0ELb1ELb0ELb1ELb1EEEEEEEEEvNT_6ParamsE,(.L_x_2624 - _ZN7cutlass13device_kernelIN5flash11enable_sm90INS1_16FlashAttnFwdSm90INS1_25CollectiveMainloopFwdSm90ILi2EN4cute5tupleIJNS5_1CILi1EEES8_S8_EEENS6_IJNS7_ILi128EEENS7_ILi160EEENS7_ILi192EEEEEELi128ENS_12float_e4m3_tEfNS_4arch4Sm90ELb0ELb0ELb1ELb1ELb0ELb0ELb0ELb1ELb1ELb0ELb0ELb0EEENS1_21CollectiveEpilogueFwdINS6_IJSA_SA_SB_EEES9_NS_10bfloat16_tESG_Li256ELb1ELb0ELb0ELb1EEENS1_36VarlenDynamicPersistentTileSchedulerILi128ELi160ELi256ELi128ELb0ELb0ELb1ELb0ELb1ELb1EEEEEEEEEvNT_6ParamsE)
        .other          _ZN7cutlass13device_kernelIN5flash11enable_sm90INS1_16FlashAttnFwdSm90INS1_25CollectiveMainloopFwdSm90ILi2EN4cute5tupleIJNS5_1CILi1EEES8_S8_EEENS6_IJNS7_ILi128EEENS7_ILi160EEENS7_ILi192EEEEEELi128ENS_12float_e4m3_tEfNS_4arch4Sm90ELb0ELb0ELb1ELb1ELb0ELb0ELb0ELb1ELb1ELb0ELb0ELb0EEENS1_21CollectiveEpilogueFwdINS6_IJSA_SA_SB_EEES9_NS_10bfloat16_tESG_Li256ELb1ELb0ELb0ELb1EEENS1_36VarlenDynamicPersistentTileSchedulerILi128ELi160ELi256ELi128ELb0ELb0ELb1ELb0ELb1ELb1EEEEEEEEEvNT_6ParamsE,@"STO_CUDA_ENTRY STV_DEFAULT"
_ZN7cutlass13device_kernelIN5flash11enable_sm90INS1_16FlashAttnFwdSm90INS1_25CollectiveMainloopFwdSm90ILi2EN4cute5tupleIJNS5_1CILi1EEES8_S8_EEENS6_IJNS7_ILi128EEENS7_ILi160EEENS7_ILi192EEEEEELi128ENS_12float_e4m3_tEfNS_4arch4Sm90ELb0ELb0ELb1ELb1ELb0ELb0ELb0ELb1ELb1ELb0ELb0ELb0EEENS1_21CollectiveEpilogueFwdINS6_IJSA_SA_SB_EEES9_NS_10bfloat16_tESG_Li256ELb1ELb0ELb0ELb1EEENS1_36VarlenDynamicPersistentTileSchedulerILi128ELi160ELi256ELi128ELb0ELb0ELb1ELb0ELb1ELb1EEEEEEEEEvNT_6ParamsE:
[----:B------:R-:W0:Y:S02]  /*0000*/  LDC R1, c[0x0][0x28] ;  /* 0x00000a00ff017b82 */ /* 0x000e240000000800 */
[----:B0-----:R-:W-:Y:S01]  /*0010*/  VIADD R1, R1, 0xffffffc8 ;  /* 0xffffffc801017836 */ /* 0x001fe20000000000 */
[----:B------:R-:W0:Y:S01]  /*0020*/  S2R R3, SR_TID.X ;  /* 0x0000000000037919 */ /* 0x000e220000002100 */
[----:B------:R-:W-:Y:S01]  /*0030*/  ELECT P0, URZ, PT ;  /* 0x00000000003f782f */ /* 0x000fe20003800000 */
[----:B------:R-:W-:Y:S01]  /*0040*/  BSSY B0, `(.L_x_238) ;  /* 0x0000011000007945 */ /* 0x000fe20003800000 */
[--C-:B0-----:R-:W-:Y:S02]  /*0050*/  SHF.R.U32.HI R0, RZ, 0x5, R3.reuse ;  /* 0x00000005ff007819 */ /* 0x101fe40000011603 */
[----:B------:R-:W-:-:S03]  /*0060*/  SHF.R.U32.HI R22, RZ, 0x7, R3 ;  /* 0x00000007ff167819 */ /* 0x000fc60000011603 */
[----:B------:R-:W0:Y:S02]  /*0070*/  SHFL.IDX PT, R2, R0, RZ, 0x1f ;  /* 0x00001fff00027589 */ /* 0x000e2400000e0000 */
[----:B0-----:R-:W-:-:S13]  /*0080*/  ISETP.EQ.AND P0, PT, R2, RZ, P0 ;  /* 0x000000ff0200720c */ /* 0x001fda0000702270 */
[----:B------:R-:W-:Y:S05]  /*0090*/  @!P0 BRA `(.L_x_239) ;  /* 0x00000000002c8947 */ /* 0x000fea0003800000 */
[----:B------:R-:W-:Y:S02]  /*00a0*/  ULDC.64 UR4, c[0x0][0x198] ;  /* 0x0000660000047ab9 */ /* 0x000fe40000000a00 */
[----:B------:R-:W-:Y:S02]  /*00b0*/  UIADD3 UR6, UP0, UR4, 0x270, URZ ;  /* 0x0000027004067890 */ /* 0x000fe4000ff1e03f */
[----:B------:R-:W-:Y:S02]  /*00c0*/  UIADD3 UR8, UP1, UR4, 0x370, URZ ;  /* 0x0000037004087890 */ /* 0x000fe4000ff3e03f */
[----:B------:R-:W-:Y:S02]  /*00d0*/  UIADD3 UR4, UP2, UR4, 0x470, URZ ;  /* 0x0000047004047890 */ /* 0x000fe4000ff5e03f */
[----:B------:R-:W-:Y:S02]  /*00e0*/  UIADD3.X UR7, URZ, UR5, URZ, UP0, !UPT ;  /* 0x000000053f077290 */ /* 0x000fe400087fe43f */
[----:B------:R-:W-:-:S02]  /*00f0*/  UIADD3.X UR9, URZ, UR5, URZ, UP1, !UPT ;  /* 0x000000053f097290 */ /* 0x000fc40008ffe43f */
[----:B------:R-:W-:-:S05]  /*0100*/  UIADD3.X UR5, URZ, UR5, URZ, UP2, !UPT ;  /* 0x000000053f057290 */ /* 0x000fca00097fe43f */
[----:B------:R0:W-:Y:S02]  /*0110*/  UTMACCTL.PF [UR6] ;  /* 0x00000000060079b9 */ /* 0x0001e40008040000 */
[----:B------:R0:W-:Y:S02]  /*0120*/  UTMACCTL.PF [UR8] ;  /* 0x00000000080079b9 */ /* 0x0001e40008040000 */
[----:B------:R0:W-:Y:S02]  /*0130*/  UTMACCTL.PF [UR4] ;  /* 0x00000000040079b9 */ /* 0x0001e40008040000 */
[----:B0-----:R-:W-:Y:S01]  /*0140*/  NOP ;  /* 0x0000000000007918 */ /* 0x001fe20000000000 */
.L_x_239:
[----:B------:R-:W-:Y:S05]  /*0150*/  BSYNC B0 ;  /* 0x0000000000007941 */ /* 0x000fea0003800000 */
.L_x_238:
[----:B------:R-:W-:Y:S01]  /*0160*/  VOTEU.ANY UP0, P0 ;  /* 0x00000000003f7886 */ /* 0x000fe20000000100 */
[----:B------:R-:W0:Y:S01]  /*0170*/  SHFL.IDX PT, R3, R22, RZ, 0x1f ;  /* 0x00001fff16037589 */ /* 0x000e2200000e0000 */
[----:B------:R-:W-:Y:S01]  /*0180*/  UMOV UR4, 0x1 ;  /* 0x0000000100047882 */ /* 0x000fe20000000000 */
[----:B------:R-:W-:Y:S01]  /*0190*/  UMOV UR7, 0x100 ;  /* 0x0000010000077882 */ /* 0x000fe20000000000 */
[----:B------:R-:W-:Y:S01]  /*01a0*/  VOTEU.ANY UP1, P0 ;  /* 0x00000000003f7886 */ /* 0x000fe20000020100 */
[----:B------:R-:W1:Y:S01]  /*01b0*/  @UP0 S2UR UR8, SR_CgaCtaId ;  /* 0x00000000000809c3 */ /* 0x000e620000008800 */
[----:B------:R-:W2:Y:S01]  /*01c0*/  SHFL.IDX PT, R2, R0, RZ, 0x1f ;  /* 0x00001fff00027589 */ /* 0x000ea200000e0000 */
[----:B------:R-:W-:Y:S01]  /*01d0*/  @UP0 UMOV UR6, 0x400 ;  /* 0x0000040000060882 */ /* 0x000fe20000000000 */
[----:B------:R-:W-:-:S04]  /*01e0*/  @UP0 UIADD3 UR4, -UR4, 0x100000, URZ ;  /* 0x0010000004040890 */ /* 0x000fc8000fffe13f */
[----:B------:R-:W-:Y:S02]  /*01f0*/  @UP0 USHF.L.U32 UR5, UR4, 0xb, URZ ;  /* 0x0000000b04050899 */ /* 0x000fe4000800063f */
[----:B------:R-:W-:Y:S01]  /*0200*/  @UP0 USHF.L.U32 UR4, UR4, 0x1, URZ ;  /* 0x0000000104040899 */ /* 0x000fe2000800063f */
[----:B------:R-:W-:Y:S01]  /*0210*/  VOTEU.ANY UP2, P0 ;  /* 0x00000000003f7886 */ /* 0x000fe20000040100 */
[----:B0-----:R-:W-:Y:S01]  /*0220*/  R2UR UR9, R3 ;  /* 0x00000000030972ca */ /* 0x001fe200000e0000 */
[----:B-1----:R-:W-:Y:S01]  /*0230*/  @UP0 ULEA UR8, UR8, UR6, 0x18 ;  /* 0x0000000608080291 */ /* 0x002fe2000f8ec03f */
[----:B--2---:R-:W-:Y:S01]  /*0240*/  ISETP.NE.AND P1, PT, R2, RZ, PT ;  /* 0x000000ff0200720c */ /* 0x004fe20003f25270 */
[----:B------:R-:W-:-:S04]  /*0250*/  @UP0 UIADD3 UR6, -UR7, 0x100000, URZ ;  /* 0x0010000007060890 */ /* 0x000fc8000fffe13f */
[----:B------:R-:W-:Y:S02]  /*0260*/  @UP0 USHF.L.U32 UR7, UR6, 0xb, URZ ;  /* 0x0000000b06070899 */ /* 0x000fe4000800063f */
[----:B------:R-:W-:-:S04]  /*0270*/  @UP0 USHF.L.U32 UR6, UR6, 0x1, URZ ;  /* 0x0000000106060899 */ /* 0x000fc8000800063f */
[----:B------:R-:W-:Y:S01]  /*0280*/  UISETP.NE.AND UP0, UPT, UR9, URZ, UPT ;  /* 0x0000003f0900728c */ /* 0x000fe2000bf05270 */
[----:B------:R-:W0:Y:S02]  /*0290*/  FENCE.VIEW.ASYNC.S ;  /* 0x00000000000073c6 */ /* 0x000e240000000000 */
[----:B0-----:R0:W1:Y:S05]  /*02a0*/  @UP1 SYNCS.EXCH.64 URZ, [UR8+0x29800], UR4 ;  /* 0x02980004083f15b2 */ /* 0x00106a0008000100 */
[----:B------:R0:W2:Y:S01]  /*02b0*/  @UP2 SYNCS.EXCH.64 URZ, [UR8+0x29820], UR6 ;  /* 0x02982006083f25b2 */ /* 0x0000a20008000100 */
[----:B------:R-:W-:Y:S05]  /*02c0*/  @P1 BRA `(.L_x_240) ;  /* 0x0000000000481947 */ /* 0x000fea0003800000 */
[----:B0-----:R-:W0:Y:S01]  /*02d0*/  S2UR UR5, SR_CgaCtaId ;  /* 0x00000000000579c3 */ /* 0x001e220000008800 */
[----:B------:R-:W-:Y:S01]  /*02e0*/  UMOV UR4, 0x400 ;  /* 0x0000040000047882 */ /* 0x000fe20000000000 */
[----:B------:R-:W-:Y:S01]  /*02f0*/  UMOV UR6, 0x1 ;  /* 0x0000000100067882 */ /* 0x000fe20000000000 */
[----:B------:R-:W-:Y:S01]  /*0300*/  UMOV UR9, 0x2 ;  /* 0x0000000200097882 */ /* 0x000fe20000000000 */
[----:B------:R-:W-:-:S04]  /*0310*/  UIADD3 UR6, -UR6, 0x100000, URZ ;  /* 0x0010000006067890 */ /* 0x000fc8000fffe13f */
[----:B------:R-:W-:Y:S02]  /*0320*/  USHF.L.U32 UR7, UR6, 0xb, URZ ;  /* 0x0000000b06077899 */ /* 0x000fe4000800063f */
[----:B------:R-:W-:Y:S01]  /*0330*/  USHF.L.U32 UR6, UR6, 0x1, URZ ;  /* 0x0000000106067899 */ /* 0x000fe2000800063f */
[----:B------:R-:W-:Y:S01]  /*0340*/  ELECT P0, URZ, PT ;  /* 0x00000000003f782f */ /* 0x000fe20003800000 */
[----:B0-----:R-:W-:Y:S02]  /*0350*/  ULEA UR8, UR5, UR4, 0x18 ;  /* 0x0000000405087291 */ /* 0x001fe4000f8ec03f */
[----:B------:R-:W-:-:S04]  /*0360*/  UIADD3 UR4, -UR9, 0x100000, URZ ;  /* 0x0010000009047890 */ /* 0x000fc8000fffe13f */
[----:B------:R-:W-:Y:S02]  /*0370*/  USHF.L.U32 UR5, UR4, 0xb, URZ ;  /* 0x0000000b04057899 */ /* 0x000fe4000800063f */
[----:B------:R-:W-:Y:S01]  /*0380*/  USHF.L.U32 UR4, UR4, 0x1, URZ ;  /* 0x0000000104047899 */ /* 0x000fe2000800063f */
[----:B------:R-:W0:Y:S03]  /*0390*/  FENCE.VIEW.ASYNC.S ;  /* 0x00000000000073c6 */ /* 0x000e260000000000 */
[----:B0-----:R3:W4:Y:S08]  /*03a0*/  SYNCS.EXCH.64 URZ, [UR8+0x29830], UR6 ;  /* 0x02983006083f75b2 */ /* 0x0017300008000100 */
[----:B------:R3:W0:Y:S01]  /*03b0*/  SYNCS.EXCH.64 URZ, [UR8+0x29840], UR4 ;  /* 0x02984004083f75b2 */ /* 0x0006220008000100 */
[----:B------:R3:W0:Y:S01]  /*03c0*/  SYNCS.EXCH.64 URZ, [UR8+0x29838], UR6 ;  /* 0x02983806083f75b2 */ /* 0x0006220008000100 */
[----:B------:R3:W0:Y:S02]  /*03d0*/  SYNCS.EXCH.64 URZ, [UR8+0x29848], UR4 ;  /* 0x02984804083f75b2 */ /* 0x0006240008000100 */
[----:B---3--:R-:W-:Y:S01]  /*03e0*/  NOP ;  /* 0x0000000000007918 */ /* 0x008fe20000000000 */
.L_x_240:
[----:B------:R-:W3:Y:S01]  /*03f0*/  SHFL.IDX PT, R2, R0, RZ, 0x1f ;  /* 0x00001fff00027589 */ /* 0x000ee200000e0000 */
[----:B------:R-:W-:Y:S01]  /*0400*/  NOP ;  /* 0x0000000000007918 */ /* 0x000fe20000000000 */
[----:B---3--:R-:W-:-:S13]  /*0410*/  ISETP.NE.AND P0, PT, R2, RZ, PT ;  /* 0x000000ff0200720c */ /* 0x008fda0003f05270 */
[----:B------:R-:W-:Y:S05]  /*0420*/  @P0 BRA `(.L_x_241) ;  /* 0x0000000000480947 */ /* 0x000fea0003800000 */
[----:B0-----:R-:W0:Y:S01]  /*0430*/  S2UR UR5, SR_CgaCtaId ;  /* 0x00000000000579c3 */ /* 0x001e220000008800 */
[----:B------:R-:W-:Y:S01]  /*0440*/  UMOV UR4, 0x400 ;  /* 0x0000040000047882 */ /* 0x000fe20000000000 */
[----:B------:R-:W-:Y:S01]  /*0450*/  UMOV UR6, 0x80 ;  /* 0x0000008000067882 */ /* 0x000fe20000000000 */
[----:B------:R-:W-:Y:S01]  /*0460*/  UMOV UR7, 0x100 ;  /* 0x0000010000077882 */ /* 0x000fe20000000000 */
[----:B------:R-:W-:Y:S01]  /*0470*/  ELECT P0, URZ, PT ;  /* 0x00000000003f782f */ /* 0x000fe20003800000 */
[----:B0-----:R-:W-:Y:S02]  /*0480*/  ULEA UR8, UR5, UR4, 0x18 ;  /* 0x0000000405087291 */ /* 0x001fe4000f8ec03f */
[----:B------:R-:W-:-:S04]  /*0490*/  UIADD3 UR4, -UR6, 0x100000, URZ ;  /* 0x0010000006047890 */ /* 0x000fc8000fffe13f */
[----:B------:R-:W-:Y:S02]  /*04a0*/  USHF.L.U32 UR5, UR4, 0xb, URZ ;  /* 0x0000000b04057899 */ /* 0x000fe4000800063f */
[----:B------:R-:W-:Y:S02]  /*04b0*/  USHF.L.U32 UR4, UR4, 0x1, URZ ;  /* 0x0000000104047899 */ /* 0x000fe4000800063f */
[----:B------:R-:W-:-:S04]  /*04c0*/  UIADD3 UR6, -UR7, 0x100000, URZ ;  /* 0x0010000007067890 */ /* 0x000fc8000fffe13f */
[----:B------:R-:W-:Y:S02]  /*04d0*/  USHF.L.U32 UR7, UR6, 0xb, URZ ;  /* 0x0000000b06077899 */ /* 0x000fe4000800063f */
[----:B------:R-:W-:Y:S01]  /*04e0*/  USHF.L.U32 UR6, UR6, 0x1, URZ ;  /* 0x0000000106067899 */ /* 0x000fe2000800063f */
[----:B------:R-:W0:Y:S03]  /*04f0*/  FENCE.VIEW.ASYNC.S ;  /* 0x00000000000073c6 */ /* 0x000e260000000000 */
[----:B0-----:R3:W0:Y:S08]  /*0500*/  SYNCS.EXCH.64 URZ, [UR8+0x29850], UR4 ;  /* 0x02985004083f75b2 */ /* 0x0016300008000100 */
[----:B------:R3:W0:Y:S01]  /*0510*/  SYNCS.EXCH.64 URZ, [UR8+0x29860], UR6 ;  /* 0x02986006083f75b2 */ /* 0x0006220008000100 */
[----:B------:R3:W0:Y:S01]  /*0520*/  SYNCS.EXCH.64 URZ, [UR8+0x29858], UR4 ;  /* 0x02985804083f75b2 */ /* 0x0006220008000100 */
[----:B------:R3:W0:Y:S02]  /*0530*/  SYNCS.EXCH.64 URZ, [UR8+0x29868], UR6 ;  /* 0x02986806083f75b2 */ /* 0x0006240008000100 */
[----:B---3--:R-:W-:Y:S01]  /*0540*/  NOP ;  /* 0x0000000000007918 */ /* 0x008fe20000000000 */
.L_x_241:
[----:B------:R-:W3:Y:S01]  /*0550*/  SHFL.IDX PT, R2, R0, RZ, 0x1f ;  /* 0x00001fff00027589 */ /* 0x000ee200000e0000 */
[----:B------:R-:W-:Y:S01]  /*0560*/  NOP ;  /* 0x0000000000007918 */ /* 0x000fe20000000000 */
[----:B---3--:R-:W-:-:S13]  /*0570*/  ISETP.NE.AND P0, PT, R2, RZ, PT ;  /* 0x000000ff0200720c */ /* 0x008fda0003f05270 */
[----:B------:R-:W-:Y:S05]  /*0580*/  @P0 BRA `(.L_x_242) ;  /* 0x0000000000380947 */ /* 0x000fea0003800000 */
[----:B0-----:R-:W0:Y:S01]  /*0590*/  S2UR UR5, SR_CgaCtaId ;  /* 0x00000000000579c3 */ /* 0x001e220000008800 */
[----:B------:R-:W-:Y:S01]  /*05a0*/  UMOV UR4, 0x400 ;  /* 0x0000040000047882 */ /* 0x000fe20000000000 */
[----:B------:R-:W-:Y:S01]  /*05b0*/  UMOV UR7, 0x1 ;  /* 0x0000000100077882 */ /* 0x000fe20000000000 */
[----:B------:R-:W-:Y:S01]  /*05c0*/  ELECT P0, URZ, PT ;  /* 0x00000000003f782f */ /* 0x000fe20003800000 */
[----:B0-----:R-:W-:Y:S02]  /*05d0*/  ULEA UR6, UR5, UR4, 0x18 ;  /* 0x0000000405067291 */ /* 0x001fe4000f8ec03f */
[----:B------:R-:W-:-:S04]  /*05e0*/  UIADD3 UR4, -UR7, 0x100000, URZ ;  /* 0x0010000007047890 */ /* 0x000fc8000fffe13f */
[----:B------:R-:W-:Y:S02]  /*05f0*/  USHF.L.U32 UR5, UR4, 0xb, URZ ;  /* 0x0000000b04057899 */ /* 0x000fe4000800063f */
[----:B------:R-:W-:Y:S01]  /*0600*/  USHF.L.U32 UR4, UR4, 0x1, URZ ;  /* 0x0000000104047899 */ /* 0x000fe2000800063f */
[----:B------:R-:W0:Y:S11]  /*0610*/  FENCE.VIEW.ASYNC.S ;  /* 0x00000000000073c6 */ /* 0x000e360000000000 */
[----:B0-----:R3:W0:Y:S01]  /*0620*/  SYNCS.EXCH.64 URZ, [UR6+0x29870], UR4 ;  /* 0x02987004063f75b2 */ /* 0x0016220008000100 */
[----:B------:R3:W0:Y:S01]  /*0630*/  SYNCS.EXCH.64 URZ, [UR6+0x29880], UR4 ;  /* 0x02988004063f75b2 */ /* 0x0006220008000100 */
[----:B------:R3:W0:Y:S01]  /*0640*/  SYNCS.EXCH.64 URZ, [UR6+0x29878], UR4 ;  /* 0x02987804063f75b2 */ /* 0x0006220008000100 */
[----:B------:R3:W0:Y:S02]  /*0650*/  SYNCS.EXCH.64 URZ, [UR6+0x29888], UR4 ;  /* 0x02988804063f75b2 */ /* 0x0006240008000100 */
[----:B---3--:R-:W-:Y:S01]  /*0660*/  NOP ;  /* 0x0000000000007918 */ /* 0x008fe20000000000 */
.L_x_242:
        /* <DEDUP_REMOVED lines=22> */
.L_x_243:
        /* <DEDUP_REMOVED lines=22> */
.L_x_244:
[----:B------:R-:W-:Y:S01]  /*0930*/  PLOP3.LUT P0, PT, PT, PT, UP0, 0x80, 0x0 ;  /* 0x000000000000781c */ /* 0x000fe20003f0f008 */
[----:B------:R-:W-:Y:S01]  /*0940*/  UMOV UR40, 0x1 ;  /* 0x0000000100287882 */ /* 0x000fe20000000000 */
[----:B------:R-:W-:Y:S01]  /*0950*/  NOP ;  /* 0x0000000000007918 */ /* 0x000fe20000000000 */
[----:B------:R-:W-:Y:S01]  /*0960*/  USEL UR40, UR40, 0x2, !UP0 ;  /* 0x0000000228287887 */ /* 0x000fe2000c000000 */
[----:B------:R-:W-:Y:S01]  /*0970*/  ULDC.64 UR46, c[0x0][0x208] ;  /* 0x00008200002e7ab9 */ /* 0x000fe20000000a00 */
[----:B012-4-:R-:W-:Y:S08]  /*0980*/  BAR.SYNC.DEFER_BLOCKING 0x0 ;  /* 0x0000000000007b1d */ /* 0x017ff00000010000 */
[----:B------:R-:W-:Y:S05]  /*0990*/  @!P0 BRA `(.L_x_245) ;  /* 0x000000b400488947 */ /* 0x000fea0003800000 */
.L_x_246:
[----:B------:R-:W-:-:S08]  /*09a0*/  NOP ;  /* 0x0000000000007918 */ /* 0x000fd00000000000 */
[----:B------:R-:W0:Y:S02]  /*09b0*/  USETMAXREG.TRY_ALLOC.CTAPOOL UP0, 0xf0 ;  /* 0x000000f0000079c8 */ /* 0x000e240008000600 */
[----:B0-----:R-:W-:-:S13]  /*09c0*/  PLOP3.LUT P0, PT, PT, PT, UP0, 0x80, 0x0 ;  /* 0x000000000000781c */ /* 0x001fda0003f0f008 */
[----:B------:R-:W-:Y:S05]  /*09d0*/  @!P0 BRA `(.L_x_246) ;  /* 0xfffffffc00f08947 */ /* 0x000fea000383ffff */
[----:B------:R-:W0:Y:S01]  /*09e0*/  S2R R2, SR_TID.X ;  /* 0x0000000000027919 */ /* 0x000e220000002100 */
[----:B------:R-:W1:Y:S01]  /*09f0*/  S2UR UR5, SR_CgaCtaId ;  /* 0x00000000000579c3 */ /* 0x000e620000008800 */
[----:B------:R-:W-:-:S07]  /*0a00*/  UMOV UR4, 0x400 ;  /* 0x0000040000047882 */ /* 0x000fce0000000000 */
[----:B------:R-:W-:Y:S06]  /*0a10*/  BAR.ARV 0x8, 0x120 ;  /* 0x0204800000007b1d */ /* 0x000fec0000002000 */
[----:B-1----:R-:W-:Y:S01]  /*0a20*/  ULEA UR4, UR5, UR4, 0x18 ;  /* 0x0000000405047291 */ /* 0x002fe2000f8ec03f */
[----:B0-----:R-:W-:-:S04]  /*0a30*/  LOP3.LUT R0, R2, 0xffffff80, RZ, 0xc0, !PT ;  /* 0xffffff8002007812 */ /* 0x001fc800078ec0ff */
[----:B------:R-:W-:-:S13]  /*0a40*/  ISETP.NE.AND P0, PT, R0, 0x80, PT ;  /* 0x000000800000780c */ /* 0x000fda0003f05270 */
[----:B------:R-:W-:Y:S08]  /*0a50*/  @!P0 BAR.ARV 0x9, 0x100 ;  /* 0x0244000000008b1d */ /* 0x000ff00000002000 */
[----:B------:R-:W-:Y:S06]  /*0a60*/  BAR.SYNC.DEFER_BLOCKING 0x5, 0x180 ;  /* 0x0146000000007b1d */ /* 0x000fec0000010000 */
[----:B------:R-:W0:Y:S01]  /*0a70*/  LDS.128 R48, [UR4+0x298d0] ;  /* 0x0298d004ff307984 */ /* 0x000e220008000c00 */
[----:B------:R-:W-:Y:S01]  /*0a80*/  ULDC UR4, c[0x0][0xc14] ;  /* 0x0003050000047ab9 */ /* 0x000fe20000000800 */
[----:B------:R-:W-:Y:S06]  /*0a90*/  BAR.ARV 0x4, 0x180 ;  /* 0x0106000000007b1d */ /* 0x000fec0000002000 */
[----:B0-----:R-:W-:-:S13]  /*0aa0*/  ISETP.GE.AND P0, PT, R51, UR4, PT ;  /* 0x0000000433007c0c */ /* 0x001fda000bf06270 */
[----:B------:R-:W-:Y:S05]  /*0ab0*/  @P0 EXIT ;  /* 0x000000000000094d */ /* 0x000fea0003800000 */
[----:B------:R-:W-:Y:S01]  /*0ac0*/  VIADD R171, R2, 0xffffff80 ;  /* 0xffffff8002ab7836 */ /* 0x000fe20000000000 */
[----:B------:R-:W-:Y:S01]  /*0ad0*/  R2UR UR5, R50 ;  /* 0x00000000320572ca */ /* 0x000fe200000e0000 */
[----:B------:R-:W-:Y:S01]  /*0ae0*/  ULOP3.LUT UR44, UR40, 0x1, URZ, 0xfc, !UPT ;  /* 0x00000001282c7892 */ /* 0x000fe2000f8efc3f */
[----:B------:R-:W-:Y:S02]  /*0af0*/  UMOV UR43, URZ ;  /* 0x0000003f002b7c82 */ /* 0x000fe40008000000 */
[----:B------:R-:W-:Y:S01]  /*0b00*/  SHF.R.S32.HI R0, RZ, 0x1f, R171 ;  /* 0x0000001fff007819 */ /* 0x000fe200000114ab */
[----:B------:R-:W-:Y:S01]  /*0b10*/  UMOV UR42, URZ ;  /* 0x0000003f002a7c82 */ /* 0x000fe20008000000 */
[----:B------:R-:W-:Y:S02]  /*0b20*/  UMOV UR50, URZ ;  /* 0x0000003f00327c82 */ /* 0x000fe40008000000 */
[CC--:B------:R-:W-:Y:S02]  /*0b30*/  LEA.HI R2, R0.reuse, R171.reuse, RZ, 0x7 ;  /* 0x000000ab00027211 */ /* 0x0c0fe400078f38ff */
[----:B------:R-:W-:-:S02]  /*0b40*/  LEA.HI R3, R0, R171, RZ, 0x4 ;  /* 0x000000ab00037211 */ /* 0x000fc400078f20ff */
[----:B------:R-:W-:Y:S02]  /*0b50*/  LOP3.LUT R4, R2, 0xffffff80, RZ, 0xc0, !PT ;  /* 0xffffff8002047812 */ /* 0x000fe400078ec0ff */
[----:B------:R-:W-:Y:S02]  /*0b60*/  SHF.R.S32.HI R6, RZ, 0x4, R3 ;  /* 0x00000004ff067819 */ /* 0x000fe40000011403 */
[----:B------:R-:W-:Y:S01]  /*0b70*/  SHF.R.S32.HI R23, RZ, 0x7, R2 ;  /* 0x00000007ff177819 */ /* 0x000fe20000011402 */
[----:B------:R-:W-:Y:S01]  /*0b80*/  IMAD.IADD R19, R171, 0x1, -R4 ;  /* 0x00000001ab137824 */ /* 0x000fe200078e0a04 */
[----:B------:R-:W-:Y:S02]  /*0b90*/  LEA.HI R4, R0, R171, RZ, 0x5 ;  /* 0x000000ab00047211 */ /* 0x000fe400078f28ff */
[----:B------:R-:W-:Y:S02]  /*0ba0*/  LEA.HI R2, R2, R23, RZ, 0x1 ;  /* 0x0000001702027211 */ /* 0x000fe400078f08ff */
[----:B------:R-:W-:Y:S01]  /*0bb0*/  SHF.R.S32.HI R8, RZ, 0x1f, R19 ;  /* 0x0000001fff087819 */ /* 0x000fe20000011413 */
[----:B------:R-:W-:Y:S01]  /*0bc0*/  IMAD.SHL.U32 R5, R4, 0x20, RZ ;  /* 0x0000002004057824 */ /* 0x000fe200078e00ff */
[----:B------:R-:W-:-:S02]  /*0bd0*/  LOP3.LUT R4, R3, 0x3fffff0, RZ, 0xc0, !PT ;  /* 0x03fffff003047812 */ /* 0x000fc400078ec0ff */
[----:B------:R-:W-:Y:S02]  /*0be0*/  LEA.HI R7, R8, R19, RZ, 0x2 ;  /* 0x0000001308077211 */ /* 0x000fe400078f10ff */
[----:B------:R-:W-:Y:S01]  /*0bf0*/  LEA.HI R3, R3, R6, RZ, 0x1 ;  /* 0x0000000603037211 */ /* 0x000fe200078f08ff */
[----:B------:R-:W-:Y:S01]  /*0c00*/  IMAD.IADD R4, R171, 0x1, -R4 ;  /* 0x00000001ab047824 */ /* 0x000fe200078e0a04 */
[--C-:B------:R-:W-:Y:S02]  /*0c10*/  SHF.R.S32.HI R9, RZ, 0x2, R7.reuse ;  /* 0x00000002ff097819 */ /* 0x100fe40000011407 */
[----:B------:R-:W-:Y:S02]  /*0c20*/  SHF.R.S32.HI R10, RZ, 0x1f, R7 ;  /* 0x0000001fff0a7819 */ /* 0x000fe40000011407 */
[----:B------:R-:W-:Y:S02]  /*0c30*/  LOP3.LUT R3, R3, 0x1ffffffe, RZ, 0xc0, !PT ;  /* 0x1ffffffe03037812 */ /* 0x000fe400078ec0ff */
[----:B------:R-:W-:-:S02]  /*0c40*/  LEA.HI R10, R10, R9, RZ, 0x3 ;  /* 0x000000090a0a7211 */ /* 0x000fc400078f18ff */
[----:B------:R-:W-:Y:S01]  /*0c50*/  LOP3.LUT R2, R2, 0x3fffffe, RZ, 0xc0, !PT ;  /* 0x03fffffe02027812 */ /* 0x000fe200078ec0ff */
[----:B------:R-:W-:Y:S01]  /*0c60*/  IMAD.IADD R3, R6, 0x1, -R3 ;  /* 0x0000000106037824 */ /* 0x000fe200078e0a03 */
[----:B------:R-:W-:Y:S02]  /*0c70*/  LOP3.LUT R10, R10, 0xfffffff8, RZ, 0xc0, !PT ;  /* 0xfffffff80a0a7812 */ /* 0x000fe400078ec0ff */
[----:B------:R-:W-:Y:S01]  /*0c80*/  LEA.HI R8, R8, R19, RZ, 0x5 ;  /* 0x0000001308087211 */ /* 0x000fe200078f28ff */
[----:B------:R-:W-:Y:S01]  /*0c90*/  IMAD.IADD R169, R23, 0x1, -R2 ;  /* 0x0000000117a97824 */ /* 0x000fe200078e0a02 */
[----:B------:R-:W-:Y:S01]  /*0ca0*/  LEA.HI R0, R0, R171, RZ, 0x3 ;  /* 0x000000ab00007211 */ /* 0x000fe200078f18ff */
[----:B------:R-:W-:Y:S01]  /*0cb0*/  IMAD.IADD R9, R9, 0x1, -R10 ;  /* 0x0000000109097824 */ /* 0x000fe200078e0a0a */
[----:B------:R-:W-:Y:S02]  /*0cc0*/  LOP3.LUT R5, R5, 0xfffffc00, RZ, 0xc0, !PT ;  /* 0xfffffc0005057812 */ /* 0x000fe400078ec0ff */
[----:B------:R-:W-:-:S02]  /*0cd0*/  LOP3.LUT R6, R7, 0x7ffffffc, RZ, 0xc0, !PT ;  /* 0x7ffffffc07067812 */ /* 0x000fc400078ec0ff */
[----:B------:R-:W-:Y:S01]  /*0ce0*/  SHF.R.S32.HI R8, RZ, 0x5, R8 ;  /* 0x00000005ff087819 */ /* 0x000fe20000011408 */
[----:B------:R-:W-:Y:S01]  /*0cf0*/  IMAD R4, R4, 0x40, R5 ;  /* 0x0000004004047824 */ /* 0x000fe200078e0205 */
[----:B------:R-:W-:Y:S01]  /*0d00*/  LOP3.LUT R2, R0, 0x1ffffff8, RZ, 0xc0, !PT ;  /* 0x1ffffff800027812 */ /* 0x000fe200078ec0ff */
[----:B------:R-:W-:Y:S01]  /*0d10*/  IMAD.MOV.U32 R5, RZ, RZ, -0x2 ;  /* 0xfffffffeff057424 */ /* 0x000fe200078e00ff */
[----:B------:R-:W-:Y:S01]  /*0d20*/  SHF.R.S32.HI R16, RZ, 0x3, R0 ;  /* 0x00000003ff107819 */ /* 0x000fe20000011400 */
[----:B------:R-:W-:Y:S02]  /*0d30*/  IMAD.IADD R6, R19, 0x1, -R6 ;  /* 0x0000000113067824 */ /* 0x000fe400078e0a06 */
[----:B------:R-:W-:Y:S02]  /*0d40*/  IMAD R8, R8, 0x10, R9 ;  /* 0x0000001008087824 */ /* 0x000fe400078e0209 */
[----:B------:R-:W-:Y:S02]  /*0d50*/  IMAD.IADD R2, R171, 0x1, -R2 ;  /* 0x00000001ab027824 */ /* 0x000fe400078e0a02 */
[----:B------:R-:W-:-:S02]  /*0d60*/  IMAD R170, R3, 0x8, R4 ;  /* 0x0000000803aa7824 */ /* 0x000fc400078e0204 */
[----:B------:R-:W-:Y:S02]  /*0d70*/  IMAD R168, R6, R5, 0xa0 ;  /* 0x000000a006a87424 */ /* 0x000fe400078e0205 */
[----:B------:R-:W-:Y:S02]  /*0d80*/  IMAD R169, R169, 0x40, R8 ;  /* 0x00000040a9a97824 */ /* 0x000fe400078e0208 */
[----:B------:R-:W-:-:S07]  /*0d90*/  IMAD.SHL.U32 R2, R2, 0x8, RZ ;  /* 0x0000000802027824 */ /* 0x000fce00078e00ff */
.L_x_290:
[----:B0-----:R-:W0:Y:S01]  /*0da0*/  LDC.64 R4, c[0x0][0xc60] ;  /* 0x00031800ff047b82 */ /* 0x001e220000000a00 */
[----:B------:R-:W-:Y:S01]  /*0db0*/  ULDC.64 UR6, c[0x0][0xa28] ;  /* 0x00028a0000067ab9 */ /* 0x000fe20000000a00 */
[----:B------:R-:W-:Y:S01]  /*0dc0*/  ULDC.64 UR8, c[0x0][0xa20] ;  /* 0x0002880000087ab9 */ /* 0x000fe20000000a00 */
[----:B------:R-:W-:Y:S01]  /*0dd0*/  ULDC UR4, c[0x0][0x404] ;  /* 0x0001010000047ab9 */ /* 0x000fe20000000800 */
[----:B0-----:R-:W-:-:S06]  /*0de0*/  IMAD.WIDE R4, R51, 0x4, R4 ;  /* 0x0000000433047825 */ /* 0x001fcc00078e0204 */
[----:B--2---:R-:W2:Y:S01]  /*0df0*/  LDG.E R4, desc[UR46][R4.64] ;  /* 0x0000002e04047981 */ /* 0x004ea2000c1e1900 */
[----:B------:R-:W-:Y:S02]  /*0e00*/  UISETP.NE.U32.AND UP0, UPT, UR6, URZ, UPT ;  /* 0x0000003f0600728c */ /* 0x000fe4000bf05070 */
[----:B------:R-:W-:Y:S02]  /*0e10*/  UISETP.NE.U32.AND UP1, UPT, UR8, URZ, UPT ;  /* 0x0000003f0800728c */ /* 0x000fe4000bf25070 */
[----:B------:R-:W-:Y:S02]  /*0e20*/  UISETP.NE.AND.EX UP0, UPT, UR7, URZ, UPT, UP0 ;  /* 0x0000003f0700728c */ /* 0x000fe4000bf05300 */
[----:B------:R-:W-:-:S04]  /*0e30*/  UISETP.NE.AND.EX UP1, UPT, UR9, URZ, UPT, UP1 ;  /* 0x0000003f0900728c */ /* 0x000fc8000bf25310 */
[----:B------:R-:W-:Y:S02]  /*0e40*/  PLOP3.LUT P0, PT, PT, PT, UP0, 0x80, 0x0 ;  /* 0x000000000000781c */ /* 0x000fe40003f0f008 */
[----:B------:R-:W-:Y:S02]  /*0e50*/  PLOP3.LUT P1, PT, PT, PT, UP1, 0x80, 0x0 ;  /* 0x000000000000781c */ /* 0x000fe40003f2f018 */
[----:B--2---:R-:W-:-:S13]  /*0e60*/  R2UR UR36, R4 ;  /* 0x00000000042472ca */ /* 0x004fda00000e0000 */
[----:B------:R-:W-:Y:S02]  /*0e70*/  USHF.R.S32.HI UR37, URZ, 0x1f, UR36 ;  /* 0x0000001f3f257899 */ /* 0x000fe40008011424 */
[----:B------:R-:W-:Y:S02]  /*0e80*/  @UP0 ULEA UR6, UP2, UR36, UR6, 0x2 ;  /* 0x0000000624060291 */ /* 0x000fe4000f84103f */
[----:B------:R-:W-:Y:S02]  /*0e90*/  @UP1 ULEA UR8, UP3, UR36, UR8, 0x2 ;  /* 0x0000000824081291 */ /* 0x000fe4000f86103f */
[----:B------:R-:W-:Y:S02]  /*0ea0*/  @UP0 ULEA.HI.X UR7, UR36, UR7, UR37, 0x2, UP2 ;  /* 0x0000000724070291 */ /* 0x000fe400090f1425 */
[----:B------:R-:W-:Y:S01]  /*0eb0*/  @UP1 ULEA.HI.X UR9, UR36, UR9, UR37, 0x2, UP3 ;  /* 0x0000000924091291 */ /* 0x000fe200098f1425 */
[----:B------:R-:W-:Y:S02]  /*0ec0*/  IMAD.U32 R4, RZ, RZ, UR6 ;  /* 0x00000006ff047e24 */ /* 0x000fe4000f8e00ff */
[----:B---34-:R-:W-:-:S02]  /*0ed0*/  IMAD.U32 R6, RZ, RZ, UR8 ;  /* 0x00000008ff067e24 */ /* 0x018fc4000f8e00ff */
[----:B------:R-:W-:Y:S01]  /*0ee0*/  IMAD.U32 R5, RZ, RZ, UR7 ;  /* 0x00000007ff057e24 */ /* 0x000fe2000f8e00ff */
[----:B------:R-:W-:Y:S01]  /*0ef0*/  ULDC.64 UR6, c[0x0][0x3f8] ;  /* 0x0000fe0000067ab9 */ /* 0x000fe20000000a00 */
[----:B------:R-:W-:-:S03]  /*0f00*/  IMAD.U32 R7, RZ, RZ, UR9 ;  /* 0x00000009ff077e24 */ /* 0x000fc6000f8e00ff */
[----:B------:R-:W2:Y:S04]  /*0f10*/  @P0 LDG.E R4, desc[UR46][R4.64] ;  /* 0x0000002e04040981 */ /* 0x000ea8000c1e1900 */
[----:B------:R-:W3:Y:S01]  /*0f20*/  @P1 LDG.E R6, desc[UR46][R6.64] ;  /* 0x0000002e06061981 */ /* 0x000ee2000c1e1900 */
[----:B------:R-:W-:Y:S01]  /*0f30*/  UISETP.NE.U32.AND UP0, UPT, UR6, URZ, UPT ;  /* 0x0000003f0600728c */ /* 0x000fe2000bf05070 */
[----:B------:R-:W-:Y:S01]  /*0f40*/  IMAD.MOV.U32 R18, RZ, RZ, R49 ;  /* 0x000000ffff127224 */ /* 0x000fe200078e0031 */
[----:B------:R-:W-:Y:S01]  /*0f50*/  UMOV UR49, URZ ;  /* 0x0000003f00317c82 */ /* 0x000fe20008000000 */
[----:B------:R-:W-:Y:S01]  /*0f60*/  ULDC UR6, c[0x0][0x2e0] ;  /* 0x0000b80000067ab9 */ /* 0x000fe20000000800 */
[----:B------:R-:W-:Y:S01]  /*0f70*/  UISETP.NE.AND.EX UP0, UPT, UR7, URZ, UPT, UP0 ;  /* 0x0000003f0700728c */ /* 0x000fe2000bf05300 */
[----:B------:R-:W-:Y:S01]  /*0f80*/  IMAD.MOV.U32 R0, RZ, RZ, RZ ;  /* 0x000000ffff007224 */ /* 0x000fe200078e00ff */
[----:B------:R-:W-:Y:S01]  /*0f90*/  UMOV UR38, UR5 ;  /* 0x0000000500267c82 */ /* 0x000fe20008000000 */
[----:B------:R-:W-:Y:S01]  /*0fa0*/  IMAD.MOV.U32 R3, RZ, RZ, RZ ;  /* 0x000000ffff037224 */ /* 0x000fe200078e00ff */
[----:B------:R-:W-:Y:S01]  /*0fb0*/  USEL UR4, UR4, 0x1, UP0 ;  /* 0x0000000104047887 */ /* 0x000fe20008000000 */
[----:B------:R-:W-:Y:S01]  /*0fc0*/  IMAD.MOV.U32 R87, RZ, RZ, RZ ;  /* 0x000000ffff577224 */ /* 0x000fe200078e00ff */
[----:B-----5:R-:W-:-:S02]  /*0fd0*/  CS2R R8, SRZ ;  /* 0x0000000000087805 */ /* 0x020fc4000001ff00 */
[----:B------:R-:W-:Y:S01]  /*0fe0*/  CS2R R10, SRZ ;  /* 0x00000000000a7805 */ /* 0x000fe2000001ff00 */
[----:B------:R-:W-:Y:S01]  /*0ff0*/  UIMAD UR4, UR4, UR6, URZ ;  /* 0x00000006040472a4 */ /* 0x000fe2000f8e023f */
[----:B-1----:R-:W-:Y:S02]  /*1000*/  CS2R R12, SRZ ;  /* 0x00000000000c7805 */ /* 0x002fe4000001ff00 */
[----:B------:R-:W-:Y:S01]  /*1010*/  CS2R R14, SRZ ;  /* 0x00000000000e7805 */ /* 0x000fe2000001ff00 */
[----:B------:R-:W-:Y:S01]  /*1020*/  ULDC UR6, c[0x0][0x428] ;  /* 0x00010a0000067ab9 */ /* 0x000fe20000000800 */
[----:B------:R-:W-:Y:S01]  /*1030*/  CS2R R20, SRZ ;  /* 0x0000000000147805 */ /* 0x000fe2000001ff00 */
[----:B------:R-:W-:Y:S01]  /*1040*/  UISETP.NE.AND UP0, UPT, UR6, 0x1, UPT ;  /* 0x000000010600788c */ /* 0x000fe2000bf05270 */
        /* <DEDUP_REMOVED lines=17> */
[----:B------:R-:W-:Y:S01]  /*1160*/  CS2R R92, SRZ ;  /* 0x00000000005c7805 */ /* 0x000fe2000001ff00 */
[----:B------:R-:W-:Y:S01]  /*1170*/  IMAD.MOV.U32 R64, RZ, RZ, RZ ;  /* 0x000000ffff407224 */ /* 0x000fe200078e00ff */
[----:B------:R-:W-:Y:S01]  /*1180*/  CS2R R94, SRZ ;  /* 0x00000000005e7805 */ /* 0x000fe2000001ff00 */
[----:B------:R-:W-:Y:S02]  /*1190*/  IMAD.MOV.U32 R68, RZ, RZ, RZ ;  /* 0x000000ffff447224 */ /* 0x000fe400078e00ff */
[----:B------:R-:W-:Y:S01]  /*11a0*/  IMAD.MOV.U32 R97, RZ, RZ, RZ ;  /* 0x000000ffff617224 */ /* 0x000fe200078e00ff */
[----:B--2---:R-:W-:-:S02]  /*11b0*/  @P0 R2UR UR49, R4 ;  /* 0x00000000043102ca */ /* 0x004fc400000e0000 */
[----:B------:R-:W-:Y:S02]  /*11c0*/  PLOP3.LUT P0, PT, PT, PT, PT, 0x80, 0x0 ;  /* 0x000000000000781c */ /* 0x000fe40003f0f070 */
[----:B---3--:R-:W-:Y:S01]  /*11d0*/  @P1 R2UR UR4, R6 ;  /* 0x00000000060412ca */ /* 0x008fe200000e0000 */
[----:B------:R-:W-:-:S14]  /*11e0*/  @P1 BRA `(.L_x_247) ;  /* 0x0000000000341947 */ /* 0x000fdc0003800000 */
[----:B------:R-:W-:Y:S02]  /*11f0*/  ULDC.64 UR6, c[0x0][0xa08] ;  /* 0x0002820000067ab9 */ /* 0x000fe40000000a00 */
[----:B------:R-:W-:-:S04]  /*1200*/  ISETP.NE.U32.AND P1, PT, RZ, UR6, PT ;  /* 0x00000006ff007c0c */ /* 0x000fc8000bf25070 */
[----:B------:R-:W-:-:S13]  /*1210*/  ISETP.NE.AND.EX P1, PT, RZ, UR7, PT, P1 ;  /* 0x00000007ff007c0c */ /* 0x000fda000bf25310 */
[----:B------:R-:W-:Y:S05]  /*1220*/  @!P1 BRA `(.L_x_247) ;  /* 0x0000000000249947 */ /* 0x000fea0003800000 */
[----:B------:R-:W-:Y:S02]  /*1230*/  ULDC.64 UR6, c[0x0][0xa08] ;  /* 0x0002820000067ab9 */ /* 0x000fe40000000a00 */
[----:B------:R-:W-:-:S06]  /*1240*/  UIMAD.WIDE UR6, UR36, 0x4, UR6 ;  /* 0x00000004240678a5 */ /* 0x000fcc000f8e0206 */
[----:B------:R-:W-:Y:S02]  /*1250*/  IMAD.U32 R4, RZ, RZ, UR6 ;  /* 0x00000006ff047e24 */ /* 0x000fe4000f8e00ff */
[----:B------:R-:W-:-:S05]  /*1260*/  IMAD.U32 R5, RZ, RZ, UR7 ;  /* 0x00000007ff057e24 */ /* 0x000fca000f8e00ff */
[----:B------:R-:W2:Y:S04]  /*1270*/  LDG.E R7, desc[UR46][R4.64] ;  /* 0x0000002e04077981 */ /* 0x000ea8000c1e1900 */
[----:B------:R-:W3:Y:S01]  /*1280*/  LDG.E R6, desc[UR46][R4.64+0x4] ;  /* 0x0000042e04067981 */ /* 0x000ee2000c1e1900 */
[----:B--2---:R-:W-:Y:S02]  /*1290*/  R2UR UR4, R7 ;  /* 0x00000000070472ca */ /* 0x004fe400000e0000 */
[----:B---3--:R-:W-:-:S13]  /*12a0*/  R2UR UR6, R6 ;  /* 0x00000000060672ca */ /* 0x008fda00000e0000 */
[----:B------:R-:W-:-:S12]  /*12b0*/  UIADD3 UR4, -UR4, UR6, URZ ;  /* 0x0000000604047290 */ /* 0x000fd8000fffe13f */
.L_x_247:
[----:B------:R-:W-:Y:S01]  /*12c0*/  UIADD3 UR49, -UR49, UR4, URZ ;  /* 0x0000000431317290 */ /* 0x000fe2000fffe13f */
[----:B------:R-:W-:Y:S01]  /*12d0*/  IMAD.MOV.U32 R5, RZ, RZ, RZ ;  /* 0x000000ffff057224 */ /* 0x000fe200078e00ff */
[----:B------:R-:W-:Y:S01]  /*12e0*/  @UP0 ULDC UR6, c[0x0][0x42c] ;  /* 0x00010b0000060ab9 */ /* 0x000fe20000000800 */
[----:B------:R-:W-:Y:S01]  /*12f0*/  @UP0 ULDC UR4, c[0x0][0x430] ;  /* 0x00010c0000040ab9 */ /* 0x000fe20000000800 */
[----:B------:R-:W-:Y:S01]  /*1300*/  UISETP.GE.AND UP1, UPT, UR49, 0x1, UPT ;  /* 0x000000013100788c */ /* 0x000fe2000bf26270 */
[----:B------:R-:W-:Y:S01]  /*1310*/  IMAD.MOV.U32 R72, RZ, RZ, RZ ;  /* 0x000000ffff487224 */ /* 0x000fe200078e00ff */
[----:B------:R-:W-:Y:S01]  /*1320*/  UIADD3 UR8, UR49, 0x9f, URZ ;  /* 0x0000009f31087890 */ /* 0x000fe2000fffe03f */
[----:B------:R-:W-:Y:S01]  /*1330*/  IMAD.MOV.U32 R96, RZ, RZ, RZ ;  /* 0x000000ffff607224 */ /* 0x000fe200078e00ff */
[----:B------:R-:W-:Y:S01]  /*1340*/  UIMAD.WIDE.U32 UR6, UR5, UR6, URZ ;  /* 0x00000006050672a5 */ /* 0x000fe2000f8e003f */
[----:B------:R-:W-:Y:S02]  /*1350*/  CS2R R98, SRZ ;  /* 0x0000000000627805 */ /* 0x000fe4000001ff00 */
[----:B------:R-:W-:Y:S01]  /*1360*/  PLOP3.LUT P1, PT, PT, PT, UP1, 0x80, 0x0 ;  /* 0x000000000000781c */ /* 0x000fe20003f2f018 */
[----:B------:R-:W-:Y:S01]  /*1370*/  UIMAD.WIDE UR8, UR8, 0x66666667, URZ ;  /* 0x66666667080878a5 */ /* 0x000fe2000f8e023f */
[----:B------:R-:W-:Y:S01]  /*1380*/  IMAD.MOV.U32 R65, RZ, RZ, RZ ;  /* 0x000000ffff417224 */ /* 0x000fe200078e00ff */
[----:B------:R-:W-:Y:S01]  /*1390*/  @UP0 USHF.R.U32.HI UR38, URZ, UR4, UR7 ;  /* 0x000000043f260299 */ /* 0x000fe20008011607 */
[----:B------:R-:W-:Y:S01]  /*13a0*/  IMAD.MOV.U32 R76, RZ, RZ, RZ ;  /* 0x000000ffff4c7224 */ /* 0x000fe200078e00ff */
[----:B------:R-:W-:Y:S01]  /*13b0*/  USHF.R.U32.HI UR48, URZ, 0x1f, UR9 ;  /* 0x0000001f3f307899 */ /* 0x000fe20008011609 */
[----:B------:R-:W-:Y:S01]  /*13c0*/  CS2R R100, SRZ ;  /* 0x0000000000647805 */ /* 0x000fe2000001ff00 */
[----:B------:R-:W-:Y:S01]  /*13d0*/  UMOV UR39, UR5 ;  /* 0x0000000500277c82 */ /* 0x000fe20008000000 */
[----:B------:R-:W-:Y:S01]  /*13e0*/  IMAD.MOV.U32 R69, RZ, RZ, RZ ;  /* 0x000000ffff457224 */ /* 0x000fe200078e00ff */
[----:B------:R-:W-:Y:S01]  /*13f0*/  ULEA.HI.SX32 UR48, UR9, UR48, 0x1a ;  /* 0x0000003009307291 */ /* 0x000fe2000f8fd23f */
[----:B------:R-:W-:-:S02]  /*1400*/  IMAD.MOV.U32 R80, RZ, RZ, RZ ;  /* 0x000000ffff507224 */ /* 0x000fc400078e00ff */
[----:B------:R-:W-:Y:S01]  /*1410*/  IMAD.MOV.U32 R103, RZ, RZ, RZ ;  /* 0x000000ffff677224 */ /* 0x000fe200078e00ff */
[----:B------:R-:W-:Y:S08]  /*1420*/  @!P1 BRA `(.L_x_248) ;  /* 0x0000008400409947 */ /* 0x000ff00003800000 */
[----:B------:R-:W0:Y:S01]  /*1430*/  SHFL.IDX PT, R0, R23, RZ, 0x1f ;  /* 0x00001fff17007589 */ /* 0x000e2200000e0000 */
[----:B------:R-:W1:Y:S01]  /*1440*/  S2UR UR6, SR_CgaCtaId ;  /* 0x00000000000679c3 */ /* 0x000e620000008800 */
[----:B------:R-:W-:Y:S01]  /*1450*/  UMOV UR5, 0x400 ;  /* 0x0000040000057882 */ /* 0x000fe20000000000 */
[----:B0-----:R-:W-:Y:S01]  /*1460*/  R2UR UR41, R0 ;  /* 0x00000000002972ca */ /* 0x001fe200000e0000 */
[----:B-1----:R-:W-:-:S04]  /*1470*/  ULEA UR5, UR6, UR5, 0x18 ;  /* 0x0000000506057291 */ /* 0x002fc8000f8ec03f */
[----:B------:R-:W-:-:S04]  /*1480*/  UIADD3 UR5, UR5, 0x14400, URZ ;  /* 0x0001440005057890 */ /* 0x000fc8000fffe03f */
[----:B------:R-:W-:-:S04]  /*1490*/  ULOP3.LUT UP0, URZ, UR5, 0x9f, URZ, 0xc0, !UPT ;  /* 0x0000009f053f7892 */ /* 0x000fc8000f80c03f */
[----:B------:R-:W-:Y:S02]  /*14a0*/  ULEA.HI UR4, UR41, UR41, URZ, 0x1 ;  /* 0x0000002929047291 */ /* 0x000fe4000f8f083f */
[----:B------:R-:W-:Y:S02]  /*14b0*/  PLOP3.LUT P0, PT, PT, PT, UP0, 0x80, 0x0 ;  /* 0x000000000000781c */ /* 0x000fe40003f0f008 */
[----:B------:R-:W-:-:S04]  /*14c0*/  ULOP3.LUT UR4, UR4, 0x3e, URZ, 0xc0, !UPT ;  /* 0x0000003e04047892 */ /* 0x000fc8000f8ec03f */
[----:B------:R-:W-:-:S04]  /*14d0*/  UIADD3 UR4, UR41, -UR4, URZ ;  /* 0x8000000429047290 */ /* 0x000fc8000fffe03f */
[----:B------:R-:W-:-:S04]  /*14e0*/  ULEA UR4, UR4, UR5, 0xc ;  /* 0x0000000504047291 */ /* 0x000fc8000f8e603f */
[----:B------:R-:W-:-:S04]  /*14f0*/  USHF.R.U32.HI UR4, URZ, 0x4, UR4 ;  /* 0x000000043f047899 */ /* 0x000fc80008011604 */
[----:B------:R-:W-:Y:S01]  /*1500*/  ULOP3.LUT UR51, UR4, 0x3fff, URZ, 0xc0, !UPT ;  /* 0x00003fff04337892 */ /* 0x000fe2000f8ec03f */
[----:B------:R-:W-:Y:S11]  /*1510*/  @!P0 BRA `(.L_x_249) ;  /* 0x0000000000408947 */ /* 0x000ff60003800000 */
[----:B------:R-:W-:Y:S01]  /*1520*/  MOV R0, 0x0 ;  /* 0x0000000000007802 */ /* 0x000fe20000000f00 */
[----:B------:R-:W-:Y:S01]  /*1530*/  ULDC.64 UR4, c[0x4][0xc8] ;  /* 0x0100320000047ab9 */ /* 0x000fe20000000a00 */
[----:B------:R-:W-:Y:S01]  /*1540*/  ULDC.64 UR6, c[0x4][0x30] ;  /* 0x01000c0000067ab9 */ /* 0x000fe20000000a00 */
[----:B------:R-:W-:Y:S01]  /*1550*/  IMAD.U32 R4, RZ, RZ, UR4 ;  /* 0x00000004ff047e24 */ /* 0x000fe2000f8e00ff */
[----:B------:R0:W1:Y:S01]  /*1560*/  LDC.64 R14, c[0x4][R0] ;  /* 0x01000000000e7b82 */ /* 0x0000620000000a00 */
        /* <DEDUP_REMOVED lines=8> */
[----:B0-----:R-:W-:-:S07]  /*15f0*/  IMAD.MOV.U32 R13, RZ, RZ, RZ ;  /* 0x000000ffff0d7224 */ /* 0x001fce00078e00ff */
[----:B------:R-:W-:-:S07]  /*1600*/  LEPC R20, `(.L_x_249) ;  /* 0x000000001014794e */ /* 0x000fce0000000000 */
[----:B-1----:R-:W-:Y:S05]  /*1610*/  CALL.ABS.NOINC R14 ;  /* 0x000000000e007343 */ /* 0x002fea0003c00000 */
.L_x_249:
        /* <DEDUP_REMOVED lines=10> */
[----:B------:R-:W-:Y:S01]  /*16c0*/  @UP0 ULDC.64 UR14, c[0x0][0x9a8] ;  /* 0x00026a00000e0ab9 */ /* 0x000fe20000000a00 */
[----:B------:R-:W-:Y:S01]  /*16d0*/  @UP0 ULDC.64 UR18, c[0x0][0x9b0] ;  /* 0x00026c0000120ab9 */ /* 0x000fe20000000a00 */
[----:B------:R-:W-:Y:S01]  /*16e0*/  @UP1 ULDC.64 UR16, c[0x0][0x9b8] ;  /* 0x00026e0000101ab9 */ /* 0x000fe20000000a00 */
[----:B------:R-:W-:Y:S02]  /*16f0*/  @UP0 UIMAD UR8, UR37, UR14, URZ ;  /* 0x0000000e250802a4 */ /* 0x000fe4000f8e023f */
[----:B------:R-:W-:Y:S02]  /*1700*/  @UP1 UIMAD UR10, UR37, UR16, URZ ;  /* 0x00000010250a12a4 */ /* 0x000fe4000f8e023f */
[----:B------:R-:W-:Y:S02]  /*1710*/  @UP0 UIMAD UR15, UR36, UR15, UR8 ;  /* 0x0000000f240f02a4 */ /* 0x000fe4000f8e0208 */
[----:B------:R-:W-:Y:S02]  /*1720*/  @UP1 UIMAD.WIDE.U32 UR8, UR36, UR16, URZ ;  /* 0x00000010240812a5 */ /* 0x000fe4000f8e003f */
[----:B------:R-:W-:-:S02]  /*1730*/  @UP0 UIMAD.WIDE.U32 UR12, UR36, UR14, URZ ;  /* 0x0000000e240c02a5 */ /* 0x000fc4000f8e003f */
[----:B------:R-:W-:Y:S02]  /*1740*/  @UP1 UIMAD UR16, UR36, UR17, UR10 ;  /* 0x00000011241012a4 */ /* 0x000fe4000f8e020a */
[----:B------:R-:W-:Y:S02]  /*1750*/  @UP1 USHF.R.S32.HI UR17, URZ, 0x1f, UR38 ;  /* 0x0000001f3f111899 */ /* 0x000fe40008011426 */
[----:B------:R-:W-:Y:S01]  /*1760*/  @UP0 USHF.R.S32.HI UR14, URZ, 0x1f, UR38 ;  /* 0x0000001f3f0e0899 */ /* 0x000fe20008011426 */
[----:B------:R-:W-:Y:S01]  /*1770*/  @UP1 ULDC.64 UR10, c[0x0][0x9c0] ;  /* 0x00027000000a1ab9 */ /* 0x000fe20000000a00 */
[----:B------:R-:W-:Y:S02]  /*1780*/  @UP0 UIADD3 UR13, UR13, UR15, URZ ;  /* 0x0000000f0d0d0290 */ /* 0x000fe4000fffe03f */
[----:B------:R-:W-:Y:S02]  /*1790*/  @UP1 UIMAD UR15, UR17, UR10, URZ ;  /* 0x0000000a110f12a4 */ /* 0x000fe4000f8e023f */
[----:B------:R-:W-:-:S02]  /*17a0*/  @UP0 UIMAD UR14, UR14, UR18, URZ ;  /* 0x000000120e0e02a4 */ /* 0x000fc4000f8e023f */
[----:B------:R-:W-:Y:S02]  /*17b0*/  @UP1 UIADD3 UR9, UR9, UR16, URZ ;  /* 0x0000001009091290 */ /* 0x000fe4000fffe03f */
[----:B------:R-:W-:Y:S02]  /*17c0*/  @UP1 UIMAD UR15, UR38, UR11, UR15 ;  /* 0x0000000b260f12a4 */ /* 0x000fe4000f8e020f */
[----:B------:R-:W-:Y:S02]  /*17d0*/  @UP0 UIMAD UR14, UR38, UR19, UR14 ;  /* 0x00000013260e02a4 */ /* 0x000fe4000f8e020e */
[----:B------:R-:W-:Y:S02]  /*17e0*/  @UP0 UIMAD.WIDE.U32 UR12, UR38, UR18, UR12 ;  /* 0x00000012260c02a5 */ /* 0x000fe4000f8e000c */
[----:B------:R-:W-:Y:S02]  /*17f0*/  @UP1 UIMAD.WIDE.U32 UR10, UR38, UR10, UR8 ;  /* 0x0000000a260a12a5 */ /* 0x000fe4000f8e0008 */
[----:B------:R-:W-:-:S02]  /*1800*/  @UP0 UIADD3 UR9, UR13, UR14, URZ ;  /* 0x0000000e0d090290 */ /* 0x000fc4000fffe03f */
[----:B------:R-:W-:Y:S02]  /*1810*/  @UP0 ULEA UR6, UP2, UR12, UR6, 0x2 ;  /* 0x000000060c060291 */ /* 0x000fe4000f84103f */
[----:B------:R-:W-:Y:S02]  /*1820*/  @UP1 UIADD3 UR8, UR11, UR15, URZ ;  /* 0x0000000f0b081290 */ /* 0x000fe4000fffe03f */
[----:B------:R-:W-:Y:S02]  /*1830*/  @UP1 ULEA UR4, UP3, UR10, UR4, 0x2 ;  /* 0x000000040a041291 */ /* 0x000fe4000f86103f */
[----:B------:R-:W-:Y:S01]  /*1840*/  @UP0 ULEA.HI.X UR7, UR12, UR7, UR9, 0x2, UP2 ;  /* 0x000000070c070291 */ /* 0x000fe200090f1409 */
[----:B------:R-:W-:Y:S01]  /*1850*/  IMAD.U32 R6, RZ, RZ, UR6 ;  /* 0x00000006ff067e24 */ /* 0x000fe2000f8e00ff */
[----:B------:R-:W-:Y:S02]  /*1860*/  @UP1 ULEA.HI.X UR5, UR10, UR5, UR8, 0x2, UP3 ;  /* 0x000000050a051291 */ /* 0x000fe400098f1408 */
[----:B------:R-:W-:-:S02]  /*1870*/  MOV R8, UR4 ;  /* 0x0000000400087c02 */ /* 0x000fc40008000f00 */
[----:B------:R-:W-:Y:S02]  /*1880*/  IMAD.U32 R7, RZ, RZ, UR7 ;  /* 0x00000007ff077e24 */ /* 0x000fe4000f8e00ff */
[----:B------:R-:W-:-:S03]  /*1890*/  IMAD.U32 R9, RZ, RZ, UR5 ;  /* 0x00000005ff097e24 */ /* 0x000fc6000f8e00ff */
[----:B------:R0:W2:Y:S04]  /*18a0*/  @P0 LDG.E R5, desc[UR46][R6.64] ;  /* 0x0000002e06050981 */ /* 0x0000a8000c1e1900 */
[----:B------:R-:W2:Y:S01]  /*18b0*/  @P1 LDG.E R0, desc[UR46][R8.64] ;  /* 0x0000002e08001981 */ /* 0x000ea2000c1e1900 */
[----:B------:R-:W1:Y:S01]  /*18c0*/  S2UR UR5, SR_CgaCtaId ;  /* 0x00000000000579c3 */ /* 0x000e620000008800 */
[----:B------:R-:W-:Y:S01]  /*18d0*/  ULEA.HI UR4, UR43, UR43, URZ, 0x1 ;  /* 0x0000002b2b047291 */ /* 0x000fe2000f8f083f */
[----:B------:R-:W-:-:S03]  /*18e0*/  MOV R3, 0x400 ;  /* 0x0000040000037802 */ /* 0x000fc60000000f00 */
[----:B------:R-:W-:Y:S01]  /*18f0*/  ULOP3.LUT UR4, UR4, 0xfffffffe, URZ, 0xc0, !UPT ;  /* 0xfffffffe04047892 */ /* 0x000fe2000f8ec03f */
[----:B0-----:R-:W-:-:S03]  /*1900*/  IMAD.U32 R6, RZ, RZ, UR44 ;  /* 0x0000002cff067e24 */ /* 0x001fc6000f8e00ff */
[----:B------:R-:W-:Y:S02]  /*1910*/  UIADD3 UR4, UR43, -UR4, URZ ;  /* 0x800000042b047290 */ /* 0x000fe4000fffe03f */
[----:B------:R-:W-:-:S04]  /*1920*/  ISETP.NE.AND P0, PT, R6, 0x3, PT ;  /* 0x000000030600780c */ /* 0x000fc80003f05270 */
[----:B------:R-:W-:Y:S01]  /*1930*/  IMAD.U32 R10, RZ, RZ, UR4 ;  /* 0x00000004ff0a7e24 */ /* 0x000fe2000f8e00ff */
[----:B------:R-:W-:-:S04]  /*1940*/  ULDC UR4, c[0x0][0x9d8] ;  /* 0x0002760000047ab9 */ /* 0x000fc80000000800 */
[----:B------:R-:W-:Y:S01]  /*1950*/  SHF.L.U32 R10, R10, 0x1f, RZ ;  /* 0x0000001f0a0a7819 */ /* 0x000fe200000006ff */
[----:B-1----:R-:W-:-:S05]  /*1960*/  IMAD.U32 R4, RZ, RZ, UR5 ;  /* 0x00000005ff047e24 */ /* 0x002fca000f8e00ff */
[----:B------:R-:W-:-:S04]  /*1970*/  LEA R3, R4, R3, 0x18 ;  /* 0x0000000304037211 */ /* 0x000fc800078ec0ff */
[----:B------:R-:W0:Y:S01]  /*1980*/  SYNCS.PHASECHK.TRANS64.TRYWAIT P1, [R3+URZ+0x29800], R10 ;  /* 0x0298000a030075a7 */ /* 0x000e22000802017f */
[----:B--2---:R-:W-:-:S04]  /*1990*/  FMUL.FTZ R0, R5, R0 ;  /* 0x0000000005007220 */ /* 0x004fc80000410000 */
[----:B------:R-:W-:Y:S01]  /*19a0*/  FMUL.FTZ R0, R0, UR4 ;  /* 0x0000000400007c20 */ /* 0x000fe20008410000 */
[----:B0-----:R-:W-:Y:S06]  /*19b0*/  @!P1 BRA `(.L_x_250) ;  /* 0x000000ec00f49947 */ /* 0x001fec0003800000 */
.L_x_377:
[----:B------:R-:W-:Y:S05]  /*19c0*/  @!P0 BRA `(.L_x_251) ;  /* 0x0000000000048947 */ /* 0x000fea0003800000 */
[----:B------:R-:W-:Y:S01]  /*19d0*/  BPT.TRAP 0x1 ;  /* 0x000000040000795c */ /* 0x000fe20000300000 */
.L_x_251:
[----:B------:R-:W-:Y:S02]  /*19e0*/  IMAD.U32 R6, RZ, RZ, UR50 ;  /* 0x00000032ff067e24 */ /* 0x000fe4000f8e00ff */
[----:B------:R-:W-:Y:S02]  /*19f0*/  IMAD.U32 R7, RZ, RZ, UR42 ;  /* 0x0000002aff077e24 */ /* 0x000fe4000f8e00ff */
[----:B------:R-:W-:-:S03]  /*1a00*/  IMAD R5, R6, 0x8, R3 ;  /* 0x0000000806057824 */ /* 0x000fc600078e0203 */
[----:B------:R-:W-:-:S04]  /*1a10*/  SHF.L.U32 R6, R7, 0x1f, RZ ;  /* 0x0000001f07067819 */ /* 0x000fc800000006ff */
[----:B------:R1:W2:Y:S01]  /*1a20*/  SYNCS.PHASECHK.TRANS64.TRYWAIT P1, [R5+URZ+0x29830], R6 ;  /* 0x02983006050075a7 */ /* 0x0002a2000802017f */
[----:B------:R-:W-:Y:S05]  /*1a30*/  @!P0 BRA `(.L_x_252) ;  /* 0x0000000000048947 */ /* 0x000fea0003800000 */
[----:B------:R-:W-:Y:S01]  /*1a40*/  BPT.TRAP 0x1 ;  /* 0x000000040000795c */ /* 0x000fe20000300000 */
.L_x_252:
[----:B------:R-:W3:Y:S01]  /*1a50*/  S2R R7, SR_TID.X ;  /* 0x0000000000077919 */ /* 0x000ee20000002100 */
[----:B------:R-:W-:Y:S01]  /*1a60*/  IMAD.MOV.U32 R87, RZ, RZ, RZ ;  /* 0x000000ffff577224 */ /* 0x000fe200078e00ff */
[----:B---3--:R-:W-:Y:S01]  /*1a70*/  LOP3.LUT P2, RZ, R7, 0x7f, RZ, 0xc0, !PT ;  /* 0x0000007f07ff7812 */ /* 0x008fe2000784c0ff */
[----:B--2---:R-:W-:-:S12]  /*1a80*/  @P1 BRA `(.L_x_253) ;  /* 0x0000000000081947 */ /* 0x004fd80003800000 */
[----:B------:R-:W2:Y:S02]  /*1a90*/  SYNCS.PHASECHK.TRANS64.TRYWAIT P1, [R5+URZ+0x29830], R6 ;  /* 0x02983006050075a7 */ /* 0x000ea4000802017f */
[----:B--2---:R-:W-:Y:S05]  /*1aa0*/  @!P1 BRA `(.L_x_254) ;  /* 0x000000ec00cc9947 */ /* 0x004fea0003800000 */
.L_x_253:
[----:B------:R-:W-:Y:S05]  /*1ab0*/  WARPSYNC.ALL ;  /* 0x0000000000007948 */ /* 0x000fea0003800000 */
[----:B------:R-:W-:Y:S01]  /*1ac0*/  R2UR UR4, R3 ;  /* 0x00000000030472ca */ /* 0x000fe200000e0000 */
[----:B------:R-:W-:Y:S01]  /*1ad0*/  ULOP3.LUT UR28, UR51, 0x10000, URZ, 0xfc, !UPT ;  /* 0x00010000331c7892 */ /* 0x000fe2000f8efc3f */
[----:B------:R-:W-:Y:S01]  /*1ae0*/  WARPGROUP.ARRIVE ;  /* 0x00000000000079c5 */ /* 0x000fe20000000000 */
[----:B------:R-:W-:Y:S01]  /*1af0*/  UMOV UR25, 0x80000020 ;  /* 0x8000002000197882 */ /* 0x000fe20000000000 */
[----:B------:R-:W-:Y:S01]  /*1b00*/  UMOV UR27, 0x80000020 ;  /* 0x80000020001b7882 */ /* 0x000fe20000000000 */
[----:B------:R-:W-:Y:S01]  /*1b10*/  UMOV UR5, UR25 ;  /* 0x0000001900057c82 */ /* 0x000fe20008000000 */
[----:B------:R-:W-:Y:S01]  /*1b20*/  UMOV UR7, 0x80000020 ;  /* 0x8000002000077882 */ /* 0x000fe20000000000 */
[----:B------:R-:W-:Y:S01]  /*1b30*/  UMOV UR9, UR25 ;  /* 0x0000001900097c82 */ /* 0x000fe20008000000 */
[----:B------:R-:W-:Y:S01]  /*1b40*/  UMOV UR24, UR28 ;  /* 0x0000001c00187c82 */ /* 0x000fe20008000000 */
[----:B------:R-:W-:Y:S01]  /*1b50*/  UMOV UR11, 0x80000020 ;  /* 0x80000020000b7882 */ /* 0x000fe20000000000 */
[----:B------:R-:W-:Y:S01]  /*1b60*/  UMOV UR8, UR24 ;  /* 0x0000001800087c82 */ /* 0x000fe20008000000 */
[----:B------:R-:W-:Y:S01]  /*1b70*/  UIADD3 UR12, UR28, 0x2, URZ ;  /* 0x000000021c0c7890 */ /* 0x000fe2000fffe03f */
[----:B------:R-:W-:Y:S01]  /*1b80*/  VIADD R9, R168, UR49 ;  /* 0x00000031a8097c36 */ /* 0x000fe20008000000 */
[----:B------:R-:W-:Y:S01]  /*1b90*/  UIADD3 UR4, UR4, 0x1a400, URZ ;  /* 0x0001a40004047890 */ /* 0x000fe2000fffe03f */
[----:B------:R-:W3:Y:S01]  /*1ba0*/  S2R R77, SR_TID.X ;  /* 0x00000000004d7919 */ /* 0x000ee20000002100 */
[----:B------:R-:W-:Y:S01]  /*1bb0*/  UMOV UR15, 0x80000020 ;  /* 0x80000020000f7882 */ /* 0x000fe20000000000 */
[----:B------:R-:W-:-:S02]  /*1bc0*/  UIADD3 UR16, UR28, 0x200, URZ ;  /* 0x000002001c107890 */ /* 0x000fc4000fffe03f */
[----:B------:R-:W-:Y:S01]  /*1bd0*/  USHF.R.U32.HI UR4, URZ, 0x4, UR4 ;  /* 0x000000043f047899 */ /* 0x000fe20008011604 */
[----:B------:R-:W-:Y:S01]  /*1be0*/  UMOV UR19, 0x80000020 ;  /* 0x8000002000137882 */ /* 0x000fe20000000000 */
[----:B------:R-:W-:Y:S02]  /*1bf0*/  UMOV UR23, 0x80000020 ;  /* 0x8000002000177882 */ /* 0x000fe40000000000 */
[----:B------:R-:W-:Y:S01]  /*1c00*/  ULOP3.LUT UR4, UR4, 0x3fff, URZ, 0xc0, !UPT ;  /* 0x00003fff04047892 */ /* 0x000fe2000f8ec03f */
[----:B------:R-:W-:Y:S01]  /*1c10*/  UMOV UR31, 0x80000020 ;  /* 0x80000020001f7882 */ /* 0x000fe20000000000 */
[----:B------:R-:W-:Y:S02]  /*1c20*/  UISETP.GE.AND UP0, UPT, UR49, 0xa1, UPT ;  /* 0x000000a13100788c */ /* 0x000fe4000bf06270 */
[----:B------:R-:W-:-:S03]  /*1c30*/  ULOP3.LUT UR45, UR4, 0x10000, URZ, 0xfc, !UPT ;  /* 0x00010000042d7892 */ /* 0x000fc6000f8efc3f */
[----:B------:R-:W-:Y:S01]  /*1c40*/  UMOV UR4, UR24 ;  /* 0x0000001800047c82 */ /* 0x000fe20008000000 */
[----:B------:R-:W-:-:S04]  /*1c50*/  UIMAD UR32, UR50, 0x780, UR45 ;  /* 0x00000780322078a4 */ /* 0x000fc8000f8e022d */
[----:B------:R-:W-:Y:S02]  /*1c60*/  UIADD3 UR6, UR32, 0x100, URZ ;  /* 0x0000010020067890 */ /* 0x000fe4000fffe03f */
[----:B------:R-:W-:Y:S02]  /*1c70*/  UIADD3 UR10, UR32, 0x180, URZ ;  /* 0x00000180200a7890 */ /* 0x000fe4000fffe03f */
[----:B------:R-:W-:Y:S01]  /*1c80*/  UMOV UR26, UR32 ;  /* 0x00000020001a7c82 */ /* 0x000fe20008000000 */
[----:B------:R-:W-:Y:S01]  /*1c90*/  UIADD3 UR14, UR32, 0x182, URZ ;  /* 0x00000182200e7890 */ /* 0x000fe2000fffe03f */
[----:B------:R-:W-:Y:S01]  /*1ca0*/  QGMMA.64x32x32.F32.E4M3.E4M3 R104, gdesc[UR24], RZ, !UPT, gsb0 ;  /* 0x00600000186879f3 */ /* 0x000fe2000c0008ff */
[----:B------:R-:W-:Y:S01]  /*1cb0*/  UIADD3 UR26, UR32, 0x80, URZ ;  /* 0x00000080201a7890 */ /* 0x000fe2000fffe03f */
[----:B------:R-:W-:Y:S01]  /*1cc0*/  UMOV UR27, 0x80000020 ;  /* 0x80000020001b7882 */ /* 0x000fe20000000000 */
[----:B------:R-:W-:Y:S02]  /*1cd0*/  UIADD3 UR18, UR32, 0x400, URZ ;  /* 0x0000040020127890 */ /* 0x000fe4000fffe03f */
[----:B------:R-:W-:-:S02]  /*1ce0*/  UIADD3 UR22, UR32, 0x402, URZ ;  /* 0x0000040220167890 */ /* 0x000fc4000fffe03f */
[----:B------:R-:W-:Y:S01]  /*1cf0*/  UIADD3 UR30, UR32, 0x680, URZ ;  /* 0x00000680201e7890 */ /* 0x000fe2000fffe03f */
        /* <DEDUP_REMOVED lines=168> */
[----:B-12---:R-:W1:Y:S08]  /*2780*/  MUFU.TANH R6, R106 ;  /* 0x0000006a00067308 */ /* 0x006e700000002400 */
[----:B------:R-:W2:Y:S08]  /*2790*/  MUFU.TANH R74, R112 ;  /* 0x00000070004a7308 */ /* 0x000eb00000002400 */
[----:B------:R-:W2:Y:S08]  /*27a0*/  MUFU.TANH R7, R107 ;  /* 0x0000006b00077308 */ /* 0x000eb00000002400 */
[----:B------:R-:W-:Y:S01]  /*27b0*/  MUFU.TANH R86, R116 ;  /* 0x0000007400567308 */ /* 0x000fe20000002400 */
        /* <DEDUP_REMOVED lines=21> */
[----:B0-----:R-:W0:Y:S01]  /*2910*/  MUFU.TANH R10, R111 ;  /* 0x0000006f000a7308 */ /* 0x001e220000002400 */
[C---:B------:R-:W-:Y:S01]  /*2920*/  FMUL.FTZ R99, R0.reuse, R99 ;  /* 0x0000006300637220 */ /* 0x040fe20000410000 */
[----:B------:R-:W-:-:S06]  /*2930*/  FMUL.FTZ R103, R0, R103 ;  /* 0x0000006700677220 */ /* 0x000fcc0000410000 */
[----:B------:R-:W0:Y:S08]  /*2940*/  MUFU.TANH R117, R117 ;  /* 0x0000007500757308 */ /* 0x000e300000002400 */
[----:B------:R-:W0:Y:S08]  /*2950*/  MUFU.TANH R12, R114 ;  /* 0x00000072000c7308 */ /* 0x000e300000002400 */
[----:B------:R-:W0:Y:S08]  /*2960*/  MUFU.TANH R84, R88 ;  /* 0x0000005800547308 */ /* 0x000e300000002400 */
[----:B------:R-:W0:Y:S08]  /*2970*/  MUFU.TANH R14, R115 ;  /* 0x00000073000e7308 */ /* 0x000e300000002400 */
[----:B------:R-:W0:Y:S01]  /*2980*/  MUFU.TANH R82, R89 ;  /* 0x0000005900527308 */ /* 0x000e220000002400 */
[----:B------:R-:W-:-:S02]  /*2990*/  WARPGROUP.DEPBAR.LE gsb0, 0x0 ;  /* 0x00008000000079c5 */ /* 0x000fc40000010000 */
[----:B------:R-:W-:Y:S01]  /*29a0*/  WARPGROUP.ARRIVE ;  /* 0x00000000000079c5 */ /* 0x000fe20000000000 */
[C---:B------:R-:W-:Y:S01]  /*29b0*/  FMUL.FTZ R56, R0.reuse, R56 ;  /* 0x0000003800387220 */ /* 0x040fe20000410000 */
[C---:B------:R-:W-:Y:S01]  /*29c0*/  FMUL.FTZ R64, R0.reuse, R64 ;  /* 0x0000004000407220 */ /* 0x040fe20000410000 */
[C---:B------:R-:W-:Y:S01]  /*29d0*/  FMUL.FTZ R66, R0.reuse, R66 ;  /* 0x0000004200427220 */ /* 0x040fe20000410000 */
[C---:B------:R-:W-:Y:S01]  /*29e0*/  FMUL.FTZ R70, R0.reuse, R70 ;  /* 0x0000004600467220 */ /* 0x040fe20000410000 */
[----:B------:R4:W-:Y:S01]  /*29f0*/  MUFU.TANH R13, R56 ;  /* 0x00000038000d7308 */ /* 0x0009e20000002400 */
[----:B------:R-:W-:Y:S01]  /*2a00*/  QGMMA.64x32x32.F32.E4M3.E4M3 R40, gdesc[UR20], R40, gsb0 ;  /* 0x00600000142879f3 */ /* 0x000fe20008000828 */
[----:B------:R-:W-:Y:S01]  /*2a10*/  UIADD3 UR22, UR32, 0x702, URZ ;  /* 0x0000070220167890 */ /* 0x000fe2000fffe03f */
[C---:B------:R-:W-:Y:S01]  /*2a20*/  FMUL.FTZ R57, R0.reuse, R57 ;  /* 0x0000003900397220 */ /* 0x040fe20000410000 */
[----:B------:R-:W-:Y:S01]  /*2a30*/  UMOV UR23, 0x80000020 ;  /* 0x8000002000177882 */ /* 0x000fe20000000000 */
        /* <DEDUP_REMOVED lines=9> */
[C---:B------:R-:W-:Y:S01]  /*2ad0*/  FMUL.FTZ R68, R0.reuse, R68 ;  /* 0x0000004400447220 */ /* 0x040fe20000410000 */
[C---:B------:R-:W-:Y:S01]  /*2ae0*/  FMUL.FTZ R62, R0.reuse, R62 ;  /* 0x0000003e003e7220 */ /* 0x040fe20000410000 */
[----:B------:R3:W-:Y:S01]  /*2af0*/  MUFU.TANH R15, R66 ;  /* 0x00000042000f7308 */ /* 0x0007e20000002400 */
[C---:B------:R-:W-:Y:S01]  /*2b00*/  FMUL.FTZ R63, R0.reuse, R63 ;  /* 0x0000003f003f7220 */ /* 0x040fe20000410000 */
[C---:B------:R-:W-:Y:S01]  /*2b10*/  ISETP.GT.AND P1, PT, R9.reuse, RZ, PT ;  /* 0x000000ff0900720c */ /* 0x040fe20003f24270 */
[C---:B------:R-:W-:Y:S01]  /*2b20*/  FMUL.FTZ R69, R0.reuse, R69 ;  /* 0x0000004500457220 */ /* 0x040fe20000410000 */
[C---:B------:R-:W-:Y:S01]  /*2b30*/  ISETP.GT.AND P2, PT, R9.reuse, 0x1, PT ;  /* 0x000000010900780c */ /* 0x040fe20003f44270 */
[----:B------:R-:W-:Y:S01]  /*2b40*/  FMUL.FTZ R71, R0, R71 ;  /* 0x0000004700477220 */ /* 0x000fe20000410000 */
[----:B------:R-:W-:Y:S01]  /*2b50*/  ISETP.GT.AND P3, PT, R9, 0x8, PT ;  /* 0x000000080900780c */ /* 0x000fe20003f64270 */
[----:B------:R-:W-:Y:S01]  /*2b60*/  IMAD.U32 R89, RZ, RZ, UR6 ;  /* 0x00000006ff597e24 */ /* 0x000fe2000f8e00ff */
[----:B-----5:R-:W-:Y:S01]  /*2b70*/  FSEL R64, R104, -INF , P1 ;  /* 0xff80000068407808 */ /* 0x020fe20000800000 */
[----:B------:R4:W-:Y:S01]  /*2b80*/  MUFU.TANH R72, R70 ;  /* 0x0000004600487308 */ /* 0x0009e20000002400 */
[----:B------:R-:W-:-:S02]  /*2b90*/  FSEL R11, R11, -INF , P2 ;  /* 0xff8000000b0b7808 */ /* 0x000fc40001000000 */
[C---:B------:R-:W-:Y:S02]  /*2ba0*/  ISETP.GT.AND P4, PT, R9.reuse, 0x9, PT ;  /* 0x000000090900780c */ /* 0x040fe40003f84270 */
[----:B---3--:R-:W-:Y:S02]  /*2bb0*/  FSEL R66, R108, -INF , P3 ;  /* 0xff8000006c427808 */ /* 0x008fe40001800000 */
[----:B------:R-:W-:Y:S01]  /*2bc0*/  FMNMX.FTZ R75, R64, R11, !PT ;  /* 0x0000000b404b7209 */ /* 0x000fe20007810000 */
[----:B------:R-:W3:Y:S01]  /*2bd0*/  MUFU.TANH R20, R118 ;  /* 0x0000007600147308 */ /* 0x000ee20000002400 */
[----:B------:R-:W-:Y:S02]  /*2be0*/  ISETP.GT.AND P5, PT, R9, 0x10, PT ;  /* 0x000000100900780c */ /* 0x000fe40003fa4270 */
[----:B----4-:R-:W-:Y:S02]  /*2bf0*/  FSEL R70, R109, -INF , P4 ;  /* 0xff8000006d467808 */ /* 0x010fe40002000000 */
[----:B------:R-:W-:-:S02]  /*2c00*/  FMNMX.FTZ R75, R66, R75, !PT ;  /* 0x0000004b424b7209 */ /* 0x000fc40007810000 */
[----:B-1----:R-:W-:Y:S01]  /*2c10*/  FSEL R6, R6, -INF , P1 ;  /* 0xff80000006067808 */ /* 0x002fe20000800000 */
[----:B------:R1:W4:Y:S01]  /*2c20*/  MUFU.TANH R76, R92 ;  /* 0x0000005c004c7308 */ /* 0x0003220000002400 */
[----:B------:R-:W-:Y:S02]  /*2c30*/  ISETP.GT.AND P1, PT, R9, 0x11, PT ;  /* 0x000000110900780c */ /* 0x000fe40003f24270 */
[----:B--2---:R-:W-:Y:S02]  /*2c40*/  FSEL R74, R74, -INF , P5 ;  /* 0xff8000004a4a7808 */ /* 0x004fe40002800000 */
[----:B------:R-:W-:Y:S02]  /*2c50*/  FMNMX.FTZ R75, R70, R75, !PT ;  /* 0x0000004b464b7209 */ /* 0x000fe40007810000 */
[----:B------:R-:W-:Y:S01]  /*2c60*/  FSEL R7, R7, -INF , P2 ;  /* 0xff80000007077808 */ /* 0x000fe20001000000 */
[----:B------:R-:W2:Y:S01]  /*2c70*/  MUFU.TANH R119, R119 ;  /* 0x0000007700777308 */ /* 0x000ea20000002400 */
[----:B------:R-:W-:-:S02]  /*2c80*/  ISETP.GT.AND P2, PT, R9, 0x18, PT ;  /* 0x000000180900780c */ /* 0x000fc40003f44270 */
[----:B------:R-:W-:Y:S02]  /*2c90*/  FSEL R78, R78, -INF , P1 ;  /* 0xff8000004e4e7808 */ /* 0x000fe40000800000 */
[----:B------:R-:W-:Y:S02]  /*2ca0*/  FMNMX.FTZ R75, R74, R75, !PT ;  /* 0x0000004b4a4b7209 */ /* 0x000fe40007810000 */
[----:B------:R-:W-:Y:S01]  /*2cb0*/  FSEL R8, R8, -INF , P3 ;  /* 0xff80000008087808 */ /* 0x000fe20001800000 */
[----:B------:R-:W-:Y:S01]  /*2cc0*/  MUFU.TANH R90, R90 ;  /* 0x0000005a005a7308 */ /* 0x000fe20000002400 */
[C---:B------:R-:W-:Y:S02]  /*2cd0*/  ISETP.GT.AND P3, PT, R9.reuse, 0x19, PT ;  /* 0x000000190900780c */ /* 0x040fe40003f64270 */
[----:B------:R-:W-:Y:S01]  /*2ce0*/  FSEL R86, R86, -INF , P2 ;  /* 0xff80000056567808 */ /* 0x000fe20001000000 */
[----:B------:R-:W-:Y:S02]  /*2cf0*/  WARPGROUP.DEPBAR.LE gsb0, 0x0 ;  /* 0x00008000000079c5 */ /* 0x000fe40000010000 */
[----:B------:R-:W-:Y:S01]  /*2d00*/  WARPGROUP.ARRIVE ;  /* 0x00000000000079c5 */ /* 0x000fe20000000000 */
[----:B------:R-:W-:Y:S01]  /*2d10*/  FMNMX.FTZ R75, R78, R75, !PT ;  /* 0x0000004b4e4b7209 */ /* 0x000fe20007810000 */
[----:B------:R-:W-:Y:S01]  /*2d20*/  MUFU.TANH R93, R93 ;  /* 0x0000005d005d7308 */ /* 0x000fe20000002400 */
[----:B0-----:R-:W-:Y:S01]  /*2d30*/  FSEL R10, R10, -INF , P4 ;  /* 0xff8000000a0a7808 */ /* 0x001fe20002000000 */
[C---:B------:R-:W-:Y:S01]  /*2d40*/  FMUL.FTZ R40, R0.reuse, R40 ;  /* 0x0000002800287220 */ /* 0x040fe20000410000 */
[----:B------:R-:W-:Y:S01]  /*2d50*/  ISETP.GT.AND P4, PT, R9, 0x20, PT ;  /* 0x000000200900780c */ /* 0x000fe20003f84270 */
[----:B------:R-:W-:Y:S01]  /*2d60*/  QGMMA.64x32x32.F32.E4M3.E4M3 R24, gdesc[UR20], R24, gsb0 ;  /* 0x00600000141879f3 */ /* 0x000fe20008000818 */
[----:B-1----:R-:W-:Y:S01]  /*2d70*/  FSEL R92, R117, -INF , P3 ;  /* 0xff800000755c7808 */ /* 0x002fe20001800000 */
[----:B------:R-:W-:Y:S01]  /*2d80*/  FMUL.FTZ R42, R0, R42 ;  /* 0x0000002a002a7220 */ /* 0x000fe20000410000 */
[----:B------:R-:W-:Y:S01]  /*2d90*/  FMNMX.FTZ R75, R86, R75, !PT ;  /* 0x0000004b564b7209 */ /* 0x000fe20007810000 */
[----:B------:R-:W0:Y:S01]  /*2da0*/  MUFU.TANH R96, R96 ;  /* 0x0000006000607308 */ /* 0x000e220000002400 */
[----:B------:R-:W-:Y:S01]  /*2db0*/  FSEL R12, R12, -INF , P5 ;  /* 0xff8000000c0c7808 */ /* 0x000fe20002800000 */
[C---:B------:R-:W-:Y:S01]  /*2dc0*/  FMUL.FTZ R44, R0.reuse, R44 ;  /* 0x0000002c002c7220 */ /* 0x040fe20000410000 */
[C---:B------:R-:W-:Y:S01]  /*2dd0*/  ISETP.GT.AND P5, PT, R9.reuse, 0x21, PT ;  /* 0x000000210900780c */ /* 0x040fe20003fa4270 */
[----:B------:R-:W-:Y:S01]  /*2de0*/  FMUL.FTZ R46, R0, R46 ;  /* 0x0000002e002e7220 */ /* 0x000fe20000410000 */
[----:B------:R-:W-:Y:S01]  /*2df0*/  FSEL R84, R84, -INF , P4 ;  /* 0xff80000054547808 */ /* 0x000fe20002000000 */
[----:B------:R-:W-:Y:S01]  /*2e00*/  FMUL.FTZ R48, R0, R48 ;  /* 0x0000003000307220 */ /* 0x000fe20000410000 */
[----:B------:R-:W-:Y:S01]  /*2e10*/  FMNMX.FTZ R75, R92, R75, !PT ;  /* 0x0000004b5c4b7209 */ /* 0x000fe20007810000 */
[----:B------:R-:W1:Y:S01]  /*2e20*/  MUFU.TANH R91, R91 ;  /* 0x0000005b005b7308 */ /* 0x000e620000002400 */
[----:B------:R-:W-:Y:S01]  /*2e30*/  FSEL R14, R14, -INF , P1 ;  /* 0xff8000000e0e7808 */ /* 0x000fe20000800000 */
[C---:B------:R-:W-:Y:S01]  /*2e40*/  FMUL.FTZ R50, R0.reuse, R50 ;  /* 0x0000003200327220 */ /* 0x040fe20000410000 */
[C---:B------:R-:W-:Y:S01]  /*2e50*/  ISETP.GT.AND P1, PT, R9.reuse, 0x28, PT ;  /* 0x000000280900780c */ /* 0x040fe20003f24270 */
[----:B------:R-:W-:Y:S01]  /*2e60*/  FMUL.FTZ R73, R0, R54 ;  /* 0x0000003600497220 */ /* 0x000fe20000410000 */
[----:B------:R-:W-:Y:S01]  /*2e70*/  FSEL R82, R82, -INF , P5 ;  /* 0xff80000052527808 */ /* 0x000fe20002800000 */
[----:B------:R-:W-:Y:S01]  /*2e80*/  FMUL.FTZ R56, R0, R51 ;  /* 0x0000003300387220 */ /* 0x000fe20000410000 */
[----:B------:R-:W-:Y:S01]  /*2e90*/  FMNMX.FTZ R75, R84, R75, !PT ;  /* 0x0000004b544b7209 */ /* 0x000fe20007810000 */
[----:B------:R-:W-:Y:S01]  /*2ea0*/  MUFU.TANH R94, R94 ;  /* 0x0000005e005e7308 */ /* 0x000fe20000002400 */
[----:B---3--:R-:W-:Y:S01]  /*2eb0*/  FSEL R20, R20, -INF , P2 ;  /* 0xff80000014147808 */ /* 0x008fe20001000000 */
[C---:B------:R-:W-:Y:S01]  /*2ec0*/  FMUL.FTZ R41, R0.reuse, R41 ;  /* 0x0000002900297220 */ /* 0x040fe20000410000 */
[----:B------:R-:W-:Y:S01]  /*2ed0*/  ISETP.GT.AND P2, PT, R9, 0x29, PT ;  /* 0x000000290900780c */ /* 0x000fe20003f44270 */
[----:B------:R-:W-:Y:S01]  /*2ee0*/  FMUL.FTZ R45, R0, R45 ;  /* 0x0000002d002d7220 */ /* 0x000fe20000410000 */
[----:B----4-:R-:W-:Y:S01]  /*2ef0*/  FSEL R76, R76, -INF , P1 ;  /* 0xff8000004c4c7808 */ /* 0x010fe20000800000 */
[----:B------:R-:W-:Y:S01]  /*2f00*/  FMUL.FTZ R53, R0, R53 ;  /* 0x0000003500357220 */ /* 0x000fe20000410000 */
[----:B------:R-:W-:Y:S01]  /*2f10*/  FMNMX.FTZ R75, R82, R75, !PT ;  /* 0x0000004b524b7209 */ /* 0x000fe20007810000 */
[----:B------:R-:W-:Y:S01]  /*2f20*/  MUFU.TANH R97, R97 ;  /* 0x0000006100617308 */ /* 0x000fe20000002400 */
[C---:B------:R-:W-:Y:S01]  /*2f30*/  FMUL.FTZ R55, R0.reuse, R55 ;  /* 0x0000003700377220 */ /* 0x040fe20000410000 */
[----:B------:R-:W-:Y:S01]  /*2f40*/  FMUL.FTZ R43, R0, R43 ;  /* 0x0000002b002b7220 */ /* 0x000fe20000410000 */
[----:B------:R-:W-:Y:S01]  /*2f50*/  FMNMX.FTZ R75, R76, R75, !PT ;  /* 0x0000004b4c4b7209 */ /* 0x000fe20007810000 */
[C---:B------:R-:W-:Y:S01]  /*2f60*/  FMUL.FTZ R49, R0.reuse, R49 ;  /* 0x0000003100317220 */ /* 0x040fe20000410000 */
[----:B------:R-:W-:-:S03]  /*2f70*/  FMUL.FTZ R47, R0, R47 ;  /* 0x0000002f002f7220 */ /* 0x000fc60000410000 */
[----:B------:R-:W3:Y:S08]  /*2f80*/  MUFU.TANH R100, R100 ;  /* 0x0000006400647308 */ /* 0x000ef00000002400 */
[----:B------:R-:W-:Y:S08]  /*2f90*/  MUFU.TANH R95, R95 ;  /* 0x0000005f005f7308 */ /* 0x000ff00000002400 */
[----:B------:R-:W4:Y:S08]  /*2fa0*/  MUFU.TANH R102, R102 ;  /* 0x0000006600667308 */ /* 0x000f300000002400 */
[----:B------:R2:W-:Y:S01]  /*2fb0*/  MUFU.TANH R128, R40 ;  /* 0x0000002800807308 */ /* 0x0005e20000002400 */
[----:B------:R-:W-:-:S02]  /*2fc0*/  WARPGROUP.DEPBAR.LE gsb0, 0x0 ;  /* 0x00008000000079c5 */ /* 0x000fc40000010000 */
[C---:B------:R-:W-:Y:S01]  /*2fd0*/  FMUL.FTZ R25, R0.reuse, R25 ;  /* 0x0000001900197220 */ /* 0x040fe20000410000 */
[C---:B------:R-:W-:Y:S01]  /*2fe0*/  FMUL.FTZ R27, R0.reuse, R27 ;  /* 0x0000001b001b7220 */ /* 0x040fe20000410000 */
[C---:B------:R-:W-:Y:S01]  /*2ff0*/  FMUL.FTZ R29, R0.reuse, R29 ;  /* 0x0000001d001d7220 */ /* 0x040fe20000410000 */
[C---:B------:R-:W-:Y:S01]  /*3000*/  FMUL.FTZ R33, R0.reuse, R33 ;  /* 0x0000002100217220 */ /* 0x040fe20000410000 */
[C---:B------:R-:W-:Y:S01]  /*3010*/  FMUL.FTZ R37, R0.reuse, R37 ;  /* 0x0000002500257220 */ /* 0x040fe20000410000 */
[----:B------:R5:W-:Y:S01]  /*3020*/  MUFU.TANH R80, R42 ;  /* 0x0000002a00507308 */ /* 0x000be20000002400 */
[----:B--2---:R-:W-:Y:S01]  /*3030*/  FSEL R40, R119, -INF , P3 ;  /* 0xff80000077287808 */ /* 0x004fe20001800000 */
[C---:B------:R-:W-:Y:S01]  /*3040*/  FMUL.FTZ R31, R0.reuse, R31 ;  /* 0x0000001f001f7220 */ /* 0x040fe20000410000 */
[----:B------:R-:W-:Y:S01]  /*3050*/  ISETP.GT.AND P3, PT, R9, 0x30, PT ;  /* 0x000000300900780c */ /* 0x000fe20003f64270 */
[C---:B------:R-:W-:Y:S01]  /*3060*/  FMUL.FTZ R35, R0.reuse, R35 ;  /* 0x0000002300237220 */ /* 0x040fe20000410000 */
[----:B------:R-:W-:-:S02]  /*3070*/  FMUL.FTZ R39, R0, R39 ;  /* 0x0000002700277220 */ /* 0x000fc40000410000 */
[----:B0-----:R-:W-:Y:S01]  /*3080*/  FSEL R96, R96, -INF , P3 ;  /* 0xff80000060607808 */ /* 0x001fe20001800000 */
[----:B------:R-:W0:Y:S01]  /*3090*/  MUFU.TANH R101, R101 ;  /* 0x0000006500657308 */ /* 0x000e220000002400 */
[----:B-----5:R-:W-:Y:S02]  /*30a0*/  FSEL R42, R90, -INF , P4 ;  /* 0xff8000005a2a7808 */ /* 0x020fe40002000000 */
[----:B------:R-:W-:Y:S02]  /*30b0*/  FSEL R90, R93, -INF , P2 ;  /* 0xff8000005d5a7808 */ /* 0x000fe40001000000 */
[----:B------:R-:W-:Y:S02]  /*30c0*/  ISETP.GT.AND P4, PT, R9, 0x31, PT ;  /* 0x000000310900780c */ /* 0x000fe40003f84270 */
[----:B------:R-:W-:Y:S01]  /*30d0*/  FMNMX.FTZ R75, R90, R75, !PT ;  /* 0x0000004b5a4b7209 */ /* 0x000fe20007810000 */
[----:B------:R-:W-:Y:S03]  /*30e0*/  MUFU.TANH R98, R98 ;  /* 0x0000006200627308 */ /* 0x000fe60000002400 */
[----:B------:R-:W-:-:S05]  /*30f0*/  FMNMX.FTZ R75, R96, R75, !PT ;  /* 0x0000004b604b7209 */ /* 0x000fca0007810000 */
[----:B------:R-:W-:Y:S08]  /*3100*/  MUFU.TANH R99, R99 ;  /* 0x0000006300637308 */ /* 0x000ff00000002400 */
[----:B------:R1:W-:Y:S08]  /*3110*/  MUFU.TANH R126, R44 ;  /* 0x0000002c007e7308 */ /* 0x0003f00000002400 */
[----:B------:R2:W-:Y:S01]  /*3120*/  MUFU.TANH R21, R46 ;  /* 0x0000002e00157308 */ /* 0x0005e20000002400 */
[----:B-1----:R-:W-:-:S02]  /*3130*/  FSEL R44, R91, -INF , P5 ;  /* 0xff8000005b2c7808 */ /* 0x002fc40002800000 */
[----:B------:R-:W-:-:S04]  /*3140*/  ISETP.GT.AND P5, PT, R9, 0x38, PT ;  /* 0x000000380900780c */ /* 0x000fc80003fa4270 */
[----:B---3--:R-:W-:Y:S01]  /*3150*/  FSEL R100, R100, -INF , P5 ;  /* 0xff80000064647808 */ /* 0x008fe20002800000 */
[----:B------:R-:W-:Y:S01]  /*3160*/  MUFU.TANH R57, R57 ;  /* 0x0000003900397308 */ /* 0x000fe20000002400 */
[----:B--2---:R-:W-:Y:S02]  /*3170*/  FSEL R46, R94, -INF , P1 ;  /* 0xff8000005e2e7808 */ /* 0x004fe40000800000 */
[----:B------:R-:W-:Y:S02]  /*3180*/  FSEL R94, R97, -INF , P4 ;  /* 0xff800000615e7808 */ /* 0x000fe40002000000 */
[----:B------:R-:W-:Y:S02]  /*3190*/  ISETP.GT.AND P1, PT, R9, 0x39, PT ;  /* 0x000000390900780c */ /* 0x000fe40003f24270 */
[----:B------:R-:W-:Y:S01]  /*31a0*/  FMNMX.FTZ R75, R94, R75, !PT ;  /* 0x0000004b5e4b7209 */ /* 0x000fe20007810000 */
[----:B------:R-:W-:Y:S01]  /*31b0*/  MUFU.TANH R60, R60 ;  /* 0x0000003c003c7308 */ /* 0x000fe20000002400 */
[----:B----4-:R-:W-:-:S02]  /*31c0*/  FSEL R54, R102, -INF , P5 ;  /* 0xff80000066367808 */ /* 0x010fc40002800000 */
[----:B0-----:R-:W-:Y:S02]  /*31d0*/  FSEL R102, R101, -INF , P1 ;  /* 0xff80000065667808 */ /* 0x001fe40000800000 */
[----:B------:R-:W-:Y:S02]  /*31e0*/  FMNMX.FTZ R75, R100, R75, !PT ;  /* 0x0000004b644b7209 */ /* 0x000fe40007810000 */
[----:B------:R-:W-:Y:S01]  /*31f0*/  ISETP.GT.AND P5, PT, R9, 0x49, PT ;  /* 0x000000490900780c */ /* 0x000fe20003fa4270 */
[----:B------:R-:W-:Y:S01]  /*3200*/  MUFU.TANH R103, R103 ;  /* 0x0000006700677308 */ /* 0x000fe20000002400 */
[----:B------:R-:W-:-:S07]  /*3210*/  FMNMX.FTZ R75, R102, R75, !PT ;  /* 0x0000004b664b7209 */ /* 0x000fce0007810000 */
[----:B------:R0:W-:Y:S08]  /*3220*/  MUFU.TANH R132, R48 ;  /* 0x0000003000847308 */ /* 0x0001f00000002400 */
[----:B------:R-:W1:Y:S01]  /*3230*/  MUFU.TANH R61, R61 ;  /* 0x0000003d003d7308 */ /* 0x000e620000002400 */
[----:B0-----:R-:W-:Y:S02]  /*3240*/  FSEL R48, R95, -INF , P2 ;  /* 0xff8000005f307808 */ /* 0x001fe40001000000 */
[----:B------:R-:W-:-:S04]  /*3250*/  ISETP.GT.AND P2, PT, R9, 0x40, PT ;  /* 0x000000400900780c */ /* 0x000fc80003f44270 */
[----:B------:R-:W-:Y:S01]  /*3260*/  FSEL R104, R13, -INF , P2 ;  /* 0xff8000000d687808 */ /* 0x000fe20001000000 */
[----:B------:R-:W0:Y:S01]  /*3270*/  MUFU.TANH R58, R58 ;  /* 0x0000003a003a7308 */ /* 0x000e220000002400 */
[----:B------:R-:W-:Y:S02]  /*3280*/  FMUL.FTZ R13, R0, R24 ;  /* 0x00000018000d7220 */ /* 0x000fe40000410000 */
[----:B------:R-:W-:-:S05]  /*3290*/  FMNMX.FTZ R75, R104, R75, !PT ;  /* 0x0000004b684b7209 */ /* 0x000fca0007810000 */
[----:B------:R2:W-:Y:S01]  /*32a0*/  MUFU.TANH R51, R50 ;  /* 0x0000003200337308 */ /* 0x0005e20000002400 */
[----:B-1----:R-:W-:-:S07]  /*32b0*/  FSEL R112, R61, -INF , P5 ;  /* 0xff8000003d707808 */ /* 0x002fce0002800000 */
[----:B------:R1:W-:Y:S01]  /*32c0*/  MUFU.TANH R118, R68 ;  /* 0x0000004400767308 */ /* 0x0003e20000002400 */
[----:B--2---:R-:W-:Y:S02]  /*32d0*/  FSEL R50, R98, -INF , P3 ;  /* 0xff80000062327808 */ /* 0x004fe40001800000 */
[----:B------:R-:W-:Y:S02]  /*32e0*/  ISETP.GT.AND P3, PT, R9, 0x41, PT ;  /* 0x000000410900780c */ /* 0x000fe40003f64270 */
[----:B0-----:R-:W-:Y:S02]  /*32f0*/  FSEL R58, R58, -INF , P2 ;  /* 0xff8000003a3a7808 */ /* 0x001fe40001000000 */
[----:B------:R-:W-:Y:S01]  /*3300*/  FSEL R110, R57, -INF , P3 ;  /* 0xff800000396e7808 */ /* 0x000fe20001800000 */
[----:B------:R-:W0:Y:S01]  /*3310*/  MUFU.TANH R59, R59 ;  /* 0x0000003b003b7308 */ /* 0x000e220000002400 */
[C---:B-1----:R-:W-:Y:S01]  /*3320*/  FMUL.FTZ R68, R0.reuse, R52 ;  /* 0x0000003400447220 */ /* 0x042fe20000410000 */
[----:B------:R-:W-:Y:S01]  /*3330*/  FSEL R52, R99, -INF , P4 ;  /* 0xff80000063347808 */ /* 0x000fe20002000000 */
[----:B------:R-:W-:Y:S01]  /*3340*/  FMUL.FTZ R57, R0, R26 ;  /* 0x0000001a00397220 */ /* 0x000fe20000410000 */
[----:B------:R-:W-:-:S02]  /*3350*/  ISETP.GT.AND P4, PT, R9, 0x48, PT ;  /* 0x000000480900780c */ /* 0x000fc40003f84270 */
[----:B------:R-:W-:Y:S02]  /*3360*/  FMNMX.FTZ R75, R110, R75, !PT ;  /* 0x0000004b6e4b7209 */ /* 0x000fe40007810000 */
[----:B------:R-:W1:Y:S01]  /*3370*/  MUFU.TANH R65, R65 ;  /* 0x0000004100417308 */ /* 0x000e620000002400 */
[----:B------:R-:W-:Y:S02]  /*3380*/  FSEL R106, R60, -INF , P4 ;  /* 0xff8000003c6a7808 */ /* 0x000fe40002000000 */
[----:B------:R-:W-:Y:S02]  /*3390*/  ISETP.GT.AND P2, PT, R9, 0x51, PT ;  /* 0x000000510900780c */ /* 0x000fe40003f44270 */
[----:B------:R-:W-:-:S03]  /*33a0*/  FMNMX.FTZ R75, R106, R75, !PT ;  /* 0x0000004b6a4b7209 */ /* 0x000fc60007810000 */
[----:B------:R-:W-:Y:S01]  /*33b0*/  MUFU.TANH R67, R67 ;  /* 0x0000004300437308 */ /* 0x000fe20000002400 */
[----:B------:R-:W-:Y:S02]  /*33c0*/  FMNMX.FTZ R75, R112, R75, !PT ;  /* 0x0000004b704b7209 */ /* 0x000fe40007810000 */
[----:B0-----:R-:W-:Y:S02]  /*33d0*/  FSEL R24, R59, -INF , P3 ;  /* 0xff8000003b187808 */ /* 0x001fe40001800000 */
[----:B------:R-:W-:-:S03]  /*33e0*/  ISETP.GT.AND P3, PT, R9, 0x58, PT ;  /* 0x000000580900780c */ /* 0x000fc60003f64270 */
[----:B------:R-:W0:Y:S01]  /*33f0*/  MUFU.TANH R62, R62 ;  /* 0x0000003e003e7308 */ /* 0x000e220000002400 */
[----:B-1----:R-:W-:Y:S02]  /*3400*/  FSEL R120, R65, -INF , P2 ;  /* 0xff80000041787808 */ /* 0x002fe40001000000 */
[----:B------:R-:W-:Y:S02]  /*3410*/  FSEL R118, R118, -INF , P3 ;  /* 0xff80000076767808 */ /* 0x000fe40001800000 */
[----:B------:R-:W-:Y:S02]  /*3420*/  FSEL R72, R72, -INF , P3 ;  /* 0xff80000048487808 */ /* 0x000fe40001800000 */
[----:B------:R-:W-:Y:S01]  /*3430*/  ISETP.GT.AND P3, PT, R9, 0x69, PT ;  /* 0x000000690900780c */ /* 0x000fe20003f64270 */
[----:B------:R-:W-:Y:S08]  /*3440*/  MUFU.TANH R41, R41 ;  /* 0x0000002900297308 */ /* 0x000ff00000002400 */
[----:B------:R-:W1:Y:S01]  /*3450*/  MUFU.TANH R63, R63 ;  /* 0x0000003f003f7308 */ /* 0x000e620000002400 */
[----:B0-----:R-:W-:-:S02]  /*3460*/  FSEL R60, R62, -INF , P4 ;  /* 0xff8000003e3c7808 */ /* 0x001fc40002000000 */
[----:B------:R-:W-:-:S05]  /*3470*/  ISETP.GT.AND P4, PT, R9, 0x59, PT ;  /* 0x000000590900780c */ /* 0x000fca0003f84270 */
[----:B------:R0:W-:Y:S08]  /*3480*/  MUFU.TANH R114, R56 ;  /* 0x0000003800727308 */ /* 0x0001f00000002400 */
[----:B------:R-:W2:Y:S01]  /*3490*/  MUFU.TANH R69, R69 ;  /* 0x0000004500457308 */ /* 0x000ea20000002400 */
[----:B0-----:R-:W-:Y:S02]  /*34a0*/  FSEL R56, R103, -INF , P1 ;  /* 0xff80000067387808 */ /* 0x001fe40000800000 */
[----:B------:R-:W-:-:S02]  /*34b0*/  ISETP.GT.AND P1, PT, R9, 0x50, PT ;  /* 0x000000500900780c */ /* 0x000fc40003f24270 */
[----:B-1----:R-:W-:Y:S02]  /*34c0*/  FSEL R62, R63, -INF , P5 ;  /* 0xff8000003f3e7808 */ /* 0x002fe40002800000 */
[----:B------:R-:W-:Y:S01]  /*34d0*/  FSEL R116, R116, -INF , P1 ;  /* 0xff80000074747808 */ /* 0x000fe20000800000 */
[----:B------:R0:W-:Y:S01]  /*34e0*/  MUFU.TANH R138, R68 ;  /* 0x00000044008a7308 */ /* 0x0001e20000002400 */
[----:B------:R-:W-:Y:S01]  /*34f0*/  FSEL R26, R15, -INF , P1 ;  /* 0xff8000000f1a7808 */ /* 0x000fe20000800000 */
[----:B------:R-:W-:Y:S01]  /*3500*/  FMUL.FTZ R15, R0, R28 ;  /* 0x0000001c000f7220 */ /* 0x000fe20000410000 */
[----:B------:R-:W-:Y:S02]  /*3510*/  ISETP.GT.AND P1, PT, R9, 0x61, PT ;  /* 0x000000610900780c */ /* 0x000fe40003f24270 */
[----:B------:R-:W-:Y:S02]  /*3520*/  FMNMX.FTZ R75, R116, R75, !PT ;  /* 0x0000004b744b7209 */ /* 0x000fe40007810000 */
[----:B------:R-:W-:Y:S01]  /*3530*/  FSEL R122, R41, -INF , P1 ;  /* 0xff800000297a7808 */ /* 0x000fe20000800000 */
[----:B------:R-:W-:Y:S01]  /*3540*/  FMUL.FTZ R41, R0, R30 ;  /* 0x0000001e00297220 */ /* 0x000fe20000410000 */
[----:B0-----:R-:W-:Y:S01]  /*3550*/  FSEL R68, R67, -INF , P2 ;  /* 0xff80000043447808 */ /* 0x001fe20001000000 */
[----:B------:R-:W0:Y:S01]  /*3560*/  MUFU.TANH R71, R71 ;  /* 0x0000004700477308 */ /* 0x000e220000002400 */
[----:B------:R-:W-:-:S02]  /*3570*/  ISETP.GT.AND P2, PT, R9, 0x68, PT ;  /* 0x000000680900780c */ /* 0x000fc40003f44270 */
[----:B------:R-:W-:Y:S02]  /*3580*/  FMNMX.FTZ R75, R120, R75, !PT ;  /* 0x0000004b784b7209 */ /* 0x000fe40007810000 */
[----:B------:R-:W-:Y:S01]  /*3590*/  FSEL R30, R21, -INF , P2 ;  /* 0xff800000151e7808 */ /* 0x000fe20001000000 */
[----:B------:R-:W-:Y:S01]  /*35a0*/  FMUL.FTZ R21, R0, R32 ;  /* 0x0000002000157220 */ /* 0x000fe20000410000 */
[----:B------:R-:W-:Y:S01]  /*35b0*/  ISETP.GT.AND P5, PT, R9, 0x60, PT ;  /* 0x000000600900780c */ /* 0x000fe20003fa4270 */
[----:B------:R-:W1:Y:S01]  /*35c0*/  MUFU.TANH R45, R45 ;  /* 0x0000002d002d7308 */ /* 0x000e620000002400 */
[----:B--2---:R-:W-:Y:S02]  /*35d0*/  FSEL R124, R69, -INF , P4 ;  /* 0xff800000457c7808 */ /* 0x004fe40002000000 */
[----:B------:R-:W-:Y:S02]  /*35e0*/  FMNMX.FTZ R75, R118, R75, !PT ;  /* 0x0000004b764b7209 */ /* 0x000fe40007810000 */
[----:B------:R-:W-:-:S02]  /*35f0*/  FSEL R128, R128, -INF , P5 ;  /* 0xff80000080807808 */ /* 0x000fc40002800000 */
[----:B------:R-:W-:Y:S01]  /*3600*/  FMNMX.FTZ R75, R124, R75, !PT ;  /* 0x0000004b7c4b7209 */ /* 0x000fe20007810000 */
[----:B------:R-:W2:Y:S01]  /*3610*/  MUFU.TANH R53, R53 ;  /* 0x0000003500357308 */ /* 0x000ea20000002400 */
[----:B------:R-:W-:Y:S02]  /*3620*/  FSEL R126, R126, -INF , P2 ;  /* 0xff8000007e7e7808 */ /* 0x000fe40001000000 */
[----:B------:R-:W-:Y:S02]  /*3630*/  FMNMX.FTZ R75, R128, R75, !PT ;  /* 0x0000004b804b7209 */ /* 0x000fe40007810000 */
[----:B------:R-:W-:Y:S02]  /*3640*/  ISETP.GT.AND P2, PT, R9, 0x79, PT ;  /* 0x000000790900780c */ /* 0x000fe40003f44270 */
[----:B------:R-:W-:Y:S01]  /*3650*/  FMNMX.FTZ R75, R122, R75, !PT ;  /* 0x0000004b7a4b7209 */ /* 0x000fe20007810000 */
[----:B------:R-:W3:Y:S01]  /*3660*/  MUFU.TANH R55, R55 ;  /* 0x0000003700377308 */ /* 0x000ee20000002400 */
[----:B0-----:R-:W-:-:S02]  /*3670*/  FSEL R28, R71, -INF , P4 ;  /* 0xff800000471c7808 */ /* 0x001fc40002000000 */
[----:B------:R-:W-:Y:S02]  /*3680*/  ISETP.GT.AND P4, PT, R9, 0x70, PT ;  /* 0x000000700900780c */ /* 0x000fe40003f84270 */
[----:B-1----:R-:W-:Y:S02]  /*3690*/  FSEL R130, R45, -INF , P3 ;  /* 0xff8000002d827808 */ /* 0x002fe40001800000 */
[----:B------:R-:W-:Y:S01]  /*36a0*/  FMNMX.FTZ R75, R126, R75, !PT ;  /* 0x0000004b7e4b7209 */ /* 0x000fe20007810000 */
[----:B------:R-:W0:Y:S01]  /*36b0*/  MUFU.TANH R21, R21 ;  /* 0x0000001500157308 */ /* 0x000e220000002400 */
[----:B--2---:R-:W-:Y:S02]  /*36c0*/  FSEL R140, R53, -INF , P2 ;  /* 0xff800000358c7808 */ /* 0x004fe40001000000 */
[----:B------:R-:W-:Y:S02]  /*36d0*/  FSEL R80, R80, -INF , P5 ;  /* 0xff80000050507808 */ /* 0x000fe40002800000 */
[----:B------:R-:W-:-:S02]  /*36e0*/  ISETP.GT.AND P5, PT, R9, 0x71, PT ;  /* 0x000000710900780c */ /* 0x000fc40003fa4270 */
[----:B------:R-:W-:Y:S01]  /*36f0*/  FSEL R132, R132, -INF , P4 ;  /* 0xff80000084847808 */ /* 0x000fe20002000000 */
[----:B------:R-:W1:Y:S01]  /*3700*/  MUFU.TANH R43, R43 ;  /* 0x0000002b002b7308 */ /* 0x000e620000002400 */
[----:B---3--:R-:W-:Y:S02]  /*3710*/  FSEL R136, R55, -INF , P2 ;  /* 0xff80000037887808 */ /* 0x008fe40001000000 */
[----:B------:R-:W-:Y:S02]  /*3720*/  ISETP.GT.AND P2, PT, R9, 0x90, PT ;  /* 0x000000900900780c */ /* 0x000fe40003f44270 */
[----:B------:R-:W-:Y:S02]  /*3730*/  FMNMX.FTZ R75, R130, R75, !PT ;  /* 0x0000004b824b7209 */ /* 0x000fe40007810000 */
[----:B------:R-:W-:Y:S01]  /*3740*/  FSEL R32, R51, -INF , P4 ;  /* 0xff80000033207808 */ /* 0x000fe20002000000 */
[----:B------:R-:W2:Y:S01]  /*3750*/  MUFU.TANH R49, R49 ;  /* 0x0000003100317308 */ /* 0x000ea20000002400 */
[----:B0-----:R-:W-:-:S02]  /*3760*/  FSEL R156, R21, -INF , P2 ;  /* 0xff800000159c7808 */ /* 0x001fc40001000000 */
[----:B------:R-:W-:Y:S02]  /*3770*/  FMNMX.FTZ R21, R6, R7, !PT ;  /* 0x0000000706157209 */ /* 0x000fe40007810000 */
[----:B------:R-:W-:Y:S02]  /*3780*/  FMNMX.FTZ R75, R132, R75, !PT ;  /* 0x0000004b844b7209 */ /* 0x000fe40007810000 */
[----:B------:R-:W-:Y:S01]  /*3790*/  ISETP.GT.AND P4, PT, R9, 0x81, PT ;  /* 0x000000810900780c */ /* 0x000fe20003f84270 */
[----:B------:R-:W0:Y:S01]  /*37a0*/  MUFU.TANH R25, R25 ;  /* 0x0000001900197308 */ /* 0x000e220000002400 */
[----:B-1----:R-:W-:Y:S01]  /*37b0*/  FSEL R98, R43, -INF , P1 ;  /* 0xff8000002b627808 */ /* 0x002fe20000800000 */
[----:B------:R-:W-:Y:S01]  /*37c0*/  FMUL.FTZ R43, R0, R36 ;  /* 0x00000024002b7220 */ /* 0x000fe20000410000 */
[----:B------:R-:W-:Y:S02]  /*37d0*/  ISETP.GT.AND P1, PT, R9, 0x78, PT ;  /* 0x000000780900780c */ /* 0x000fe40003f24270 */
[----:B------:R-:W-:-:S02]  /*37e0*/  FMNMX.FTZ R21, R8, R21, !PT ;  /* 0x0000001508157209 */ /* 0x000fc40007810000 */
[----:B------:R-:W-:Y:S01]  /*37f0*/  FSEL R138, R138, -INF , P1 ;  /* 0xff8000008a8a7808 */ /* 0x000fe20000800000 */
[----:B------:R-:W1:Y:S01]  /*3800*/  MUFU.TANH R47, R47 ;  /* 0x0000002f002f7308 */ /* 0x000e620000002400 */
[----:B--2---:R-:W-:Y:S02]  /*3810*/  FSEL R134, R49, -INF , P5 ;  /* 0xff80000031867808 */ /* 0x004fe40002800000 */
[----:B------:R-:W-:Y:S02]  /*3820*/  FSEL R114, R114, -INF , P5 ;  /* 0xff80000072727808 */ /* 0x000fe40002800000 */
[----:B------:R-:W-:Y:S02]  /*3830*/  FMNMX.FTZ R75, R134, R75, !PT ;  /* 0x0000004b864b7209 */ /* 0x000fe40007810000 */
[----:B------:R-:W-:Y:S01]  /*3840*/  ISETP.GT.AND P5, PT, R9, 0x88, PT ;  /* 0x000000880900780c */ /* 0x000fe20003fa4270 */
[----:B------:R-:W2:Y:S01]  /*3850*/  MUFU.TANH R13, R13 ;  /* 0x0000000d000d7308 */ /* 0x000ea20000002400 */
[----:B0-----:R-:W-:-:S02]  /*3860*/  FSEL R146, R25, -INF , P4 ;  /* 0xff80000019927808 */ /* 0x001fc40002000000 */
[----:B------:R-:W-:Y:S02]  /*3870*/  FMNMX.FTZ R25, R10, R21, !PT ;  /* 0x000000150a197209 */ /* 0x000fe40007810000 */
[----:B------:R-:W-:Y:S02]  /*3880*/  FMNMX.FTZ R75, R138, R75, !PT ;  /* 0x0000004b8a4b7209 */ /* 0x000fe40007810000 */
[----:B------:R-:W-:Y:S01]  /*3890*/  FMNMX.FTZ R25, R12, R25, !PT ;  /* 0x000000190c197209 */ /* 0x000fe20007810000 */
[----:B------:R-:W0:Y:S01]  /*38a0*/  MUFU.TANH R73, R73 ;  /* 0x0000004900497308 */ /* 0x000e220000002400 */
[----:B-1----:R-:W-:Y:S02]  /*38b0*/  FSEL R108, R47, -INF , P3 ;  /* 0xff8000002f6c7808 */ /* 0x002fe40001800000 */
[----:B------:R-:W-:Y:S02]  /*38c0*/  ISETP.GT.AND P3, PT, R9, 0x80, PT ;  /* 0x000000800900780c */ /* 0x000fe40003f64270 */
[----:B------:R-:W-:-:S02]  /*38d0*/  FMNMX.FTZ R75, R140, R75, !PT ;  /* 0x0000004b8c4b7209 */ /* 0x000fc40007810000 */
[----:B------:R-:W-:Y:S01]  /*38e0*/  FMNMX.FTZ R25, R14, R25, !PT ;  /* 0x000000190e197209 */ /* 0x000fe20007810000 */
[----:B------:R-:W1:Y:S01]  /*38f0*/  MUFU.TANH R15, R15 ;  /* 0x0000000f000f7308 */ /* 0x000e620000002400 */
[----:B--2---:R-:W-:Y:S02]  /*3900*/  FSEL R142, R13, -INF , P3 ;  /* 0xff8000000d8e7808 */ /* 0x004fe40001800000 */
[----:B------:R-:W-:Y:S02]  /*3910*/  FMNMX.FTZ R25, R20, R25, !PT ;  /* 0x0000001914197209 */ /* 0x000fe40007810000 */
[----:B------:R-:W-:-:S03]  /*3920*/  FMNMX.FTZ R75, R142, R75, !PT ;  /* 0x0000004b8e4b7209 */ /* 0x000fc60007810000 */
[----:B------:R-:W2:Y:S01]  /*3930*/  MUFU.TANH R27, R27 ;  /* 0x0000001b001b7308 */ /* 0x000ea20000002400 */
[----:B0-----:R-:W-:Y:S02]  /*3940*/  FSEL R36, R73, -INF , P1 ;  /* 0xff80000049247808 */ /* 0x001fe40000800000 */
[----:B------:R-:W-:Y:S02]  /*3950*/  ISETP.GT.AND P1, PT, R9, 0x89, PT ;  /* 0x000000890900780c */ /* 0x000fe40003f24270 */
[----:B------:R-:W-:-:S03]  /*3960*/  FMNMX.FTZ R75, R146, R75, !PT ;  /* 0x0000004b924b7209 */ /* 0x000fc60007810000 */
[----:B------:R-:W0:Y:S01]  /*3970*/  MUFU.TANH R29, R29 ;  /* 0x0000001d001d7308 */ /* 0x000e220000002400 */
[----:B-1----:R-:W-:Y:S01]  /*3980*/  FSEL R150, R15, -INF , P5 ;  /* 0xff8000000f967808 */ /* 0x002fe20002800000 */
[----:B------:R-:W-:-:S03]  /*3990*/  FMUL.FTZ R15, R0, R38 ;  /* 0x00000026000f7220 */ /* 0x000fc60000410000 */
[----:B------:R-:W-:-:S03]  /*39a0*/  FMNMX.FTZ R75, R150, R75, !PT ;  /* 0x0000004b964b7209 */ /* 0x000fc60007810000 */
[----:B------:R-:W1:Y:S01]  /*39b0*/  MUFU.TANH R57, R57 ;  /* 0x0000003900397308 */ /* 0x000e620000002400 */
[----:B--2---:R-:W-:Y:S02]  /*39c0*/  FSEL R148, R27, -INF , P4 ;  /* 0xff8000001b947808 */ /* 0x004fe40002000000 */
[----:B------:R-:W-:Y:S02]  /*39d0*/  FMNMX.FTZ R27, R40, R25, !PT ;  /* 0x00000019281b7209 */ /* 0x000fe40007810000 */
[----:B------:R-:W-:Y:S02]  /*39e0*/  ISETP.GT.AND P4, PT, R9, 0x98, PT ;  /* 0x000000980900780c */ /* 0x000fe40003f84270 */
[----:B------:R-:W-:Y:S01]  /*39f0*/  FMNMX.FTZ R27, R42, R27, !PT ;  /* 0x0000001b2a1b7209 */ /* 0x000fe20007810000 */
[----:B------:R-:W2:Y:S01]  /*3a00*/  MUFU.TANH R33, R33 ;  /* 0x0000002100217308 */ /* 0x000ea20000002400 */
[----:B0-----:R-:W-:Y:S02]  /*3a10*/  FSEL R154, R29, -INF , P1 ;  /* 0xff8000001d9a7808 */ /* 0x001fe40000800000 */
[----:B------:R-:W-:-:S02]  /*3a20*/  FMNMX.FTZ R27, R44, R27, !PT ;  /* 0x0000001b2c1b7209 */ /* 0x000fc40007810000 */
[----:B------:R-:W-:Y:S02]  /*3a30*/  FMNMX.FTZ R75, R154, R75, !PT ;  /* 0x0000004b9a4b7209 */ /* 0x000fe40007810000 */
[----:B------:R-:W-:Y:S01]  /*3a40*/  FMNMX.FTZ R27, R46, R27, !PT ;  /* 0x0000001b2e1b7209 */ /* 0x000fe20007810000 */
[----:B------:R-:W0:Y:S01]  /*3a50*/  MUFU.TANH R41, R41 ;  /* 0x0000002900297308 */ /* 0x000e220000002400 */
[----:B-1----:R-:W-:Y:S02]  /*3a60*/  FSEL R144, R57, -INF , P3 ;  /* 0xff80000039907808 */ /* 0x002fe40001800000 */
[----:B------:R-:W-:Y:S02]  /*3a70*/  ISETP.GT.AND P3, PT, R9, 0x91, PT ;  /* 0x000000910900780c */ /* 0x000fe40003f64270 */
[----:B------:R-:W-:Y:S02]  /*3a80*/  FMNMX.FTZ R75, R156, R75, !PT ;  /* 0x0000004b9c4b7209 */ /* 0x000fe40007810000 */
[----:B------:R-:W-:Y:S01]  /*3a90*/  FMNMX.FTZ R29, R48, R27, !PT ;  /* 0x0000001b301d7209 */ /* 0x000fe20007810000 */
[----:B------:R-:W1:Y:S01]  /*3aa0*/  MUFU.TANH R43, R43 ;  /* 0x0000002b002b7308 */ /* 0x000e620000002400 */
[----:B--2---:R-:W-:-:S02]  /*3ab0*/  FSEL R158, R33, -INF , P3 ;  /* 0xff800000219e7808 */ /* 0x004fc40001800000 */
[----:B------:R-:W-:Y:S02]  /*3ac0*/  FMNMX.FTZ R29, R50, R29, !PT ;  /* 0x0000001d321d7209 */ /* 0x000fe40007810000 */
[----:B------:R-:W-:Y:S02]  /*3ad0*/  FMNMX.FTZ R75, R158, R75, !PT ;  /* 0x0000004b9e4b7209 */ /* 0x000fe40007810000 */
[----:B------:R-:W-:Y:S01]  /*3ae0*/  FMNMX.FTZ R29, R52, R29, !PT ;  /* 0x0000001d341d7209 */ /* 0x000fe20007810000 */
[----:B------:R-:W2:Y:S01]  /*3af0*/  MUFU.TANH R37, R37 ;  /* 0x0000002500257308 */ /* 0x000ea20000002400 */
[----:B0-----:R-:W-:Y:S02]  /*3b00*/  FSEL R152, R41, -INF , P5 ;  /* 0xff80000029987808 */ /* 0x001fe40002800000 */
[----:B------:R-:W-:Y:S02]  /*3b10*/  ISETP.GT.AND P5, PT, R9, 0x99, PT ;  /* 0x000000990900780c */ /* 0x000fe40003fa4270 */
[----:B------:R-:W-:-:S03]  /*3b20*/  FMNMX.FTZ R29, R54, R29, !PT ;  /* 0x0000001d361d7209 */ /* 0x000fc60007810000 */
[----:B------:R0:W-:Y:S01]  /*3b30*/  MUFU.TANH R41, R31 ;  /* 0x0000001f00297308 */ /* 0x0001e20000002400 */
[----:B-1----:R-:W-:-:S04]  /*3b40*/  FSEL R160, R43, -INF , P4 ;  /* 0xff8000002ba07808 */ /* 0x002fc80002000000 */
[----:B------:R-:W-:-:S03]  /*3b50*/  FMNMX.FTZ R75, R160, R75, !PT ;  /* 0x0000004ba04b7209 */ /* 0x000fc60007810000 */
[----:B------:R1:W3:Y:S01]  /*3b60*/  MUFU.TANH R45, R35 ;  /* 0x00000023002d7308 */ /* 0x0002e20000002400 */
[----:B--2---:R-:W-:Y:S02]  /*3b70*/  FSEL R162, R37, -INF , P5 ;  /* 0xff80000025a27808 */ /* 0x004fe40002800000 */
[----:B0-----:R-:W-:Y:S02]  /*3b80*/  FMNMX.FTZ R31, R56, R29, !PT ;  /* 0x0000001d381f7209 */ /* 0x001fe40007810000 */
[----:B------:R-:W-:Y:S02]  /*3b90*/  FMNMX.FTZ R75, R162, R75, !PT ;  /* 0x0000004ba24b7209 */ /* 0x000fe40007810000 */
[----:B------:R-:W-:Y:S01]  /*3ba0*/  FMNMX.FTZ R31, R58, R31, !PT ;  /* 0x0000001f3a1f7209 */ /* 0x000fe20007810000 */
[----:B------:R0:W-:Y:S02]  /*3bb0*/  MUFU.TANH R49, R39 ;  /* 0x0000002700317308 */ /* 0x0001e40000002400 */
[----:B------:R-:W2:Y:S01]  /*3bc0*/  SHFL.BFLY PT, R88, R75, 0x2, 0x1f ;  /* 0x0c401f004b587f89 */ /* 0x000ea200000e0000 */
[----:B------:R-:W-:-:S04]  /*3bd0*/  FMNMX.FTZ R31, R24, R31, !PT ;  /* 0x0000001f181f7209 */ /* 0x000fc80007810000 */
[----:B------:R-:W-:Y:S01]  /*3be0*/  FMNMX.FTZ R31, R60, R31, !PT ;  /* 0x0000001f3c1f7209 */ /* 0x000fe20007810000 */
[----:B------:R4:W5:Y:S03]  /*3bf0*/  MUFU.TANH R47, R15 ;  /* 0x0000000f002f7308 */ /* 0x0009660000002400 */
[----:B------:R-:W-:-:S04]  /*3c00*/  FMNMX.FTZ R33, R62, R31, !PT ;  /* 0x0000001f3e217209 */ /* 0x000fc80007810000 */
[----:B------:R-:W-:-:S04]  /*3c10*/  FMNMX.FTZ R33, R26, R33, !PT ;  /* 0x000000211a217209 */ /* 0x000fc80007810000 */
[----:B------:R-:W-:-:S04]  /*3c20*/  FMNMX.FTZ R33, R68, R33, !PT ;  /* 0x0000002144217209 */ /* 0x000fc80007810000 */
[----:B------:R-:W-:Y:S02]  /*3c30*/  FMNMX.FTZ R33, R72, R33, !PT ;  /* 0x0000002148217209 */ /* 0x000fe40007810000 */
[----:B--2---:R-:W-:Y:S02]  /*3c40*/  FMNMX.FTZ R9, R75, R88, !PT ;  /* 0x000000584b097209 */ /* 0x004fe40007810000 */
        /* <DEDUP_REMOVED lines=12> */
[----:B0-----:R-:W-:-:S04]  /*3d10*/  FMNMX.FTZ R39, R136, R37, !PT ;  /* 0x0000002588277209 */ /* 0x001fc80007810000 */
[----:B------:R-:W-:Y:S01]  /*3d20*/  FSEL R55, R13, RZ, P6 ;  /* 0x000000ff0d377208 */ /* 0x000fe20003000000 */
[----:B------:R-:W-:Y:S01]  /*3d30*/  FMUL.FTZ R13, R0, R34 ;  /* 0x00000022000d7220 */ /* 0x000fe20000410000 */
[----:B------:R-:W-:Y:S02]  /*3d40*/  FMNMX.FTZ R39, R144, R39, !PT ;  /* 0x0000002790277209 */ /* 0x000fe40007810000 */
[----:B------:R-:W-:Y:S01]  /*3d50*/  LOP3.LUT P6, RZ, R77, 0x7f, RZ, 0xc0, !PT ;  /* 0x0000007f4dff7812 */ /* 0x000fe200078cc0ff */
[----:B------:R-:W0:Y:S01]  /*3d60*/  MUFU.TANH R43, R13 ;  /* 0x0000000d002b7308 */ /* 0x000e220000002400 */
[----:B------:R-:W-:-:S01]  /*3d70*/  FFMA.FTZ R116, R116, R89, -R55 ;  /* 0x0000005974747223 */ /* 0x000fc20000010837 */
[----:B------:R-:W-:Y:S01]  /*3d80*/  FMNMX.FTZ R39, R148, R39, !PT ;  /* 0x0000002794277209 */ /* 0x000fe20007810000 */
[----:B------:R-:W-:-:S01]  /*3d90*/  FFMA.FTZ R51, R118, R89, -R55 ;  /* 0x0000005976337223 */ /* 0x000fc20000010837 */
[-CC-:B----4-:R-:W-:Y:S01]  /*3da0*/  FFMA.FTZ R15, R86, R89.reuse, -R55.reuse ;  /* 0x00000059560f7223 */ /* 0x190fe20000010837 */
[----:B------:R-:W-:-:S01]  /*3db0*/  FFMA.FTZ R86, R120, R89, -R55 ;  /* 0x0000005978567223 */ /* 0x000fc20000010837 */
[----:B------:R-:W-:Y:S01]  /*3dc0*/  FMNMX.FTZ R39, R152, R39, !PT ;  /* 0x0000002798277209 */ /* 0x000fe20007810000 */
[----:B------:R-:W-:-:S01]  /*3dd0*/  FFMA.FTZ R34, R11, R89, -R55 ;  /* 0x000000590b227223 */ /* 0x000fc20000010837 */
[----:B------:R1:W-:Y:S01]  /*3de0*/  MUFU.EX2 R35, R116 ;  /* 0x0000007400237308 */ /* 0x0003e20000000800 */
[----:B------:R-:W-:-:S01]  /*3df0*/  FFMA.FTZ R76, R76, R89, -R55 ;  /* 0x000000594c4c7223 */ /* 0x000fc20000010837 */
[----:B---3--:R-:W-:Y:S01]  /*3e00*/  FSEL R120, R45, -INF , P3 ;  /* 0xff8000002d787808 */ /* 0x008fe20001800000 */
[----:B------:R-:W-:-:S01]  /*3e10*/  FFMA.FTZ R11, R66, R89, -R55 ;  /* 0x00000059420b7223 */ /* 0x000fc20000010837 */
[-CC-:B------:R-:W-:Y:S01]  /*3e20*/  FFMA.FTZ R66, R92, R89.reuse, -R55.reuse ;  /* 0x000000595c427223 */ /* 0x180fe20000010837 */
[----:B------:R-:W-:-:S01]  /*3e30*/  FFMA.FTZ R94, R94, R89, -R55 ;  /* 0x000000595e5e7223 */ /* 0x000fc20000010837 */
[-CC-:B------:R-:W-:Y:S01]  /*3e40*/  FFMA.FTZ R92, R124, R89.reuse, -R55.reuse ;  /* 0x000000597c5c7223 */ /* 0x180fe20000010837 */
[----:B-----5:R-:W-:Y:S01]  /*3e50*/  FSEL R124, R47, -INF , P4 ;  /* 0xff8000002f7c7808 */ /* 0x020fe20002000000 */
[----:B------:R-:W-:Y:S01]  /*3e60*/  MUFU.EX2 R25, R76 ;  /* 0x0000004c00197308 */ /* 0x000fe20000000800 */
[----:B-1----:R-:W-:Y:S01]  /*3e70*/  FSEL R116, R41, -INF , P1 ;  /* 0xff80000029747808 */ /* 0x002fe20000800000 */
[-CC-:B------:R-:W-:Y:S01]  /*3e80*/  FFMA.FTZ R13, R74, R89.reuse, -R55.reuse ;  /* 0x000000594a0d7223 */ /* 0x180fe20000010837 */
[----:B0-----:R-:W-:Y:S01]  /*3e90*/  FSEL R118, R43, -INF , P2 ;  /* 0xff8000002b767808 */ /* 0x001fe20001000000 */
[--C-:B------:R-:W-:Y:S01]  /*3ea0*/  FFMA.FTZ R74, R90, R89, -R55.reuse ;  /* 0x000000595a4a7223 */ /* 0x100fe20000010837 */
[----:B------:R-:W-:Y:S01]  /*3eb0*/  FMNMX.FTZ R41, R116, R39, !PT ;  /* 0x0000002774297209 */ /* 0x000fe20007810000 */
[-CC-:B------:R-:W-:Y:S01]  /*3ec0*/  FFMA.FTZ R9, R64, R89.reuse, -R55.reuse ;  /* 0x0000005940097223 */ /* 0x180fe20000010837 */
[----:B------:R-:W-:-:S01]  /*3ed0*/  FFMA.FTZ R38, R70, R89, -R55 ;  /* 0x0000005946267223 */ /* 0x000fc20000010837 */
[----:B------:R0:W-:Y:S01]  /*3ee0*/  MUFU.EX2 R76, R94 ;  /* 0x0000005e004c7308 */ /* 0x0001e20000000800 */
        /* <DEDUP_REMOVED lines=8> */
[----:B0-----:R-:W-:-:S01]  /*3f70*/  FFMA.FTZ R94, R122, R89, -R55 ;  /* 0x000000597a5e7223 */ /* 0x001fc20000010837 */
[----:B------:R-:W-:Y:S01]  /*3f80*/  FSEL R122, R49, -INF , P5 ;  /* 0xff800000317a7808 */ /* 0x000fe20002800000 */
[----:B------:R-:W-:-:S01]  /*3f90*/  FFMA.FTZ R64, R78, R89, -R55 ;  /* 0x000000594e407223 */ /* 0x000fc20000010837 */
[----:B------:R-:W-:Y:S01]  /*3fa0*/  FMNMX.FTZ R41, R124, R41, !PT ;  /* 0x000000297c297209 */ /* 0x000fe20007810000 */
[----:B------:R-:W-:-:S01]  /*3fb0*/  FFMA.FTZ R70, R82, R89, -R55 ;  /* 0x0000005952467223 */ /* 0x000fc20000010837 */
[-CC-:B------:R-:W-:Y:S01]  /*3fc0*/  FFMA.FTZ R78, R102, R89.reuse, -R55.reuse ;  /* 0x00000059664e7223 */ /* 0x180fe20000010837 */
[----:B------:R-:W-:-:S01]  /*3fd0*/  FFMA.FTZ R82, R110, R89, -R55 ;  /* 0x000000596e527223 */ /* 0x000fc20000010837 */
[----:B------:R-:W-:Y:S01]  /*3fe0*/  FMNMX.FTZ R47, R122, R41, !PT ;  /* 0x000000297a2f7209 */ /* 0x000fe20007810000 */
[----:B------:R-:W-:Y:S01]  /*3ff0*/  MUFU.EX2 R34, R34 ;  /* 0x0000002200227308 */ /* 0x000fe20000000800 */
[----:B------:R-:W-:-:S01]  /*4000*/  FFMA.FTZ R128, R128, R89, -R55 ;  /* 0x0000005980807223 */ /* 0x000fc20000010837 */
[-CC-:B------:R-:W-:Y:S01]  /*4010*/  FFMA.FTZ R126, R126, R89.reuse, -R55.reuse ;  /* 0x000000597e7e7223 */ /* 0x180fe20000010837 */
[----:B------:R-:W-:-:S01]  /*4020*/  FFMA.FTZ R43, R132, R89, -R55 ;  /* 0x00000059842b7223 */ /* 0x000fc20000010837 */
[----:B------:R-:W0:Y:S01]  /*4030*/  SHFL.BFLY PT, R90, R47, 0x2, 0x1f ;  /* 0x0c401f002f5a7f89 */ /* 0x000e2200000e0000 */
[----:B------:R-:W-:-:S01]  /*4040*/  FFMA.FTZ R45, R138, R89, -R55 ;  /* 0x000000598a2d7223 */ /* 0x000fc20000010837 */
[-CC-:B------:R-:W-:Y:S01]  /*4050*/  FFMA.FTZ R102, R140, R89.reuse, -R55.reuse ;  /* 0x000000598c667223 */ /* 0x180fe20000010837 */
[----:B------:R-:W-:-:S01]  /*4060*/  FFMA.FTZ R49, R150, R89, -R55 ;  /* 0x0000005996317223 */ /* 0x000fc20000010837 */
[----:B------:R-:W-:Y:S01]  /*4070*/  MUFU.EX2 R11, R11 ;  /* 0x0000000b000b7308 */ /* 0x000fe20000000800 */
[----:B------:R-:W-:-:S01]  /*4080*/  FFMA.FTZ R110, R158, R89, -R55 ;  /* 0x000000599e6e7223 */ /* 0x000fc20000010837 */
[----:B------:R-:W-:-:S05]  /*4090*/  @!P6 VIADD R5, R5, 0x29840 ;  /* 0x000298400505e836 */ /* 0x000fca0000000000 */
[----:B------:R-:W-:Y:S01]  /*40a0*/  @!P6 PRMT R5, RZ, 0x654, R5 ;  /* 0x00000654ff05e816 */ /* 0x000fe20000000005 */
[----:B------:R1:W-:Y:S03]  /*40b0*/  MUFU.EX2 R21, R84 ;  /* 0x0000005400157308 */ /* 0x0003e60000000800 */
[----:B------:R2:W-:Y:S05]  /*40c0*/  @!P6 SYNCS.ARRIVE.TRANS64.RED.A1T0 RZ, [R5+URZ], RZ ;  /* 0x000000ff05ffe9a7 */ /* 0x0005ea000810043f */
[----:B------:R3:W-:Y:S01]  /*40d0*/  MUFU.EX2 R27, R96 ;  /* 0x00000060001b7308 */ /* 0x0007e20000000800 */
[----:B-1----:R-:W-:-:S01]  /*40e0*/  FFMA.FTZ R84, R112, R89, -R55 ;  /* 0x0000005970547223 */ /* 0x002fc20000010837 */
[-CC-:B------:R-:W-:Y:S01]  /*40f0*/  FFMA.FTZ R112, R162, R89.reuse, -R55.reuse ;  /* 0x00000059a2707223 */ /* 0x180fe20000010837 */
[----:B0-----:R-:W-:Y:S01]  /*4100*/  FMNMX.FTZ R53, R47, R90, !PT ;  /* 0x0000005a2f357209 */ /* 0x001fe20007810000 */
[----:B------:R-:W-:-:S04]  /*4110*/  FFMA.FTZ R47, R142, R89, -R55 ;  /* 0x000000598e2f7223 */ /* 0x000fc80000010837 */
[----:B------:R0:W-:Y:S01]  /*4120*/  MUFU.EX2 R29, R100 ;  /* 0x00000064001d7308 */ /* 0x0001e20000000800 */
[----:B------:R-:W1:Y:S01]  /*4130*/  SHFL.BFLY PT, R90, R53, 0x1, 0x1f ;  /* 0x0c201f00355a7f89 */ /* 0x000e6200000e0000 */
[----:B---3--:R-:W-:-:S06]  /*4140*/  FFMA.FTZ R96, R134, R89, -R55 ;  /* 0x0000005986607223 */ /* 0x008fcc0000010837 */
[----:B------:R3:W-:Y:S01]  /*4150*/  MUFU.EX2 R31, R104 ;  /* 0x00000068001f7308 */ /* 0x0007e20000000800 */
[----:B0-----:R-:W-:-:S07]  /*4160*/  FFMA.FTZ R100, R130, R89, -R55 ;  /* 0x0000005982647223 */ /* 0x001fce0000010837 */
[----:B------:R0:W-:Y:S01]  /*4170*/  MUFU.EX2 R33, R106 ;  /* 0x0000006a00217308 */ /* 0x0001e20000000800 */
[----:B---3--:R-:W-:-:S07]  /*4180*/  FFMA.FTZ R104, R146, R89, -R55 ;  /* 0x0000005992687223 */ /* 0x008fce0000010837 */
[----:B------:R3:W-:Y:S01]  /*4190*/  MUFU.EX2 R37, R51 ;  /* 0x0000003300257308 */ /* 0x0007e20000000800 */
[----:B-1----:R-:W-:Y:S01]  /*41a0*/  FMNMX.FTZ R90, R53, R90, !PT ;  /* 0x0000005a355a7209 */ /* 0x002fe20007810000 */
[-CC-:B0-----:R-:W-:Y:S01]  /*41b0*/  FFMA.FTZ R106, R154, R89.reuse, -R55.reuse ;  /* 0x000000599a6a7223 */ /* 0x181fe20000010837 */
[----:B------:R-:W-:-:S02]  /*41c0*/  FFMA.FTZ R53, R160, R89, -R55 ;  /* 0x00000059a0357223 */ /* 0x000fc40000010837 */
[C---:B------:R-:W-:Y:S01]  /*41d0*/  FSETP.NEU.FTZ.AND P1, PT, R90.reuse, -INF , PT ;  /* 0xff8000005a00780b */ /* 0x040fe20003f3d000 */
[----:B------:R-:W-:-:S02]  /*41e0*/  FFMA.FTZ R57, R90, R89, -8 ;  /* 0xc10000005a397423 */ /* 0x000fc40000010059 */
[----:B------:R-:W-:Y:S01]  /*41f0*/  MUFU.EX2 R38, R38 ;  /* 0x0000002600267308 */ /* 0x000fe20000000800 */
[----:B---3--:R-:W-:-:S02]  /*4200*/  FFMA.FTZ R51, R156, R89, -R55 ;  /* 0x000000599c337223 */ /* 0x008fc40000010837 */
[----:B------:R-:W-:-:S02]  /*4210*/  FSEL R57, R57, RZ, P1 ;  /* 0x000000ff39397208 */ /* 0x000fc40000800000 */
        /* <DEDUP_REMOVED lines=22> */
[----:B------:R-:W0:Y:S01]  /*4380*/  MUFU.EX2 R7, R7 ;  /* 0x0000000700077308 */ /* 0x000e220000000800 */
        /* <DEDUP_REMOVED lines=15> */
[----:B------:R3:W4:Y:S01]  /*4480*/  MUFU.EX2 R55, R10 ;  /* 0x0000000a00377308 */ /* 0x0007220000000800 */
[----:B0-----:R-:W-:-:S01]  /*4490*/  FADD.FTZ R79, R6, R7 ;  /* 0x00000007064f7221 */ /* 0x001fc20000010000 */
[-CC-:B------:R-:W-:Y:S01]  /*44a0*/  FFMA.FTZ R148, R148, R89.reuse, -R57.reuse ;  /* 0x0000005994947223 */ /* 0x180fe20000010839 */
[----:B------:R-:W-:-:S01]  /*44b0*/  FFMA.FTZ R152, R152, R89, -R57 ;  /* 0x0000005998987223 */ /* 0x000fc20000010839 */
[-CC-:B------:R-:W-:Y:S01]  /*44c0*/  FFMA.FTZ R116, R116, R89.reuse, -R57.reuse ;  /* 0x0000005974747223 */ /* 0x180fe20000010839 */
[----:B------:R-:W-:-:S01]  /*44d0*/  FFMA.FTZ R118, R118, R89, -R57 ;  /* 0x0000005976767223 */ /* 0x000fc20000010839 */
[-CC-:B------:R-:W-:Y:S01]  /*44e0*/  FFMA.FTZ R120, R120, R89.reuse, -R57.reuse ;  /* 0x0000005978787223 */ /* 0x180fe20000010839 */
[----:B------:R-:W-:-:S01]  /*44f0*/  FFMA.FTZ R124, R124, R89, -R57 ;  /* 0x000000597c7c7223 */ /* 0x000fc20000010839 */
[----:B------:R-:W0:Y:S01]  /*4500*/  MUFU.EX2 R12, R12 ;  /* 0x0000000c000c7308 */ /* 0x000e220000000800 */
[----:B---3--:R-:W-:-:S01]  /*4510*/  FADD.FTZ R10, R9, R34 ;  /* 0x00000022090a7221 */ /* 0x008fc20000010000 */
[----:B------:R-:W-:-:S03]  /*4520*/  FFMA.FTZ R57, R122, R89, -R57 ;  /* 0x000000597a397223 */ /* 0x000fc60000010839 */
[----:B------:R-:W-:Y:S01]  /*4530*/  FADD.FTZ R81, R11, R10 ;  /* 0x0000000a0b517221 */ /* 0x000fe20000010000 */
[----:B-1----:R-:W-:-:S02]  /*4540*/  FADD.FTZ R10, R8, R79 ;  /* 0x0000004f080a7221 */ /* 0x002fc40000010000 */
[----:B------:R-:W1:Y:S02]  /*4550*/  MUFU.EX2 R64, R64 ;  /* 0x0000004000407308 */ /* 0x000e640000000800 */
[----:B----4-:R-:W-:-:S01]  /*4560*/  FADD.FTZ R79, R55, R10 ;  /* 0x0000000a374f7221 */ /* 0x010fc20000010000 */
[----:B------:R-:W-:-:S04]  /*4570*/  F2FP.SATFINITE.E4M3.F32.PACK_AB_MERGE_C R55, R55, R8, RZ ;  /* 0x000000083737723e */ /* 0x000fc800048070ff */
[----:B------:R-:W-:Y:S01]  /*4580*/  F2FP.SATFINITE.E4M3.F32.PACK_AB_MERGE_C R173, R7, R6, R55 ;  /* 0x0000000607ad723e */ /* 0x000fe20004807037 */
[----:B------:R3:W4:Y:S01]  /*4590*/  MUFU.EX2 R59, R14 ;  /* 0x0000000e003b7308 */ /* 0x0007220000000800 */
[----:B0-----:R-:W-:-:S01]  /*45a0*/  FADD.FTZ R10, R12, R79 ;  /* 0x0000004f0c0a7221 */ /* 0x001fc20000010000 */
[----:B------:R-:W-:-:S06]  /*45b0*/  IMAD.MOV.U32 R55, RZ, RZ, R87 ;  /* 0x000000ffff377224 */ /* 0x000fcc00078e0057 */
[----:B------:R-:W0:Y:S01]  /*45c0*/  MUFU.EX2 R15, R15 ;  /* 0x0000000f000f7308 */ /* 0x000e220000000800 */
[----:B---3--:R-:W-:-:S01]  /*45d0*/  FADD.FTZ R14, R38, R81 ;  /* 0x00000051260e7221 */ /* 0x008fc20000010000 */
[----:B------:R-:W-:-:S03]  /*45e0*/  F2FP.SATFINITE.E4M3.F32.PACK_AB_MERGE_C R38, R38, R11, RZ ;  /* 0x0000000b2626723e */ /* 0x000fc600048070ff */
[----:B------:R-:W-:Y:S01]  /*45f0*/  FADD.FTZ R81, R13, R14 ;  /* 0x0000000e0d517221 */ /* 0x000fe20000010000 */
[----:B------:R-:W-:Y:S01]  /*4600*/  F2FP.SATFINITE.E4M3.F32.PACK_AB_MERGE_C R172, R34, R9, R38 ;  /* 0x0000000922ac723e */ /* 0x000fe20004807026 */
[----:B------:R-:W-:Y:S01]  /*4610*/  IMAD.MOV.U32 R38, RZ, RZ, R87 ;  /* 0x000000ffff267224 */ /* 0x000fe200078e0057 */
[----:B------:R-:W3:Y:S01]  /*4620*/  MUFU.EX2 R20, R20 ;  /* 0x0000001400147308 */ /* 0x000ee20000000800 */
[----:B-1----:R-:W-:-:S01]  /*4630*/  FADD.FTZ R14, R64, R81 ;  /* 0x00000051400e7221 */ /* 0x002fc20000010000 */
[----:B----4-:R-:W-:Y:S01]  /*4640*/  FADD.FTZ R79, R59, R10 ;  /* 0x0000000a3b4f7221 */ /* 0x010fe20000010000 */
[----:B------:R-:W-:-:S05]  /*4650*/  IMAD.MOV.U32 R34, RZ, RZ, R87 ;  /* 0x000000ffff227224 */ /* 0x000fca00078e0057 */
[----:B------:R-:W1:Y:S01]  /*4660*/  MUFU.EX2 R66, R66 ;  /* 0x0000004200427308 */ /* 0x000e620000000800 */
[----:B0-----:R-:W-:-:S07]  /*4670*/  FADD.FTZ R81, R15, R14 ;  /* 0x0000000e0f517221 */ /* 0x001fce0000010000 */
[----:B------:R0:W4:Y:S01]  /*4680*/  MUFU.EX2 R61, R40 ;  /* 0x00000028003d7308 */ /* 0x0001220000000800 */
[----:B---3--:R-:W-:-:S07]  /*4690*/  FADD.FTZ R10, R20, R79 ;  /* 0x0000004f140a7221 */ /* 0x008fce0000010000 */
[----:B------:R-:W3:Y:S01]  /*46a0*/  MUFU.EX2 R42, R42 ;  /* 0x0000002a002a7308 */ /* 0x000ee20000000800 */
[----:B-1----:R-:W-:-:S01]  /*46b0*/  FADD.FTZ R14, R66, R81 ;  /* 0x00000051420e7221 */ /* 0x002fc20000010000 */
[----:B------:R-:W-:Y:S01]  /*46c0*/  F2FP.SATFINITE.E4M3.F32.PACK_AB_MERGE_C R66, R66, R15, RZ ;  /* 0x0000000f4242723e */ /* 0x000fe200048070ff */
[--C-:B0-----:R-:W-:Y:S02]  /*46d0*/  IMAD.MOV.U32 R40, RZ, RZ, R87.reuse ;  /* 0x000000ffff287224 */ /* 0x101fe400078e0057 */
[----:B------:R-:W-:Y:S01]  /*46e0*/  FADD.FTZ R81, R21, R14 ;  /* 0x0000000e15517221 */ /* 0x000fe20000010000 */
[----:B------:R-:W-:Y:S01]  /*46f0*/  F2FP.SATFINITE.E4M3.F32.PACK_AB_MERGE_C R174, R64, R13, R66 ;  /* 0x0000000d40ae723e */ /* 0x000fe20004807042 */
[----:B------:R-:W-:Y:S01]  /*4700*/  IMAD.MOV.U32 R66, RZ, RZ, R87 ;  /* 0x000000ffff427224 */ /* 0x000fe200078e0057 */
[----:B------:R-:W0:Y:S01]  /*4710*/  MUFU.EX2 R70, R70 ;  /* 0x0000004600467308 */ /* 0x000e220000000800 */
[----:B----4-:R-:W-:-:S01]  /*4720*/  FADD.FTZ R79, R61, R10 ;  /* 0x0000000a3d4f7221 */ /* 0x010fc20000010000 */
[----:B------:R-:W-:Y:S01]  /*4730*/  F2FP.SATFINITE.E4M3.F32.PACK_AB_MERGE_C R20, R61, R20, RZ ;  /* 0x000000143d14723e */ /* 0x000fe200048070ff */
[----:B------:R-:W-:-:S02]  /*4740*/  IMAD.MOV.U32 R64, RZ, RZ, R87 ;  /* 0x000000ffff407224 */ /* 0x000fc400078e0057 */
[--C-:B------:R-:W-:Y:S01]  /*4750*/  IMAD.MOV.U32 R61, RZ, RZ, R87.reuse ;  /* 0x000000ffff3d7224 */ /* 0x100fe200078e0057 */
[----:B------:R-:W-:Y:S01]  /*4760*/  F2FP.SATFINITE.E4M3.F32.PACK_AB_MERGE_C R175, R59, R12, R20 ;  /* 0x0000000c3baf723e */ /* 0x000fe20004807014 */
[----:B------:R-:W-:Y:S01]  /*4770*/  IMAD.MOV.U32 R59, RZ, RZ, R87 ;  /* 0x000000ffff3b7224 */ /* 0x000fe200078e0057 */
[----:B------:R1:W4:Y:S01]  /*4780*/  MUFU.EX2 R63, R44 ;  /* 0x0000002c003f7308 */ /* 0x0003220000000800 */
[----:B---3--:R-:W-:-:S07]  /*4790*/  FADD.FTZ R10, R42, R79 ;  /* 0x0000004f2a0a7221 */ /* 0x008fce0000010000 */
[----:B------:R-:W3:Y:S01]  /*47a0*/  MUFU.EX2 R46, R46 ;  /* 0x0000002e002e7308 */ /* 0x000ee20000000800 */
[----:B0-----:R-:W-:-:S01]  /*47b0*/  FADD.FTZ R14, R70, R81 ;  /* 0x00000051460e7221 */ /* 0x001fc20000010000 */
[----:B-1----:R-:W-:-:S03]  /*47c0*/  IMAD.MOV.U32 R44, RZ, RZ, R87 ;  /* 0x000000ffff2c7224 */ /* 0x002fc600078e0057 */
[----:B------:R-:W-:-:S03]  /*47d0*/  FADD.FTZ R83, R25, R14 ;  /* 0x0000000e19537221 */ /* 0x000fc60000010000 */
[----:B------:R-:W0:Y:S01]  /*47e0*/  MUFU.EX2 R74, R74 ;  /* 0x0000004a004a7308 */ /* 0x000e220000000800 */
[----:B----4-:R-:W-:-:S07]  /*47f0*/  FADD.FTZ R81, R63, R10 ;  /* 0x0000000a3f517221 */ /* 0x010fce0000010000 */
[----:B------:R1:W4:Y:S01]  /*4800*/  MUFU.EX2 R65, R48 ;  /* 0x0000003000417308 */ /* 0x0003220000000800 */
[----:B---3--:R-:W-:-:S07]  /*4810*/  FADD.FTZ R10, R46, R81 ;  /* 0x000000512e0a7221 */ /* 0x008fce0000010000 */
[----:B------:R-:W3:Y:S01]  /*4820*/  MUFU.EX2 R50, R50 ;  /* 0x0000003200327308 */ /* 0x000ee20000000800 */
[----:B0-----:R-:W-:-:S01]  /*4830*/  FADD.FTZ R14, R74, R83 ;  /* 0x000000534a0e7221 */ /* 0x001fc20000010000 */
[----:B------:R-:W-:Y:S01]  /*4840*/  F2FP.SATFINITE.E4M3.F32.PACK_AB_MERGE_C R74, R74, R25, RZ ;  /* 0x000000194a4a723e */ /* 0x000fe200048070ff */
[--C-:B-1----:R-:W-:Y:S02]  /*4850*/  IMAD.MOV.U32 R48, RZ, RZ, R87.reuse ;  /* 0x000000ffff307224 */ /* 0x102fe400078e0057 */
[----:B------:R-:W-:Y:S01]  /*4860*/  FADD.FTZ R83, R27, R14 ;  /* 0x0000000e1b537221 */ /* 0x000fe20000010000 */
[----:B------:R-:W-:Y:S01]  /*4870*/  F2FP.SATFINITE.E4M3.F32.PACK_AB_MERGE_C R176, R70, R21, R74 ;  /* 0x0000001546b0723e */ /* 0x000fe2000480704a */
[----:B------:R-:W-:Y:S01]  /*4880*/  IMAD.MOV.U32 R74, RZ, RZ, R87 ;  /* 0x000000ffff4a7224 */ /* 0x000fe200078e0057 */
[----:B------:R0:W1:Y:S01]  /*4890*/  MUFU.EX2 R67, R52 ;  /* 0x0000003400437308 */ /* 0x0000620000000800 */
[----:B----4-:R-:W-:-:S01]  /*48a0*/  FADD.FTZ R81, R65, R10 ;  /* 0x0000000a41517221 */ /* 0x010fc20000010000 */
[----:B------:R-:W-:Y:S01]  /*48b0*/  FADD.FTZ R14, R76, R83 ;  /* 0x000000534c0e7221 */ /* 0x000fe20000010000 */
[----:B------:R-:W-:Y:S01]  /*48c0*/  F2FP.SATFINITE.E4M3.F32.PACK_AB_MERGE_C R46, R65, R46, RZ ;  /* 0x0000002e412e723e */ /* 0x000fe200048070ff */
[----:B------:R-:W-:-:S02]  /*48d0*/  IMAD.MOV.U32 R70, RZ, RZ, R87 ;  /* 0x000000ffff467224 */ /* 0x000fc400078e0057 */
[----:B------:R-:W-:-:S01]  /*48e0*/  FADD.FTZ R85, R29, R14 ;  /* 0x0000000e1d557221 */ /* 0x000fc20000010000 */
[----:B------:R-:W-:Y:S01]  /*48f0*/  F2FP.SATFINITE.E4M3.F32.PACK_AB_MERGE_C R177, R63, R42, R46 ;  /* 0x0000002a3fb1723e */ /* 0x000fe2000480702e */
[----:B------:R-:W4:Y:S01]  /*4900*/  MUFU.EX2 R54, R54 ;  /* 0x0000003600367308 */ /* 0x000f220000000800 */
[----:B---3--:R-:W-:-:S01]  /*4910*/  FADD.FTZ R10, R50, R81 ;  /* 0x00000051320a7221 */ /* 0x008fc20000010000 */
[--C-:B------:R-:W-:Y:S02]  /*4920*/  IMAD.MOV.U32 R65, RZ, RZ, R87.reuse ;  /* 0x000000ffff417224 */ /* 0x100fe400078e0057 */
[--C-:B------:R-:W-:Y:S02]  /*4930*/  IMAD.MOV.U32 R63, RZ, RZ, R87.reuse ;  /* 0x000000ffff3f7224 */ /* 0x100fe400078e0057 */
[----:B0-----:R-:W-:Y:S02]  /*4940*/  IMAD.MOV.U32 R52, RZ, RZ, R87 ;  /* 0x000000ffff347224 */ /* 0x001fe400078e0057 */
[----:B------:R-:W0:Y:S01]  /*4950*/  MUFU.EX2 R78, R78 ;  /* 0x0000004e004e7308 */ /* 0x000e220000000800 */
[----:B-1----:R-:W-:-:S01]  /*4960*/  FADD.FTZ R83, R67, R10 ;  /* 0x0000000a43537221 */ /* 0x002fc20000010000 */
[----:B------:R-:W-:-:S02]  /*4970*/  IMAD.MOV.U32 R46, RZ, RZ, R87 ;  /* 0x000000ffff2e7224 */ /* 0x000fc400078e0057 */
[----:B------:R-:W-:-:S04]  /*4980*/  IMAD.MOV.U32 R42, RZ, RZ, R87 ;  /* 0x000000ffff2a7224 */ /* 0x000fc800078e0057 */
[----:B------:R-:W1:Y:S01]  /*4990*/  MUFU.EX2 R69, R56 ;  /* 0x0000003800457308 */ /* 0x000e620000000800 */
[----:B----4-:R-:W-:-:S01]  /*49a0*/  FADD.FTZ R10, R54, R83 ;  /* 0x00000053360a7221 */ /* 0x010fc20000010000 */
[----:B------:R-:W-:-:S06]  /*49b0*/  IMAD.MOV.U32 R83, RZ, RZ, R87 ;  /* 0x000000ffff537224 */ /* 0x000fcc00078e0057 */
[----:B------:R-:W3:Y:S01]  /*49c0*/  MUFU.EX2 R58, R58 ;  /* 0x0000003a003a7308 */ /* 0x000ee20000000800 */
[----:B0-----:R-:W-:-:S01]  /*49d0*/  FADD.FTZ R14, R78, R85 ;  /* 0x000000554e0e7221 */ /* 0x001fc20000010000 */
[----:B------:R-:W-:Y:S01]  /*49e0*/  F2FP.SATFINITE.E4M3.F32.PACK_AB_MERGE_C R29, R78, R29, RZ ;  /* 0x0000001d4e1d723e */ /* 0x000fe200048070ff */
[----:B------:R-:W-:Y:S02]  /*49f0*/  IMAD.MOV.U32 R85, RZ, RZ, R87 ;  /* 0x000000ffff557224 */ /* 0x000fe400078e0057 */
[----:B------:R-:W-:Y:S01]  /*4a00*/  FADD.FTZ R15, R31, R14 ;  /* 0x0000000e1f0f7221 */ /* 0x000fe20000010000 */
[----:B------:R-:W-:Y:S01]  /*4a10*/  F2FP.SATFINITE.E4M3.F32.PACK_AB_MERGE_C R178, R76, R27, R29 ;  /* 0x0000001b4cb2723e */ /* 0x000fe2000480701d */
[----:B------:R-:W-:Y:S01]  /*4a20*/  IMAD.MOV.U32 R78, RZ, RZ, R87 ;  /* 0x000000ffff4e7224 */ /* 0x000fe200078e0057 */
[----:B------:R-:W0:Y:S01]  /*4a30*/  MUFU.EX2 R82, R82 ;  /* 0x0000005200527308 */ /* 0x000e220000000800 */
[----:B-1----:R-:W-:-:S01]  /*4a40*/  FADD.FTZ R11, R69, R10 ;  /* 0x0000000a450b7221 */ /* 0x002fc20000010000 */
[----:B------:R-:W-:Y:S01]  /*4a50*/  F2FP.SATFINITE.E4M3.F32.PACK_AB_MERGE_C R54, R69, R54, RZ ;  /* 0x000000364536723e */ /* 0x000fe200048070ff */
[----:B------:R-:W-:-:S02]  /*4a60*/  IMAD.MOV.U32 R76, RZ, RZ, R87 ;  /* 0x000000ffff4c7224 */ /* 0x000fc400078e0057 */
[--C-:B------:R-:W-:Y:S01]  /*4a70*/  IMAD.MOV.U32 R69, RZ, RZ, R87.reuse ;  /* 0x000000ffff457224 */ /* 0x100fe200078e0057 */
[----:B------:R-:W-:Y:S01]  /*4a80*/  F2FP.SATFINITE.E4M3.F32.PACK_AB_MERGE_C R179, R67, R50, R54 ;  /* 0x0000003243b3723e */ /* 0x000fe20004807036 */
[----:B------:R-:W-:Y:S01]  /*4a90*/  IMAD.MOV.U32 R67, RZ, RZ, R87 ;  /* 0x000000ffff437224 */ /* 0x000fe200078e0057 */
[----:B------:R1:W4:Y:S01]  /*4aa0*/  MUFU.EX2 R71, R24 ;  /* 0x0000001800477308 */ /* 0x0003220000000800 */
[----:B---3--:R-:W-:-:S01]  /*4ab0*/  FADD.FTZ R8, R58, R11 ;  /* 0x0000000b3a087221 */ /* 0x008fc20000010000 */
[--C-:B------:R-:W-:Y:S02]  /*4ac0*/  IMAD.MOV.U32 R56, RZ, RZ, R87.reuse ;  /* 0x000000ffff387224 */ /* 0x100fe400078e0057 */
[--C-:B------:R-:W-:Y:S02]  /*4ad0*/  IMAD.MOV.U32 R54, RZ, RZ, R87.reuse ;  /* 0x000000ffff367224 */ /* 0x100fe400078e0057 */
[----:B------:R-:W-:Y:S02]  /*4ae0*/  IMAD.MOV.U32 R50, RZ, RZ, R87 ;  /* 0x000000ffff327224 */ /* 0x000fe400078e0057 */
[----:B------:R-:W3:Y:S01]  /*4af0*/  MUFU.EX2 R60, R60 ;  /* 0x0000003c003c7308 */ /* 0x000ee20000000800 */
[----:B0-----:R-:W-:-:S01]  /*4b00*/  FADD.FTZ R10, R82, R15 ;  /* 0x0000000f520a7221 */ /* 0x001fc20000010000 */
[----:B------:R-:W-:-:S02]  /*4b10*/  IMAD.MOV.U32 R29, RZ, RZ, R87 ;  /* 0x000000ffff1d7224 */ /* 0x000fc400078e0057 */
[--C-:B------:R-:W-:Y:S02]  /*4b20*/  IMAD.MOV.U32 R27, RZ, RZ, R87.reuse ;  /* 0x000000ffff1b7224 */ /* 0x100fe400078e0057 */
[----:B------:R-:W-:Y:S01]  /*4b30*/  FADD.FTZ R25, R33, R10 ;  /* 0x0000000a21197221 */ /* 0x000fe20000010000 */
[----:B-1----:R-:W-:Y:S01]  /*4b40*/  IMAD.MOV.U32 R24, RZ, RZ, R87 ;  /* 0x000000ffff187224 */ /* 0x002fe200078e0057 */
[----:B------:R-:W0:Y:S01]  /*4b50*/  MUFU.EX2 R84, R84 ;  /* 0x0000005400547308 */ /* 0x000e220000000800 */
[----:B----4-:R-:W-:-:S07]  /*4b60*/  FADD.FTZ R15, R71, R8 ;  /* 0x00000008470f7221 */ /* 0x010fce0000010000 */
[----:B------:R-:W1:Y:S01]  /*4b70*/  MUFU.EX2 R73, R62 ;  /* 0x0000003e00497308 */ /* 0x000e620000000800 */
[----:B---3--:R-:W-:-:S07]  /*4b80*/  FADD.FTZ R8, R60, R15 ;  /* 0x0000000f3c087221 */ /* 0x008fce0000010000 */
        /* <DEDUP_REMOVED lines=21> */
[----:B-1----:R-:W-:-:S02]  /*4ce0*/  IMAD.MOV.U32 R68, RZ, RZ, R87 ;  /* 0x000000ffff447224 */ /* 0x002fc400078e0057 */
[----:B------:R-:W-:Y:S02]  /*4cf0*/  IMAD.MOV.U32 R31, RZ, RZ, R87 ;  /* 0x000000ffff1f7224 */ /* 0x000fe400078e0057 */
[----:B------:R-:W-:Y:S02]  /*4d00*/  FADD.FTZ R25, R37, R10 ;  /* 0x0000000a25197221 */ /* 0x000fe40000010000 */
[----:B------:R-:W0:Y:S01]  /*4d10*/  MUFU.EX2 R92, R92 ;  /* 0x0000005c005c7308 */ /* 0x000e220000000800 */
[----:B----4-:R-:W-:-:S07]  /*4d20*/  FADD.FTZ R15, R75, R8 ;  /* 0x000000084b0f7221 */ /* 0x010fce0000010000 */
[----:B------:R1:W4:Y:S01]  /*4d30*/  MUFU.EX2 R77, R28 ;  /* 0x0000001c004d7308 */ /* 0x0003220000000800 */
[----:B---3--:R-:W-:-:S07]  /*4d40*/  FADD.FTZ R8, R72, R15 ;  /* 0x0000000f48087221 */ /* 0x008fce0000010000 */
[----:B------:R-:W3:Y:S01]  /*4d50*/  MUFU.EX2 R39, R128 ;  /* 0x0000008000277308 */ /* 0x000ee20000000800 */
[C---:B0-----:R-:W-:Y:S01]  /*4d60*/  F2FP.SATFINITE.E4M3.F32.PACK_AB_MERGE_C R37, R92.reuse, R37, RZ ;  /* 0x000000255c25723e */ /* 0x041fe200048070ff */
[----:B------:R-:W-:Y:S01]  /*4d70*/  FADD.FTZ R92, R92, R25 ;  /* 0x000000195c5c7221 */ /* 0x000fe20000010000 */
[----:B-1----:R-:W-:Y:S02]  /*4d80*/  IMAD.MOV.U32 R28, RZ, RZ, R87 ;  /* 0x000000ffff1c7224 */ /* 0x002fe400078e0057 */
[----:B------:R-:W-:Y:S01]  /*4d90*/  F2FP.SATFINITE.E4M3.F32.PACK_AB_MERGE_C R182, R86, R35, R37 ;  /* 0x0000002356b6723e */ /* 0x000fe20004807025 */
[--C-:B------:R-:W-:Y:S02]  /*4da0*/  IMAD.MOV.U32 R86, RZ, RZ, R87.reuse ;  /* 0x000000ffff567224 */ /* 0x100fe400078e0057 */
[----:B------:R-:W0:Y:S01]  /*4db0*/  MUFU.EX2 R80, R80 ;  /* 0x0000005000507308 */ /* 0x000e220000000800 */
[C---:B----4-:R-:W-:Y:S01]  /*4dc0*/  F2FP.SATFINITE.E4M3.F32.PACK_AB_MERGE_C R72, R77.reuse, R72, RZ ;  /* 0x000000484d48723e */ /* 0x050fe200048070ff */
[----:B------:R-:W-:Y:S01]  /*4dd0*/  FADD.FTZ R77, R77, R8 ;  /* 0x000000084d4d7221 */ /* 0x000fe20000010000 */
[----:B------:R-:W-:-:S02]  /*4de0*/  IMAD.MOV.U32 R37, RZ, RZ, R87 ;  /* 0x000000ffff257224 */ /* 0x000fc400078e0057 */
[----:B------:R-:W-:Y:S01]  /*4df0*/  F2FP.SATFINITE.E4M3.F32.PACK_AB_MERGE_C R183, R75, R26, R72 ;  /* 0x0000001a4bb7723e */ /* 0x000fe20004807048 */
[----:B------:R-:W-:Y:S02]  /*4e00*/  IMAD.MOV.U32 R75, RZ, RZ, R87 ;  /* 0x000000ffff4b7224 */ /* 0x000fe400078e0057 */
[----:B------:R-:W1:Y:S01]  /*4e10*/  MUFU.EX2 R94, R94 ;  /* 0x0000005e005e7308 */ /* 0x000e620000000800 */
[----:B---3--:R-:W-:-:S01]  /*4e20*/  FADD.FTZ R13, R39, R92 ;  /* 0x0000005c270d7221 */ /* 0x008fc20000010000 */
[--C-:B------:R-:W-:Y:S02]  /*4e30*/  IMAD.MOV.U32 R72, RZ, RZ, R87.reuse ;  /* 0x000000ffff487224 */ /* 0x100fe400078e0057 */
[--C-:B------:R-:W-:Y:S02]  /*4e40*/  IMAD.MOV.U32 R35, RZ, RZ, R87.reuse ;  /* 0x000000ffff237224 */ /* 0x100fe400078e0057 */
[----:B------:R-:W-:Y:S02]  /*4e50*/  IMAD.MOV.U32 R26, RZ, RZ, R87 ;  /* 0x000000ffff1a7224 */ /* 0x000fe400078e0057 */
[----:B--2---:R-:W2:Y:S01]  /*4e60*/  MUFU.EX2 R5, R98 ;  /* 0x0000006200057308 */ /* 0x004ea20000000800 */
[----:B0-----:R-:W-:-:S01]  /*4e70*/  FADD.FTZ R6, R80, R77 ;  /* 0x0000004d50067221 */ /* 0x001fc20000010000 */
[----:B------:R-:W-:-:S02]  /*4e80*/  IMAD.MOV.U32 R77, RZ, RZ, R87 ;  /* 0x000000ffff4d7224 */ /* 0x000fc400078e0057 */
[----:B------:R-:W-:-:S04]  /*4e90*/  IMAD.MOV.U32 R25, RZ, RZ, R87 ;  /* 0x000000ffff197224 */ /* 0x000fc800078e0057 */
[----:B------:R-:W0:Y:S01]  /*4ea0*/  MUFU.EX2 R41, R126 ;  /* 0x0000007e00297308 */ /* 0x000e220000000800 */
[----:B-1----:R-:W-:-:S07]  /*4eb0*/  FADD.FTZ R8, R94, R13 ;  /* 0x0000000d5e087221 */ /* 0x002fce0000010000 */
[----:B------:R-:W1:Y:S01]  /*4ec0*/  MUFU.EX2 R30, R30 ;  /* 0x0000001e001e7308 */ /* 0x000e620000000800 */
[----:B--2---:R-:W-:-:S07]  /*4ed0*/  FADD.FTZ R13, R5, R6 ;  /* 0x00000006050d7221 */ /* 0x004fce0000010000 */
[----:B------:R-:W2:Y:S01]  /*4ee0*/  MUFU.EX2 R100, R100 ;  /* 0x0000006400647308 */ /* 0x000ea20000000800 */
[----:B0-----:R-:W-:-:S07]  /*4ef0*/  FADD.FTZ R15, R41, R8 ;  /* 0x00000008290f7221 */ /* 0x001fce0000010000 */
[----:B------:R-:W0:Y:S01]  /*4f00*/  MUFU.EX2 R79, R108 ;  /* 0x0000006c004f7308 */ /* 0x000e220000000800 */
[----:B-1----:R-:W-:-:S07]  /*4f10*/  FADD.FTZ R6, R30, R13 ;  /* 0x0000000d1e067221 */ /* 0x002fce0000010000 */
[----:B------:R-:W1:Y:S01]  /*4f20*/  MUFU.EX2 R43, R43 ;  /* 0x0000002b002b7308 */ /* 0x000e620000000800 */
[C---:B--2---:R-:W-:Y:S01]  /*4f30*/  F2FP.SATFINITE.E4M3.F32.PACK_AB_MERGE_C R41, R100.reuse, R41, RZ ;  /* 0x000000296429723e */ /* 0x044fe200048070ff */
[----:B------:R-:W-:-:S03]  /*4f40*/  FADD.FTZ R100, R100, R15 ;  /* 0x0000000f64647221 */ /* 0x000fc60000010000 */
[----:B------:R-:W-:Y:S01]  /*4f50*/  F2FP.SATFINITE.E4M3.F32.PACK_AB_MERGE_C R184, R94, R39, R41 ;  /* 0x000000275eb8723e */ /* 0x000fe20004807029 */
[--C-:B------:R-:W-:Y:S02]  /*4f60*/  IMAD.MOV.U32 R41, RZ, RZ, R87.reuse ;  /* 0x000000ffff297224 */ /* 0x100fe400078e0057 */
[----:B------:R-:W2:Y:S01]  /*4f70*/  MUFU.EX2 R32, R32 ;  /* 0x0000002000207308 */ /* 0x000ea20000000800 */
[C---:B0-----:R-:W-:Y:S01]  /*4f80*/  F2FP.SATFINITE.E4M3.F32.PACK_AB_MERGE_C R30, R79.reuse, R30, RZ ;  /* 0x0000001e4f1e723e */ /* 0x041fe200048070ff */
[----:B------:R-:W-:Y:S01]  /*4f90*/  FADD.FTZ R79, R79, R6 ;  /* 0x000000064f4f7221 */ /* 0x000fe20000010000 */
[--C-:B------:R-:W-:Y:S02]  /*4fa0*/  IMAD.MOV.U32 R39, RZ, RZ, R87.reuse ;  /* 0x000000ffff277224 */ /* 0x100fe400078e0057 */
[----:B------:R-:W-:Y:S01]  /*4fb0*/  F2FP.SATFINITE.E4M3.F32.PACK_AB_MERGE_C R185, R5, R80, R30 ;  /* 0x0000005005b9723e */ /* 0x000fe2000480701e */
[----:B------:R-:W-:Y:S02]  /*4fc0*/  IMAD.MOV.U32 R80, RZ, RZ, R87 ;  /* 0x000000ffff507224 */ /* 0x000fe400078e0057 */
[----:B------:R-:W0:Y:S01]  /*4fd0*/  MUFU.EX2 R96, R96 ;  /* 0x0000006000607308 */ /* 0x000e220000000800 */
[----:B-1----:R-:W-:-:S01]  /*4fe0*/  FADD.FTZ R13, R43, R100 ;  /* 0x000000642b0d7221 */ /* 0x002fc20000010000 */
[----:B------:R-:W-:-:S06]  /*4ff0*/  IMAD.MOV.U32 R30, RZ, RZ, R87 ;  /* 0x000000ffff1e7224 */ /* 0x000fcc00078e0057 */
[----:B------:R-:W1:Y:S01]  /*5000*/  MUFU.EX2 R81, R114 ;  /* 0x0000007200517308 */ /* 0x000e620000000800 */
[----:B--2---:R-:W-:-:S01]  /*5010*/  FADD.FTZ R6, R32, R79 ;  /* 0x0000004f20067221 */ /* 0x004fc20000010000 */
[----:B------:R-:W-:-:S06]  /*5020*/  IMAD.MOV.U32 R79, RZ, RZ, R87 ;  /* 0x000000ffff4f7224 */ /* 0x000fcc00078e0057 */
[----:B------:R-:W2:Y:S01]  /*5030*/  MUFU.EX2 R45, R45 ;  /* 0x0000002d002d7308 */ /* 0x000ea20000000800 */
[----:B0-----:R-:W-:-:S07]  /*5040*/  FADD.FTZ R8, R96, R13 ;  /* 0x0000000d60087221 */ /* 0x001fce0000010000 */
[----:B------:R-:W0:Y:S01]  /*5050*/  MUFU.EX2 R36, R36 ;  /* 0x0000002400247308 */ /* 0x000e220000000800 */
[----:B-1----:R-:W-:-:S07]  /*5060*/  FADD.FTZ R15, R81, R6 ;  /* 0x00000006510f7221 */ /* 0x002fce0000010000 */
[----:B------:R-:W1:Y:S01]  /*5070*/  MUFU.EX2 R102, R102 ;  /* 0x0000006600667308 */ /* 0x000e620000000800 */
[----:B--2---:R-:W-:-:S07]  /*5080*/  FADD.FTZ R21, R45, R8 ;  /* 0x000000082d157221 */ /* 0x004fce0000010000 */
[----:B------:R-:W2:Y:S01]  /*5090*/  MUFU.EX2 R11, R136 ;  /* 0x00000088000b7308 */ /* 0x000ea20000000800 */
[----:B0-----:R-:W-:-:S07]  /*50a0*/  FADD.FTZ R6, R36, R15 ;  /* 0x0000000f24067221 */ /* 0x001fce0000010000 */
[----:B------:R-:W0:Y:S01]  /*50b0*/  MUFU.EX2 R47, R47 ;  /* 0x0000002f002f7308 */ /* 0x000e220000000800 */
[C---:B-1----:R-:W-:Y:S01]  /*50c0*/  F2FP.SATFINITE.E4M3.F32.PACK_AB_MERGE_C R45, R102.reuse, R45, RZ ;  /* 0x0000002d662d723e */ /* 0x042fe200048070ff */
[----:B------:R-:W-:-:S03]  /*50d0*/  FADD.FTZ R102, R102, R21 ;  /* 0x0000001566667221 */ /* 0x000fc60000010000 */
[----:B------:R-:W-:Y:S01]  /*50e0*/  F2FP.SATFINITE.E4M3.F32.PACK_AB_MERGE_C R186, R96, R43, R45 ;  /* 0x0000002b60ba723e */ /* 0x000fe2000480702d */
[--C-:B------:R-:W-:Y:S02]  /*50f0*/  IMAD.MOV.U32 R45, RZ, RZ, R87.reuse ;  /* 0x000000ffff2d7224 */ /* 0x100fe400078e0057 */
[----:B------:R-:W1:Y:S01]  /*5100*/  MUFU.EX2 R144, R144 ;  /* 0x0000009000907308 */ /* 0x000e620000000800 */
[C---:B--2---:R-:W-:Y:S01]  /*5110*/  F2FP.SATFINITE.E4M3.F32.PACK_AB_MERGE_C R36, R11.reuse, R36, RZ ;  /* 0x000000240b24723e */ /* 0x044fe200048070ff */
[----:B------:R-:W-:Y:S01]  /*5120*/  FADD.FTZ R11, R11, R6 ;  /* 0x000000060b0b7221 */ /* 0x000fe20000010000 */
[--C-:B------:R-:W-:Y:S02]  /*5130*/  IMAD.MOV.U32 R43, RZ, RZ, R87.reuse ;  /* 0x000000ffff2b7224 */ /* 0x100fe400078e0057 */
[----:B------:R-:W-:Y:S01]  /*5140*/  F2FP.SATFINITE.E4M3.F32.PACK_AB_MERGE_C R187, R81, R32, R36 ;  /* 0x0000002051bb723e */ /* 0x000fe20004807024 */
[----:B------:R-:W-:Y:S02]  /*5150*/  IMAD.MOV.U32 R81, RZ, RZ, R87 ;  /* 0x000000ffff517224 */ /* 0x000fe400078e0057 */
[----:B------:R-:W2:Y:S01]  /*5160*/  MUFU.EX2 R104, R104 ;  /* 0x0000006800687308 */ /* 0x000ea20000000800 */
        /* <DEDUP_REMOVED lines=12> */
[----:B--2---:R-:W-:-:S07]  /*5230*/  FADD.FTZ R6, R152, R11 ;  /* 0x0000000b98067221 */ /* 0x004fce0000010000 */
[----:B------:R-:W2:Y:S01]  /*5240*/  MUFU.EX2 R51, R51 ;  /* 0x0000003300337308 */ /* 0x000ea20000000800 */
[C---:B0-----:R-:W-:Y:S01]  /*5250*/  F2FP.SATFINITE.E4M3.F32.PACK_AB_MERGE_C R49, R106.reuse, R49, RZ ;  /* 0x000000316a31723e */ /* 0x041fe200048070ff */
[----:B------:R-:W-:-:S03]  /*5260*/  FADD.FTZ R106, R106, R15 ;  /* 0x0000000f6a6a7221 */ /* 0x000fc60000010000 */
[----:B------:R-:W-:Y:S01]  /*5270*/  F2FP.SATFINITE.E4M3.F32.PACK_AB_MERGE_C R188, R104, R47, R49 ;  /* 0x0000002f68bc723e */ /* 0x000fe20004807031 */
[--C-:B------:R-:W-:Y:S02]  /*5280*/  IMAD.MOV.U32 R49, RZ, RZ, R87.reuse ;  /* 0x000000ffff317224 */ /* 0x100fe400078e0057 */
[----:B------:R-:W0:Y:S01]  /*5290*/  MUFU.EX2 R118, R118 ;  /* 0x0000007600767308 */ /* 0x000e220000000800 */
[C---:B-1----:R-:W-:Y:S01]  /*52a0*/  F2FP.SATFINITE.E4M3.F32.PACK_AB_MERGE_C R152, R7.reuse, R152, RZ ;  /* 0x000000980798723e */ /* 0x042fe200048070ff */
[----:B------:R-:W-:Y:S01]  /*52b0*/  FADD.FTZ R7, R7, R6 ;  /* 0x0000000607077221 */ /* 0x000fe20000010000 */
[----:B------:R-:W-:Y:S02]  /*52c0*/  IMAD.MOV.U32 R47, RZ, RZ, R87 ;  /* 0x000000ffff2f7224 */ /* 0x000fe400078e0057 */
[----:B------:R-:W-:-:S03]  /*52d0*/  F2FP.SATFINITE.E4M3.F32.PACK_AB_MERGE_C R189, R9, R144, R152 ;  /* 0x0000009009bd723e */ /* 0x000fc60004807098 */
        /* <DEDUP_REMOVED lines=12> */
[----:B------:R-:W-:Y:S01]  /*53a0*/  FADD.FTZ R7, R112, R7 ;  /* 0x0000000770077221 */ /* 0x000fe20000010000 */
[----:B------:R-:W-:Y:S02]  /*53b0*/  MOV R53, R87 ;  /* 0x0000005700357202 */ /* 0x000fe40000000f00 */
[----:B------:R-:W-:Y:S01]  /*53c0*/  F2FP.SATFINITE.E4M3.F32.PACK_AB_MERGE_C R190, R110, R51, R9 ;  /* 0x000000336ebe723e */ /* 0x000fe20004807009 */
[----:B------:R-:W-:Y:S02]  /*53d0*/  IMAD.MOV.U32 R51, RZ, RZ, R87 ;  /* 0x000000ffff337224 */ /* 0x000fe400078e0057 */
[----:B--2---:R-:W-:Y:S01]  /*53e0*/  FADD.FTZ R6, R124, R5 ;  /* 0x000000057c067221 */ /* 0x004fe20000010000 */
[----:B0-----:R-:W-:-:S03]  /*53f0*/  F2FP.SATFINITE.E4M3.F32.PACK_AB_MERGE_C R10, R57, R124, RZ ;  /* 0x0000007c390a723e */ /* 0x001fc600048070ff */
[----:B------:R-:W-:Y:S01]  /*5400*/  FADD.FTZ R6, R57, R6 ;  /* 0x0000000639067221 */ /* 0x000fe20000010000 */
[----:B------:R-:W-:Y:S01]  /*5410*/  IMAD.MOV.U32 R57, RZ, RZ, R87 ;  /* 0x000000ffff397224 */ /* 0x000fe200078e0057 */
        /* <DEDUP_REMOVED lines=39> */
.L_x_265:
[----:B------:R-:W-:Y:S01]  /*5690*/  ISETP.NE.AND P2, PT, RZ, UR41, PT ;  /* 0x00000029ff007c0c */ /* 0x000fe2000bf45270 */
[----:B------:R-:W-:-:S04]  /*56a0*/  UISETP.NE.AND UP0, UPT, UR49, 0x1, UPT ;  /* 0x000000013100788c */ /* 0x000fc8000bf05270 */
[----:B------:R-:W-:-:S04]  /*56b0*/  USEL UR42, URZ, 0x1, UP0 ;  /* 0x000000013f2a7887 */ /* 0x000fc80008000000 */
[----:B------:R-:W-:-:S04]  /*56c0*/  ULOP3.LUT UR42, UR51, UR42, URZ, 0x3c, !UPT ;  /* 0x0000002a332a7292 */ /* 0x000fc8000f8e3c3f */
[----:B------:R-:W-:Y:S08]  /*56d0*/  @P2 BRA `(.L_x_256) ;  /* 0x0000000000442947 */ /* 0x000ff00003800000 */
[----:B------:R-:W-:Y:S05]  /*56e0*/  @!P0 BRA `(.L_x_257) ;  /* 0x0000000000048947 */ /* 0x000fea0003800000 */
[----:B------:R-:W-:Y:S01]  /*56f0*/  BPT.TRAP 0x1 ;  /* 0x000000040000795c */ /* 0x000fe20000300000 */
.L_x_257:
[----:B------:R-:W0:Y:S01]  /*5700*/  S2UR UR10, SR_CgaCtaId ;  /* 0x00000000000a79c3 */ /* 0x000e220000008800 */
[----:B------:R-:W-:Y:S01]  /*5710*/  UIADD3 UR6, UR49, 0x1, URZ ;  /* 0x0000000131067890 */ /* 0x000fe2000fffe03f */
[----:B------:R-:W-:Y:S01]  /*5720*/  IMAD.U32 R3, RZ, RZ, UR42 ;  /* 0x0000002aff037e24 */ /* 0x000fe2000f8e00ff */
[----:B------:R-:W-:Y:S02]  /*5730*/  UMOV UR7, 0x400 ;  /* 0x0000040000077882 */ /* 0x000fe40000000000 */
[----:B------:R-:W-:Y:S02]  /*5740*/  UISETP.NE.AND UP0, UPT, UR6, 0x2, UPT ;  /* 0x000000020600788c */ /* 0x000fe4000bf05270 */
[----:B------:R-:W-:Y:S02]  /*5750*/  SHF.L.U32 R3, R3, 0x1f, RZ ;  /* 0x0000001f03037819 */ /* 0x000fe400000006ff */
[----:B------:R-:W-:Y:S02]  /*5760*/  USEL UR6, UR6, URZ, UP0 ;  /* 0x0000003f06067287 */ /* 0x000fe40008000000 */
[----:B0-----:R-:W-:-:S04]  /*5770*/  ULEA UR7, UR10, UR7, 0x18 ;  /* 0x000000070a077291 */ /* 0x001fc8000f8ec03f */
[----:B------:R-:W-:-:S09]  /*5780*/  ULEA UR6, UR6, UR7, 0x3 ;  /* 0x0000000706067291 */ /* 0x000fd2000f8e183f */
[----:B------:R0:W1:Y:S01]  /*5790*/  SYNCS.PHASECHK.TRANS64.TRYWAIT P1, [UR6+0x29830], R3 ;  /* 0x02983003ff0075a7 */ /* 0x0000620008020146 */
[----:B------:R-:W-:Y:S05]  /*57a0*/  @!P0 BRA `(.L_x_258) ;  /* 0x0000000000048947 */ /* 0x000fea0003800000 */
[----:B------:R-:W-:Y:S01]  /*57b0*/  BPT.TRAP 0x1 ;  /* 0x000000040000795c */ /* 0x000fe20000300000 */
.L_x_258:
[----:B-1----:R-:W-:Y:S05]  /*57c0*/  @P1 BRA `(.L_x_256) ;  /* 0x0000000000081947 */ /* 0x002fea0003800000 */
[----:B------:R-:W1:Y:S02]  /*57d0*/  SYNCS.PHASECHK.TRANS64.TRYWAIT P1, [UR6+0x29830], R3 ;  /* 0x02983003ff0075a7 */ /* 0x000e640008020146 */
[----:B-1----:R-:W-:Y:S05]  /*57e0*/  @!P1 BRA `(.L_x_259) ;  /* 0x000000b000909947 */ /* 0x002fea0003800000 */
.L_x_256:
[----:B01----:R-:W-:Y:S01]  /*57f0*/  VIADD R3, R22, 0x8 ;  /* 0x0000000816037836 */ /* 0x003fe20000000000 */
        /* <DEDUP_REMOVED lines=185> */
[----:B0-----:R-:W-:Y:S05]  /*6390*/  @P2 BRA `(.L_x_260) ;  /* 0x0000000000382947 */ /* 0x001fea0003800000 */
[----:B------:R-:W-:Y:S05]  /*63a0*/  @!P0 BRA `(.L_x_261) ;  /* 0x0000000000048947 */ /* 0x000fea0003800000 */
[----:B------:R-:W-:Y:S01]  /*63b0*/  BPT.TRAP 0x1 ;  /* 0x000000040000795c */ /* 0x000fe20000300000 */
.L_x_261:
[----:B------:R-:W0:Y:S01]  /*63c0*/  S2UR UR7, SR_CgaCtaId ;  /* 0x00000000000779c3 */ /* 0x000e220000008800 */
[----:B------:R-:W-:Y:S01]  /*63d0*/  UMOV UR6, 0x400 ;  /* 0x0000040000067882 */ /* 0x000fe20000000000 */
[----:B------:R-:W-:-:S05]  /*63e0*/  IMAD.U32 R3, RZ, RZ, UR51 ;  /* 0x00000033ff037e24 */ /* 0x000fca000f8e00ff */
[----:B------:R-:W-:Y:S01]  /*63f0*/  SHF.L.U32 R3, R3, 0x1f, RZ ;  /* 0x0000001f03037819 */ /* 0x000fe200000006ff */
[----:B0-----:R-:W-:-:S04]  /*6400*/  ULEA UR6, UR7, UR6, 0x18 ;  /* 0x0000000607067291 */ /* 0x001fc8000f8ec03f */
[----:B------:R-:W-:-:S09]  /*6410*/  ULEA UR6, UR49, UR6, 0x3 ;  /* 0x0000000631067291 */ /* 0x000fd2000f8e183f */
[----:B------:R0:W1:Y:S01]  /*6420*/  SYNCS.PHASECHK.TRANS64.TRYWAIT P1, [UR6+0x29850], R3 ;  /* 0x02985003ff0075a7 */ /* 0x0000620008020146 */
[----:B------:R-:W-:Y:S05]  /*6430*/  @!P0 BRA `(.L_x_262) ;  /* 0x0000000000048947 */ /* 0x000fea0003800000 */
[----:B------:R-:W-:Y:S01]  /*6440*/  BPT.TRAP 0x1 ;  /* 0x000000040000795c */ /* 0x000fe20000300000 */
.L_x_262:
[----:B-1----:R-:W-:Y:S05]  /*6450*/  @P1 BRA `(.L_x_260) ;  /* 0x0000000000081947 */ /* 0x002fea0003800000 */
[----:B------:R-:W1:Y:S02]  /*6460*/  SYNCS.PHASECHK.TRANS64.TRYWAIT P1, [UR6+0x29850], R3 ;  /* 0x02985003ff0075a7 */ /* 0x000e640008020146 */
[----:B-1----:R-:W-:Y:S05]  /*6470*/  @!P1 BRA `(.L_x_263) ;  /* 0x000000a400849947 */ /* 0x002fea0003800000 */
.L_x_260:
[C---:B------:R-:W-:Y:S01]  /*6480*/  FMUL.FTZ R10, R0.reuse, R152 ;  /* 0x00000098000a7220 */ /* 0x040fe20000410000 */
[C---:B------:R-:W-:Y:S01]  /*6490*/  FMUL.FTZ R11, R0.reuse, R154 ;  /* 0x0000009a000b7220 */ /* 0x040fe20000410000 */
[C---:B------:R-:W-:Y:S01]  /*64a0*/  FMUL.FTZ R9, R0.reuse, R153 ;  /* 0x0000009900097220 */ /* 0x040fe20000410000 */
[C---:B------:R-:W-:Y:S01]  /*64b0*/  FMUL.FTZ R12, R0.reuse, R155 ;  /* 0x0000009b000c7220 */ /* 0x040fe20000410000 */
[C---:B------:R-:W-:Y:S01]  /*64c0*/  FMUL.FTZ R13, R0.reuse, R156 ;  /* 0x0000009c000d7220 */ /* 0x040fe20000410000 */
[C---:B------:R-:W-:Y:S01]  /*64d0*/  FMUL.FTZ R14, R0.reuse, R157 ;  /* 0x0000009d000e7220 */ /* 0x040fe20000410000 */
        /* <DEDUP_REMOVED lines=8> */
[----:B------:R-:W0:Y:S01]  /*6560*/  MUFU.TANH R11, R11 ;  /* 0x0000000b000b7308 */ /* 0x000e220000002400 */
[C---:B------:R-:W-:Y:S01]  /*6570*/  FMUL.FTZ R141, R0.reuse, R141 ;  /* 0x0000008d008d7220 */ /* 0x040fe20000410000 */
[C---:B------:R-:W-:Y:S01]  /*6580*/  FMUL.FTZ R144, R0.reuse, R144 ;  /* 0x0000009000907220 */ /* 0x040fe20000410000 */
[C---:B------:R-:W-:Y:S01]  /*6590*/  FMUL.FTZ R145, R0.reuse, R145 ;  /* 0x0000009100917220 */ /* 0x040fe20000410000 */
[C---:B------:R-:W-:Y:S01]  /*65a0*/  FMUL.FTZ R148, R0.reuse, R148 ;  /* 0x0000009400947220 */ /* 0x040fe20000410000 */
[C---:B------:R-:W-:Y:S01]  /*65b0*/  FMUL.FTZ R149, R0.reuse, R149 ;  /* 0x0000009500957220 */ /* 0x040fe20000410000 */
[C---:B------:R-:W-:Y:S01]  /*65c0*/  FMUL.FTZ R120, R0.reuse, R120 ;  /* 0x0000007800787220 */ /* 0x040fe20000410000 */
[----:B------:R-:W-:Y:S01]  /*65d0*/  FMUL.FTZ R121, R0, R121 ;  /* 0x0000007900797220 */ /* 0x000fe20000410000 */
[----:B------:R-:W2:Y:S01]  /*65e0*/  MUFU.TANH R9, R9 ;  /* 0x0000000900097308 */ /* 0x000ea20000002400 */
        /* <DEDUP_REMOVED lines=8> */
[----:B0-----:R-:W-:Y:S01]  /*6670*/  FMNMX.FTZ R3, R11, R8, !PT ;  /* 0x000000080b037209 */ /* 0x001fe20007810000 */
[C---:B------:R-:W-:Y:S01]  /*6680*/  FMUL.FTZ R20, R0.reuse, R159 ;  /* 0x0000009f00147220 */ /* 0x040fe20000410000 */
[C---:B------:R-:W-:Y:S01]  /*6690*/  FMUL.FTZ R164, R0.reuse, R133 ;  /* 0x0000008500a47220 */ /* 0x040fe20000410000 */
[C---:B------:R-:W-:Y:S01]  /*66a0*/  FMUL.FTZ R153, R0.reuse, R162 ;  /* 0x000000a200997220 */ /* 0x040fe20000410000 */
[C---:B------:R-:W-:Y:S01]  /*66b0*/  FMUL.FTZ R104, R0.reuse, R104 ;  /* 0x0000006800687220 */ /* 0x040fe20000410000 */
[C---:B------:R-:W-:Y:S01]  /*66c0*/  FMUL.FTZ R154, R0.reuse, R163 ;  /* 0x000000a3009a7220 */ /* 0x040fe20000410000 */
[C---:B------:R-:W-:Y:S01]  /*66d0*/  FMUL.FTZ R192, R0.reuse, R105 ;  /* 0x0000006900c07220 */ /* 0x040fe20000410000 */
[----:B------:R-:W0:Y:S01]  /*66e0*/  MUFU.TANH R13, R13 ;  /* 0x0000000d000d7308 */ /* 0x000e220000002400 */
        /* <DEDUP_REMOVED lines=22> */
[----:B------:R-:W-:Y:S01]  /*6850*/  FMUL.FTZ R216, R0, R92 ;  /* 0x0000005c00d87220 */ /* 0x000fe20000410000 */
[----:B------:R-:W0:Y:S01]  /*6860*/  MUFU.TANH R152, R152 ;  /* 0x0000009800987308 */ /* 0x000e220000002400 */
        /* <DEDUP_REMOVED lines=8> */
[----:B-1----:R-:W-:Y:S01]  /*68f0*/  FMNMX.FTZ R3, R21, R4, !PT ;  /* 0x0000000415037209 */ /* 0x002fe20007810000 */
[C---:B------:R-:W-:Y:S01]  /*6900*/  FMUL.FTZ R126, R0.reuse, R126 ;  /* 0x0000007e007e7220 */ /* 0x040fe20000410000 */
[C---:B------:R-:W-:Y:S01]  /*6910*/  FMUL.FTZ R224, R0.reuse, R100 ;  /* 0x0000006400e07220 */ /* 0x040fe20000410000 */
[C---:B------:R-:W-:Y:S01]  /*6920*/  FMUL.FTZ R127, R0.reuse, R127 ;  /* 0x0000007f007f7220 */ /* 0x040fe20000410000 */
[C---:B------:R-:W-:Y:S01]  /*6930*/  FMUL.FTZ R226, R0.reuse, R101 ;  /* 0x0000006500e27220 */ /* 0x040fe20000410000 */
[----:B------:R-:W1:Y:S01]  /*6940*/  S2UR UR6, SR_CgaCtaId ;  /* 0x00000000000679c3 */ /* 0x000e620000008800 */
[----:B------:R-:W-:Y:S01]  /*6950*/  FMUL.FTZ R210, R0, R91 ;  /* 0x0000005b00d27220 */ /* 0x000fe20000410000 */
[----:B------:R-:W3:Y:S01]  /*6960*/  MUFU.TANH R156, R156 ;  /* 0x0000009c009c7308 */ /* 0x000ee20000002400 */
[----:B0-----:R-:W-:Y:S01]  /*6970*/  FMNMX.FTZ R4, R152, R3, !PT ;  /* 0x0000000398047209 */ /* 0x001fe20007810000 */
[----:B------:R-:W-:Y:S01]  /*6980*/  WARPGROUP.ARRIVE ;  /* 0x00000000000079c5 */ /* 0x000fe20000000000 */
[----:B------:R-:W-:Y:S01]  /*6990*/  UMOV UR7, 0xc0000010 ;  /* 0xc000001000077882 */ /* 0x000fe20000000000 */
        /* <DEDUP_REMOVED lines=21> */
[----:B0-----:R-:W-:Y:S01]  /*6af0*/  FMNMX.FTZ R4, R136, R3, !PT ;  /* 0x0000000388047209 */ /* 0x001fe20007810000 */
[C---:B------:R-:W-:Y:S01]  /*6b00*/  FMUL.FTZ R100, R0.reuse, R102 ;  /* 0x0000006600647220 */ /* 0x040fe20000410000 */
[----:B------:R-:W-:Y:S01]  /*6b10*/  FMUL.FTZ R102, R0, R103 ;  /* 0x0000006700667220 */ /* 0x000fe20000410000 */
[----:B------:R-:W0:Y:S04]  /*6b20*/  S2R R193, SR_TID.X ;  /* 0x0000000000c17919 */ /* 0x000e280000002100 */
[----:B------:R-:W4:Y:S01]  /*6b30*/  MUFU.TANH R141, R141 ;  /* 0x0000008d008d7308 */ /* 0x000f220000002400 */
[----:B--2---:R-:W-:-:S07]  /*6b40*/  FMNMX.FTZ R3, R137, R4, !PT ;  /* 0x0000000489037209 */ /* 0x004fce0007810000 */
[----:B------:R-:W2:Y:S01]  /*6b50*/  MUFU.TANH R144, R144 ;  /* 0x0000009000907308 */ /* 0x000ea20000002400 */
[----:B---3--:R-:W-:-:S07]  /*6b60*/  FMNMX.FTZ R4, R140, R3, !PT ;  /* 0x000000038c047209 */ /* 0x008fce0007810000 */
[----:B------:R-:W3:Y:S01]  /*6b70*/  MUFU.TANH R145, R145 ;  /* 0x0000009100917308 */ /* 0x000ee20000002400 */
[----:B----4-:R-:W-:-:S07]  /*6b80*/  FMNMX.FTZ R3, R141, R4, !PT ;  /* 0x000000048d037209 */ /* 0x010fce0007810000 */
[----:B------:R-:W4:Y:S01]  /*6b90*/  MUFU.TANH R148, R148 ;  /* 0x0000009400947308 */ /* 0x000f220000002400 */
[----:B--2---:R-:W-:Y:S02]  /*6ba0*/  FMNMX.FTZ R4, R144, R3, !PT ;  /* 0x0000000390047209 */ /* 0x004fe40007810000 */
[----:B0-----:R-:W-:-:S05]  /*6bb0*/  LOP3.LUT P1, RZ, R193, 0x7f, RZ, 0xc0, !PT ;  /* 0x0000007fc1ff7812 */ /* 0x001fca000782c0ff */
[----:B------:R-:W0:Y:S01]  /*6bc0*/  MUFU.TANH R149, R149 ;  /* 0x0000009500957308 */ /* 0x000e220000002400 */
[----:B---3--:R-:W-:-:S07]  /*6bd0*/  FMNMX.FTZ R3, R145, R4, !PT ;  /* 0x0000000491037209 */ /* 0x008fce0007810000 */
[----:B------:R-:W2:Y:S01]  /*6be0*/  MUFU.TANH R120, R120 ;  /* 0x0000007800787308 */ /* 0x000ea20000002400 */
[----:B----4-:R-:W-:-:S07]  /*6bf0*/  FMNMX.FTZ R4, R148, R3, !PT ;  /* 0x0000000394047209 */ /* 0x010fce0007810000 */
[----:B------:R-:W3:Y:S01]  /*6c00*/  MUFU.TANH R121, R121 ;  /* 0x0000007900797308 */ /* 0x000ee20000002400 */
[----:B0-----:R-:W-:-:S07]  /*6c10*/  FMNMX.FTZ R3, R149, R4, !PT ;  /* 0x0000000495037209 */ /* 0x001fce0007810000 */
[----:B------:R-:W0:Y:S01]  /*6c20*/  MUFU.TANH R124, R124 ;  /* 0x0000007c007c7308 */ /* 0x000e220000002400 */
[----:B--2---:R-:W-:-:S07]  /*6c30*/  FMNMX.FTZ R4, R120, R3, !PT ;  /* 0x0000000378047209 */ /* 0x004fce0007810000 */
[----:B------:R-:W2:Y:S01]  /*6c40*/  MUFU.TANH R125, R125 ;  /* 0x0000007d007d7308 */ /* 0x000ea20000002400 */
[----:B---3--:R-:W-:-:S07]  /*6c50*/  FMNMX.FTZ R3, R121, R4, !PT ;  /* 0x0000000479037209 */ /* 0x008fce0007810000 */
[----:B------:R-:W3:Y:S01]  /*6c60*/  MUFU.TANH R128, R128 ;  /* 0x0000008000807308 */ /* 0x000ee20000002400 */
[----:B0-----:R-:W-:-:S07]  /*6c70*/  FMNMX.FTZ R4, R124, R3, !PT ;  /* 0x000000037c047209 */ /* 0x001fce0007810000 */
[----:B------:R-:W0:Y:S01]  /*6c80*/  MUFU.TANH R160, R160 ;  /* 0x000000a000a07308 */ /* 0x000e220000002400 */
[----:B--2---:R-:W-:Y:S01]  /*6c90*/  FMNMX.FTZ R3, R125, R4, !PT ;  /* 0x000000047d037209 */ /* 0x004fe20007810000 */
[----:B-1----:R-:W-:-:S06]  /*6ca0*/  IMAD.U32 R4, RZ, RZ, UR6 ;  /* 0x00000006ff047e24 */ /* 0x002fcc000f8e00ff */
[----:B------:R-:W1:Y:S01]  /*6cb0*/  MUFU.TANH R15, R15 ;  /* 0x0000000f000f7308 */ /* 0x000e620000002400 */
[----:B---3--:R-:W-:-:S07]  /*6cc0*/  FMNMX.FTZ R3, R128, R3, !PT ;  /* 0x0000000380037209 */ /* 0x008fce0007810000 */
[----:B------:R-:W2:Y:S01]  /*6cd0*/  MUFU.TANH R132, R132 ;  /* 0x0000008400847308 */ /* 0x000ea20000002400 */
[----:B0-----:R-:W-:-:S07]  /*6ce0*/  FMNMX.FTZ R3, R160, R3, !PT ;  /* 0x00000003a0037209 */ /* 0x001fce0007810000 */
[----:B------:R-:W0:Y:S01]  /*6cf0*/  MUFU.TANH R20, R20 ;  /* 0x0000001400147308 */ /* 0x000e220000002400 */
[----:B-1----:R-:W-:-:S07]  /*6d00*/  FMNMX.FTZ R105, R15, R208, !PT ;  /* 0x000000d00f697209 */ /* 0x002fce0007810000 */
[----:B------:R-:W1:Y:S01]  /*6d10*/  MUFU.TANH R164, R164 ;  /* 0x000000a400a47308 */ /* 0x000e620000002400 */
[----:B--2---:R-:W-:-:S07]  /*6d20*/  FMNMX.FTZ R3, R132, R3, !PT ;  /* 0x0000000384037209 */ /* 0x004fce0007810000 */
[----:B------:R-:W2:Y:S01]  /*6d30*/  MUFU.TANH R153, R153 ;  /* 0x0000009900997308 */ /* 0x000ea20000002400 */
[----:B0-----:R-:W-:-:S07]  /*6d40*/  FMNMX.FTZ R208, R20, R105, !PT ;  /* 0x0000006914d07209 */ /* 0x001fce0007810000 */
[----:B------:R-:W0:Y:S01]  /*6d50*/  MUFU.TANH R104, R104 ;  /* 0x0000006800687308 */ /* 0x000e220000002400 */
[----:B-1----:R-:W-:-:S07]  /*6d60*/  FMNMX.FTZ R3, R164, R3, !PT ;  /* 0x00000003a4037209 */ /* 0x002fce0007810000 */
[----:B------:R-:W1:Y:S01]  /*6d70*/  MUFU.TANH R154, R154 ;  /* 0x0000009a009a7308 */ /* 0x000e620000002400 */
[----:B--2---:R-:W-:Y:S01]  /*6d80*/  FMNMX.FTZ R105, R153, R208, !PT ;  /* 0x000000d099697209 */ /* 0x004fe20007810000 */
[----:B------:R-:W-:-:S06]  /*6d90*/  FMUL.FTZ R208, R0, R90 ;  /* 0x0000005a00d07220 */ /* 0x000fcc0000410000 */
        /* <DEDUP_REMOVED lines=61> */
[----:B0-----:R-:W-:-:S05]  /*7170*/  FMNMX.FTZ R88, R226, R3, !PT ;  /* 0x00000003e2587209 */ /* 0x001fca0007810000 */
[----:B------:R-:W0:Y:S02]  /*7180*/  SHFL.BFLY PT, R3, R88, 0x2, 0x1f ;  /* 0x0c401f0058037f89 */ /* 0x000e2400000e0000 */
[----:B------:R-:W3:Y:S01]  /*7190*/  MUFU.TANH R134, R134 ;  /* 0x0000008600867308 */ /* 0x000ee20000002400 */
[----:B-1----:R-:W-:-:S07]  /*71a0*/  FMNMX.FTZ R89, R130, R89, !PT ;  /* 0x0000005982597209 */ /* 0x002fce0007810000 */
[----:B------:R-:W1:Y:S01]  /*71b0*/  MUFU.TANH R166, R166 ;  /* 0x000000a600a67308 */ /* 0x000e620000002400 */
[----:B--2---:R-:W-:-:S07]  /*71c0*/  FMNMX.FTZ R89, R162, R89, !PT ;  /* 0x00000059a2597209 */ /* 0x004fce0007810000 */
[----:B------:R-:W2:Y:S01]  /*71d0*/  MUFU.TANH R106, R106 ;  /* 0x0000006a006a7308 */ /* 0x000ea20000002400 */
[----:B---3--:R-:W-:Y:S02]  /*71e0*/  FMNMX.FTZ R89, R134, R89, !PT ;  /* 0x0000005986597209 */ /* 0x008fe40007810000 */
[----:B0-----:R-:W-:Y:S02]  /*71f0*/  FMNMX.FTZ R91, R88, R3, !PT ;  /* 0x00000003585b7209 */ /* 0x001fe40007810000 */
[----:B------:R-:W-:-:S03]  /*7200*/  MOV R3, 0x400 ;  /* 0x0000040000037802 */ /* 0x000fc60000000f00 */
[----:B------:R-:W0:Y:S01]  /*7210*/  MUFU.TANH R194, R194 ;  /* 0x000000c200c27308 */ /* 0x000e220000002400 */
[----:B-1----:R-:W-:Y:S01]  /*7220*/  FMNMX.FTZ R89, R166, R89, !PT ;  /* 0x00000059a6597209 */ /* 0x002fe20007810000 */
[----:B------:R-:W1:Y:S01]  /*7230*/  SHFL.BFLY PT, R228, R91, 0x1, 0x1f ;  /* 0x0c201f005be47f89 */ /* 0x000e6200000e0000 */
[----:B------:R-:W-:-:S04]  /*7240*/  LEA R3, R4, R3, 0x18 ;  /* 0x0000000304037211 */ /* 0x000fc800078ec0ff */
[----:B------:R-:W-:Y:S01]  /*7250*/  R2UR UR6, R3 ;  /* 0x00000000030672ca */ /* 0x000fe200000e0000 */
[----:B------:R-:W3:Y:S01]  /*7260*/  MUFU.TANH R110, R110 ;  /* 0x0000006e006e7308 */ /* 0x000ee20000002400 */
[----:B--2---:R-:W-:-:S07]  /*7270*/  FMNMX.FTZ R89, R106, R89, !PT ;  /* 0x000000596a597209 */ /* 0x004fce0007810000 */
[----:B------:R-:W2:Y:S01]  /*7280*/  MUFU.TANH R198, R198 ;  /* 0x000000c600c67308 */ /* 0x000ea20000002400 */
[----:B0-----:R-:W-:-:S03]  /*7290*/  FMNMX.FTZ R89, R194, R89, !PT ;  /* 0x00000059c2597209 */ /* 0x001fc60007810000 */
[----:B------:R-:W-:-:S04]  /*72a0*/  UIADD3 UR6, UR6, 0x400, URZ ;  /* 0x0000040006067890 */ /* 0x000fc8000fffe03f */
[----:B------:R-:W-:Y:S01]  /*72b0*/  USHF.R.U32.HI UR6, URZ, 0x4, UR6 ;  /* 0x000000043f067899 */ /* 0x000fe20008011606 */
[----:B------:R-:W0:Y:S01]  /*72c0*/  MUFU.TANH R114, R114 ;  /* 0x0000007200727308 */ /* 0x000e220000002400 */
[----:B---3--:R-:W-:Y:S02]  /*72d0*/  FMNMX.FTZ R89, R110, R89, !PT ;  /* 0x000000596e597209 */ /* 0x008fe40007810000 */
[----:B------:R-:W-:Y:S01]  /*72e0*/  ULOP3.LUT UR6, UR6, 0x3fff, URZ, 0xc0, !UPT ;  /* 0x00003fff06067892 */ /* 0x000fe2000f8ec03f */
[----:B-1----:R-:W-:-:S03]  /*72f0*/  FMNMX.FTZ R88, R91, R228, !PT ;  /* 0x000000e45b587209 */ /* 0x002fc60007810000 */
[----:B------:R-:W-:Y:S01]  /*7300*/  ULOP3.LUT UR6, UR6, 0x10000, URZ, 0xfc, !UPT ;  /* 0x0001000006067892 */ /* 0x000fe2000f8efc3f */
[----:B------:R-:W1:Y:S01]  /*7310*/  MUFU.TANH R202, R202 ;  /* 0x000000ca00ca7308 */ /* 0x000e620000002400 */
[----:B--2---:R-:W-:Y:S01]  /*7320*/  FMNMX.FTZ R89, R198, R89, !PT ;  /* 0x00000059c6597209 */ /* 0x004fe20007810000 */
[----:B------:R-:W-:-:S01]  /*7330*/  FADD.FTZ R228, -R88, R5 ;  /* 0x0000000558e47221 */ /* 0x000fc20000010100 */
[----:B------:R-:W-:-:S05]  /*7340*/  UIMAD UR10, UR49, 0x500, UR6 ;  /* 0x00000500310a78a4 */ /* 0x000fca000f8e0206 */
[----:B------:R-:W2:Y:S01]  /*7350*/  MUFU.TANH R118, R118 ;  /* 0x0000007600767308 */ /* 0x000ea20000002400 */
[----:B0-----:R-:W-:Y:S01]  /*7360*/  FMNMX.FTZ R89, R114, R89, !PT ;  /* 0x0000005972597209 */ /* 0x001fe20007810000 */
[----:B------:R-:W-:Y:S02]  /*7370*/  UMOV UR6, UR10 ;  /* 0x0000000a00067c82 */ /* 0x000fe40008000000 */
[----:B------:R-:W-:Y:S01]  /*7380*/  QGMMA.64x128x32.F32.E4M3.E4M3 R24, R172, gdesc[UR4], R24, gsb0 ;  /* 0x01e00004ac187df3 */ /* 0x000fe20008000818 */
[----:B------:R-:W-:Y:S01]  /*7390*/  UIADD3 UR6, UR10, 0x100, URZ ;  /* 0x000001000a067890 */ /* 0x000fe2000fffe03f */
[----:B------:R-:W-:Y:S02]  /*73a0*/  UMOV UR7, 0xc0000010 ;  /* 0xc000001000077882 */ /* 0x000fe40000000000 */
        /* <DEDUP_REMOVED lines=17> */
[----:B0-----:R-:W-:-:S04]  /*74c0*/  FMNMX.FTZ R89, R98, R89, !PT ;  /* 0x0000005962597209 */ /* 0x001fc80007810000 */
[----:B-1----:R-:W-:-:S04]  /*74d0*/  FMNMX.FTZ R89, R100, R89, !PT ;  /* 0x0000005964597209 */ /* 0x002fc80007810000 */
[----:B--2---:R-:W-:-:S05]  /*74e0*/  FMNMX.FTZ R90, R102, R89, !PT ;  /* 0x00000059665a7209 */ /* 0x004fca0007810000 */
[----:B------:R-:W0:Y:S02]  /*74f0*/  SHFL.BFLY PT, R89, R90, 0x2, 0x1f ;  /* 0x0c401f005a597f89 */ /* 0x000e2400000e0000 */
[----:B0-----:R-:W-:Y:S02]  /*7500*/  FMNMX.FTZ R93, R90, R89, !PT ;  /* 0x000000595a5d7209 */ /* 0x001fe40007810000 */
[----:B------:R-:W0:Y:S03]  /*7510*/  LDC R89, c[0x0][0x988] ;  /* 0x00026200ff597b82 */ /* 0x000e260000000800 */
[----:B------:R-:W1:Y:S01]  /*7520*/  SHFL.BFLY PT, R230, R93, 0x1, 0x1f ;  /* 0x0c201f005de67f89 */ /* 0x000e6200000e0000 */
[----:B0-----:R-:W-:-:S01]  /*7530*/  FFMA.FTZ R105, R88, R89, -8 ;  /* 0xc100000058697423 */ /* 0x001fc20000010059 */
[----:B------:R-:W-:Y:S01]  /*7540*/  FMUL.FTZ R228, R228, R89 ;  /* 0x00000059e4e47220 */ /* 0x000fe20000410000 */
[----:B------:R-:W-:-:S02]  /*7550*/  WARPGROUP.DEPBAR.LE gsb0, 0x0 ;  /* 0x00008000000079c5 */ /* 0x000fc40000010000 */
[----:B------:R-:W-:Y:S01]  /*7560*/  WARPGROUP.ARRIVE ;  /* 0x00000000000079c5 */ /* 0x000fe20000000000 */
[----:B-1----:R-:W-:Y:S01]  /*7570*/  FMNMX.FTZ R90, R93, R230, !PT ;  /* 0x000000e65d5a7209 */ /* 0x002fe20007810000 */
[-CC-:B------:R-:W-:Y:S01]  /*7580*/  FFMA.FTZ R91, R10, R89.reuse, -R105.reuse ;  /* 0x000000590a5b7223 */ /* 0x180fe20000010869 */
[----:B------:R-:W-:-:S01]  /*7590*/  FFMA.FTZ R10, R9, R89, -R105 ;  /* 0x00000059090a7223 */ /* 0x000fc20000010869 */
[-CC-:B------:R-:W-:Y:S01]  /*75a0*/  FFMA.FTZ R9, R13, R89.reuse, -R105.reuse ;  /* 0x000000590d097223 */ /* 0x180fe20000010869 */
[----:B------:R-:W-:-:S01]  /*75b0*/  FFMA.FTZ R101, R120, R89, -R105 ;  /* 0x0000005978657223 */ /* 0x000fc20000010869 */
[----:B------:R-:W-:Y:S01]  /*75c0*/  QGMMA.64x128x32.F32.E4M3.E4M3 R24, R176, gdesc[UR4], R24, gsb0 ;  /* 0x01e00004b0187df3 */ /* 0x000fe20008000818 */
[----:B------:R-:W-:Y:S01]  /*75d0*/  UIADD3 UR6, UR10, 0x200, URZ ;  /* 0x000002000a067890 */ /* 0x000fe2000fffe03f */
[-CC-:B------:R-:W-:Y:S01]  /*75e0*/  FFMA.FTZ R103, R124, R89.reuse, -R105.reuse ;  /* 0x000000597c677223 */ /* 0x180fe20000010869 */
[----:B------:R-:W-:Y:S01]  /*75f0*/  UMOV UR7, 0xc0000010 ;  /* 0xc000001000077882 */ /* 0x000fe20000000000 */
        /* <DEDUP_REMOVED lines=34> */
[----:B------:R-:W-:Y:S01]  /*7820*/  FFMA.FTZ R174, R226, R89, -R105 ;  /* 0x00000059e2ae7223 */ /* 0x000fe20000010869 */
[----:B------:R-:W-:-:S01]  /*7830*/  FADD.FTZ R230, -R90, R8 ;  /* 0x000000085ae67221 */ /* 0x000fc20000010100 */
[-C--:B------:R-:W-:Y:S01]  /*7840*/  FFMA.FTZ R105, R90, R89.reuse, -8 ;  /* 0xc10000005a697423 */ /* 0x080fe20000010059 */
[----:B------:R-:W-:Y:S02]  /*7850*/  MUFU.EX2 R8, R228 ;  /* 0x000000e400087308 */ /* 0x000fe40000000800 */
[-C--:B------:R-:W-:Y:S01]  /*7860*/  FMUL.FTZ R5, R230, R89.reuse ;  /* 0x00000059e6057220 */ /* 0x080fe20000410000 */
[-CC-:B------:R-:W-:Y:S01]  /*7870*/  FFMA.FTZ R131, R154, R89.reuse, -R105.reuse ;  /* 0x000000599a837223 */ /* 0x180fe20000010869 */
[----:B------:R-:W-:-:S01]  /*7880*/  FFMA.FTZ R133, R157, R89, -R105 ;  /* 0x000000599d857223 */ /* 0x000fc20000010869 */
[-CC-:B------:R-:W-:Y:S01]  /*7890*/  FFMA.FTZ R154, R158, R89.reuse, -R105.reuse ;  /* 0x000000599e9a7223 */ /* 0x180fe20000010869 */
[----:B------:R-:W-:-:S01]  /*78a0*/  FFMA.FTZ R135, R138, R89, -R105 ;  /* 0x000000598a877223 */ /* 0x000fc20000010869 */
[-CC-:B------:R-:W-:Y:S01]  /*78b0*/  FFMA.FTZ R138, R139, R89.reuse, -R105.reuse ;  /* 0x000000598b8a7223 */ /* 0x180fe20000010869 */
        /* <DEDUP_REMOVED lines=17> */
[----:B0-----:R-:W-:-:S01]  /*79d0*/  FFMA.FTZ R7, R8, R7, R91 ;  /* 0x0000000708077223 */ /* 0x001fc2000001005b */
        /* <DEDUP_REMOVED lines=11> */
[----:B------:R-:W-:-:S03]  /*7a90*/  FFMA.FTZ R102, R102, R89, -R105 ;  /* 0x0000005966667223 */ /* 0x000fc60000010869 */
[----:B------:R-:W2:Y:S01]  /*7aa0*/  MUFU.EX2 R14, R14 ;  /* 0x0000000e000e7308 */ /* 0x000ea20000000800 */
[----:B-1----:R-:W-:-:S07]  /*7ab0*/  FADD.FTZ R158, R10, R7 ;  /* 0x000000070a9e7221 */ /* 0x002fce0000010000 */
[----:B------:R-:W1:Y:S01]  /*7ac0*/  MUFU.EX2 R13, R13 ;  /* 0x0000000d000d7308 */ /* 0x000e620000000800 */
[----:B0-----:R-:W-:-:S07]  /*7ad0*/  FADD.FTZ R147, R9, R158 ;  /* 0x0000009e09937221 */ /* 0x001fce0000010000 */
[----:B------:R-:W0:Y:S01]  /*7ae0*/  MUFU.EX2 R152, R152 ;  /* 0x0000009800987308 */ /* 0x000e220000000800 */
[----:B--2---:R-:W-:-:S07]  /*7af0*/  FADD.FTZ R158, R14, R147 ;  /* 0x000000930e9e7221 */ /* 0x004fce0000010000 */
[----:B------:R-:W-:Y:S01]  /*7b00*/  MUFU.EX2 R131, R131 ;  /* 0x0000008300837308 */ /* 0x000fe20000000800 */
[----:B-1----:R-:W-:-:S07]  /*7b10*/  FADD.FTZ R147, R13, R158 ;  /* 0x0000009e0d937221 */ /* 0x002fce0000010000 */
[----:B------:R-:W-:Y:S01]  /*7b20*/  MUFU.EX2 R21, R21 ;  /* 0x0000001500157308 */ /* 0x000fe20000000800 */
[----:B0-----:R-:W-:-:S01]  /*7b30*/  FADD.FTZ R158, R152, R147 ;  /* 0x00000093989e7221 */ /* 0x001fc20000010000 */
[----:B------:R-:W-:-:S06]  /*7b40*/  FFMA.FTZ R147, R194, R89, -R105 ;  /* 0x00000059c2937223 */ /* 0x000fcc0000010869 */
[----:B------:R-:W-:Y:S08]  /*7b50*/  MUFU.EX2 R133, R133 ;  /* 0x0000008500857308 */ /* 0x000ff00000000800 */
[----:B------:R-:W-:Y:S08]  /*7b60*/  MUFU.EX2 R156, R156 ;  /* 0x0000009c009c7308 */ /* 0x000ff00000000800 */
[----:B------:R-:W-:Y:S01]  /*7b70*/  MUFU.EX2 R154, R154 ;  /* 0x0000009a009a7308 */ /* 0x000fe20000000800 */
[----:B------:R-:W-:-:S02]  /*7b80*/  WARPGROUP.DEPBAR.LE gsb0, 0x0 ;  /* 0x00008000000079c5 */ /* 0x000fc40000010000 */
[----:B------:R-:W-:Y:S01]  /*7b90*/  WARPGROUP.ARRIVE ;  /* 0x00000000000079c5 */ /* 0x000fe20000000000 */
[----:B------:R-:W-:-:S01]  /*7ba0*/  FFMA.FTZ R176, R11, R89, -R105 ;  /* 0x000000590bb07223 */ /* 0x000fc20000010869 */
[-CC-:B------:R-:W-:Y:S01]  /*7bb0*/  FFMA.FTZ R11, R12, R89.reuse, -R105.reuse ;  /* 0x000000590c0b7223 */ /* 0x180fe20000010869 */
[----:B------:R-:W-:-:S01]  /*7bc0*/  FFMA.FTZ R12, R15, R89, -R105 ;  /* 0x000000590f0c7223 */ /* 0x000fc20000010869 */
[-CC-:B------:R-:W-:Y:S01]  /*7bd0*/  FFMA.FTZ R15, R20, R89.reuse, -R105.reuse ;  /* 0x00000059140f7223 */ /* 0x180fe20000010869 */
[----:B------:R-:W-:-:S01]  /*7be0*/  FFMA.FTZ R20, R153, R89, -R105 ;  /* 0x0000005999147223 */ /* 0x000fc20000010869 */
[----:B------:R-:W-:Y:S01]  /*7bf0*/  QGMMA.64x128x32.F32.E4M3.E4M3 R24, R180, gdesc[UR4], R24, gsb0 ;  /* 0x01e00004b4187df3 */ /* 0x000fe20008000818 */
[----:B------:R-:W-:Y:S01]  /*7c00*/  UIADD3 UR6, UR10, 0x300, URZ ;  /* 0x000003000a067890 */ /* 0x000fe2000fffe03f */
[----:B------:R-:W0:Y:S01]  /*7c10*/  MUFU.EX2 R176, R176 ;  /* 0x000000b000b07308 */ /* 0x000e220000000800 */
[----:B------:R-:W-:-:S07]  /*7c20*/  UMOV UR7, 0xc0000010 ;  /* 0xc000001000077882 */ /* 0x000fce0000000000 */
[----:B------:R-:W1:Y:S08]  /*7c30*/  MUFU.EX2 R11, R11 ;  /* 0x0000000b000b7308 */ /* 0x000e700000000800 */
[----:B------:R-:W2:Y:S01]  /*7c40*/  MUFU.EX2 R12, R12 ;  /* 0x0000000c000c7308 */ /* 0x000ea20000000800 */
[----:B0-----:R-:W-:-:S07]  /*7c50*/  FFMA.FTZ R6, R5, R6, R176 ;  /* 0x0000000605067223 */ /* 0x001fce00000100b0 */
[----:B------:R-:W0:Y:S01]  /*7c60*/  MUFU.EX2 R15, R15 ;  /* 0x0000000f000f7308 */ /* 0x000e220000000800 */
[----:B-1----:R-:W-:-:S07]  /*7c70*/  FADD.FTZ R7, R11, R6 ;  /* 0x000000060b077221 */ /* 0x002fce0000010000 */
[----:B------:R-:W1:Y:S01]  /*7c80*/  MUFU.EX2 R20, R20 ;  /* 0x0000001400147308 */ /* 0x000e620000000800 */
[----:B--2---:R-:W-:-:S07]  /*7c90*/  FADD.FTZ R6, R12, R7 ;  /* 0x000000070c067221 */ /* 0x004fce0000010000 */
[----:B------:R-:W2:Y:S01]  /*7ca0*/  MUFU.EX2 R93, R93 ;  /* 0x0000005d005d7308 */ /* 0x000ea20000000800 */
[----:B0-----:R-:W-:-:S07]  /*7cb0*/  FADD.FTZ R7, R15, R6 ;  /* 0x000000060f077221 */ /* 0x001fce0000010000 */
[----:B------:R-:W0:Y:S01]  /*7cc0*/  MUFU.EX2 R135, R135 ;  /* 0x0000008700877308 */ /* 0x000e220000000800 */
[----:B-1----:R-:W-:-:S01]  /*7cd0*/  FADD.FTZ R6, R20, R7 ;  /* 0x0000000714067221 */ /* 0x002fc20000010000 */
[----:B------:R-:W-:-:S03]  /*7ce0*/  FADD.FTZ R7, R21, R158 ;  /* 0x0000009e15077221 */ /* 0x000fc60000010000 */
[----:B------:R-:W-:-:S03]  /*7cf0*/  FADD.FTZ R6, R131, R6 ;  /* 0x0000000683067221 */ /* 0x000fc60000010000 */
[----:B------:R-:W1:Y:S01]  /*7d00*/  MUFU.EX2 R136, R136 ;  /* 0x0000008800887308 */ /* 0x000e620000000800 */
[----:B------:R-:W-:-:S01]  /*7d10*/  FADD.FTZ R149, R133, R6 ;  /* 0x0000000685957221 */ /* 0x000fc20000010000 */
[----:B------:R-:W-:-:S03]  /*7d20*/  FADD.FTZ R6, R156, R7 ;  /* 0x000000079c067221 */ /* 0x000fc60000010000 */
[----:B------:R-:W-:Y:S01]  /*7d30*/  FADD.FTZ R158, R154, R149 ;  /* 0x000000959a9e7221 */ /* 0x000fe20000010000 */
[----:B--2---:R-:W-:-:S02]  /*7d40*/  FADD.FTZ R7, R93, R6 ;  /* 0x000000065d077221 */ /* 0x004fc40000010000 */
[----:B------:R-:W2:Y:S01]  /*7d50*/  MUFU.EX2 R138, R138 ;  /* 0x0000008a008a7308 */ /* 0x000ea20000000800 */
[----:B0-----:R-:W-:-:S07]  /*7d60*/  FADD.FTZ R149, R135, R158 ;  /* 0x0000009e87957221 */ /* 0x001fce0000010000 */
[----:B------:R-:W0:Y:S01]  /*7d70*/  MUFU.EX2 R95, R95 ;  /* 0x0000005f005f7308 */ /* 0x000e220000000800 */
[----:B-1----:R-:W-:-:S07]  /*7d80*/  FADD.FTZ R6, R136, R7 ;  /* 0x0000000788067221 */ /* 0x002fce0000010000 */
[----:B------:R-:W1:Y:S01]  /*7d90*/  MUFU.EX2 R137, R137 ;  /* 0x0000008900897308 */ /* 0x000e620000000800 */
[----:B--2---:R-:W-:-:S01]  /*7da0*/  FADD.FTZ R158, R138, R149 ;  /* 0x000000958a9e7221 */ /* 0x004fc20000010000 */
[----:B------:R-:W-:-:S06]  /*7db0*/  FFMA.FTZ R149, R198, R89, -R105 ;  /* 0x00000059c6957223 */ /* 0x000fcc0000010869 */
        /* <DEDUP_REMOVED lines=13> */
[----:B0-----:R-:W-:-:S01]  /*7e90*/  FADD.FTZ R6, R144, R7 ;  /* 0x0000000790067221 */ /* 0x001fc20000010000 */
[----:B------:R-:W-:Y:S02]  /*7ea0*/  WARPGROUP.DEPBAR.LE gsb0, 0x0 ;  /* 0x00008000000079c5 */ /* 0x000fe40000010000 */
[----:B------:R-:W-:-:S04]  /*7eb0*/  WARPGROUP.ARRIVE ;  /* 0x00000000000079c5 */ /* 0x000fc80000000000 */
[----:B------:R-:W0:Y:S01]  /*7ec0*/  MUFU.EX2 R141, R141 ;  /* 0x0000008d008d7308 */ /* 0x000e220000000800 */
[----:B-1----:R-:W-:-:S01]  /*7ed0*/  FADD.FTZ R158, R146, R151 ;  /* 0x00000097929e7221 */ /* 0x002fc20000010000 */
[----:B------:R-:W-:Y:S01]  /*7ee0*/  FFMA.FTZ R151, R202, R89, -R105 ;  /* 0x00000059ca977223 */ /* 0x000fe20000010869 */
[----:B------:R-:W-:Y:S01]  /*7ef0*/  QGMMA.64x128x32.F32.E4M3.E4M3 R24, R184, gdesc[UR4], R24, gsb0 ;  /* 0x01e00004b8187df3 */ /* 0x000fe20008000818 */
[----:B------:R-:W-:Y:S01]  /*7f00*/  UIADD3 UR6, UR10, 0x400, URZ ;  /* 0x000004000a067890 */ /* 0x000fe2000fffe03f */
[----:B------:R-:W-:-:S03]  /*7f10*/  UMOV UR7, 0xc0000010 ;  /* 0xc000001000077882 */ /* 0x000fc60000000000 */
        /* <DEDUP_REMOVED lines=22> */
[----:B------:R-:W-:-:S06]  /*8080*/  FFMA.FTZ R153, R208, R89, -R105 ;  /* 0x00000059d0997223 */ /* 0x000fcc0000010869 */
        /* <DEDUP_REMOVED lines=15> */
[----:B------:R-:W-:Y:S02]  /*8180*/  WARPGROUP.DEPBAR.LE gsb0, 0x0 ;  /* 0x00008000000079c5 */ /* 0x000fe40000010000 */
[----:B------:R-:W-:-:S04]  /*8190*/  WARPGROUP.ARRIVE ;  /* 0x00000000000079c5 */ /* 0x000fc80000000000 */
[----:B------:R-:W1:Y:S01]  /*81a0*/  MUFU.EX2 R104, R104 ;  /* 0x0000006800687308 */ /* 0x000e620000000800 */
[----:B--2---:R-:W-:-:S01]  /*81b0*/  FADD.FTZ R157, R132, R157 ;  /* 0x0000009d849d7221 */ /* 0x004fc20000010000 */
[----:B------:R-:W-:Y:S06]  /*81c0*/  QGMMA.64x128x32.F32.E4M3.E4M3 R24, R188, gdesc[UR4], R24, gsb0 ;  /* 0x01e00004bc187df3 */ /* 0x000fec0008000818 */
        /* <DEDUP_REMOVED lines=16> */
[----:B------:R-:W-:-:S06]  /*82d0*/  IADD3 R6, -R22, 0xb, RZ ;  /* 0x0000000b16067810 */ /* 0x000fcc0007ffe1ff */
[----:B------:R-:W1:Y:S01]  /*82e0*/  MUFU.EX2 R114, R114 ;  /* 0x0000007200727308 */ /* 0x000e620000000800 */
[----:B--2---:R-:W-:-:S07]  /*82f0*/  FADD.FTZ R157, R149, R162 ;  /* 0x000000a2959d7221 */ /* 0x004fce0000010000 */
[----:B------:R-:W2:Y:S01]  /*8300*/  MUFU.EX2 R115, R115 ;  /* 0x0000007300737308 */ /* 0x000ea20000000800 */
[----:B0-----:R-:W-:-:S07]  /*8310*/  FADD.FTZ R162, R112, R7 ;  /* 0x0000000770a27221 */ /* 0x001fce0000010000 */
[----:B------:R-:W0:Y:S01]  /*8320*/  MUFU.EX2 R151, R151 ;  /* 0x0000009700977308 */ /* 0x000e220000000800 */
[----:B-1----:R-:W-:-:S07]  /*8330*/  FADD.FTZ R166, R114, R157 ;  /* 0x0000009d72a67221 */ /* 0x002fce0000010000 */
[----:B------:R-:W-:Y:S01]  /*8340*/  MUFU.EX2 R116, R116 ;  /* 0x0000007400747308 */ /* 0x000fe20000000800 */
[----:B--2---:R-:W-:-:S07]  /*8350*/  FADD.FTZ R7, R115, R162 ;  /* 0x000000a273077221 */ /* 0x004fce0000010000 */
[----:B------:R-:W1:Y:S01]  /*8360*/  MUFU.EX2 R118, R118 ;  /* 0x0000007600767308 */ /* 0x000e620000000800 */
[----:B0-----:R-:W-:-:S01]  /*8370*/  FADD.FTZ R157, R151, R166 ;  /* 0x000000a6979d7221 */ /* 0x001fc20000010000 */
[----:B------:R-:W-:-:S06]  /*8380*/  IMAD.U32 R166, RZ, RZ, UR50 ;  /* 0x00000032ffa67e24 */ /* 0x000fcc000f8e00ff */
[----:B------:R-:W-:Y:S08]  /*8390*/  MUFU.EX2 R117, R117 ;  /* 0x0000007500757308 */ /* 0x000ff00000000800 */
[----:B------:R-:W0:Y:S01]  /*83a0*/  MUFU.EX2 R155, R155 ;  /* 0x0000009b009b7308 */ /* 0x000e220000000800 */
[----:B-1----:R-:W-:-:S07]  /*83b0*/  FADD.FTZ R162, R118, R157 ;  /* 0x0000009d76a27221 */ /* 0x002fce0000010000 */
[----:B------:R-:W-:Y:S08]  /*83c0*/  MUFU.EX2 R119, R119 ;  /* 0x0000007700777308 */ /* 0x000ff00000000800 */
[----:B------:R-:W1:Y:S01]  /*83d0*/  MUFU.EX2 R153, R153 ;  /* 0x0000009900997308 */ /* 0x000e620000000800 */
[----:B0-----:R-:W-:-:S07]  /*83e0*/  FADD.FTZ R162, R155, R162 ;  /* 0x000000a29ba27221 */ /* 0x001fce0000010000 */
[----:B------:R-:W-:Y:S01]  /*83f0*/  MUFU.EX2 R160, R160 ;  /* 0x000000a000a07308 */ /* 0x000fe20000000800 */
[----:B------:R-:W-:-:S07]  /*8400*/  WARPGROUP.DEPBAR.LE gsb0, 0x0 ;  /* 0x00008000000079c5 */ /* 0x000fce0000010000 */
[----:B------:R-:W0:Y:S01]  /*8410*/  MUFU.EX2 R158, R158 ;  /* 0x0000009e009e7308 */ /* 0x000e220000000800 */
[----:B-1----:R-:W-:-:S07]  /*8420*/  FADD.FTZ R157, R153, R162 ;  /* 0x000000a2999d7221 */ /* 0x002fce0000010000 */
[----:B------:R-:W-:Y:S08]  /*8430*/  MUFU.EX2 R121, R121 ;  /* 0x0000007900797308 */ /* 0x000ff00000000800 */
[----:B------:R-:W1:Y:S01]  /*8440*/  MUFU.EX2 R178, R92 ;  /* 0x0000005c00b27308 */ /* 0x000e620000000800 */
[----:B0-----:R-:W-:-:S07]  /*8450*/  FADD.FTZ R157, R158, R157 ;  /* 0x0000009d9e9d7221 */ /* 0x001fce0000010000 */
[----:B------:R0:W2:Y:S08]  /*8460*/  MUFU.EX2 R159, R94 ;  /* 0x0000005e009f7308 */ /* 0x0000b00000000800 */
[----:B------:R-:W-:Y:S01]  /*8470*/  MUFU.EX2 R164, R164 ;  /* 0x000000a400a47308 */ /* 0x000fe20000000800 */
[----:B0-----:R-:W-:-:S01]  /*8480*/  FADD.FTZ R94, R116, R7 ;  /* 0x00000007745e7221 */ /* 0x001fc20000010000 */
[----:B-1----:R-:W-:-:S03]  /*8490*/  FADD.FTZ R157, R178, R157 ;  /* 0x0000009db29d7221 */ /* 0x002fc60000010000 */
[----:B------:R-:W-:-:S03]  /*84a0*/  FADD.FTZ R94, R117, R94 ;  /* 0x0000005e755e7221 */ /* 0x000fc60000010000 */
[----:B------:R0:W1:Y:S01]  /*84b0*/  MUFU.EX2 R92, R96 ;  /* 0x00000060005c7308 */ /* 0x0000620000000800 */
[----:B------:R-:W-:-:S01]  /*84c0*/  FADD.FTZ R7, R119, R94 ;  /* 0x0000005e77077221 */ /* 0x000fc20000010000 */
[----:B--2---:R-:W-:-:S03]  /*84d0*/  FADD.FTZ R157, R159, R157 ;  /* 0x0000009d9f9d7221 */ /* 0x004fc60000010000 */
[----:B------:R-:W-:-:S03]  /*84e0*/  FADD.FTZ R94, R160, R7 ;  /* 0x00000007a05e7221 */ /* 0x000fc60000010000 */
[----:B------:R-:W2:Y:S01]  /*84f0*/  MUFU.EX2 R125, R125 ;  /* 0x0000007d007d7308 */ /* 0x000ea20000000800 */
[----:B0-----:R-:W-:Y:S01]  /*8500*/  @!P1 IMAD R96, R166, 0x8, R3 ;  /* 0x00000008a6609824 */ /* 0x001fe200078e0203 */
[----:B------:R0:W-:Y:S06]  /*8510*/  BAR.ARV R6, 0x100 ;  /* 0x000400060000751d */ /* 0x0001ec0000002000 */
[----:B------:R-:W-:Y:S01]  /*8520*/  MUFU.EX2 R172, R172 ;  /* 0x000000ac00ac7308 */ /* 0x000fe20000000800 */
[----:B------:R-:W-:-:S01]  /*8530*/  FADD.FTZ R7, R121, R94 ;  /* 0x0000005e79077221 */ /* 0x000fc20000010000 */
[----:B0-----:R-:W-:-:S02]  /*8540*/  @!P1 VIADD R6, R96, 0x29840 ;  /* 0x0002984060069836 */ /* 0x001fc40000000000 */
[----:B-1----:R-:W-:-:S03]  /*8550*/  FADD.FTZ R157, R92, R157 ;  /* 0x0000009d5c9d7221 */ /* 0x002fc60000010000 */
[----:B------:R-:W-:Y:S01]  /*8560*/  @!P1 PRMT R6, RZ, 0x654, R6 ;  /* 0x00000654ff069816 */ /* 0x000fe20000000006 */
[----:B------:R-:W0:Y:S03]  /*8570*/  MUFU.EX2 R98, R98 ;  /* 0x0000006200627308 */ /* 0x000e260000000800 */
[----:B------:R1:W-:Y:S05]  /*8580*/  @!P1 SYNCS.ARRIVE.TRANS64.RED.A1T0 RZ, [R6+URZ], RZ ;  /* 0x000000ff06ff99a7 */ /* 0x0003ea000810043f */
[----:B------:R-:W3:Y:S01]  /*8590*/  MUFU.EX2 R129, R129 ;  /* 0x0000008100817308 */ /* 0x000ee20000000800 */
[----:B-1----:R-:W-:-:S04]  /*85a0*/  FADD.FTZ R6, R164, R7 ;  /* 0x00000007a4067221 */ /* 0x002fc80000010000 */
[----:B--2---:R-:W-:-:S03]  /*85b0*/  FADD.FTZ R7, R125, R6 ;  /* 0x000000067d077221 */ /* 0x004fc60000010000 */
[----:B------:R-:W1:Y:S01]  /*85c0*/  MUFU.EX2 R100, R100 ;  /* 0x0000006400647308 */ /* 0x000e620000000800 */
[----:B0-----:R-:W-:-:S01]  /*85d0*/  FADD.FTZ R157, R98, R157 ;  /* 0x0000009d629d7221 */ /* 0x001fc20000010000 */
[----:B------:R-:W-:-:S06]  /*85e0*/  FADD.FTZ R6, R172, R7 ;  /* 0x00000007ac067221 */ /* 0x000fcc0000010000 */
[----:B------:R-:W0:Y:S01]  /*85f0*/  MUFU.EX2 R174, R174 ;  /* 0x000000ae00ae7308 */ /* 0x000e220000000800 */
[----:B---3--:R-:W-:-:S07]  /*8600*/  FADD.FTZ R7, R129, R6 ;  /* 0x0000000681077221 */ /* 0x008fce0000010000 */
[----:B------:R-:W2:Y:S01]  /*8610*/  MUFU.EX2 R102, R102 ;  /* 0x0000006600667308 */ /* 0x000ea20000000800 */
[----:B-1----:R-:W-:-:S01]  /*8620*/  FADD.FTZ R157, R100, R157 ;  /* 0x0000009d649d7221 */ /* 0x002fc20000010000 */
[----:B0-----:R-:W-:-:S03]  /*8630*/  FADD.FTZ R7, R174, R7 ;  /* 0x00000007ae077221 */ /* 0x001fc60000010000 */
[----:B--2---:R-:W-:Y:S01]  /*8640*/  FADD.FTZ R6, R102, R157 ;  /* 0x0000009d66067221 */ /* 0x004fe20000010000 */
[----:B------:R-:W-:Y:S06]  /*8650*/  @!P0 BRA `(.L_x_264) ;  /* 0x0000000000048947 */ /* 0x000fec0003800000 */
[----:B------:R-:W-:Y:S01]  /*8660*/  BPT.TRAP 0x1 ;  /* 0x000000040000795c */ /* 0x000fe20000300000 */
.L_x_264:
[----:B------:R-:W-:Y:S01]  /*8670*/  F2FP.SATFINITE.E4M3.F32.PACK_AB_MERGE_C R12, R15, R12, RZ ;  /* 0x0000000c0f0c723e */ /* 0x000fe200048070ff */
[----:B------:R-:W-:Y:S01]  /*8680*/  UIADD3 UR6, UR48, -0x1, URZ ;  /* 0xffffffff30067890 */ /* 0x000fe2000fffe03f */
[----:B------:R-:W-:Y:S01]  /*8690*/  F2FP.SATFINITE.E4M3.F32.PACK_AB_MERGE_C R9, R14, R9, RZ ;  /* 0x000000090e09723e */ /* 0x000fe200048070ff */
[----:B------:R-:W-:Y:S01]  /*86a0*/  UMOV UR51, UR42 ;  /* 0x0000002a00337c82 */ /* 0x000fe20008000000 */
[----:B------:R-:W-:Y:S01]  /*86b0*/  F2FP.SATFINITE.E4M3.F32.PACK_AB_MERGE_C R173, R11, R176, R12 ;  /* 0x000000b00bad723e */ /* 0x000fe2000480700c */
[----:B------:R-:W-:Y:S01]  /*86c0*/  IMAD.U32 R12, RZ, RZ, UR49 ;  /* 0x00000031ff0c7e24 */ /* 0x000fe2000f8e00ff */
[----:B------:R-:W-:Y:S01]  /*86d0*/  F2FP.SATFINITE.E4M3.F32.PACK_AB_MERGE_C R10, R10, R91, R9 ;  /* 0x0000005b0a0a723e */ /* 0x000fe20004807009 */
[----:B------:R-:W-:Y:S01]  /*86e0*/  UMOV UR49, UR50 ;  /* 0x0000003200317c82 */ /* 0x000fe20008000000 */
[----:B------:R-:W-:Y:S01]  /*86f0*/  ISETP.LT.AND P1, PT, RZ, UR48, PT ;  /* 0x00000030ff007c0c */ /* 0x000fe2000bf21270 */
[----:B------:R-:W-:Y:S01]  /*8700*/  IMAD R9, R12, 0x8, R3 ;  /* 0x000000080c097824 */ /* 0x000fe200078e0203 */
[----:B------:R-:W-:Y:S01]  /*8710*/  F2FP.SATFINITE.E4M3.F32.PACK_AB_MERGE_C R129, R174, R129, RZ ;  /* 0x00000081ae81723e */ /* 0x000fe200048070ff */
[----:B------:R-:W-:Y:S01]  /*8720*/  UMOV UR48, UR6 ;  /* 0x0000000600307c82 */ /* 0x000fe20008000000 */
[----:B------:R-:W-:Y:S01]  /*8730*/  F2FP.SATFINITE.E4M3.F32.PACK_AB_MERGE_C R21, R156, R21, RZ ;  /* 0x000000159c15723e */ /* 0x000fe200048070ff */
[----:B------:R-:W-:Y:S01]  /*8740*/  VIADD R9, R9, 0x29860 ;  /* 0x0002986009097836 */ /* 0x000fe20000000000 */
[----:B------:R-:W-:Y:S01]  /*8750*/  F2FP.SATFINITE.E4M3.F32.PACK_AB_MERGE_C R133, R154, R133, RZ ;  /* 0x000000859a85723e */ /* 0x000fe200048070ff */
[-C--:B------:R-:W-:Y:S01]  /*8760*/  FMUL.FTZ R24, R24, R8.reuse ;  /* 0x0000000818187220 */ /* 0x080fe20000410000 */
[----:B------:R-:W-:Y:S01]  /*8770*/  F2FP.SATFINITE.E4M3.F32.PACK_AB_MERGE_C R95, R140, R95, RZ ;  /* 0x0000005f8c5f723e */ /* 0x000fe200048070ff */
[-C--:B------:R-:W-:Y:S01]  /*8780*/  FMUL.FTZ R25, R25, R8.reuse ;  /* 0x0000000819197220 */ /* 0x080fe20000410000 */
[----:B------:R-:W-:Y:S01]  /*8790*/  PRMT R9, R4, 0x654, R9 ;  /* 0x0000065404097816 */ /* 0x000fe20000000009 */
[-C--:B------:R-:W-:Y:S01]  /*87a0*/  FMUL.FTZ R28, R28, R8.reuse ;  /* 0x000000081c1c7220 */ /* 0x080fe20000410000 */
[----:B------:R-:W-:Y:S01]  /*87b0*/  F2FP.SATFINITE.E4M3.F32.PACK_AB_MERGE_C R137, R142, R137, RZ ;  /* 0x000000898e89723e */ /* 0x000fe200048070ff */
[-C--:B------:R-:W-:Y:S01]  /*87c0*/  FMUL.FTZ R29, R29, R8.reuse ;  /* 0x000000081d1d7220 */ /* 0x080fe20000410000 */
[----:B------:R-:W-:Y:S01]  /*87d0*/  F2FP.SATFINITE.E4M3.F32.PACK_AB_MERGE_C R99, R148, R99, RZ ;  /* 0x000000639463723e */ /* 0x000fe200048070ff */
[----:B------:R0:W-:Y:S01]  /*87e0*/  SYNCS.ARRIVE.TRANS64.RED.A1T0 RZ, [R9+URZ], RZ ;  /* 0x000000ff09ff79a7 */ /* 0x0001e2000810043f */
        /* <DEDUP_REMOVED lines=93> */
[----:B0-----:R-:W-:Y:S06]  /*8dc0*/  @P1 BRA `(.L_x_265) ;  /* 0xffffffc800301947 */ /* 0x001fec000383ffff */
.L_x_255:
[----:B------:R-:W-:Y:S06]  /*8dd0*/  BAR.ARV 0x8, 0x120 ;  /* 0x0204800000007b1d */ /* 0x000fec0000002000 */
[----:B------:R-:W-:Y:S05]  /*8de0*/  @!P0 BRA `(.L_x_266) ;  /* 0x0000000000048947 */ /* 0x000fea0003800000 */
[----:B------:R-:W-:Y:S01]  /*8df0*/  BPT.TRAP 0x1 ;  /* 0x000000040000795c */ /* 0x000fe20000300000 */
.L_x_266:
[----:B------:R-:W-:Y:S01]  /*8e00*/  IMAD.U32 R0, RZ, RZ, UR50 ;  /* 0x00000032ff007e24 */ /* 0x000fe2000f8e00ff */
[----:B------:R-:W-:-:S03]  /*8e10*/  MOV R5, UR42 ;  /* 0x0000002a00057c02 */ /* 0x000fc60008000f00 */
[----:B------:R-:W-:Y:S01]  /*8e20*/  IMAD R15, R0, 0x8, R3 ;  /* 0x00000008000f7824 */ /* 0x000fe200078e0203 */
[----:B------:R-:W-:-:S04]  /*8e30*/  SHF.L.U32 R0, R5, 0x1f, RZ ;  /* 0x0000001f05007819 */ /* 0x000fc800000006ff */
[----:B------:R0:W1:Y:S01]  /*8e40*/  SYNCS.PHASECHK.TRANS64.TRYWAIT P1, [R15+URZ+0x29850], R0 ;  /* 0x029850000f0075a7 */ /* 0x000062000802017f */
[----:B------:R-:W-:Y:S05]  /*8e50*/  @!P0 BRA `(.L_x_267) ;  /* 0x0000000000048947 */ /* 0x000fea0003800000 */
[----:B------:R-:W-:Y:S01]  /*8e60*/  BPT.TRAP 0x1 ;  /* 0x000000040000795c */ /* 0x000fe20000300000 */
.L_x_267:
[----:B------:R-:W-:Y:S02]  /*8e70*/  VIADD R3, R3, 0x400 ;  /* 0x0000040003037836 */ /* 0x000fe40000000000 */
[----:B------:R-:W-:-:S03]  /*8e80*/  IMAD.U32 R8, RZ, RZ, UR50 ;  /* 0x00000032ff087e24 */ /* 0x000fc6000f8e00ff */
[----:B------:R-:W-:-:S04]  /*8e90*/  SHF.R.U32.HI R3, RZ, 0x4, R3 ;  /* 0x00000004ff037819 */ /* 0x000fc80000011603 */
[----:B------:R-:W-:-:S04]  /*8ea0*/  LOP3.LUT R3, R3, 0x3fff, RZ, 0xc0, !PT ;  /* 0x00003fff03037812 */ /* 0x000fc800078ec0ff */
[----:B------:R-:W-:Y:S01]  /*8eb0*/  LOP3.LUT R3, R3, 0x10000, RZ, 0xfc, !PT ;  /* 0x0001000003037812 */ /* 0x000fe200078efcff */
[----:B-1----:R-:W-:Y:S06]  /*8ec0*/  @P1 BRA `(.L_x_268) ;  /* 0x0000000000081947 */ /* 0x002fec0003800000 */
[----:B------:R-:W1:Y:S02]  /*8ed0*/  SYNCS.PHASECHK.TRANS64.TRYWAIT P1, [R15+URZ+0x29850], R0 ;  /* 0x029850000f0075a7 */ /* 0x000e64000802017f */
[----:B-1----:R-:W-:Y:S05]  /*8ee0*/  @!P1 BRA `(.L_x_269) ;  /* 0x0000007c00009947 */ /* 0x002fea0003800000 */
.L_x_268:
[----:B------:R-:W-:Y:S01]  /*8ef0*/  IMAD R8, R8, 0x500, R3 ;  /* 0x0000050008087824 */ /* 0x000fe200078e0203 */
[----:B------:R-:W-:Y:S05]  /*8f00*/  WARPSYNC.ALL ;  /* 0x0000000000007948 */ /* 0x000fea0003800000 */
[----:B------:R-:W-:Y:S01]  /*8f10*/  IMAD.MOV.U32 R9, RZ, RZ, -0x3ffffff0 ;  /* 0xc0000010ff097424 */ /* 0x000fe200078e00ff */
[C---:B------:R-:W-:Y:S01]  /*8f20*/  R2UR UR6, R8.reuse ;  /* 0x00000000080672ca */ /* 0x040fe200000e0000 */
[----:B------:R-:W-:Y:S01]  /*8f30*/  WARPGROUP.ARRIVE ;  /* 0x00000000000079c5 */ /* 0x000fe20000000000 */
[----:B------:R-:W-:Y:S01]  /*8f40*/  VIADD R10, R8, 0x100 ;  /* 0x00000100080a7836 */ /* 0x000fe20000000000 */
[----:B------:R-:W-:Y:S01]  /*8f50*/  ULDC.64 UR8, c[0x0][0x9a0] ;  /* 0x0002680000087ab9 */ /* 0x000fe20000000a00 */
[----:B------:R-:W-:Y:S01]  /*8f60*/  R2UR UR7, R9 ;  /* 0x00000000090772ca */ /* 0x000fe200000e0000 */
[----:B------:R-:W-:Y:S01]  /*8f70*/  IMAD.MOV.U32 R11, RZ, RZ, -0x3ffffff0 ;  /* 0xc0000010ff0b7424 */ /* 0x000fe200078e00ff */
[----:B------:R-:W-:Y:S01]  /*8f80*/  UISETP.NE.U32.AND UP0, UPT, UR8, URZ, UPT ;  /* 0x0000003f0800728c */ /* 0x000fe2000bf05070 */
[----:B------:R-:W-:-:S03]  /*8f90*/  IMAD.MOV.U32 R5, RZ, RZ, 0x3f800000 ;  /* 0x3f800000ff057424 */ /* 0x000fc600078e00ff */
[----:B------:R-:W-:-:S06]  /*8fa0*/  UISETP.NE.AND.EX UP0, UPT, UR9, URZ, UPT, UP0 ;  /* 0x0000003f0900728c */ /* 0x000fcc000bf05300 */
[----:B------:R-:W-:Y:S01]  /*8fb0*/  PLOP3.LUT P1, PT, PT, PT, UP0, 0x80, 0x0 ;  /* 0x000000000000781c */ /* 0x000fe20003f2f008 */
[----:B------:R-:W-:Y:S01]  /*8fc0*/  QGMMA.64x128x32.F32.E4M3.E4M3 R24, R172, gdesc[UR4], R24, gsb0 ;  /* 0x01e00004ac187df3 */ /* 0x000fe20008000818 */
[----:B------:R-:W-:Y:S01]  /*8fd0*/  R2UR UR6, R10 ;  /* 0x000000000a0672ca */ /* 0x000fe200000e0000 */
[----:B------:R-:W-:Y:S01]  /*8fe0*/  VIADD R10, R8, 0x200 ;  /* 0x00000200080a7836 */ /* 0x000fe20000000000 */
[----:B------:R-:W-:Y:S01]  /*8ff0*/  R2UR UR7, R11 ;  /* 0x000000000b0772ca */ /* 0x000fe200000e0000 */
[----:B------:R-:W-:Y:S01]  /*9000*/  @UP0 ULDC.64 UR10, c[0x0][0x9c8] ;  /* 0x00027200000a0ab9 */ /* 0x000fe20000000a00 */
[----:B------:R-:W-:Y:S01]  /*9010*/  IMAD.MOV.U32 R11, RZ, RZ, -0x3ffffff0 ;  /* 0xc0000010ff0b7424 */ /* 0x000fe200078e00ff */
[----:B------:R-:W-:Y:S01]  /*9020*/  @UP0 UIMAD.WIDE.U32 UR4, UR36, UR10, URZ ;  /* 0x0000000a240402a5 */ /* 0x000fe2000f8e003f */
[----:B------:R-:W-:Y:S02]  /*9030*/  WARPGROUP.DEPBAR.LE gsb0, 0x0 ;  /* 0x00008000000079c5 */ /* 0x000fe40000010000 */
[----:B------:R-:W-:-:S07]  /*9040*/  WARPGROUP.ARRIVE ;  /* 0x00000000000079c5 */ /* 0x000fce0000000000 */
[----:B------:R-:W-:Y:S01]  /*9050*/  QGMMA.64x128x32.F32.E4M3.E4M3 R24, R176, gdesc[UR4], R24, gsb0 ;  /* 0x01e00004b0187df3 */ /* 0x000fe20008000818 */
[----:B------:R-:W-:Y:S02]  /*9060*/  @UP0 UIMAD UR6, UR37, UR10, URZ ;  /* 0x0000000a250602a4 */ /* 0x000fe4000f8e023f */
[----:B------:R-:W-:Y:S02]  /*9070*/  @UP0 USHF.R.S32.HI UR7, URZ, 0x1f, UR38 ;  /* 0x0000001f3f070899 */ /* 0x000fe40008011426 */
[----:B------:R-:W-:-:S03]  /*9080*/  @UP0 UIMAD UR6, UR36, UR11, UR6 ;  /* 0x0000000b240602a4 */ /* 0x000fc6000f8e0206 */
[----:B------:R-:W-:Y:S01]  /*9090*/  @UP0 ULDC.64 UR10, c[0x0][0x9d0] ;  /* 0x00027400000a0ab9 */ /* 0x000fe20000000a00 */
[----:B------:R-:W-:Y:S02]  /*90a0*/  @UP0 UIADD3 UR5, UR5, UR6, URZ ;  /* 0x0000000605050290 */ /* 0x000fe4000fffe03f */
[----:B------:R-:W-:Y:S02]  /*90b0*/  @UP0 UIMAD UR6, UR7, UR10, URZ ;  /* 0x0000000a070602a4 */ /* 0x000fe4000f8e023f */
[----:B------:R-:W-:Y:S02]  /*90c0*/  @UP0 UIMAD.WIDE.U32 UR4, UR38, UR10, UR4 ;  /* 0x0000000a260402a5 */ /* 0x000fe4000f8e0004 */
[----:B------:R-:W-:-:S04]  /*90d0*/  @UP0 UIMAD UR6, UR38, UR11, UR6 ;  /* 0x0000000b260602a4 */ /* 0x000fc8000f8e0206 */
[----:B------:R-:W-:Y:S02]  /*90e0*/  @UP0 UIADD3 UR5, UR5, UR6, URZ ;  /* 0x0000000605050290 */ /* 0x000fe4000fffe03f */
[----:B------:R-:W-:Y:S01]  /*90f0*/  @UP0 ULEA UR6, UP1, UR4, UR8, 0x2 ;  /* 0x0000000804060291 */ /* 0x000fe2000f82103f */
[----:B------:R-:W-:-:S03]  /*9100*/  R2UR UR7, R11 ;  /* 0x000000000b0772ca */ /* 0x000fc600000e0000 */
[----:B------:R-:W-:-:S03]  /*9110*/  @UP0 ULEA.HI.X UR5, UR4, UR9, UR5, 0x2, UP1 ;  /* 0x0000000904050291 */ /* 0x000fc600088f1405 */
[----:B------:R-:W-:Y:S01]  /*9120*/  @UP0 UMOV UR4, UR6 ;  /* 0x0000000600040c82 */ /* 0x000fe20008000000 */
[----:B------:R-:W-:Y:S01]  /*9130*/  R2UR UR6, R10 ;  /* 0x000000000a0672ca */ /* 0x000fe200000e0000 */
[----:B------:R-:W-:Y:S02]  /*9140*/  IMAD.U32 R12, RZ, RZ, UR4 ;  /* 0x00000004ff0c7e24 */ /* 0x000fe4000f8e00ff */
[----:B------:R-:W-:-:S05]  /*9150*/  IMAD.U32 R13, RZ, RZ, UR5 ;  /* 0x00000005ff0d7e24 */ /* 0x000fca000f8e00ff */
[----:B------:R2:W3:Y:S01]  /*9160*/  @P1 LDG.E R5, desc[UR46][R12.64] ;  /* 0x0000002e0c051981 */ /* 0x0004e2000c1e1900 */
[----:B------:R-:W-:Y:S02]  /*9170*/  VIADD R10, R8, 0x300 ;  /* 0x00000300080a7836 */ /* 0x000fe40000000000 */
[----:B------:R-:W-:Y:S01]  /*9180*/  IMAD.MOV.U32 R11, RZ, RZ, -0x3ffffff0 ;  /* 0xc0000010ff0b7424 */ /* 0x000fe200078e00ff */
[----:B------:R-:W-:Y:S02]  /*9190*/  WARPGROUP.DEPBAR.LE gsb0, 0x0 ;  /* 0x00008000000079c5 */ /* 0x000fe40000010000 */
[----:B------:R-:W-:-:S06]  /*91a0*/  WARPGROUP.ARRIVE ;  /* 0x00000000000079c5 */ /* 0x000fcc0000000000 */
[----:B------:R-:W-:Y:S01]  /*91b0*/  QGMMA.64x128x32.F32.E4M3.E4M3 R24, R180, gdesc[UR4], R24, gsb0 ;  /* 0x01e00004b4187df3 */ /* 0x000fe20008000818 */
[----:B------:R-:W-:Y:S02]  /*91c0*/  R2UR UR6, R10 ;  /* 0x000000000a0672ca */ /* 0x000fe400000e0000 */
[----:B------:R-:W-:Y:S01]  /*91d0*/  R2UR UR7, R11 ;  /* 0x000000000b0772ca */ /* 0x000fe200000e0000 */
[----:B------:R-:W-:Y:S02]  /*91e0*/  VIADD R8, R8, 0x400 ;  /* 0x0000040008087836 */ /* 0x000fe40000000000 */
[----:B------:R-:W-:Y:S01]  /*91f0*/  IMAD.MOV.U32 R9, RZ, RZ, -0x3ffffff0 ;  /* 0xc0000010ff097424 */ /* 0x000fe200078e00ff */
[----:B01----:R-:W0:Y:S01]  /*9200*/  SHFL.BFLY PT, R0, R7, 0x2, 0x1f ;  /* 0x0c401f0007007f89 */ /* 0x003e2200000e0000 */
[----:B------:R-:W-:Y:S02]  /*9210*/  WARPGROUP.DEPBAR.LE gsb0, 0x0 ;  /* 0x00008000000079c5 */ /* 0x000fe40000010000 */
[----:B------:R-:W-:-:S06]  /*9220*/  WARPGROUP.ARRIVE ;  /* 0x00000000000079c5 */ /* 0x000fcc0000000000 */
[----:B------:R-:W-:Y:S01]  /*9230*/  QGMMA.64x128x32.F32.E4M3.E4M3 R24, R184, gdesc[UR4], R24, gsb0 ;  /* 0x01e00004b8187df3 */ /* 0x000fe20008000818 */
[----:B------:R-:W-:Y:S02]  /*9240*/  R2UR UR6, R8 ;  /* 0x00000000080672ca */ /* 0x000fe400000e0000 */
[----:B------:R-:W-:Y:S02]  /*9250*/  R2UR UR7, R9 ;  /* 0x00000000090772ca */ /* 0x000fe400000e0000 */
[----:B------:R-:W1:Y:S01]  /*9260*/  SHFL.BFLY PT, R9, R6, 0x2, 0x1f ;  /* 0x0c401f0006097f89 */ /* 0x000e6200000e0000 */
[----:B0-----:R-:W-:-:S05]  /*9270*/  FADD.FTZ R0, R0, R7 ;  /* 0x0000000700007221 */ /* 0x001fca0000010000 */
[----:B------:R-:W0:Y:S01]  /*9280*/  SHFL.BFLY PT, R3, R0, 0x1, 0x1f ;  /* 0x0c201f0000037f89 */ /* 0x000e2200000e0000 */
[----:B-1----:R-:W-:-:S05]  /*9290*/  FADD.FTZ R9, R9, R6 ;  /* 0x0000000609097221 */ /* 0x002fca0000010000 */
[----:B------:R-:W1:Y:S01]  /*92a0*/  SHFL.BFLY PT, R8, R9, 0x1, 0x1f ;  /* 0x0c201f0009087f89 */ /* 0x000e6200000e0000 */
[----:B0-----:R-:W-:-:S05]  /*92b0*/  FADD.FTZ R11, R0, R3 ;  /* 0x00000003000b7221 */ /* 0x001fca0000010000 */
[C---:B------:R-:W-:Y:S01]  /*92c0*/  FSETP.NE.FTZ.AND P1, PT, R11.reuse, RZ, PT ;  /* 0x000000ff0b00720b */ /* 0x040fe20003f35000 */
[----:B--2---:R-:W-:Y:S01]  /*92d0*/  FMUL.FTZ R13, R11, 0.00390625 ;  /* 0x3b8000000b0d7820 */ /* 0x004fe20000410000 */
[----:B------:R-:W-:-:S04]  /*92e0*/  IMAD.MOV.U32 R6, RZ, RZ, RZ ;  /* 0x000000ffff067224 */ /* 0x000fc800078e00ff */
[----:B------:R-:W-:Y:S01]  /*92f0*/  FSETP.NE.FTZ.AND P2, PT, R13, RZ, PT ;  /* 0x000000ff0d00720b */ /* 0x000fe20003f55000 */
[----:B-1----:R-:W-:-:S04]  /*9300*/  FADD.FTZ R12, R9, R8 ;  /* 0x00000008090c7221 */ /* 0x002fc80000010000 */
[----:B------:R-:W-:Y:S02]  /*9310*/  FMUL.FTZ R14, R12, 0.00390625 ;  /* 0x3b8000000c0e7820 */ /* 0x000fe40000410000 */
[----:B------:R-:W-:Y:S03]  /*9320*/  @P1 MUFU.RCP R6, R11 ;  /* 0x0000000b00061308 */ /* 0x000fe60000001000 */
[----:B------:R-:W-:Y:S01]  /*9330*/  FSETP.NE.FTZ.AND P3, PT, R14, RZ, PT ;  /* 0x000000ff0e00720b */ /* 0x000fe20003f75000 */
[----:B------:R-:W-:Y:S02]  /*9340*/  WARPGROUP.DEPBAR.LE gsb0, 0x0 ;  /* 0x00008000000079c5 */ /* 0x000fe40000010000 */
[----:B------:R-:W-:-:S06]  /*9350*/  WARPGROUP.ARRIVE ;  /* 0x00000000000079c5 */ /* 0x000fcc0000000000 */
[----:B------:R-:W-:Y:S01]  /*9360*/  QGMMA.64x128x32.F32.E4M3.E4M3 R24, R188, gdesc[UR4], R24, gsb0 ;  /* 0x01e00004bc187df3 */ /* 0x000fe20008000818 */
[----:B------:R-:W-:Y:S01]  /*9370*/  FSETP.NE.FTZ.AND P1, PT, R12, RZ, PT ;  /* 0x000000ff0c00720b */ /* 0x000fe20003f35000 */
[----:B------:R-:W-:Y:S01]  /*9380*/  IMAD.MOV.U32 R10, RZ, RZ, RZ ;  /* 0x000000ffff0a7224 */ /* 0x000fe200078e00ff */
[----:B------:R-:W0:Y:S08]  /*9390*/  @P2 MUFU.LG2 R8, R13 ;  /* 0x0000000d00082308 */ /* 0x000e300000000c00 */
[----:B------:R-:W1:Y:S08]  /*93a0*/  @P3 MUFU.LG2 R9, R14 ;  /* 0x0000000e00093308 */ /* 0x000e700000000c00 */
[----:B------:R-:W2:Y:S01]  /*93b0*/  @P1 MUFU.RCP R10, R12 ;  /* 0x0000000c000a1308 */ /* 0x000ea20000001000 */
[C---:B------:R-:W-:Y:S01]  /*93c0*/  @P2 FMUL.FTZ R7, R89.reuse, 0.69314718246459960938 ;  /* 0x3f31721859072820 */ /* 0x040fe20000410000 */
[----:B0-----:R-:W-:Y:S01]  /*93d0*/  @P2 FMUL.FTZ R8, R8, 0.69314718246459960938 ;  /* 0x3f31721808082820 */ /* 0x001fe20000410000 */
[----:B------:R-:W-:Y:S01]  /*93e0*/  @P3 FMUL.FTZ R20, R89, 0.69314718246459960938 ;  /* 0x3f31721859143820 */ /* 0x000fe20000410000 */
[----:B------:R-:W-:-:S02]  /*93f0*/  IMAD.MOV.U32 R3, RZ, RZ, -0x800000 ;  /* 0xff800000ff037424 */ /* 0x000fc400078e00ff */
[----:B---3--:R-:W-:Y:S01]  /*9400*/  FMUL.FTZ R6, R6, R5 ;  /* 0x0000000506067220 */ /* 0x008fe20000410000 */
[----:B------:R-:W-:Y:S02]  /*9410*/  IMAD.MOV.U32 R0, RZ, RZ, -0x800000 ;  /* 0xff800000ff007424 */ /* 0x000fe400078e00ff */
[----:B-1----:R-:W-:Y:S01]  /*9420*/  @P3 FMUL.FTZ R9, R9, 0.69314718246459960938 ;  /* 0x3f31721809093820 */ /* 0x002fe20000410000 */
[----:B------:R-:W-:-:S03]  /*9430*/  @P2 FFMA.FTZ R3, R7, R88, R8 ;  /* 0x0000005807032223 */ /* 0x000fc60000010008 */
[----:B------:R-:W-:Y:S01]  /*9440*/  @P3 FFMA.FTZ R0, R20, R90, R9 ;  /* 0x0000005a14003223 */ /* 0x000fe20000010009 */
[----:B--2---:R-:W-:Y:S01]  /*9450*/  FMUL.FTZ R7, R10, R5 ;  /* 0x000000050a077220 */ /* 0x004fe20000410000 */
[----:B------:R-:W-:Y:S02]  /*9460*/  WARPGROUP.DEPBAR.LE gsb0, 0x0 ;  /* 0x00008000000079c5 */ /* 0x000fe40000010000 */
[----:B------:R-:W-:Y:S05]  /*9470*/  @!P0 BRA `(.L_x_270) ;  /* 0x0000000000048947 */ /* 0x000fea0003800000 */
[----:B------:R-:W-:Y:S01]  /*9480*/  BPT.TRAP 0x1 ;  /* 0x000000040000795c */ /* 0x000fe20000300000 */
.L_x_270:
[----:B------:R-:W-:Y:S01]  /*9490*/  VIADD R5, R15, 0x29860 ;  /* 0x000298600f057836 */ /* 0x000fe20000000000 */
[----:B------:R-:W-:Y:S01]  /*94a0*/  UIADD3 UR50, UR50, 0x1, URZ ;  /* 0x0000000132327890 */ /* 0x000fe2000fffe03f */
[-C--:B------:R-:W-:Y:S01]  /*94b0*/  FMUL.FTZ R100, R28, R6.reuse ;  /* 0x000000061c647220 */ /* 0x080fe20000410000 */
[-C--:B------:R-:W-:Y:S01]  /*94c0*/  FMUL.FTZ R98, R29, R6.reuse ;  /* 0x000000061d627220 */ /* 0x080fe20000410000 */
[-C--:B------:R-:W-:Y:S01]  /*94d0*/  FMUL.FTZ R99, R32, R6.reuse ;  /* 0x0000000620637220 */ /* 0x080fe20000410000 */
[----:B------:R-:W-:Y:S01]  /*94e0*/  PRMT R5, R4, 0x654, R5 ;  /* 0x0000065404057816 */ /* 0x000fe20000000005 */
[----:B------:R-:W-:Y:S01]  /*94f0*/  UISETP.NE.AND UP0, UPT, UR50, 0x2, UPT ;  /* 0x000000023200788c */ /* 0x000fe2000bf05270 */
        /* <DEDUP_REMOVED lines=19> */
[----:B------:R0:W-:Y:S01]  /*9630*/  SYNCS.ARRIVE.TRANS64.RED.A1T0 RZ, [R5+URZ], RZ ;  /* 0x000000ff05ff79a7 */ /* 0x0001e2000810043f */
        /* <DEDUP_REMOVED lines=9> */
[-C--:B0-----:R-:W-:Y:S01]  /*96d0*/  FMUL.FTZ R5, R38, R7.reuse ;  /* 0x0000000726057220 */ /* 0x081fe20000410000 */
[-C--:B------:R-:W-:Y:S01]  /*96e0*/  FMUL.FTZ R61, R39, R7.reuse ;  /* 0x00000007273d7220 */ /* 0x080fe20000410000 */
[-C--:B------:R-:W-:Y:S01]  /*96f0*/  FMUL.FTZ R64, R42, R7.reuse ;  /* 0x000000072a407220 */ /* 0x080fe20000410000 */
[-C--:B------:R-:W-:Y:S01]  /*9700*/  FMUL.FTZ R60, R43, R7.reuse ;  /* 0x000000072b3c7220 */ /* 0x080fe20000410000 */
[-C--:B------:R-:W-:Y:S01]  /*9710*/  FMUL.FTZ R57, R46, R7.reuse ;  /* 0x000000072e397220 */ /* 0x080fe20000410000 */
[-C--:B------:R-:W-:Y:S01]  /*9720*/  FMUL.FTZ R53, R47, R7.reuse ;  /* 0x000000072f357220 */ /* 0x080fe20000410000 */
[----:B------:R-:W-:Y:S01]  /*9730*/  USEL UR4, URZ, 0x1, UP0 ;  /* 0x000000013f047887 */ /* 0x000fe20008000000 */
        /* <DEDUP_REMOVED lines=22> */
[----:B------:R-:W-:Y:S01]  /*98a0*/  PLOP3.LUT P0, PT, PT, PT, PT, 0x8, 0x0 ;  /* 0x000000000000781c */ /* 0x000fe20003f0e170 */
[-C--:B------:R-:W-:Y:S01]  /*98b0*/  FMUL.FTZ R15, R79, R7.reuse ;  /* 0x000000074f0f7220 */ /* 0x080fe20000410000 */
[-C--:B------:R-:W-:Y:S01]  /*98c0*/  FMUL.FTZ R12, R82, R7.reuse ;  /* 0x00000007520c7220 */ /* 0x080fe20000410000 */
[-C--:B------:R-:W-:Y:S01]  /*98d0*/  FMUL.FTZ R8, R83, R7.reuse ;  /* 0x0000000753087220 */ /* 0x080fe20000410000 */
[-C--:B------:R-:W-:Y:S01]  /*98e0*/  FMUL.FTZ R11, R86, R7.reuse ;  /* 0x00000007560b7220 */ /* 0x080fe20000410000 */
[----:B------:R-:W-:Y:S01]  /*98f0*/  FMUL.FTZ R87, R87, R7 ;  /* 0x0000000757577220 */ /* 0x000fe20000410000 */
[----:B------:R-:W-:-:S02]  /*9900*/  UIADD3 UR43, UR43, 0x1, URZ ;  /* 0x000000012b2b7890 */ /* 0x000fc4000fffe03f */
[----:B------:R-:W-:Y:S02]  /*9910*/  USEL UR50, UR50, URZ, UP0 ;  /* 0x0000003f32327287 */ /* 0x000fe40008000000 */
[----:B------:R-:W-:-:S12]  /*9920*/  ULOP3.LUT UR42, UR42, UR4, URZ, 0x3c, !UPT ;  /* 0x000000042a2a7292 */ /* 0x000fd8000f8e3c3f */
.L_x_248:
[----:B------:R-:W0:Y:S01]  /*9930*/  S2R R7, SR_CgaCtaId ;  /* 0x0000000000077919 */ /* 0x000e220000008800 */
[----:B------:R-:W-:Y:S01]  /*9940*/  MOV R4, 0x400 ;  /* 0x0000040000047802 */ /* 0x000fe20000000f00 */
[----:B------:R-:W-:Y:S01]  /*9950*/  BSSY B0, `(.L_x_271) ;  /* 0x0000252000007945 */ /* 0x000fe20003800000 */
[----:B------:R-:W-:Y:S02]  /*9960*/  BAR.SYNC.DEFER_BLOCKING 0x5, 0x180 ;  /* 0x0146000000007b1d */ /* 0x000fe40000010000 */
[----:B0-----:R-:W-:-:S05]  /*9970*/  LEA R4, R7, R4, 0x18 ;  /* 0x0000000407047211 */ /* 0x001fca00078ec0ff */
[----:B------:R-:W0:Y:S02]  /*9980*/  LDS.128 R48, [R4+0x298d0] ;  /* 0x0298d00004307984 */ /* 0x000e240000000c00 */
[----:B0-----:R-:W-:Y:S01]  /*9990*/  R2UR UR5, R50 ;  /* 0x00000000320572ca */ /* 0x001fe200000e0000 */
[----:B------:R-:W-:Y:S06]  /*99a0*/  BAR.ARV 0x4, 0x180 ;  /* 0x0106000000007b1d */ /* 0x000fec0000002000 */
[----:B------:R-:W-:Y:S08]  /*99b0*/  @P0 BRA `(.L_x_272) ;  /* 0x0000001800900947 */ /* 0x000ff00003800000 */
[----:B------:R-:W0:Y:S01]  /*99c0*/  S2R R54, SR_TID.X ;  /* 0x0000000000367919 */ /* 0x000e220000002100 */
[----:B------:R-:W-:Y:S01]  /*99d0*/  ULDC.64 UR6, c[0x4][0x40] ;  /* 0x0100100000067ab9 */ /* 0x000fe20000000a00 */
[----:B0-----:R-:W-:-:S05]  /*99e0*/  IMAD.SHL.U32 R6, R54, 0x4, RZ ;  /* 0x0000000436067824 */ /* 0x001fca00078e00ff */
[----:B------:R-:W-:-:S04]  /*99f0*/  LOP3.LUT R6, R6, 0xc, RZ, 0xc0, !PT ;  /* 0x0000000c06067812 */ /* 0x000fc800078ec0ff */
[----:B------:R-:W-:-:S05]  /*9a00*/  IADD3 R6, P0, R6, UR6, RZ ;  /* 0x0000000606067c10 */ /* 0x000fca000ff1e0ff */
[----:B------:R-:W-:Y:S01]  /*9a10*/  IMAD.X R7, RZ, RZ, UR7, P0 ;  /* 0x00000007ff077e24 */ /* 0x000fe200080e06ff */
[----:B------:R-:W-:Y:S01]  /*9a20*/  F2FP.BF16.F32.PACK_AB R30, R27, R30 ;  /* 0x0000001e1b1e723e */ /* 0x000fe200000010ff */
[----:B------:R-:W-:-:S03]  /*9a30*/  ULDC.64 UR6, c[0x0][0xbd8] ;  /* 0x0002f60000067ab9 */ /* 0x000fc60000000a00 */
[----:B------:R0:W2:Y:S01]  /*9a40*/  LDG.E.CONSTANT R48, desc[UR46][R6.64] ;  /* 0x0000002e06307981 */ /* 0x0000a2000c1e9900 */
[----:B------:R-:W-:Y:S01]  /*9a50*/  F2FP.BF16.F32.PACK_AB R11, R11, R12 ;  /* 0x0000000c0b0b723e */ /* 0x000fe200000010ff */
[----:B------:R-:W-:Y:S01]  /*9a60*/  UISETP.NE.U32.AND UP0, UPT, UR6, URZ, UPT ;  /* 0x0000003f0600728c */ /* 0x000fe2000bf05070 */
[----:B------:R-:W-:Y:S01]  /*9a70*/  F2FP.BF16.F32.PACK_AB R5, R5, R72 ;  /* 0x000000480505723e */ /* 0x000fe200000010ff */
[----:B------:R-:W1:Y:S01]  /*9a80*/  S2R R27, SR_SWINHI ;  /* 0x00000000001b7919 */ /* 0x000e620000002f00 */
[----:B------:R-:W-:Y:S01]  /*9a90*/  F2FP.BF16.F32.PACK_AB R68, R61, R68 ;  /* 0x000000443d44723e */ /* 0x000fe200000010ff */
[----:B------:R-:W-:Y:S01]  /*9aa0*/  UISETP.NE.AND.EX UP0, UPT, UR7, URZ, UPT, UP0 ;  /* 0x0000003f0700728c */ /* 0x000fe2000bf05300 */
[----:B------:R-:W-:Y:S01]  /*9ab0*/  F2FP.BF16.F32.PACK_AB R10, R9, R10 ;  /* 0x0000000a090a723e */ /* 0x000fe200000010ff */
[----:B------:R-:W-:Y:S01]  /*9ac0*/  ULEA UR4, UP1, UR36, UR6, 0x2 ;  /* 0x0000000624047291 */ /* 0x000fe2000f82103f */
[----:B------:R-:W-:Y:S02]  /*9ad0*/  F2FP.BF16.F32.PACK_AB R12, R87, R8 ;  /* 0x00000008570c723e */ /* 0x000fe400000010ff */
[----:B0-----:R-:W-:Y:S01]  /*9ae0*/  LOP3.LUT P0, R6, R54, 0x3, RZ, 0xc0, !PT ;  /* 0x0000000336067812 */ /* 0x001fe2000780c0ff */
[----:B------:R-:W-:Y:S01]  /*9af0*/  ULEA.HI.X UR6, UR36, UR7, UR37, 0x2, UP1 ;  /* 0x0000000724067291 */ /* 0x000fe200088f1425 */
[----:B------:R-:W-:-:S02]  /*9b00*/  F2FP.BF16.F32.PACK_AB R57, R57, R64 ;  /* 0x000000403939723e */ /* 0x000fc400000010ff */
[----:B------:R-:W-:Y:S02]  /*9b10*/  ISETP.EQ.OR P0, PT, R6, 0x3, !P0 ;  /* 0x000000030600780c */ /* 0x000fe40004702670 */
[----:B------:R-:W-:Y:S02]  /*9b20*/  F2FP.BF16.F32.PACK_AB R60, R53, R60 ;  /* 0x0000003c353c723e */ /* 0x000fe400000010ff */
[----:B------:R-:W-:Y:S02]  /*9b30*/  SEL R61, R5, R68, P0 ;  /* 0x00000044053d7207 */ /* 0x000fe40000000000 */
[----:B------:R-:W-:Y:S02]  /*9b40*/  F2FP.BF16.F32.PACK_AB R76, R65, R76 ;  /* 0x0000004c414c723e */ /* 0x000fe400000010ff */
[----:B------:R-:W-:Y:S02]  /*9b50*/  F2FP.BF16.F32.PACK_AB R47, R47, R56 ;  /* 0x000000382f2f723e */ /* 0x000fe400000010ff */
[----:B------:R-:W-:-:S02]  /*9b60*/  F2FP.BF16.F32.PACK_AB R46, R43, R46 ;  /* 0x0000002e2b2e723e */ /* 0x000fc400000010ff */
[----:B------:R-:W-:Y:S02]  /*9b70*/  SEL R68, R68, R5, P0 ;  /* 0x0000000544447207 */ /* 0x000fe40000000000 */
[----:B------:R-:W-:Y:S02]  /*9b80*/  F2FP.BF16.F32.PACK_AB R39, R39, R42 ;  /* 0x0000002a2727723e */ /* 0x000fe400000010ff */
[----:B------:R-:W-:Y:S02]  /*9b90*/  F2FP.BF16.F32.PACK_AB R38, R35, R38 ;  /* 0x000000262326723e */ /* 0x000fe400000010ff */
[----:B------:R-:W-:Y:S02]  /*9ba0*/  F2FP.BF16.F32.PACK_AB R13, R13, R14 ;  /* 0x0000000e0d0d723e */ /* 0x000fe400000010ff */
[----:B------:R-:W-:Y:S02]  /*9bb0*/  SEL R65, R11, R12, P0 ;  /* 0x0000000c0b417207 */ /* 0x000fe40000000000 */
[----:B------:R-:W-:-:S02]  /*9bc0*/  MOV R6, R4 ;  /* 0x0000000400067202 */ /* 0x000fc40000000f00 */
[----:B-1----:R-:W-:Y:S02]  /*9bd0*/  MOV R7, R27 ;  /* 0x0000001b00077202 */ /* 0x002fe40000000f00 */
[----:B------:R-:W-:Y:S02]  /*9be0*/  SEL R54, R12, R11, P0 ;  /* 0x0000000b0c367207 */ /* 0x000fe40000000000 */
[----:B------:R-:W-:Y:S01]  /*9bf0*/  F2FP.BF16.F32.PACK_AB R69, R69, R80 ;  /* 0x000000504545723e */ /* 0x000fe200000010ff */
[----:B------:R-:W-:Y:S01]  /*9c00*/  IMAD.WIDE R8, R170, 0x2, R6 ;  /* 0x00000002aa087825 */ /* 0x000fe200078e0206 */
[----:B------:R-:W-:Y:S02]  /*9c10*/  SEL R63, R57, R60, P0 ;  /* 0x0000003c393f7207 */ /* 0x000fe40000000000 */
[----:B------:R-:W-:Y:S02]  /*9c20*/  F2FP.BF16.F32.PACK_AB R41, R40, R41 ;  /* 0x000000292829723e */ /* 0x000fe400000010ff */
[----:B------:R-:W-:-:S02]  /*9c30*/  LOP3.LUT R5, R8, 0x380, RZ, 0xc0, !PT ;  /* 0x0000038008057812 */ /* 0x000fc400078ec0ff */
[----:B------:R-:W-:Y:S02]  /*9c40*/  IADD3 R12, P6, R8, 0x20, RZ ;  /* 0x00000020080c7810 */ /* 0x000fe40007fde0ff */
[----:B------:R-:W-:Y:S02]  /*9c50*/  F2FP.BF16.F32.PACK_AB R31, R31, R34 ;  /* 0x000000221f1f723e */ /* 0x000fe400000010ff */
[----:B------:R-:W-:Y:S02]  /*9c60*/  SEL R60, R60, R57, P0 ;  /* 0x000000393c3c7207 */ /* 0x000fe40000000000 */
[----:B------:R-:W-:Y:S02]  /*9c70*/  SEL R57, R47, R46, P0 ;  /* 0x0000002e2f397207 */ /* 0x000fe40000000000 */
[----:B------:R-:W-:Y:S02]  /*9c80*/  SEL R40, R46, R47, P0 ;  /* 0x0000002f2e287207 */ /* 0x000fe40000000000 */
[----:B------:R-:W-:-:S02]  /*9c90*/  F2FP.BF16.F32.PACK_AB R44, R44, R45 ;  /* 0x0000002d2c2c723e */ /* 0x000fc400000010ff */
[----:B------:R-:W-:Y:S02]  /*9ca0*/  SEL R55, R13, R10, P0 ;  /* 0x0000000a0d377207 */ /* 0x000fe40000000000 */
[----:B------:R-:W-:Y:S02]  /*9cb0*/  SEL R34, R10, R13, P0 ;  /* 0x0000000d0a227207 */ /* 0x000fe40000000000 */
[----:B------:R-:W-:Y:S02]  /*9cc0*/  SEL R47, R39, R38, P0 ;  /* 0x00000026272f7207 */ /* 0x000fe40000000000 */
[----:B------:R-:W-:Y:S02]  /*9cd0*/  SHF.R.U64 R5, R5, 0x3, RZ ;  /* 0x0000000305057819 */ /* 0x000fe400000012ff */
[----:B------:R-:W-:Y:S01]  /*9ce0*/  F2FP.BF16.F32.PACK_AB R28, R28, R29 ;  /* 0x0000001d1c1c723e */ /* 0x000fe200000010ff */
[----:B------:R-:W-:Y:S01]  /*9cf0*/  IMAD.X R29, RZ, RZ, R9, P6 ;  /* 0x000000ffff1d7224 */ /* 0x000fe200030e0609 */
[----:B------:R-:W-:-:S02]  /*9d00*/  SEL R59, R69, R76, P0 ;  /* 0x0000004c453b7207 */ /* 0x000fc40000000000 */
[----:B------:R-:W-:Y:S02]  /*9d10*/  SEL R38, R38, R39, P0 ;  /* 0x0000002726267207 */ /* 0x000fe40000000000 */
[----:B------:R-:W-:Y:S02]  /*9d20*/  LOP3.LUT R10, R12, 0x380, RZ, 0xc0, !PT ;  /* 0x000003800c0a7812 */ /* 0x000fe400078ec0ff */
[----:B------:R-:W-:Y:S02]  /*9d30*/  F2FP.BF16.F32.PACK_AB R36, R36, R37 ;  /* 0x000000252424723e */ /* 0x000fe400000010ff */
[----:B------:R-:W-:Y:S02]  /*9d40*/  F2FP.BF16.F32.PACK_AB R33, R32, R33 ;  /* 0x000000212021723e */ /* 0x000fe400000010ff */
[----:B------:R-:W-:Y:S02]  /*9d50*/  SEL R76, R76, R69, P0 ;  /* 0x000000454c4c7207 */ /* 0x000fe40000000000 */
[----:B------:R-:W-:-:S02]  /*9d60*/  SEL R39, R31, R30, P0 ;  /* 0x0000001e1f277207 */ /* 0x000fc40000000000 */
[----:B------:R-:W-:Y:S02]  /*9d70*/  SEL R42, R30, R31, P0 ;  /* 0x0000001f1e2a7207 */ /* 0x000fe40000000000 */
[C---:B------:R-:W-:Y:S02]  /*9d80*/  IADD3 R67, P1, R8.reuse, 0x40, RZ ;  /* 0x0000004008437810 */ /* 0x040fe40007f3e0ff */
[C---:B------:R-:W-:Y:S02]  /*9d90*/  IADD3 R69, P2, R8.reuse, 0x60, RZ ;  /* 0x0000006008457810 */ /* 0x040fe40007f5e0ff */
[C---:B------:R-:W-:Y:S01]  /*9da0*/  IADD3 R30, P3, R8.reuse, 0x4000, RZ ;  /* 0x00004000081e7810 */ /* 0x040fe20007f7e0ff */
[----:B------:R-:W-:Y:S01]  /*9db0*/  IMAD.X R27, RZ, RZ, R9, P1 ;  /* 0x000000ffff1b7224 */ /* 0x000fe200008e0609 */
[C---:B------:R-:W-:Y:S02]  /*9dc0*/  IADD3 R71, P4, R8.reuse, 0x4020, RZ ;  /* 0x0000402008477810 */ /* 0x040fe40007f9e0ff */
[----:B------:R-:W-:-:S02]  /*9dd0*/  IADD3 R73, P5, R8, 0x4040, RZ ;  /* 0x0000404008497810 */ /* 0x000fc40007fbe0ff */
[----:B------:R-:W-:Y:S02]  /*9de0*/  IADD3 R75, P6, R8, 0x4060, RZ ;  /* 0x00004060084b7810 */ /* 0x000fe40007fde0ff */
[----:B------:R-:W-:Y:S01]  /*9df0*/  F2FP.BF16.F32.PACK_AB R21, R21, R24 ;  /* 0x000000181515723e */ /* 0x000fe200000010ff */
[--C-:B------:R-:W-:Y:S01]  /*9e00*/  IMAD.X R13, RZ, RZ, R9.reuse, P5 ;  /* 0x000000ffff0d7224 */ /* 0x100fe200028e0609 */
[----:B------:R-:W-:Y:S01]  /*9e10*/  SEL R53, R44, R41, P0 ;  /* 0x000000292c357207 */ /* 0x000fe20000000000 */
[----:B------:R-:W-:Y:S01]  /*9e20*/  IMAD.X R11, RZ, RZ, R9, P6 ;  /* 0x000000ffff0b7224 */ /* 0x000fe200030e0609 */
[----:B------:R-:W-:Y:S02]  /*9e30*/  LOP3.LUT R8, R5, R8, RZ, 0x3c, !PT ;  /* 0x0000000805087212 */ /* 0x000fe400078e3cff */
[----:B------:R-:W-:Y:S02]  /*9e40*/  SEL R44, R41, R44, P0 ;  /* 0x0000002c292c7207 */ /* 0x000fe40000000000 */
[----:B------:R-:W-:-:S02]  /*9e50*/  SHF.R.U64 R5, R10, 0x3, RZ ;  /* 0x000000030a057819 */ /* 0x000fc400000012ff */
[----:B------:R-:W-:Y:S02]  /*9e60*/  SEL R41, R36, R33, P0 ;  /* 0x0000002124297207 */ /* 0x000fe40000000000 */
[----:B------:R-:W-:Y:S02]  /*9e70*/  SEL R36, R33, R36, P0 ;  /* 0x0000002421247207 */ /* 0x000fe40000000000 */
[----:B------:R-:W-:Y:S02]  /*9e80*/  F2FP.BF16.F32.PACK_AB R25, R25, R26 ;  /* 0x0000001a1919723e */ /* 0x000fe400000010ff */
[----:B------:R-:W-:Y:S01]  /*9e90*/  F2FP.BF16.F32.PACK_AB R20, R15, R20 ;  /* 0x000000140f14723e */ /* 0x000fe200000010ff */
[--C-:B------:R-:W-:Y:S01]  /*9ea0*/  IMAD.X R15, RZ, RZ, R9.reuse, P4 ;  /* 0x000000ffff0f7224 */ /* 0x100fe200020e0609 */
[----:B------:R-:W-:Y:S02]  /*9eb0*/  SEL R33, R28, R21, P0 ;  /* 0x000000151c217207 */ /* 0x000fe40000000000 */
[----:B------:R-:W-:Y:S01]  /*9ec0*/  SEL R32, R21, R28, P0 ;  /* 0x0000001c15207207 */ /* 0x000fe20000000000 */
[----:B------:R-:W-:Y:S01]  /*9ed0*/  IMAD.X R21, RZ, RZ, R9, P3 ;  /* 0x000000ffff157224 */ /* 0x000fe200018e0609 */
[----:B------:R-:W-:-:S02]  /*9ee0*/  LOP3.LUT R28, R5, R12, RZ, 0x3c, !PT ;  /* 0x0000000c051c7212 */ /* 0x000fc400078e3cff */
[----:B------:R-:W-:Y:S02]  /*9ef0*/  LOP3.LUT R5, R30, 0x380, RZ, 0xc0, !PT ;  /* 0x000003801e057812 */ /* 0x000fe400078ec0ff */
[----:B------:R-:W-:Y:S02]  /*9f00*/  F2FP.BF16.F32.PACK_AB R89, R52, R89 ;  /* 0x000000593459723e */ /* 0x000fe400000010ff */
[----:B------:R-:W-:Y:S02]  /*9f10*/  LOP3.LUT R14, R67, 0x380, RZ, 0xc0, !PT ;  /* 0x00000380430e7812 */ /* 0x000fe400078ec0ff */
[----:B------:R-:W-:Y:S02]  /*9f20*/  SEL R31, R25, R20, P0 ;  /* 0x00000014191f7207 */ /* 0x000fe40000000000 */
[----:B------:R-:W-:Y:S01]  /*9f30*/  SEL R52, R20, R25, P0 ;  /* 0x0000001914347207 */ /* 0x000fe20000000000 */
[----:B------:R-:W-:Y:S01]  /*9f40*/  IMAD.X R25, RZ, RZ, R9, P2 ;  /* 0x000000ffff197224 */ /* 0x000fe200010e0609 */
[----:B------:R-:W-:-:S02]  /*9f50*/  F2FP.BF16.F32.PACK_AB R100, R100, R103 ;  /* 0x000000676464723e */ /* 0x000fc400000010ff */
[----:B------:R-:W-:Y:S02]  /*9f60*/  F2FP.BF16.F32.PACK_AB R101, R98, R101 ;  /* 0x000000656265723e */ /* 0x000fe400000010ff */
[----:B------:R-:W-:Y:S02]  /*9f70*/  LOP3.LUT R20, R69, 0x380, RZ, 0xc0, !PT ;  /* 0x0000038045147812 */ /* 0x000fe400078ec0ff */
[----:B------:R-:W-:Y:S02]  /*9f80*/  F2FP.BF16.F32.PACK_AB R96, R96, R99 ;  /* 0x000000636060723e */ /* 0x000fe400000010ff */
[----:B------:R-:W-:Y:S02]  /*9f90*/  F2FP.BF16.F32.PACK_AB R97, R94, R97 ;  /* 0x000000615e61723e */ /* 0x000fe400000010ff */
[----:B------:R-:W-:Y:S02]  /*9fa0*/  SHF.R.U64 R5, R5, 0x3, RZ ;  /* 0x0000000305057819 */ /* 0x000fe400000012ff */
[----:B------:R-:W-:-:S02]  /*9fb0*/  F2FP.BF16.F32.PACK_AB R92, R92, R95 ;  /* 0x0000005f5c5c723e */ /* 0x000fc400000010ff */
[----:B------:R-:W-:Y:S02]  /*9fc0*/  F2FP.BF16.F32.PACK_AB R93, R90, R93 ;  /* 0x0000005d5a5d723e */ /* 0x000fe400000010ff */
[----:B------:R-:W-:Y:S02]  /*9fd0*/  SHF.R.U64 R10, R14, 0x3, RZ ;  /* 0x000000030e0a7819 */ /* 0x000fe400000012ff */
[----:B------:R-:W-:Y:S02]  /*9fe0*/  F2FP.BF16.F32.PACK_AB R88, R88, R91 ;  /* 0x0000005b5858723e */ /* 0x000fe400000010ff */
[----:B------:R-:W-:Y:S02]  /*9ff0*/  SEL R35, R100, R101, P0 ;  /* 0x0000006564237207 */ /* 0x000fe40000000000 */
[----:B------:R-:W-:Y:S02]  /*a000*/  SHF.R.U64 R14, R20, 0x3, RZ ;  /* 0x00000003140e7819 */ /* 0x000fe400000012ff */
[----:B------:R-:W-:-:S02]  /*a010*/  SEL R100, R101, R100, P0 ;  /* 0x0000006465647207 */ /* 0x000fc40000000000 */
[----:B------:R-:W-:Y:S02]  /*a020*/  SEL R37, R96, R97, P0 ;  /* 0x0000006160257207 */ /* 0x000fe40000000000 */
[----:B------:R-:W-:Y:S02]  /*a030*/  LOP3.LUT R20, R5, R30, RZ, 0x3c, !PT ;  /* 0x0000001e05147212 */ /* 0x000fe400078e3cff */
[----:B------:R-:W-:Y:S02]  /*a040*/  SEL R96, R97, R96, P0 ;  /* 0x0000006061607207 */ /* 0x000fe40000000000 */
[----:B------:R-:W-:Y:S02]  /*a050*/  SEL R43, R92, R93, P0 ;  /* 0x0000005d5c2b7207 */ /* 0x000fe40000000000 */
[----:B------:R-:W-:Y:S02]  /*a060*/  LOP3.LUT R26, R10, R67, RZ, 0x3c, !PT ;  /* 0x000000430a1a7212 */ /* 0x000fe400078e3cff */
[----:B------:R-:W-:-:S02]  /*a070*/  SEL R92, R93, R92, P0 ;  /* 0x0000005c5d5c7207 */ /* 0x000fc40000000000 */
[----:B------:R-:W-:Y:S02]  /*a080*/  SEL R45, R88, R89, P0 ;  /* 0x00000059582d7207 */ /* 0x000fe40000000000 */
[----:B------:R-:W-:Y:S02]  /*a090*/  LOP3.LUT R10, R71, 0x380, RZ, 0xc0, !PT ;  /* 0x00000380470a7812 */ /* 0x000fe400078ec0ff */
[----:B------:R-:W-:Y:S02]  /*a0a0*/  LOP3.LUT R46, R75, 0x380, RZ, 0xc0, !PT ;  /* 0x000003804b2e7812 */ /* 0x000fe400078ec0ff */
[----:B------:R-:W-:Y:S02]  /*a0b0*/  SEL R88, R89, R88, P0 ;  /* 0x0000005859587207 */ /* 0x000fe40000000000 */
[----:B------:R-:W-:Y:S02]  /*a0c0*/  SHF.R.U64 R10, R10, 0x3, RZ ;  /* 0x000000030a0a7819 */ /* 0x000fe400000012ff */
[----:B------:R-:W-:-:S02]  /*a0d0*/  SHF.R.U64 R46, R46, 0x3, RZ ;  /* 0x000000032e2e7819 */ /* 0x000fc400000012ff */
[----:B------:R-:W-:Y:S02]  /*a0e0*/  MOV R64, R20 ;  /* 0x0000001400407202 */ /* 0x000fe40000000f00 */
[----:B------:R-:W-:Y:S02]  /*a0f0*/  LOP3.LUT R24, R14, R69, RZ, 0x3c, !PT ;  /* 0x000000450e187212 */ /* 0x000fe400078e3cff */
[----:B------:R-:W-:Y:S02]  /*a100*/  LOP3.LUT R14, R10, R71, RZ, 0x3c, !PT ;  /* 0x000000470a0e7212 */ /* 0x000fe400078e3cff */
[----:B------:R-:W-:Y:S02]  /*a110*/  LOP3.LUT R10, R46, R75, RZ, 0x3c, !PT ;  /* 0x0000004b2e0a7212 */ /* 0x000fe400078e3cff */
[----:B------:R-:W-:Y:S02]  /*a120*/  LOP3.LUT R12, R73, 0x380, RZ, 0xc0, !PT ;  /* 0x00000380490c7812 */ /* 0x000fe400078ec0ff */
[----:B------:R-:W-:-:S02]  /*a130*/  MOV R70, R8 ;  /* 0x0000000800467202 */ /* 0x000fc40000000f00 */
[----:B------:R-:W-:Y:S02]  /*a140*/  SHF.R.U64 R12, R12, 0x3, RZ ;  /* 0x000000030c0c7819 */ /* 0x000fe400000012ff */
[----:B------:R-:W-:Y:S02]  /*a150*/  MOV R56, R10 ;  /* 0x0000000a00387202 */ /* 0x000fe40000000f00 */
[----:B------:R-:W-:Y:S02]  /*a160*/  LOP3.LUT R12, R12, R73, RZ, 0x3c, !PT ;  /* 0x000000490c0c7212 */ /* 0x000fe400078e3cff */
[----:B------:R-:W-:Y:S02]  /*a170*/  MOV R69, R28 ;  /* 0x0000001c00457202 */ /* 0x000fe40000000f00 */
[----:B------:R-:W-:Y:S02]  /*a180*/  MOV R62, R14 ;  /* 0x0000000e003e7202 */ /* 0x000fe40000000f00 */
[----:B------:R-:W-:-:S02]  /*a190*/  MOV R58, R12 ;  /* 0x0000000c003a7202 */ /* 0x000fc40000000f00 */
[----:B------:R-:W-:Y:S02]  /*a1a0*/  MOV R67, R26 ;  /* 0x0000001a00437202 */ /* 0x000fe40000000f00 */
[----:B------:R-:W-:Y:S02]  /*a1b0*/  MOV R66, R24 ;  /* 0x0000001800427202 */ /* 0x000fe40000000f00 */
[----:B------:R-:W-:Y:S02]  /*a1c0*/  PLOP3.LUT P2, PT, PT, PT, UP0, 0x80, 0x0 ;  /* 0x000000000000781c */ /* 0x000fe40003f4f008 */
[----:B--2---:R-:W-:Y:S01]  /*a1d0*/  LOP3.LUT R5, R48, 0x2, RZ, 0x3c, !PT ;  /* 0x0000000230057812 */ /* 0x004fe200078e3cff */
[----:B------:R-:W-:Y:S04]  /*a1e0*/  SHFL.IDX PT, R35, R35, R48, 0x1c1f ;  /* 0x001c1f3023237589 */ /* 0x000fe800000e0000 */
[----:B------:R-:W0:Y:S04]  /*a1f0*/  SHFL.IDX PT, R100, R100, R5, 0x1c1f ;  /* 0x001c1f0564647589 */ /* 0x000e2800000e0000 */
[----:B------:R-:W-:Y:S04]  /*a200*/  SHFL.IDX PT, R59, R59, R48, 0x1c1f ;  /* 0x001c1f303b3b7589 */ /* 0x000fe800000e0000 */
[----:B------:R-:W1:Y:S04]  /*a210*/  SHFL.IDX PT, R76, R76, R5, 0x1c1f ;  /* 0x001c1f054c4c7589 */ /* 0x000e6800000e0000 */
[----:B------:R-:W-:Y:S04]  /*a220*/  SHFL.IDX PT, R37, R37, R48, 0x1c1f ;  /* 0x001c1f3025257589 */ /* 0x000fe800000e0000 */
[----:B------:R-:W-:Y:S04]  /*a230*/  SHFL.IDX PT, R61, R61, R48, 0x1c1f ;  /* 0x001c1f303d3d7589 */ /* 0x000fe800000e0000 */
[----:B------:R-:W-:Y:S04]  /*a240*/  SHFL.IDX PT, R57, R57, R48, 0x1c1f ;  /* 0x001c1f3039397589 */ /* 0x000fe800000e0000 */
[----:B------:R-:W2:Y:S01]  /*a250*/  SHFL.IDX PT, R96, R96, R5, 0x1c1f ;  /* 0x001c1f0560607589 */ /* 0x000ea200000e0000 */
[----:B0-----:R-:W-:-:S02]  /*a260*/  SEL R8, R35, R100, P0 ;  /* 0x0000006423087207 */ /* 0x001fc40000000000 */
[----:B------:R-:W-:Y:S01]  /*a270*/  SEL R10, R100, R35, P0 ;  /* 0x00000023640a7207 */ /* 0x000fe20000000000 */
[----:B------:R-:W0:Y:S04]  /*a280*/  SHFL.IDX PT, R68, R68, R5, 0x1c1f ;  /* 0x001c1f0544447589 */ /* 0x000e2800000e0000 */
[----:B------:R-:W3:Y:S01]  /*a290*/  SHFL.IDX PT, R40, R40, R5, 0x1c1f ;  /* 0x001c1f0528287589 */ /* 0x000ee200000e0000 */
[----:B-1----:R-:W-:Y:S02]  /*a2a0*/  SEL R9, R59, R76, P0 ;  /* 0x0000004c3b097207 */ /* 0x002fe40000000000 */
[----:B------:R-:W-:Y:S01]  /*a2b0*/  SEL R11, R76, R59, P0 ;  /* 0x0000003b4c0b7207 */ /* 0x000fe20000000000 */
[----:B------:R-:W-:Y:S04]  /*a2c0*/  SHFL.IDX PT, R43, R43, R48, 0x1c1f ;  /* 0x001c1f302b2b7589 */ /* 0x000fe800000e0000 */
[----:B------:R-:W-:Y:S04]  /*a2d0*/  SHFL.IDX PT, R41, R41, R48, 0x1c1f ;  /* 0x001c1f3029297589 */ /* 0x000fe800000e0000 */
[----:B------:R-:W-:Y:S04]  /*a2e0*/  SHFL.IDX PT, R63, R63, R48, 0x1c1f ;  /* 0x001c1f303f3f7589 */ /* 0x000fe800000e0000 */
[----:B------:R-:W1:Y:S01]  /*a2f0*/  SHFL.IDX PT, R92, R92, R5, 0x1c1f ;  /* 0x001c1f055c5c7589 */ /* 0x000e6200000e0000 */
[----:B--2---:R-:W-:-:S02]  /*a300*/  SEL R12, R37, R96, P0 ;  /* 0x00000060250c7207 */ /* 0x004fc40000000000 */
[----:B------:R-:W-:Y:S01]  /*a310*/  SEL R14, R96, R37, P0 ;  /* 0x00000025600e7207 */ /* 0x000fe20000000000 */
[----:B------:R-:W2:Y:S01]  /*a320*/  SHFL.IDX PT, R60, R60, R5, 0x1c1f ;  /* 0x001c1f053c3c7589 */ /* 0x000ea200000e0000 */
[----:B0-----:R-:W-:Y:S02]  /*a330*/  SEL R13, R61, R68, P0 ;  /* 0x000000443d0d7207 */ /* 0x001fe40000000000 */
[----:B------:R-:W-:Y:S01]  /*a340*/  SEL R15, R68, R61, P0 ;  /* 0x0000003d440f7207 */ /* 0x000fe20000000000 */
[----:B------:R-:W0:Y:S01]  /*a350*/  SHFL.IDX PT, R36, R36, R5, 0x1c1f ;  /* 0x001c1f0524247589 */ /* 0x000e2200000e0000 */
[----:B---3--:R-:W-:-:S03]  /*a360*/  SEL R29, R57, R40, P0 ;  /* 0x00000028391d7207 */ /* 0x008fc60000000000 */
[----:B------:R-:W-:Y:S04]  /*a370*/  SHFL.IDX PT, R45, R45, R48, 0x1c1f ;  /* 0x001c1f302d2d7589 */ /* 0x000fe800000e0000 */
[----:B------:R-:W-:Y:S04]  /*a380*/  SHFL.IDX PT, R53, R53, R48, 0x1c1f ;  /* 0x001c1f3035357589 */ /* 0x000fe800000e0000 */
[----:B------:R-:W-:Y:S04]  /*a390*/  SHFL.IDX PT, R33, R33, R48, 0x1c1f ;  /* 0x001c1f3021217589 */ /* 0x000fe800000e0000 */
[----:B------:R-:W-:Y:S01]  /*a3a0*/  SHFL.IDX PT, R55, R55, R48, 0x1c1f ;  /* 0x001c1f3037377589 */ /* 0x000fe200000e0000 */
[----:B-1----:R-:W-:-:S02]  /*a3b0*/  SEL R24, R43, R92, P0 ;  /* 0x0000005c2b187207 */ /* 0x002fc40000000000 */
[----:B------:R-:W-:Y:S01]  /*a3c0*/  SEL R26, R92, R43, P0 ;  /* 0x0000002b5c1a7207 */ /* 0x000fe20000000000 */
[----:B------:R-:W-:Y:S01]  /*a3d0*/  SHFL.IDX PT, R47, R47, R48, 0x1c1f ;  /* 0x001c1f302f2f7589 */ /* 0x000fe200000e0000 */
[----:B--2---:R-:W-:Y:S02]  /*a3e0*/  SEL R25, R63, R60, P0 ;  /* 0x0000003c3f197207 */ /* 0x004fe40000000000 */
[----:B------:R-:W-:Y:S01]  /*a3f0*/  SEL R27, R60, R63, P0 ;  /* 0x0000003f3c1b7207 */ /* 0x000fe20000000000 */
[----:B------:R-:W-:Y:S04]  /*a400*/  SHFL.IDX PT, R39, R39, R48, 0x1c1f ;  /* 0x001c1f3027277589 */ /* 0x000fe800000e0000 */
[----:B------:R-:W1:Y:S04]  /*a410*/  SHFL.IDX PT, R88, R88, R5, 0x1c1f ;  /* 0x001c1f0558587589 */ /* 0x000e6800000e0000 */
[----:B------:R2:W-:Y:S04]  /*a420*/  SHFL.IDX PT, R21, R31, R48, 0x1c1f ;  /* 0x001c1f301f157589 */ /* 0x0005e800000e0000 */
[----:B------:R-:W-:Y:S04]  /*a430*/  SHFL.IDX PT, R65, R65, R48, 0x1c1f ;  /* 0x001c1f3041417589 */ /* 0x000fe800000e0000 */
[----:B------:R-:W3:Y:S01]  /*a440*/  SHFL.IDX PT, R20, R32, R5, 0x1c1f ;  /* 0x001c1f0520147589 */ /* 0x000ee200000e0000 */
[----:B--2---:R-:W-:-:S03]  /*a450*/  SEL R31, R40, R57, P0 ;  /* 0x00000039281f7207 */ /* 0x004fc60000000000 */
[----:B------:R-:W2:Y:S01]  /*a460*/  SHFL.IDX PT, R44, R44, R5, 0x1c1f ;  /* 0x001c1f052c2c7589 */ /* 0x000ea200000e0000 */
[----:B0-----:R-:W-:-:S03]  /*a470*/  SEL R40, R41, R36, P0 ;  /* 0x0000002429287207 */ /* 0x001fc60000000000 */
[----:B------:R-:W0:Y:S04]  /*a480*/  SHFL.IDX PT, R48, R38, R5, 0x1c1f ;  /* 0x001c1f0526307589 */ /* 0x000e2800000e0000 */
[----:B------:R4:W0:Y:S01]  /*a490*/  SHFL.IDX PT, R50, R42, R5, 0x1c1f ;  /* 0x001c1f052a327589 */ /* 0x00082200000e0000 */
[----:B-1----:R-:W-:Y:S02]  /*a4a0*/  SEL R28, R45, R88, P0 ;  /* 0x000000582d1c7207 */ /* 0x002fe40000000000 */
[----:B------:R-:W-:Y:S01]  /*a4b0*/  SEL R30, R88, R45, P0 ;  /* 0x0000002d581e7207 */ /* 0x000fe20000000000 */
[----:B------:R-:W-:Y:S01]  /*a4c0*/  BAR.SYNC.DEFER_BLOCKING 0x1, 0x100 ;  /* 0x0044000000007b1d */ /* 0x000fe20000010000 */
[----:B----4-:R-:W-:-:S05]  /*a4d0*/  SEL R42, R36, R41, P0 ;  /* 0x00000029242a7207 */ /* 0x010fca0000000000 */
[----:B------:R1:W4:Y:S01]  /*a4e0*/  SHFL.IDX PT, R46, R34, R5, 0x1c1f ;  /* 0x001c1f05222e7589 */ /* 0x00032200000e0000 */
[----:B---3--:R-:W-:Y:S02]  /*a4f0*/  SEL R36, R33, R20, P0 ;  /* 0x0000001421247207 */ /* 0x008fe40000000000 */
[----:B------:R-:W-:Y:S01]  /*a500*/  SEL R38, R20, R33, P0 ;  /* 0x0000002114267207 */ /* 0x000fe20000000000 */
[----:B------:R-:W3:Y:S01]  /*a510*/  SHFL.IDX PT, R52, R52, R5, 0x1c1f ;  /* 0x001c1f0534347589 */ /* 0x000ee200000e0000 */
[----:B--2---:R-:W-:-:S03]  /*a520*/  SEL R32, R53, R44, P0 ;  /* 0x0000002c35207207 */ /* 0x004fc60000000000 */
[----:B------:R-:W2:Y:S01]  /*a530*/  SHFL.IDX PT, R54, R54, R5, 0x1c1f ;  /* 0x001c1f0536367589 */ /* 0x000ea200000e0000 */
[----:B0-----:R-:W-:Y:S02]  /*a540*/  SEL R33, R47, R48, P0 ;  /* 0x000000302f217207 */ /* 0x001fe40000000000 */
[----:B-1----:R-:W-:Y:S02]  /*a550*/  SEL R34, R44, R53, P0 ;  /* 0x000000352c227207 */ /* 0x002fe40000000000 */
[----:B------:R-:W-:Y:S02]  /*a560*/  SEL R35, R48, R47, P0 ;  /* 0x0000002f30237207 */ /* 0x000fe40000000000 */
[----:B------:R-:W-:Y:S01]  /*a570*/  SEL R41, R39, R50, P0 ;  /* 0x0000003227297207 */ /* 0x000fe20000000000 */
[----:B------:R0:W-:Y:S01]  /*a580*/  STSM.16.M88.4 [R70], R8 ;  /* 0x0000000846007844 */ /* 0x0001e20000000200 */
[----:B------:R-:W-:-:S03]  /*a590*/  SEL R43, R50, R39, P0 ;  /* 0x00000027322b7207 */ /* 0x000fc60000000000 */
[----:B------:R-:W-:Y:S01]  /*a5a0*/  STSM.16.M88.4 [R69], R12 ;  /* 0x0000000c45007844 */ /* 0x000fe20000000200 */
[----:B----4-:R-:W-:-:S03]  /*a5b0*/  SEL R44, R55, R46, P0 ;  /* 0x0000002e372c7207 */ /* 0x010fc60000000000 */
[----:B------:R-:W-:Y:S01]  /*a5c0*/  STSM.16.M88.4 [R67], R24 ;  /* 0x0000001843007844 */ /* 0x000fe20000000200 */
[----:B------:R-:W-:Y:S02]  /*a5d0*/  SEL R46, R46, R55, P0 ;  /* 0x000000372e2e7207 */ /* 0x000fe40000000000 */
[----:B---3--:R-:W-:Y:S01]  /*a5e0*/  SEL R37, R21, R52, P0 ;  /* 0x0000003415257207 */ /* 0x008fe20000000000 */
[----:B------:R-:W-:Y:S01]  /*a5f0*/  STSM.16.M88.4 [R66], R28 ;  /* 0x0000001c42007844 */ /* 0x000fe20000000200 */
[----:B------:R-:W-:Y:S02]  /*a600*/  SEL R39, R52, R21, P0 ;  /* 0x0000001534277207 */ /* 0x000fe40000000000 */
[----:B--2---:R-:W-:Y:S01]  /*a610*/  SEL R45, R65, R54, P0 ;  /* 0x00000036412d7207 */ /* 0x004fe20000000000 */
[----:B------:R1:W-:Y:S01]  /*a620*/  STSM.16.M88.4 [R64], R32 ;  /* 0x0000002040007844 */ /* 0x0003e20000000200 */
[----:B------:R-:W-:Y:S01]  /*a630*/  SEL R47, R54, R65, P0 ;  /* 0x00000041362f7207 */ /* 0x000fe20000000000 */
[----:B0-----:R-:W-:-:S02]  /*a640*/  IMAD.U32 R8, RZ, RZ, UR4 ;  /* 0x00000004ff087e24 */ /* 0x001fc4000f8e00ff */
[----:B------:R0:W-:Y:S01]  /*a650*/  STSM.16.M88.4 [R62], R40 ;  /* 0x000000283e007844 */ /* 0x0001e20000000200 */
[----:B------:R-:W-:Y:S01]  /*a660*/  IMAD.U32 R9, RZ, RZ, UR6 ;  /* 0x00000006ff097e24 */ /* 0x000fe2000f8e00ff */
[----:B------:R-:W-:Y:S02]  /*a670*/  ULDC.64 UR6, c[0x0][0xbe0] ;  /* 0x0002f80000067ab9 */ /* 0x000fe40000000a00 */
[----:B------:R0:W-:Y:S04]  /*a680*/  STSM.16.M88.4 [R58], R36 ;  /* 0x000000243a007844 */ /* 0x0001e80000000200 */
[----:B------:R0:W-:Y:S01]  /*a690*/  STSM.16.M88.4 [R56], R44 ;  /* 0x0000002c38007844 */ /* 0x0001e20000000200 */
[----:B------:R-:W-:Y:S06]  /*a6a0*/  BAR.SYNC.DEFER_BLOCKING 0x1, 0x100 ;  /* 0x0044000000007b1d */ /* 0x000fec0000010000 */
[----:B------:R-:W2:Y:S01]  /*a6b0*/  @P2 LDG.E R10, desc[UR46][R8.64] ;  /* 0x0000002e080a2981 */ /* 0x000ea2000c1e1900 */
[----:B------:R-:W-:Y:S01]  /*a6c0*/  UISETP.NE.U32.AND UP1, UPT, UR6, URZ, UPT ;  /* 0x0000003f0600728c */ /* 0x000fe2000bf25070 */
[----:B------:R-:W3:Y:S01]  /*a6d0*/  LDC R5, c[0x0][0xa88] ;  /* 0x0002a200ff057b82 */ /* 0x000ee20000000800 */
[----:B------:R-:W-:Y:S01]  /*a6e0*/  IMAD R11, R16, 0x40, R2 ;  /* 0x00000040100b7824 */ /* 0x000fe200078e0202 */
[----:B------:R-:W-:Y:S01]  /*a6f0*/  UMOV UR4, URZ ;  /* 0x0000003f00047c82 */ /* 0x000fe20008000000 */
[----:B------:R-:W-:-:S02]  /*a700*/  UISETP.NE.AND.EX UP1, UPT, UR7, URZ, UPT, UP1 ;  /* 0x0000003f0700728c */ /* 0x000fc4000bf25310 */
[----:B------:R-:W-:-:S04]  /*a710*/  IMAD.WIDE R6, R11, 0x2, R6 ;  /* 0x000000020b067825 */ /* 0x000fc800078e0206 */
[----:B------:R-:W-:Y:S02]  /*a720*/  PLOP3.LUT P0, PT, PT, PT, UP1, 0x80, 0x0 ;  /* 0x000000000000781c */ /* 0x000fe40003f0f018 */
[----:B-1----:R-:W-:-:S03]  /*a730*/  IADD3 R33, P1, R6, 0x1000, RZ ;  /* 0x0000100006217810 */ /* 0x002fc60007f3e0ff */
[----:B------:R-:W-:Y:S02]  /*a740*/  @UP1 ULDC.64 UR6, c[0x0][0xbe0] ;  /* 0x0002f80000061ab9 */ /* 0x000fe40000000a00 */
[----:B------:R-:W-:-:S06]  /*a750*/  @UP1 UIMAD.WIDE UR6, UR36, 0x4, UR6 ;  /* 0x00000004240618a5 */ /* 0x000fcc000f8e0206 */
[----:B------:R-:W-:Y:S01]  /*a760*/  IMAD.U32 R11, RZ, RZ, UR7 ;  /* 0x00000007ff0b7e24 */ /* 0x000fe2000f8e00ff */
[----:B--2---:R-:W-:Y:S01]  /*a770*/  @P2 R2UR UR4, R10 ;  /* 0x000000000a0422ca */ /* 0x004fe200000e0000 */
[----:B------:R-:W-:-:S05]  /*a780*/  IMAD.U32 R10, RZ, RZ, UR6 ;  /* 0x00000006ff0a7e24 */ /* 0x000fca000f8e00ff */
[----:B---3--:R0:W5:Y:S01]  /*a790*/  @P0 LDG.E R5, desc[UR46][R10.64] ;  /* 0x0000002e0a050981 */ /* 0x008162000c1e1900 */
[----:B------:R-:W-:Y:S08]  /*a7a0*/  @P0 BRA `(.L_x_273) ;  /* 0x0000000000100947 */ /* 0x000ff00003800000 */
[----:B------:R-:W-:Y:S05]  /*a7b0*/  @!P2 BRA `(.L_x_273) ;  /* 0x00000000000ca947 */ /* 0x000fea0003800000 */
[----:B0-----:R-:W2:Y:S04]  /*a7c0*/  LDG.E R10, desc[UR46][R8.64] ;  /* 0x0000002e080a7981 */ /* 0x001ea8000c1e1900 */
[----:B-----5:R-:W2:Y:S02]  /*a7d0*/  LDG.E R5, desc[UR46][R8.64+0x4] ;  /* 0x0000042e08057981 */ /* 0x020ea4000c1e1900 */
[----:B--2---:R-:W-:-:S07]  /*a7e0*/  IMAD.IADD R5, R5, 0x1, -R10 ;  /* 0x0000000105057824 */ /* 0x004fce00078e0a0a */
.L_x_273:
[----:B------:R-:W-:Y:S01]  /*a7f0*/  USHF.R.S32.HI UR11, URZ, 0x1f, UR39 ;  /* 0x0000001f3f0b7899 */ /* 0x000fe20008011427 */
[----:B------:R-:W-:Y:S01]  /*a800*/  IMAD R12, R18, 0x80, R169 ;  /* 0x00000080120c7824 */ /* 0x000fe200078e02a9 */
[----:B------:R-:W-:Y:S01]  /*a810*/  ULDC.64 UR12, c[0x0][0xb70] ;  /* 0x0002dc00000c7ab9 */ /* 0x000fe20000000a00 */
[----:B------:R-:W-:Y:S01]  /*a820*/  USHF.R.S32.HI UR9, URZ, 0x1f, UR4 ;  /* 0x0000001f3f097899 */ /* 0x000fe20008011404 */
[----:B------:R-:W-:Y:S01]  /*a830*/  LOP3.LUT R32, R33, 0x380, RZ, 0xc0, !PT ;  /* 0x0000038021207812 */ /* 0x000fe200078ec0ff */
[----:B------:R-:W-:Y:S01]  /*a840*/  UIMAD UR10, UR11, UR12, URZ ;  /* 0x0000000c0b0a72a4 */ /* 0x000fe2000f8e023f */
[----:B------:R-:W-:Y:S01]  /*a850*/  SHF.R.S32.HI R9, RZ, 0x1f, R12 ;  /* 0x0000001fff097819 */ /* 0x000fe2000001140c */
[----:B------:R-:W-:Y:S01]  /*a860*/  UMOV UR8, UR4 ;  /* 0x0000000400087c82 */ /* 0x000fe20008000000 */
[----:B------:R-:W-:Y:S01]  /*a870*/  USEL UR37, UR37, URZ, !UP0 ;  /* 0x0000003f25257287 */ /* 0x000fe2000c000000 */
[C---:B------:R-:W-:Y:S01]  /*a880*/  IADD3 R25, P2, R6.reuse, 0x2000, RZ ;  /* 0x0000200006197810 */ /* 0x040fe20007f5e0ff */
[----:B------:R-:W-:Y:S01]  /*a890*/  UIMAD.WIDE.U32 UR6, UR39, UR12, UR8 ;  /* 0x0000000c270672a5 */ /* 0x000fe2000f8e0008 */
[----:B0-----:R-:W-:Y:S01]  /*a8a0*/  IADD3 R11, P6, R6, 0x3000, RZ ;  /* 0x00003000060b7810 */ /* 0x001fe20007fde0ff */
[----:B------:R-:W-:Y:S01]  /*a8b0*/  UIMAD UR10, UR39, UR13, UR10 ;  /* 0x0000000d270a72a4 */ /* 0x000fe2000f8e020a */
[----:B------:R-:W-:Y:S01]  /*a8c0*/  SHF.R.U64 R32, R32, 0x3, RZ ;  /* 0x0000000320207819 */ /* 0x000fe200000012ff */
[----:B------:R-:W-:Y:S01]  /*a8d0*/  USEL UR36, UR36, URZ, !UP0 ;  /* 0x0000003f24247287 */ /* 0x000fe2000c000000 */
[----:B------:R-:W-:Y:S01]  /*a8e0*/  LOP3.LUT R24, R25, 0x380, RZ, 0xc0, !PT ;  /* 0x0000038019187812 */ /* 0x000fe200078ec0ff */
[----:B------:R-:W-:Y:S01]  /*a8f0*/  ULDC.64 UR12, c[0x0][0xb78] ;  /* 0x0002de00000c7ab9 */ /* 0x000fe20000000a00 */
[----:B------:R-:W-:Y:S01]  /*a900*/  UIADD3 UR7, UR7, UR10, URZ ;  /* 0x0000000a07077290 */ /* 0x000fe2000fffe03f */
[----:B------:R-:W-:Y:S01]  /*a910*/  LOP3.LUT R8, R11, 0x380, RZ, 0xc0, !PT ;  /* 0x000003800b087812 */ /* 0x000fe200078ec0ff */
[----:B------:R-:W-:Y:S01]  /*a920*/  UIMAD UR8, UR37, UR12, URZ ;  /* 0x0000000c250872a4 */ /* 0x000fe2000f8e023f */
[----:B------:R-:W-:Y:S01]  /*a930*/  LOP3.LUT R32, R32, R33, RZ, 0x3c, !PT ;  /* 0x0000002120207212 */ /* 0x000fe200078e3cff */
[----:B------:R-:W-:Y:S01]  /*a940*/  UIMAD.WIDE.U32 UR6, UR36, UR12, UR6 ;  /* 0x0000000c240672a5 */ /* 0x000fe2000f8e0006 */
[----:B------:R-:W-:Y:S01]  /*a950*/  SHF.R.U64 R24, R24, 0x3, RZ ;  /* 0x0000000318187819 */ /* 0x000fe200000012ff */
[----:B------:R-:W-:Y:S01]  /*a960*/  UIMAD UR8, UR36, UR13, UR8 ;  /* 0x0000000d240872a4 */ /* 0x000fe2000f8e0208 */
[----:B------:R-:W-:Y:S01]  /*a970*/  IMAD.X R33, RZ, RZ, R7, P1 ;  /* 0x000000ffff217224 */ /* 0x000fe200008e0607 */
[----:B------:R-:W-:Y:S01]  /*a980*/  SHF.R.U64 R8, R8, 0x3, RZ ;  /* 0x0000000308087819 */ /* 0x000fe200000012ff */
[----:B------:R-:W-:Y:S01]  /*a990*/  ULDC.64 UR12, c[0x0][0xaa0] ;  /* 0x0002a800000c7ab9 */ /* 0x000fe20000000a00 */
[----:B------:R-:W-:-:S02]  /*a9a0*/  IADD3 R10, P0, R12, UR6, RZ ;  /* 0x000000060c0a7c10 */ /* 0x000fc4000ff1e0ff */
[----:B------:R-:W-:Y:S01]  /*a9b0*/  IMAD.U32 R14, RZ, RZ, UR8 ;  /* 0x00000008ff0e7e24 */ /* 0x000fe2000f8e00ff */
[C---:B------:R-:W-:Y:S02]  /*a9c0*/  IADD3 R41, P5, R6.reuse, 0x4000, RZ ;  /* 0x0000400006297810 */ /* 0x040fe40007fbe0ff */
[C---:B------:R-:W-:Y:S02]  /*a9d0*/  IADD3 R45, P4, R6.reuse, 0x5000, RZ ;  /* 0x00005000062d7810 */ /* 0x040fe40007f9e0ff */
[----:B------:R-:W-:Y:S01]  /*a9e0*/  IADD3.X R9, R9, UR7, R14, P0, !PT ;  /* 0x0000000709097c10 */ /* 0x000fe200087fe40e */
[----:B------:R-:W-:Y:S01]  /*a9f0*/  ULDC.64 UR6, c[0x0][0xb40] ;  /* 0x0002d00000067ab9 */ /* 0x000fe20000000a00 */
[----:B------:R-:W-:Y:S02]  /*aa00*/  IADD3 R29, P3, R6, 0x6000, RZ ;  /* 0x00006000061d7810 */ /* 0x000fe40007f7e0ff */
[----:B------:R-:W-:Y:S02]  /*aa10*/  LEA R20, P0, R10, UR6, 0x2 ;  /* 0x000000060a147c11 */ /* 0x000fe4000f8010ff */
[----:B------:R-:W-:-:S02]  /*aa20*/  LOP3.LUT R13, R6, 0x380, RZ, 0xc0, !PT ;  /* 0x00000380060d7812 */ /* 0x000fc400078ec0ff */
[----:B------:R-:W-:Y:S01]  /*aa30*/  LEA.HI.X R21, R10, UR7, R9, 0x2, P0 ;  /* 0x000000070a157c11 */ /* 0x000fe200080f1409 */
[----:B------:R-:W-:Y:S01]  /*aa40*/  VIADD R10, R12, 0x8 ;  /* 0x000000080c0a7836 */ /* 0x000fe20000000000 */
[----:B------:R-:W-:Y:S02]  /*aa50*/  LOP3.LUT P0, RZ, R19, 0x3, RZ, 0xc0, !PT ;  /* 0x0000000313ff7812 */ /* 0x000fe4000780c0ff */
[----:B------:R-:W-:Y:S01]  /*aa60*/  LOP3.LUT R24, R24, R25, RZ, 0x3c, !PT ;  /* 0x0000001918187212 */ /* 0x000fe200078e3cff */
[----:B------:R-:W-:Y:S01]  /*aa70*/  IMAD.X R25, RZ, RZ, R7, P2 ;  /* 0x000000ffff197224 */ /* 0x000fe200010e0607 */
[----:B-----5:R-:W-:Y:S02]  /*aa80*/  ISETP.GE.OR P1, PT, R12, R5, P0 ;  /* 0x000000050c00720c */ /* 0x020fe40000726670 */
[----:B------:R-:W-:Y:S02]  /*aa90*/  LOP3.LUT R8, R8, R11, RZ, 0x3c, !PT ;  /* 0x0000000b08087212 */ /* 0x000fe400078e3cff */
[----:B------:R-:W-:-:S02]  /*aaa0*/  LOP3.LUT R40, R41, 0x380, RZ, 0xc0, !PT ;  /* 0x0000038029287812 */ /* 0x000fc400078ec0ff */
[----:B------:R-:W-:Y:S02]  /*aab0*/  LOP3.LUT R44, R45, 0x380, RZ, 0xc0, !PT ;  /* 0x000003802d2c7812 */ /* 0x000fe400078ec0ff */
[----:B------:R-:W-:Y:S01]  /*aac0*/  LOP3.LUT R28, R29, 0x380, RZ, 0xc0, !PT ;  /* 0x000003801d1c7812 */ /* 0x000fe200078ec0ff */
[----:B------:R-:W-:Y:S01]  /*aad0*/  UIMAD UR6, UR9, UR12, URZ ;  /* 0x0000000c090672a4 */ /* 0x000fe2000f8e023f */
[----:B------:R-:W-:Y:S01]  /*aae0*/  ISETP.GE.OR P0, PT, R10, R5, P0 ;  /* 0x000000050a00720c */ /* 0x000fe20000706670 */
[----:B------:R-:W-:Y:S01]  /*aaf0*/  IMAD.X R9, RZ, RZ, R7, P6 ;  /* 0x000000ffff097224 */ /* 0x000fe200030e0607 */
[----:B------:R-:W-:Y:S01]  /*ab00*/  IADD3 R11, P2, R6, 0x7000, RZ ;  /* 0x00007000060b7810 */ /* 0x000fe20007f5e0ff */
[----:B------:R0:W-:Y:S01]  /*ab10*/  @!P1 STG.E desc[UR46][R20.64], R3 ;  /* 0x0000000314009986 */ /* 0x0001e2000c10192e */
[----:B------:R-:W-:Y:S02]  /*ab20*/  SHF.R.U64 R13, R13, 0x3, RZ ;  /* 0x000000030d0d7819 */ /* 0x000fe400000012ff */
[----:B------:R-:W-:-:S02]  /*ab30*/  LOP3.LUT R10, R11, 0x380, RZ, 0xc0, !PT ;  /* 0x000003800b0a7812 */ /* 0x000fc400078ec0ff */
[----:B------:R-:W-:Y:S02]  /*ab40*/  SHF.R.U64 R40, R40, 0x3, RZ ;  /* 0x0000000328287819 */ /* 0x000fe400000012ff */
[----:B------:R-:W-:Y:S02]  /*ab50*/  SHF.R.U64 R44, R44, 0x3, RZ ;  /* 0x000000032c2c7819 */ /* 0x000fe400000012ff */
[----:B------:R-:W-:Y:S01]  /*ab60*/  SHF.R.U64 R28, R28, 0x3, RZ ;  /* 0x000000031c1c7819 */ /* 0x000fe200000012ff */
[----:B------:R1:W-:Y:S01]  /*ab70*/  @!P0 STG.E desc[UR46][R20.64+0x20], R0 ;  /* 0x0000200014008986 */ /* 0x0003e2000c10192e */
[----:B------:R-:W-:Y:S02]  /*ab80*/  LOP3.LUT R6, R13, R6, RZ, 0x3c, !PT ;  /* 0x000000060d067212 */ /* 0x000fe400078e3cff */
[----:B------:R-:W-:Y:S01]  /*ab90*/  SHF.R.U64 R10, R10, 0x3, RZ ;  /* 0x000000030a0a7819 */ /* 0x000fe200000012ff */
[----:B------:R-:W-:Y:S01]  /*aba0*/  UIMAD UR6, UR4, UR13, UR6 ;  /* 0x0000000d040672a4 */ /* 0x000fe2000f8e0206 */
[----:B------:R-:W-:Y:S01]  /*abb0*/  LOP3.LUT R40, R40, R41, RZ, 0x3c, !PT ;  /* 0x0000002928287212 */ /* 0x000fe200078e3cff */
[--C-:B------:R-:W-:Y:S01]  /*abc0*/  IMAD.X R41, RZ, RZ, R7.reuse, P5 ;  /* 0x000000ffff297224 */ /* 0x100fe200028e0607 */
[----:B------:R-:W-:Y:S01]  /*abd0*/  LOP3.LUT R44, R44, R45, RZ, 0x3c, !PT ;  /* 0x0000002d2c2c7212 */ /* 0x000fe200078e3cff */
[--C-:B------:R-:W-:Y:S01]  /*abe0*/  IMAD.X R45, RZ, RZ, R7.reuse, P4 ;  /* 0x000000ffff2d7224 */ /* 0x100fe200020e0607 */
[----:B------:R-:W-:Y:S01]  /*abf0*/  LOP3.LUT R28, R28, R29, RZ, 0x3c, !PT ;  /* 0x0000001d1c1c7212 */ /* 0x000fe200078e3cff */
[----:B------:R-:W-:Y:S01]  /*ac00*/  IMAD.X R29, RZ, RZ, R7, P3 ;  /* 0x000000ffff1d7224 */ /* 0x000fe200018e0607 */
[----:B------:R-:W-:Y:S01]  /*ac10*/  IADD3.X R13, RZ, R7, RZ, P2, !PT ;  /* 0x00000007ff0d7210 */ /* 0x000fe200017fe4ff */
[----:B------:R2:W5:Y:S01]  /*ac20*/  LD.E.128 R36, desc[UR46][R6.64] ;  /* 0x0000002e06247980 */ /* 0x000562000c101d00 */
[----:B0-----:R-:W-:-:S02]  /*ac30*/  SHF.R.S32.HI R3, RZ, 0x1f, R2 ;  /* 0x0000001fff037819 */ /* 0x001fc40000011402 */
[----:B------:R-:W-:Y:S01]  /*ac40*/  LOP3.LUT R12, R10, R11, RZ, 0x3c, !PT ;  /* 0x0000000b0a0c7212 */ /* 0x000fe200078e3cff */
[----:B------:R-:W5:Y:S04]  /*ac50*/  LD.E.128 R32, desc[UR46][R32.64] ;  /* 0x0000002e20207980 */ /* 0x000f68000c101d00 */
[----:B------:R-:W5:Y:S01]  /*ac60*/  LD.E.128 R24, desc[UR46][R24.64] ;  /* 0x0000002e18187980 */ /* 0x000f62000c101d00 */
[----:B--2---:R-:W-:-:S03]  /*ac70*/  IMAD.U32 R7, RZ, RZ, UR12 ;  /* 0x0000000cff077e24 */ /* 0x004fc6000f8e00ff */
[----:B------:R-:W5:Y:S01]  /*ac80*/  LD.E.128 R8, desc[UR46][R8.64] ;  /* 0x0000002e08087980 */ /* 0x000f62000c101d00 */
[----:B------:R-:W-:-:S03]  /*ac90*/  IMAD.WIDE.U32 R6, R7, UR4, R2 ;  /* 0x0000000407067c25 */ /* 0x000fc6000f8e0002 */
[----:B------:R-:W5:Y:S01]  /*aca0*/  LD.E.128 R40, desc[UR46][R40.64] ;  /* 0x0000002e28287980 */ /* 0x000f62000c101d00 */
[----:B------:R-:W-:Y:S01]  /*acb0*/  VIADD R7, R7, UR6 ;  /* 0x0000000607077c36 */ /* 0x000fe20008000000 */
[----:B------:R-:W-:Y:S02]  /*acc0*/  ULDC.64 UR6, c[0x0][0xae0] ;  /* 0x0002b80000067ab9 */ /* 0x000fe40000000a00 */
[----:B------:R-:W5:Y:S04]  /*acd0*/  LD.E.128 R44, desc[UR46][R44.64] ;  /* 0x0000002e2c2c7980 */ /* 0x000f68000c101d00 */
[----:B------:R-:W5:Y:S04]  /*ace0*/  LD.E.128 R28, desc[UR46][R28.64] ;  /* 0x0000002e1c1c7980 */ /* 0x000f68000c101d00 */
[----:B------:R-:W5:Y:S01]  /*acf0*/  LD.E.128 R12, desc[UR46][R12.64] ;  /* 0x0000002e0c0c7980 */ /* 0x000f62000c101d00 */
[----:B------:R-:W-:Y:S01]  /*ad00*/  UIMAD UR4, UR11, UR6, URZ ;  /* 0x000000060b0472a4 */ /* 0x000fe2000f8e023f */
[----:B------:R-:W-:Y:S01]  /*ad10*/  @!PT LDS RZ, [RZ] ;  /* 0x00000000fffff984 */ /* 0x000fe20000000800 */
[----:B------:R-:W-:Y:S01]  /*ad20*/  @!PT LDS RZ, [RZ] ;  /* 0x00000000fffff984 */ /* 0x000fe20000000800 */
[----:B------:R-:W-:Y:S01]  /*ad30*/  @!PT LDS RZ, [RZ] ;  /* 0x00000000fffff984 */ /* 0x000fe20000000800 */
[----:B------:R-:W-:Y:S01]  /*ad40*/  @!PT LDS RZ, [RZ] ;  /* 0x00000000fffff984 */ /* 0x000fe20000000800 */
[----:B------:R0:W-:Y:S06]  /*ad50*/  MEMBAR.ALL.CTA ;  /* 0x0000000000007992 */ /* 0x0001ec0000008000 */
[----:B0-----:R-:W0:Y:S01]  /*ad60*/  FENCE.VIEW.ASYNC.S ;  /* 0x00000000000073c6 */ /* 0x001e220000000000 */
[----:B------:R-:W-:Y:S01]  /*ad70*/  IMAD.U32 R17, RZ, RZ, UR6 ;  /* 0x00000006ff117e24 */ /* 0x000fe2000f8e00ff */
[----:B------:R-:W-:Y:S01]  /*ad80*/  UIMAD UR4, UR39, UR7, UR4 ;  /* 0x00000007270472a4 */ /* 0x000fe2000f8e0204 */
[----:B------:R-:W-:-:S02]  /*ad90*/  IMAD R5, R18, -0x80, R5 ;  /* 0xffffff8012057824 */ /* 0x000fc400078e0205 */
[----:B------:R-:W-:Y:S01]  /*ada0*/  IMAD.WIDE.U32 R6, R17, UR39, R6 ;  /* 0x0000002711067c25 */ /* 0x000fe2000f8e0006 */
[----:B------:R-:W-:Y:S02]  /*adb0*/  ULDC.64 UR6, c[0x0][0xae8] ;  /* 0x0002ba0000067ab9 */ /* 0x000fe40000000a00 */
[----:B------:R-:W-:Y:S01]  /*adc0*/  ISETP.GE.AND P2, PT, R16, R5, PT ;  /* 0x000000051000720c */ /* 0x000fe20003f46270 */
[----:B------:R-:W-:Y:S01]  /*add0*/  VIADD R7, R7, UR4 ;  /* 0x0000000407077c36 */ /* 0x000fe20008000000 */
[----:B------:R-:W-:Y:S01]  /*ade0*/  UIMAD UR4, UR37, UR6, URZ ;  /* 0x00000006250472a4 */ /* 0x000fe2000f8e023f */
[----:B------:R-:W-:Y:S02]  /*adf0*/  VIADD R4, R4, 0x29820 ;  /* 0x0002982004047836 */ /* 0x000fe40000000000 */
[----:B-1----:R-:W-:Y:S02]  /*ae00*/  VIADD R0, R16, 0x20 ;  /* 0x0000002010007836 */ /* 0x002fe40000000000 */
[----:B------:R-:W-:Y:S01]  /*ae10*/  IMAD.U32 R21, RZ, RZ, UR6 ;  /* 0x00000006ff157e24 */ /* 0x000fe2000f8e00ff */
[----:B------:R-:W-:Y:S01]  /*ae20*/  UIMAD UR4, UR36, UR7, UR4 ;  /* 0x00000007240472a4 */ /* 0x000fe2000f8e0204 */
[----:B------:R-:W-:-:S02]  /*ae30*/  PRMT R4, RZ, 0x654, R4 ;  /* 0x00000654ff047816 */ /* 0x000fc40000000004 */
[----:B------:R-:W-:Y:S01]  /*ae40*/  IMAD.WIDE.U32 R20, R21, UR36, R6 ;  /* 0x0000002415147c25 */ /* 0x000fe2000f8e0006 */
[-C--:B------:R-:W-:Y:S02]  /*ae50*/  ISETP.GE.AND P4, PT, R0, R5.reuse, PT ;  /* 0x000000050000720c */ /* 0x080fe40003f86270 */
[--C-:B------:R-:W-:Y:S01]  /*ae60*/  SHF.R.S32.HI R17, RZ, 0x1f, R16.reuse ;  /* 0x0000001fff117819 */ /* 0x100fe20000011410 */
[C---:B------:R-:W-:Y:S01]  /*ae70*/  VIADD R0, R16.reuse, 0x40 ;  /* 0x0000004010007836 */ /* 0x040fe20000000000 */
[----:B0-----:R0:W-:Y:S01]  /*ae80*/  SYNCS.ARRIVE.TRANS64.RED.A1T0 RZ, [R4+URZ], RZ ;  /* 0x000000ff04ff79a7 */ /* 0x0011e2000810043f */
[----:B------:R-:W-:Y:S01]  /*ae90*/  VIADD R3, R16, 0x60 ;  /* 0x0000006010037836 */ /* 0x000fe20000000000 */
[----:B------:R-:W-:Y:S01]  /*aea0*/  BSSY B1, `(.L_x_274) ;  /* 0x0000016000017945 */ /* 0x000fe20003800000 */
[----:B------:R-:W-:Y:S01]  /*aeb0*/  VIADD R55, R21, UR4 ;  /* 0x0000000415377c36 */ /* 0x000fe20008000000 */
[-C--:B------:R-:W-:Y:S01]  /*aec0*/  ISETP.GE.AND P0, PT, R0, R5.reuse, PT ;  /* 0x000000050000720c */ /* 0x080fe20003f06270 */
[----:B------:R-:W-:Y:S01]  /*aed0*/  IMAD.WIDE R6, R18, 0x80, R16 ;  /* 0x0000008012067825 */ /* 0x000fe200078e0210 */
[----:B------:R-:W-:Y:S01]  /*aee0*/  ISETP.GE.AND P1, PT, R3, R5, PT ;  /* 0x000000050300720c */ /* 0x000fe20003f26270 */
[----:B------:R-:W-:-:S12]  /*aef0*/  @P2 BRA `(.L_x_275) ;  /* 0x0000000000402947 */ /* 0x000fd80003800000 */
[----:B------:R-:W-:Y:S01]  /*af00*/  ULDC.64 UR6, c[0x0][0xad8] ;  /* 0x0002b60000067ab9 */ /* 0x000fe20000000a00 */
[C---:B------:R-:W-:Y:S01]  /*af10*/  VIADD R0, R2.reuse, 0x40 ;  /* 0x0000004002007836 */ /* 0x040fe20000000000 */
[----:B------:R-:W-:Y:S01]  /*af20*/  ULDC UR4, c[0x0][0xa8c] ;  /* 0x0002a30000047ab9 */ /* 0x000fe20000000800 */
[----:B------:R-:W-:Y:S01]  /*af30*/  IMAD R3, R7, UR6, RZ ;  /* 0x0000000607037c24 */ /* 0x000fe2000f8e02ff */
[----:B------:R-:W-:Y:S01]  /*af40*/  ISETP.GE.AND P2, PT, R2, UR4, PT ;  /* 0x0000000402007c0c */ /* 0x000fe2000bf46270 */
[----:B0-----:R-:W-:Y:S01]  /*af50*/  IMAD.MOV.U32 R4, RZ, RZ, R20 ;  /* 0x000000ffff047224 */ /* 0x001fe200078e0014 */
[----:B------:R-:W-:Y:S01]  /*af60*/  ISETP.GE.AND P3, PT, R0, UR4, PT ;  /* 0x0000000400007c0c */ /* 0x000fe2000bf66270 */
[----:B------:R-:W-:Y:S02]  /*af70*/  IMAD.MOV.U32 R5, RZ, RZ, R55 ;  /* 0x000000ffff057224 */ /* 0x000fe400078e0037 */
[C---:B------:R-:W-:Y:S02]  /*af80*/  IMAD R3, R6.reuse, UR7, R3 ;  /* 0x0000000706037c24 */ /* 0x040fe4000f8e0203 */
[----:B------:R-:W-:Y:S01]  /*af90*/  IMAD.WIDE.U32 R4, R6, UR6, R4 ;  /* 0x0000000606047c25 */ /* 0x000fe2000f8e0004 */
[----:B------:R-:W-:-:S03]  /*afa0*/  ULDC.64 UR6, c[0x0][0xa80] ;  /* 0x0002a00000067ab9 */ /* 0x000fc60000000a00 */
[----:B------:R-:W-:Y:S01]  /*afb0*/  IMAD.IADD R3, R5, 0x1, R3 ;  /* 0x0000000105037824 */ /* 0x000fe200078e0203 */
[----:B------:R-:W-:-:S04]  /*afc0*/  LEA R52, P5, R4, UR6, 0x1 ;  /* 0x0000000604347c11 */ /* 0x000fc8000f8a08ff */
[----:B------:R-:W-:-:S05]  /*afd0*/  LEA.HI.X R53, R4, UR7, R3, 0x1, P5 ;  /* 0x0000000704357c11 */ /* 0x000fca000a8f0c03 */
[----:B-----5:R1:W-:Y:S04]  /*afe0*/  @!P2 STG.E.128 desc[UR46][R52.64], R36 ;  /* 0x000000243400a986 */ /* 0x0203e8000c101d2e */
[----:B------:R1:W-:Y:S02]  /*aff0*/  @!P3 STG.E.128 desc[UR46][R52.64+0x80], R40 ;  /* 0x000080283400b986 */ /* 0x0003e4000c101d2e */
.L_x_275:
[----:B------:R-:W-:Y:S05]  /*b000*/  BSYNC B1 ;  /* 0x0000000000017941 */ /* 0x000fea0003800000 */
.L_x_274:
[----:B------:R-:W-:Y:S04]  /*b010*/  BSSY B1, `(.L_x_276) ;  /* 0x0000014000017945 */ /* 0x000fe80003800000 */
[----:B------:R-:W-:Y:S05]  /*b020*/  @P4 BRA `(.L_x_277) ;  /* 0x0000000000484947 */ /* 0x000fea0003800000 */
[----:B------:R-:W-:Y:S01]  /*b030*/  IADD3 R3, P2, R6, 0x20, RZ ;  /* 0x0000002006037810 */ /* 0x000fe20007f5e0ff */
[----:B------:R-:W-:Y:S01]  /*b040*/  ULDC.64 UR6, c[0x0][0xad8] ;  /* 0x0002b60000067ab9 */ /* 0x000fe20000000a00 */
[----:B0-----:R-:W-:Y:S01]  /*b050*/  IMAD.MOV.U32 R4, RZ, RZ, R20 ;  /* 0x000000ffff047224 */ /* 0x001fe200078e0014 */
[----:B------:R-:W-:Y:S01]  /*b060*/  ULDC UR4, c[0x0][0xa8c] ;  /* 0x0002a30000047ab9 */ /* 0x000fe20000000800 */
[----:B------:R-:W-:Y:S01]  /*b070*/  IMAD.MOV.U32 R5, RZ, RZ, R55 ;  /* 0x000000ffff057224 */ /* 0x000fe200078e0037 */
[C---:B------:R-:W-:Y:S01]  /*b080*/  ISETP.GE.AND P3, PT, R2.reuse, UR4, PT ;  /* 0x0000000402007c0c */ /* 0x040fe2000bf66270 */
[----:B------:R-:W-:Y:S02]  /*b090*/  IMAD.X R0, RZ, RZ, R7, P2 ;  /* 0x000000ffff007224 */ /* 0x000fe400010e0607 */
[----:B------:R-:W-:Y:S02]  /*b0a0*/  VIADD R18, R2, 0x40 ;  /* 0x0000004002127836 */ /* 0x000fe40000000000 */
[----:B------:R-:W-:-:S02]  /*b0b0*/  IMAD R0, R0, UR6, RZ ;  /* 0x0000000600007c24 */ /* 0x000fc4000f8e02ff */
[----:B------:R-:W-:Y:S01]  /*b0c0*/  IMAD.WIDE.U32 R4, R3, UR6, R4 ;  /* 0x0000000603047c25 */ /* 0x000fe2000f8e0004 */
[----:B------:R-:W-:-:S03]  /*b0d0*/  ISETP.GE.AND P4, PT, R18, UR4, PT ;  /* 0x0000000412007c0c */ /* 0x000fc6000bf86270 */
[----:B------:R-:W-:Y:S01]  /*b0e0*/  IMAD R3, R3, UR7, R0 ;  /* 0x0000000703037c24 */ /* 0x000fe2000f8e0200 */
[----:B------:R-:W-:Y:S02]  /*b0f0*/  ULDC.64 UR6, c[0x0][0xa80] ;  /* 0x0002a00000067ab9 */ /* 0x000fe40000000a00 */
[----:B-1---5:R-:W-:Y:S01]  /*b100*/  LEA R36, P2, R4, UR6, 0x1 ;  /* 0x0000000604247c11 */ /* 0x022fe2000f8408ff */
[----:B------:R-:W-:-:S05]  /*b110*/  IMAD.IADD R3, R5, 0x1, R3 ;  /* 0x0000000105037824 */ /* 0x000fca00078e0203 */
[----:B------:R-:W-:-:S05]  /*b120*/  LEA.HI.X R37, R4, UR7, R3, 0x1, P2 ;  /* 0x0000000704257c11 */ /* 0x000fca00090f0c03 */
[----:B------:R2:W-:Y:S04]  /*b130*/  @!P3 STG.E.128 desc[UR46][R36.64], R32 ;  /* 0x000000202400b986 */ /* 0x0005e8000c101d2e */
[----:B------:R2:W-:Y:S02]  /*b140*/  @!P4 STG.E.128 desc[UR46][R36.64+0x80], R44 ;  /* 0x0000802c2400c986 */ /* 0x0005e4000c101d2e */
.L_x_277:
[----:B------:R-:W-:Y:S05]  /*b150*/  BSYNC B1 ;  /* 0x0000000000017941 */ /* 0x000fea0003800000 */
.L_x_276:
        /* <DEDUP_REMOVED lines=15> */
[----:B--2--5:R-:W-:Y:S01]  /*b250*/  LEA R32, P0, R4, UR6, 0x1 ;  /* 0x0000000604207c11 */ /* 0x024fe2000f8008ff */
[----:B------:R-:W-:-:S05]  /*b260*/  IMAD.IADD R3, R5, 0x1, R3 ;  /* 0x0000000105037824 */ /* 0x000fca00078e0203 */
[----:B------:R-:W-:-:S05]  /*b270*/  LEA.HI.X R33, R4, UR7, R3, 0x1, P0 ;  /* 0x0000000704217c11 */ /* 0x000fca00080f0c03 */
[----:B------:R3:W-:Y:S04]  /*b280*/  @!P2 STG.E.128 desc[UR46][R32.64], R24 ;  /* 0x000000182000a986 */ /* 0x0007e8000c101d2e */
[----:B------:R3:W-:Y:S02]  /*b290*/  @!P3 STG.E.128 desc[UR46][R32.64+0x80], R28 ;  /* 0x0000801c2000b986 */ /* 0x0007e4000c101d2e */
.L_x_279:
[----:B------:R-:W-:Y:S05]  /*b2a0*/  BSYNC B1 ;  /* 0x0000000000017941 */ /* 0x000fea0003800000 */
.L_x_278:
[----:B------:R-:W-:Y:S05]  /*b2b0*/  @P1 BRA `(.L_x_280) ;  /* 0x0000000800ec1947 */ /* 0x000fea0003800000 */
[----:B------:R-:W-:Y:S01]  /*b2c0*/  IADD3 R3, P0, R6, 0x60, RZ ;  /* 0x0000006006037810 */ /* 0x000fe20007f1e0ff */
[----:B------:R-:W-:Y:S01]  /*b2d0*/  ULDC.64 UR6, c[0x0][0xad8] ;  /* 0x0002b60000067ab9 */ /* 0x000fe20000000a00 */
[----:B0-----:R-:W-:Y:S01]  /*b2e0*/  IMAD.MOV.U32 R4, RZ, RZ, R20 ;  /* 0x000000ffff047224 */ /* 0x001fe200078e0014 */
[----:B------:R-:W-:Y:S01]  /*b2f0*/  ULDC UR4, c[0x0][0xa8c] ;  /* 0x0002a30000047ab9 */ /* 0x000fe20000000800 */
[----:B------:R-:W-:Y:S01]  /*b300*/  IMAD.MOV.U32 R5, RZ, RZ, R55 ;  /* 0x000000ffff057224 */ /* 0x000fe200078e0037 */
[----:B------:R-:W-:Y:S01]  /*b310*/  ISETP.GE.AND P1, PT, R2, UR4, PT ;  /* 0x0000000402007c0c */ /* 0x000fe2000bf26270 */
[----:B------:R-:W-:Y:S02]  /*b320*/  IMAD.X R6, RZ, RZ, R7, P0 ;  /* 0x000000ffff067224 */ /* 0x000fe400000e0607 */
[----:B------:R-:W-:-:S04]  /*b330*/  IMAD.WIDE.U32 R4, R3, UR6, R4 ;  /* 0x0000000603047c25 */ /* 0x000fc8000f8e0004 */
[----:B------:R-:W-:Y:S02]  /*b340*/  IMAD R6, R6, UR6, RZ ;  /* 0x0000000606067c24 */ /* 0x000fe4000f8e02ff */
[----:B------:R-:W-:Y:S02]  /*b350*/  VIADD R0, R2, 0x40 ;  /* 0x0000004002007836 */ /* 0x000fe40000000000 */
[----:B------:R-:W-:Y:S01]  /*b360*/  IMAD R3, R3, UR7, R6 ;  /* 0x0000000703037c24 */ /* 0x000fe2000f8e0206 */
[----:B------:R-:W-:Y:S02]  /*b370*/  ULDC.64 UR6, c[0x0][0xa80] ;  /* 0x0002a00000067ab9 */ /* 0x000fe40000000a00 */
[----:B------:R-:W-:Y:S01]  /*b380*/  LEA R6, P0, R4, UR6, 0x1 ;  /* 0x0000000604067c11 */ /* 0x000fe2000f8008ff */
[----:B------:R-:W-:-:S05]  /*b390*/  IMAD.IADD R3, R5, 0x1, R3 ;  /* 0x0000000105037824 */ /* 0x000fca00078e0203 */
[----:B------:R-:W-:Y:S02]  /*b3a0*/  LEA.HI.X R7, R4, UR7, R3, 0x1, P0 ;  /* 0x0000000704077c11 */ /* 0x000fe400080f0c03 */
[----:B------:R-:W-:-:S03]  /*b3b0*/  ISETP.GE.AND P0, PT, R0, UR4, PT ;  /* 0x0000000400007c0c */ /* 0x000fc6000bf06270 */
[----:B-----5:R4:W-:Y:S10]  /*b3c0*/  @!P1 STG.E.128 desc[UR46][R6.64], R8 ;  /* 0x0000000806009986 */ /* 0x0209f4000c101d2e */
[----:B------:R-:W-:Y:S05]  /*b3d0*/  @P0 BRA `(.L_x_280) ;  /* 0x0000000800a40947 */ /* 0x000fea0003800000 */
[----:B------:R0:W-:Y:S01]  /*b3e0*/  STG.E.128 desc[UR46][R6.64+0x80], R12 ;  /* 0x0000800c06007986 */ /* 0x0001e2000c101d2e */
[----:B------:R-:W-:Y:S05]  /*b3f0*/  BRA `(.L_x_280) ;  /* 0x00000008009c7947 */ /* 0x000fea0003800000 */
.L_x_272:
[----:B------:R-:W-:Y:S01]  /*b400*/  ULDC.64 UR6, c[0x0][0xbd8] ;  /* 0x0002f60000067ab9 */ /* 0x000fe20000000a00 */
[----:B------:R-:W-:Y:S01]  /*b410*/  IMAD.MOV.U32 R11, RZ, RZ, RZ ;  /* 0x000000ffff0b7224 */ /* 0x000fe200078e00ff */
[----:B------:R-:W-:Y:S02]  /*b420*/  UISETP.NE.U32.AND UP0, UPT, UR6, URZ, UPT ;  /* 0x0000003f0600728c */ /* 0x000fe4000bf05070 */
[----:B------:R-:W-:Y:S02]  /*b430*/  ULEA UR6, UP1, UR36, UR6, 0x2 ;  /* 0x0000000624067291 */ /* 0x000fe4000f82103f */
[----:B------:R-:W-:Y:S02]  /*b440*/  UISETP.NE.AND.EX UP0, UPT, UR7, URZ, UPT, UP0 ;  /* 0x0000003f0700728c */ /* 0x000fe4000bf05300 */
[----:B------:R-:W-:Y:S02]  /*b450*/  ULEA.HI.X UR7, UR36, UR7, UR37, 0x2, UP1 ;  /* 0x0000000724077291 */ /* 0x000fe400088f1425 */
[----:B------:R-:W-:Y:S01]  /*b460*/  IMAD.U32 R4, RZ, RZ, UR6 ;  /* 0x00000006ff047e24 */ /* 0x000fe2000f8e00ff */
[----:B------:R-:W0:Y:S01]  /*b470*/  LDC R9, c[0x0][0xa88] ;  /* 0x0002a200ff097b82 */ /* 0x000e220000000800 */
[----:B------:R-:W-:-:S02]  /*b480*/  PLOP3.LUT P1, PT, PT, PT, UP0, 0x80, 0x0 ;  /* 0x000000000000781c */ /* 0x000fc40003f2f008 */
[----:B------:R-:W-:Y:S01]  /*b490*/  IMAD.U32 R5, RZ, RZ, UR7 ;  /* 0x00000007ff057e24 */ /* 0x000fe2000f8e00ff */
[----:B------:R-:W-:Y:S02]  /*b4a0*/  ULDC.64 UR6, c[0x0][0xbe0] ;  /* 0x0002f80000067ab9 */ /* 0x000fe40000000a00 */
[----:B------:R-:W-:-:S04]  /*b4b0*/  UISETP.NE.U32.AND UP1, UPT, UR6, URZ, UPT ;  /* 0x0000003f0600728c */ /* 0x000fc8000bf25070 */
[----:B------:R-:W-:-:S04]  /*b4c0*/  UISETP.NE.AND.EX UP1, UPT, UR7, URZ, UPT, UP1 ;  /* 0x0000003f0700728c */ /* 0x000fc8000bf25310 */
[----:B------:R1:W5:Y:S02]  /*b4d0*/  @P1 LDG.E R11, desc[UR46][R4.64] ;  /* 0x0000002e040b1981 */ /* 0x000364000c1e1900 */
[----:B------:R-:W-:-:S05]  /*b4e0*/  PLOP3.LUT P2, PT, PT, PT, UP1, 0x80, 0x0 ;  /* 0x000000000000781c */ /* 0x000fca0003f4f018 */
[----:B------:R-:W-:Y:S02]  /*b4f0*/  @UP1 ULDC.64 UR6, c[0x0][0xbe0] ;  /* 0x0002f80000061ab9 */ /* 0x000fe40000000a00 */
[----:B------:R-:W-:-:S06]  /*b500*/  @UP1 UIMAD.WIDE UR6, UR36, 0x4, UR6 ;  /* 0x00000004240618a5 */ /* 0x000fcc000f8e0206 */
[----:B------:R-:W-:Y:S02]  /*b510*/  IMAD.U32 R6, RZ, RZ, UR6 ;  /* 0x00000006ff067e24 */ /* 0x000fe4000f8e00ff */
[----:B------:R-:W-:-:S05]  /*b520*/  IMAD.U32 R7, RZ, RZ, UR7 ;  /* 0x00000007ff077e24 */ /* 0x000fca000f8e00ff */
[----:B0-----:R1:W5:Y:S01]  /*b530*/  @P2 LDG.E R9, desc[UR46][R6.64] ;  /* 0x0000002e06092981 */ /* 0x001362000c1e1900 */
[----:B------:R-:W-:Y:S01]  /*b540*/  ISETP.GE.AND P0, PT, R171, 0x80, PT ;  /* 0x00000080ab00780c */ /* 0x000fe20003f06270 */
[----:B------:R-:W-:-:S12]  /*b550*/  @P2 BRA `(.L_x_281) ;  /* 0x0000000000102947 */ /* 0x000fd80003800000 */
[----:B------:R-:W-:Y:S05]  /*b560*/  @!P1 BRA `(.L_x_281) ;  /* 0x00000000000c9947 */ /* 0x000fea0003800000 */
[----:B------:R-:W2:Y:S04]  /*b570*/  LDG.E R0, desc[UR46][R4.64] ;  /* 0x0000002e04007981 */ /* 0x000ea8000c1e1900 */
[----:B-----5:R-:W2:Y:S02]  /*b580*/  LDG.E R9, desc[UR46][R4.64+0x4] ;  /* 0x0000042e04097981 */ /* 0x020ea4000c1e1900 */
[----:B--2---:R-:W-:-:S07]  /*b590*/  IMAD.IADD R9, R9, 0x1, -R0 ;  /* 0x0000000109097824 */ /* 0x004fce00078e0a00 */
.L_x_281:
[----:B------:R-:W-:Y:S01]  /*b5a0*/  USHF.R.S32.HI UR7, URZ, 0x1f, UR39 ;  /* 0x0000001f3f077899 */ /* 0x000fe20008011427 */
[----:B------:R-:W-:Y:S01]  /*b5b0*/  BSSY B1, `(.L_x_282) ;  /* 0x000001e000017945 */ /* 0x000fe20003800000 */
[----:B------:R-:W-:Y:S01]  /*b5c0*/  USEL UR36, UR36, URZ, !UP0 ;  /* 0x0000003f24247287 */ /* 0x000fe2000c000000 */
[----:B------:R-:W-:Y:S01]  /*b5d0*/  SHF.R.S32.HI R13, RZ, 0x1f, R2 ;  /* 0x0000001fff0d7819 */ /* 0x000fe20000011402 */
[----:B------:R-:W-:Y:S01]  /*b5e0*/  USEL UR37, UR37, URZ, !UP0 ;  /* 0x0000003f25257287 */ /* 0x000fe2000c000000 */
[----:B-----5:R-:W-:Y:S01]  /*b5f0*/  SHF.R.S32.HI R8, RZ, 0x1f, R11 ;  /* 0x0000001fff087819 */ /* 0x020fe2000001140b */
[----:B------:R-:W-:Y:S10]  /*b600*/  @P0 BRA `(.L_x_283) ;  /* 0x0000000000600947 */ /* 0x000ff40003800000 */
[----:B------:R-:W0:Y:S02]  /*b610*/  S2R R0, SR_TID.X ;  /* 0x0000000000007919 */ /* 0x000e240000002100 */
[----:B0-----:R-:W-:-:S04]  /*b620*/  IMAD R0, R18, 0x80, R0 ;  /* 0x0000008012007824 */ /* 0x001fc800078e0200 */
[----:B------:R-:W-:-:S05]  /*b630*/  VIADD R0, R0, 0xffffff80 ;  /* 0xffffff8000007836 */ /* 0x000fca0000000000 */
[----:B------:R-:W-:-:S13]  /*b640*/  ISETP.GE.AND P0, PT, R0, R9, PT ;  /* 0x000000090000720c */ /* 0x000fda0003f06270 */
[----:B------:R-:W-:Y:S05]  /*b650*/  @P0 BRA `(.L_x_283) ;  /* 0x00000000004c0947 */ /* 0x000fea0003800000 */
[C---:B-1----:R-:W-:Y:S01]  /*b660*/  IADD3 R4, P0, R0.reuse, R11, RZ ;  /* 0x0000000b00047210 */ /* 0x042fe20007f1e0ff */
[----:B------:R-:W-:Y:S02]  /*b670*/  ULDC.64 UR8, c[0x0][0xb70] ;  /* 0x0002dc0000087ab9 */ /* 0x000fe40000000a00 */
[----:B------:R-:W-:Y:S01]  /*b680*/  UIMAD UR4, UR7, UR8, URZ ;  /* 0x00000008070472a4 */ /* 0x000fe2000f8e023f */
[----:B------:R-:W-:Y:S01]  /*b690*/  LEA.HI.X.SX32 R5, R0, R8, 0x1, P0 ;  /* 0x0000000800057211 */ /* 0x000fe200000f0eff */
[----:B------:R-:W-:Y:S02]  /*b6a0*/  IMAD.U32 R3, RZ, RZ, UR8 ;  /* 0x00000008ff037e24 */ /* 0x000fe4000f8e00ff */
[----:B------:R-:W-:Y:S02]  /*b6b0*/  UIMAD UR4, UR39, UR9, UR4 ;  /* 0x00000009270472a4 */ /* 0x000fe4000f8e0204 */
[----:B------:R-:W-:Y:S01]  /*b6c0*/  IMAD.WIDE.U32 R4, R3, UR39, R4 ;  /* 0x0000002703047c25 */ /* 0x000fe2000f8e0004 */
[----:B------:R-:W-:-:S02]  /*b6d0*/  ULDC.64 UR8, c[0x0][0xb78] ;  /* 0x0002de0000087ab9 */ /* 0x000fc40000000a00 */
[----:B------:R-:W-:Y:S01]  /*b6e0*/  UIMAD UR6, UR37, UR8, URZ ;  /* 0x00000008250672a4 */ /* 0x000fe2000f8e023f */
[----:B------:R-:W-:Y:S02]  /*b6f0*/  VIADD R5, R5, UR4 ;  /* 0x0000000405057c36 */ /* 0x000fe40008000000 */
[----:B------:R-:W-:Y:S01]  /*b700*/  IMAD.U32 R3, RZ, RZ, UR8 ;  /* 0x00000008ff037e24 */ /* 0x000fe2000f8e00ff */
[----:B------:R-:W-:-:S03]  /*b710*/  UIMAD UR6, UR36, UR9, UR6 ;  /* 0x00000009240672a4 */ /* 0x000fc6000f8e0206 */
[----:B------:R-:W-:Y:S01]  /*b720*/  IMAD.WIDE.U32 R4, R3, UR36, R4 ;  /* 0x0000002403047c25 */ /* 0x000fe2000f8e0004 */
[----:B------:R-:W-:-:S03]  /*b730*/  ULDC.64 UR8, c[0x0][0xb40] ;  /* 0x0002d00000087ab9 */ /* 0x000fc60000000a00 */
[----:B------:R-:W-:Y:S01]  /*b740*/  VIADD R3, R5, UR6 ;  /* 0x0000000605037c36 */ /* 0x000fe20008000000 */
[----:B------:R-:W-:-:S04]  /*b750*/  LEA R6, P0, R4, UR8, 0x2 ;  /* 0x0000000804067c11 */ /* 0x000fc8000f8010ff */
[----:B------:R-:W-:Y:S01]  /*b760*/  LEA.HI.X R7, R4, UR9, R3, 0x2, P0 ;  /* 0x0000000904077c11 */ /* 0x000fe200080f1403 */
[----:B------:R-:W-:-:S05]  /*b770*/  IMAD.MOV.U32 R3, RZ, RZ, -0x800000 ;  /* 0xff800000ff037424 */ /* 0x000fca00078e00ff */
[----:B------:R0:W-:Y:S03]  /*b780*/  STG.E desc[UR46][R6.64], R3 ;  /* 0x0000000306007986 */ /* 0x0001e6000c10192e */
.L_x_283:
[----:B------:R-:W-:Y:S05]  /*b790*/  BSYNC B1 ;  /* 0x0000000000017941 */ /* 0x000fea0003800000 */
.L_x_282:
[----:B------:R-:W-:Y:S01]  /*b7a0*/  ULDC.64 UR8, c[0x0][0xaa0] ;  /* 0x0002a80000087ab9 */ /* 0x000fe20000000a00 */
[----:B0-----:R-:W-:Y:S01]  /*b7b0*/  IMAD.MOV.U32 R3, RZ, RZ, R13 ;  /* 0x000000ffff037224 */ /* 0x001fe200078e000d */
[----:B------:R-:W-:Y:S01]  /*b7c0*/  BSSY B1, `(.L_x_284) ;  /* 0x000002d000017945 */ /* 0x000fe20003800000 */
[----:B------:R-:W-:Y:S02]  /*b7d0*/  IMAD R0, R8, UR8, RZ ;  /* 0x0000000808007c24 */ /* 0x000fe4000f8e02ff */
[----:B-1----:R-:W-:-:S04]  /*b7e0*/  IMAD.WIDE.U32 R4, R11, UR8, R2 ;  /* 0x000000080b047c25 */ /* 0x002fc8000f8e0002 */
[----:B------:R-:W-:Y:S01]  /*b7f0*/  IMAD R11, R11, UR9, R0 ;  /* 0x000000090b0b7c24 */ /* 0x000fe2000f8e0200 */
[----:B------:R-:W-:Y:S01]  /*b800*/  ULDC.64 UR8, c[0x0][0xae0] ;  /* 0x0002b80000087ab9 */ /* 0x000fe20000000a00 */
[----:B------:R-:W-:Y:S01]  /*b810*/  IMAD R9, R18, -0x80, R9 ;  /* 0xffffff8012097824 */ /* 0x000fe200078e0209 */
[----:B------:R-:W-:Y:S02]  /*b820*/  UIMAD UR4, UR7, UR8, URZ ;  /* 0x00000008070472a4 */ /* 0x000fe4000f8e023f */
[----:B------:R-:W-:Y:S01]  /*b830*/  MOV R3, UR8 ;  /* 0x0000000800037c02 */ /* 0x000fe20008000f00 */
[----:B------:R-:W-:Y:S01]  /*b840*/  IMAD.IADD R5, R5, 0x1, R11 ;  /* 0x0000000105057824 */ /* 0x000fe200078e020b */
[----:B------:R-:W-:Y:S01]  /*b850*/  ULDC.64 UR6, c[0x0][0xae8] ;  /* 0x0002ba0000067ab9 */ /* 0x000fe20000000a00 */
[----:B------:R-:W-:Y:S01]  /*b860*/  UIMAD UR4, UR39, UR9, UR4 ;  /* 0x00000009270472a4 */ /* 0x000fe2000f8e0204 */
[C---:B------:R-:W-:Y:S01]  /*b870*/  VIADD R0, R16.reuse, 0x20 ;  /* 0x0000002010007836 */ /* 0x040fe20000000000 */
[----:B------:R-:W-:Y:S01]  /*b880*/  ISETP.GE.AND P2, PT, R16, R9, PT ;  /* 0x000000091000720c */ /* 0x000fe20003f46270 */
[----:B------:R-:W-:-:S03]  /*b890*/  IMAD.WIDE.U32 R4, R3, UR39, R4 ;  /* 0x0000002703047c25 */ /* 0x000fc6000f8e0004 */
[-C--:B------:R-:W-:Y:S01]  /*b8a0*/  ISETP.GE.AND P3, PT, R0, R9.reuse, PT ;  /* 0x000000090000720c */ /* 0x080fe20003f66270 */
[----:B------:R-:W-:Y:S01]  /*b8b0*/  VIADD R5, R5, UR4 ;  /* 0x0000000405057c36 */ /* 0x000fe20008000000 */
[----:B------:R-:W-:Y:S01]  /*b8c0*/  UIMAD UR4, UR37, UR6, URZ ;  /* 0x00000006250472a4 */ /* 0x000fe2000f8e023f */
[C---:B------:R-:W-:Y:S02]  /*b8d0*/  VIADD R6, R16.reuse, 0x40 ;  /* 0x0000004010067836 */ /* 0x040fe40000000000 */
[----:B------:R-:W-:Y:S01]  /*b8e0*/  VIADD R0, R16, 0x60 ;  /* 0x0000006010007836 */ /* 0x000fe20000000000 */
[----:B------:R-:W-:Y:S01]  /*b8f0*/  UIMAD UR4, UR36, UR7, UR4 ;  /* 0x00000007240472a4 */ /* 0x000fe2000f8e0204 */
[----:B------:R-:W-:Y:S01]  /*b900*/  IMAD.U32 R7, RZ, RZ, UR6 ;  /* 0x00000006ff077e24 */ /* 0x000fe2000f8e00ff */
[-C--:B------:R-:W-:Y:S01]  /*b910*/  ISETP.GE.AND P1, PT, R6, R9.reuse, PT ;  /* 0x000000090600720c */ /* 0x080fe20003f26270 */
[----:B------:R-:W-:Y:S01]  /*b920*/  IMAD.MOV.U32 R8, RZ, RZ, R16 ;  /* 0x000000ffff087224 */ /* 0x000fe200078e0010 */
[----:B------:R-:W-:Y:S01]  /*b930*/  ISETP.GE.AND P0, PT, R0, R9, PT ;  /* 0x000000090000720c */ /* 0x000fe20003f06270 */
[----:B------:R-:W-:Y:S01]  /*b940*/  IMAD.WIDE.U32 R6, R7, UR36, R4 ;  /* 0x0000002407067c25 */ /* 0x000fe2000f8e0004 */
[----:B------:R-:W-:-:S03]  /*b950*/  SHF.R.S32.HI R9, RZ, 0x1f, R16 ;  /* 0x0000001fff097819 */ /* 0x000fc60000011410 */
[----:B------:R-:W-:Y:S02]  /*b960*/  VIADD R11, R7, UR4 ;  /* 0x00000004070b7c36 */ /* 0x000fe40008000000 */
[----:B------:R-:W-:Y:S01]  /*b970*/  IMAD.WIDE R8, R18, 0x80, R8 ;  /* 0x0000008012087825 */ /* 0x000fe200078e0208 */
[----:B------:R-:W-:Y:S06]  /*b980*/  @P2 BRA `(.L_x_285) ;  /* 0x0000000000402947 */ /* 0x000fec0003800000 */
[----:B------:R-:W-:Y:S01]  /*b990*/  ULDC.64 UR6, c[0x0][0xad8] ;  /* 0x0002b60000067ab9 */ /* 0x000fe20000000a00 */
[C---:B------:R-:W-:Y:S01]  /*b9a0*/  VIADD R0, R2.reuse, 0x40 ;  /* 0x0000004002007836 */ /* 0x040fe20000000000 */
[----:B------:R-:W-:Y:S01]  /*b9b0*/  ULDC UR4, c[0x0][0xa8c] ;  /* 0x0002a30000047ab9 */ /* 0x000fe20000000800 */
[----:B------:R-:W-:Y:S01]  /*b9c0*/  IMAD R3, R9, UR6, RZ ;  /* 0x0000000609037c24 */ /* 0x000fe2000f8e02ff */
[----:B------:R-:W-:Y:S01]  /*b9d0*/  ISETP.GE.AND P4, PT, R2, UR4, PT ;  /* 0x0000000402007c0c */ /* 0x000fe2000bf86270 */
[----:B------:R-:W-:Y:S01]  /*b9e0*/  IMAD.MOV.U32 R4, RZ, RZ, R6 ;  /* 0x000000ffff047224 */ /* 0x000fe200078e0006 */
        /* <DEDUP_REMOVED lines=8> */
[----:B------:R0:W-:Y:S04]  /*ba70*/  @!P4 STG.E.128 desc[UR46][R12.64], RZ ;  /* 0x000000ff0c00c986 */ /* 0x0001e8000c101d2e */
[----:B------:R0:W-:Y:S02]  /*ba80*/  @!P5 STG.E.128 desc[UR46][R12.64+0x80], RZ ;  /* 0x000080ff0c00d986 */ /* 0x0001e4000c101d2e */
.L_x_285:
[----:B------:R-:W-:Y:S05]  /*ba90*/  BSYNC B1 ;  /* 0x0000000000017941 */ /* 0x000fea0003800000 */
.L_x_284:
[----:B------:R-:W-:Y:S04]  /*baa0*/  BSSY B1, `(.L_x_286) ;  /* 0x0000014000017945 */ /* 0x000fe80003800000 */
[----:B------:R-:W-:Y:S05]  /*bab0*/  @P3 BRA `(.L_x_287) ;  /* 0x0000000000483947 */ /* 0x000fea0003800000 */
[----:B------:R-:W-:Y:S01]  /*bac0*/  IADD3 R3, P2, R8, 0x20, RZ ;  /* 0x0000002008037810 */ /* 0x000fe20007f5e0ff */
[----:B------:R-:W-:Y:S01]  /*bad0*/  ULDC.64 UR6, c[0x0][0xad8] ;  /* 0x0002b60000067ab9 */ /* 0x000fe20000000a00 */
[----:B------:R-:W-:Y:S01]  /*bae0*/  IMAD.MOV.U32 R4, RZ, RZ, R6 ;  /* 0x000000ffff047224 */ /* 0x000fe200078e0006 */
        /* <DEDUP_REMOVED lines=10> */
[----:B0-----:R-:W-:Y:S01]  /*bb90*/  LEA R12, P2, R4, UR6, 0x1 ;  /* 0x00000006040c7c11 */ /* 0x001fe2000f8408ff */
[----:B------:R-:W-:-:S05]  /*bba0*/  IMAD.IADD R3, R5, 0x1, R3 ;  /* 0x0000000105037824 */ /* 0x000fca00078e0203 */
[----:B------:R-:W-:-:S05]  /*bbb0*/  LEA.HI.X R13, R4, UR7, R3, 0x1, P2 ;  /* 0x00000007040d7c11 */ /* 0x000fca00090f0c03 */
[----:B------:R1:W-:Y:S04]  /*bbc0*/  @!P3 STG.E.128 desc[UR46][R12.64], RZ ;  /* 0x000000ff0c00b986 */ /* 0x0003e8000c101d2e */
[----:B------:R1:W-:Y:S02]  /*bbd0*/  @!P4 STG.E.128 desc[UR46][R12.64+0x80], RZ ;  /* 0x000080ff0c00c986 */ /* 0x0003e4000c101d2e */
.L_x_287:
[----:B------:R-:W-:Y:S05]  /*bbe0*/  BSYNC B1 ;  /* 0x0000000000017941 */ /* 0x000fea0003800000 */
.L_x_286:
        /* <DEDUP_REMOVED lines=15> */
[----:B01----:R-:W-:Y:S01]  /*bce0*/  LEA R12, P1, R4, UR6, 0x1 ;  /* 0x00000006040c7c11 */ /* 0x003fe2000f8208ff */
[----:B------:R-:W-:-:S05]  /*bcf0*/  IMAD.IADD R3, R5, 0x1, R3 ;  /* 0x0000000105037824 */ /* 0x000fca00078e0203 */
[----:B------:R-:W-:-:S05]  /*bd00*/  LEA.HI.X R13, R4, UR7, R3, 0x1, P1 ;  /* 0x00000007040d7c11 */ /* 0x000fca00088f0c03 */
[----:B------:R2:W-:Y:S04]  /*bd10*/  @!P2 STG.E.128 desc[UR46][R12.64], RZ ;  /* 0x000000ff0c00a986 */ /* 0x0005e8000c101d2e */
[----:B------:R2:W-:Y:S02]  /*bd20*/  @!P3 STG.E.128 desc[UR46][R12.64+0x80], RZ ;  /* 0x000080ff0c00b986 */ /* 0x0005e4000c101d2e */
.L_x_289:
[----:B------:R-:W-:Y:S05]  /*bd30*/  BSYNC B1 ;  /* 0x0000000000017941 */ /* 0x000fea0003800000 */
.L_x_288:
        /* <DEDUP_REMOVED lines=14> */
[----:B------:R-:W-:Y:S01]  /*be20*/  LEA R6, P0, R4, UR6, 0x1 ;  /* 0x0000000604067c11 */ /* 0x000fe2000f8008ff */
[----:B------:R-:W-:-:S05]  /*be30*/  IMAD.IADD R3, R5, 0x1, R3 ;  /* 0x0000000105037824 */ /* 0x000fca00078e0203 */
[----:B------:R-:W-:-:S05]  /*be40*/  LEA.HI.X R7, R4, UR7, R3, 0x1, P0 ;  /* 0x0000000704077c11 */ /* 0x000fca00080f0c03 */
[----:B------:R3:W-:Y:S04]  /*be50*/  @!P1 STG.E.128 desc[UR46][R6.64], RZ ;  /* 0x000000ff06009986 */ /* 0x0007e8000c101d2e */
[----:B------:R3:W-:Y:S02]  /*be60*/  @!P2 STG.E.128 desc[UR46][R6.64+0x80], RZ ;  /* 0x000080ff0600a986 */ /* 0x0007e4000c101d2e */
.L_x_280:
[----:B------:R-:W-:Y:S05]  /*be70*/  BSYNC B0 ;  /* 0x0000000000007941 */ /* 0x000fea0003800000 */
.L_x_271:
[----:B------:R-:W-:Y:S02]  /*be80*/  ULDC UR4, c[0x0][0xc14] ;  /* 0x0003050000047ab9 */ /* 0x000fe40000000800 */
[----:B------:R-:W-:-:S13]  /*be90*/  ISETP.GE.AND P0, PT, R51, UR4, PT ;  /* 0x0000000433007c0c */ /* 0x000fda000bf06270 */
[----:B------:R-:W-:Y:S05]  /*bea0*/  @!P0 BRA `(.L_x_290) ;  /* 0xffffff4c00bc8947 */ /* 0x000fea000383ffff */
[----:B------:R-:W-:Y:S05]  /*beb0*/  EXIT ;  /* 0x000000000000794d */ /* 0x000fea0003800000 */
.L_x_245:
[----:B------:R-:W-:-:S08]  /*bec0*/  NOP ;  /* 0x0000000000007918 */ /* 0x000fd00000000000 */
[----:B------:R-:W0:-:S00]  /*bed0*/  USETMAXREG.DEALLOC.CTAPOOL 0x18 ;  /* 0x00000018000079c8 */ /* 0x000e0000080e0500 */
[----:B0-----:R-:W-:-:S06]  /*bee0*/  LOP3.LUT R0, R0, 0x3, RZ, 0xc0, !PT ;  /* 0x0000000300007812 */ /* 0x001fcc00078ec0ff */
[----:B------:R-:W0:Y:S02]  /*bef0*/  SHFL.IDX PT, R0, R0, RZ, 0x1f ;  /* 0x00001fff00007589 */ /* 0x000e2400000e0000 */
[----:B0-----:R-:W-:Y:S01]  /*bf00*/  ISETP.NE.AND P0, PT, R0, RZ, PT ;  /* 0x000000ff0000720c */ /* 0x001fe20003f05270 */
[----:B------:R-:W-:-:S03]  /*bf10*/  IMAD.MOV.U32 R0, RZ, RZ, RZ ;  /* 0x000000ffff007224 */ /* 0x000fc600078e00ff */
[----:B------:R-:W-:-:S05]  /*bf20*/  P2R R2, PR, RZ, 0x1 ;  /* 0x00000001ff027803 */ /* 0x000fca0000000000 */
[----:B------:R0:W-:Y:S04]  /*bf30*/  STL [R1+0x30], R2 ;  /* 0x0000300201007387 */ /* 0x0001e80000100800 */
[----:B------:R-:W-:Y:S05]  /*bf40*/  @!P0 BRA `(.L_x_291) ;  /* 0x00000000002c8947 */ /* 0x000fea0003800000 */
[----:B------:R-:W1:Y:S08]  /*bf50*/  S2UR UR5, SR_CgaCtaId ;  /* 0x00000000000579c3 */ /* 0x000e700000008800 */
[----:B------:R-:W-:Y:S06]  /*bf60*/  BAR.SYNC.DEFER_BLOCKING 0x5, 0x180 ;  /* 0x0146000000007b1d */ /* 0x000fec0000010000 */
[----:B------:R-:W-:-:S02]  /*bf70*/  UMOV UR4, 0x400 ;  /* 0x0000040000047882 */ /* 0x000fc40000000000 */
[----:B-1----:R-:W-:-:S09]  /*bf80*/  ULEA UR4, UR5, UR4, 0x18 ;  /* 0x0000000405047291 */ /* 0x002fd2000f8ec03f */
[----:B------:R-:W1:Y:S04]  /*bf90*/  LDS.128 R4, [UR4+0x298d0] ;  /* 0x0298d004ff047984 */ /* 0x000e680008000c00 */
[----:B-1----:R1:W-:Y:S01]  /*bfa0*/  STL [R1+0x24], R5 ;  /* 0x0000240501007387 */ /* 0x0023e20000100800 */
[----:B------:R-:W-:Y:S02]  /*bfb0*/  R2UR UR52, R7 ;  /* 0x00000000073472ca */ /* 0x000fe400000e0000 */
[----:B------:R-:W-:Y:S01]  /*bfc0*/  R2UR UR38, R6 ;  /* 0x00000000062672ca */ /* 0x000fe200000e0000 */
[----:B------:R1:W-:Y:S01]  /*bfd0*/  STL [R1+0x20], R4 ;  /* 0x0000200401007387 */ /* 0x0003e20000100800 */
[----:B------:R-:W-:Y:S06]  /*bfe0*/  BAR.ARV 0x4, 0x180 ;  /* 0x0106000000007b1d */ /* 0x000fec0000002000 */
[----:B------:R-:W-:Y:S07]  /*bff0*/  BRA `(.L_x_292) ;  /* 0x0000000800247947 */ /* 0x000fee0003800000 */
.L_x_291:
[----:B0-----:R-:W0:Y:S01]  /*c000*/  S2R R2, SR_TID.X ;  /* 0x0000000000027919 */ /* 0x001e220000002100 */
[----:B------:R-:W-:Y:S01]  /*c010*/  ULDC UR4, c[0x0][0xc14] ;  /* 0x0003050000047ab9 */ /* 0x000fe20000000800 */
[----:B------:R-:W1:Y:S01]  /*c020*/  LDC R9, c[0x0][0xc10] ;  /* 0x00030400ff097b82 */ /* 0x000e620000000800 */
[----:B0-----:R-:W-:-:S04]  /*c030*/  LOP3.LUT R5, R2, 0x1f, RZ, 0xc0, !PT ;  /* 0x0000001f02057812 */ /* 0x001fc800078ec0ff */
[----:B------:R-:W-:-:S04]  /*c040*/  ISETP.NE.AND P0, PT, R5, 0x1f, PT ;  /* 0x0000001f0500780c */ /* 0x000fc80003f05270 */
[----:B------:R-:W-:-:S13]  /*c050*/  ISETP.GE.OR P1, PT, R5, UR4, !P0 ;  /* 0x0000000405007c0c */ /* 0x000fda000c726670 */
[----:B------:R-:W0:Y:S02]  /*c060*/  @!P1 LDC.64 R2, c[0x0][0xc58] ;  /* 0x00031600ff029b82 */ /* 0x000e240000000a00 */
[----:B0-----:R-:W-:-:S05]  /*c070*/  @!P1 IMAD.WIDE.U32 R2, R5, 0x4, R2 ;  /* 0x0000000405029825 */ /* 0x001fca00078e0002 */
[----:B------:R-:W2:Y:S01]  /*c080*/  @!P1 LDG.E R0, desc[UR46][R2.64] ;  /* 0x0000002e02009981 */ /* 0x000ea2000c1e1900 */
[C---:B------:R-:W-:Y:S01]  /*c090*/  ISETP.NE.AND P1, PT, R5.reuse, RZ, PT ;  /* 0x000000ff0500720c */ /* 0x040fe20003f25270 */
[----:B------:R-:W-:Y:S01]  /*c0a0*/  UMOV UR52, URZ ;  /* 0x0000003f00347c82 */ /* 0x000fe20008000000 */
[C---:B------:R-:W-:Y:S02]  /*c0b0*/  ISETP.GE.U32.AND P2, PT, R5.reuse, 0x2, PT ;  /* 0x000000020500780c */ /* 0x040fe40003f46070 */
[C---:B------:R-:W-:Y:S02]  /*c0c0*/  ISETP.GE.U32.AND P3, PT, R5.reuse, 0x4, PT ;  /* 0x000000040500780c */ /* 0x040fe40003f66070 */
[C---:B------:R-:W-:Y:S02]  /*c0d0*/  ISETP.GE.U32.AND P4, PT, R5.reuse, 0x8, PT ;  /* 0x000000080500780c */ /* 0x040fe40003f86070 */
[----:B------:R-:W-:Y:S01]  /*c0e0*/  ISETP.GE.U32.AND P5, PT, R5, 0x10, PT ;  /* 0x000000100500780c */ /* 0x000fe20003fa6070 */
[----:B--2---:R-:W0:Y:S02]  /*c0f0*/  SHFL.UP PT, R4, R0, 0x1, RZ ;  /* 0x0420000000047989 */ /* 0x004e2400000e00ff */
[----:B0-----:R-:W-:-:S05]  /*c100*/  SEL R7, R4, RZ, P1 ;  /* 0x000000ff04077207 */ /* 0x001fca0000800000 */
[----:B------:R-:W-:-:S05]  /*c110*/  IMAD.IADD R7, R0, 0x1, R7 ;  /* 0x0000000100077824 */ /* 0x000fca00078e0207 */
[----:B------:R-:W0:Y:S02]  /*c120*/  SHFL.UP PT, R4, R7, 0x2, RZ ;  /* 0x0440000007047989 */ /* 0x000e2400000e00ff */
[----:B0-----:R-:W-:-:S05]  /*c130*/  SEL R4, R4, RZ, P2 ;  /* 0x000000ff04047207 */ /* 0x001fca0001000000 */
[----:B------:R-:W-:-:S05]  /*c140*/  IMAD.IADD R4, R7, 0x1, R4 ;  /* 0x0000000107047824 */ /* 0x000fca00078e0204 */
[----:B------:R-:W0:Y:S02]  /*c150*/  SHFL.UP PT, R6, R4, 0x4, RZ ;  /* 0x0480000004067989 */ /* 0x000e2400000e00ff */
[----:B0-----:R-:W-:-:S05]  /*c160*/  SEL R3, R6, RZ, P3 ;  /* 0x000000ff06037207 */ /* 0x001fca0001800000 */
[----:B------:R-:W-:Y:S02]  /*c170*/  IMAD.IADD R3, R4, 0x1, R3 ;  /* 0x0000000104037824 */ /* 0x000fe400078e0203 */
[----:B------:R-:W0:Y:S03]  /*c180*/  S2R R4, SR_CTAID.X ;  /* 0x0000000000047919 */ /* 0x000e260000002500 */
[----:B------:R-:W2:Y:S02]  /*c190*/  SHFL.UP PT, R2, R3, 0x8, RZ ;  /* 0x0500000003027989 */ /* 0x000ea400000e00ff */
[----:B--2---:R-:W-:-:S05]  /*c1a0*/  SEL R2, R2, RZ, P4 ;  /* 0x000000ff02027207 */ /* 0x004fca0002000000 */
[----:B------:R-:W-:-:S05]  /*c1b0*/  IMAD.IADD R8, R3, 0x1, R2 ;  /* 0x0000000103087824 */ /* 0x000fca00078e0202 */
[----:B------:R-:W2:Y:S02]  /*c1c0*/  SHFL.UP PT, R2, R8, 0x10, RZ ;  /* 0x0600000008027989 */ /* 0x000ea400000e00ff */
[----:B--2---:R-:W-:-:S05]  /*c1d0*/  SEL R7, R2, RZ, P5 ;  /* 0x000000ff02077207 */ /* 0x004fca0002800000 */
[----:B------:R-:W-:-:S05]  /*c1e0*/  IMAD.IADD R2, R8, 0x1, R7 ;  /* 0x0000000108027824 */ /* 0x000fca00078e0207 */
[----:B------:R-:W1:Y:S02]  /*c1f0*/  SHFL.IDX PT, R6, R2, 0x1f, 0x1f ;  /* 0x03e01f0002067f89 */ /* 0x000e6400000e0000 */
[----:B-1----:R-:W-:Y:S02]  /*c200*/  IMAD R7, R6, R9, RZ ;  /* 0x0000000906077224 */ /* 0x002fe400078e02ff */
[----:B------:R-:W-:Y:S02]  /*c210*/  IMAD.MOV.U32 R6, RZ, RZ, RZ ;  /* 0x000000ffff067224 */ /* 0x000fe400078e00ff */
[----:B------:R-:W-:Y:S01]  /*c220*/  IMAD.MOV.U32 R10, RZ, RZ, R7 ;  /* 0x000000ffff0a7224 */ /* 0x000fe200078e0007 */
[----:B0-----:R-:W-:-:S13]  /*c230*/  ISETP.GT.AND P6, PT, R7, R4, PT ;  /* 0x000000040700720c */ /* 0x001fda0003fc4270 */
[----:B------:R-:W-:Y:S05]  /*c240*/  @P6 BRA `(.L_x_293) ;  /* 0x0000000000a46947 */ /* 0x000fea0003800000 */
[----:B------:R-:W-:Y:S01]  /*c250*/  IMAD.MOV.U32 R7, RZ, RZ, R10 ;  /* 0x000000ffff077224 */ /* 0x000fe200078e000a */
[----:B------:R-:W-:Y:S01]  /*c260*/  UMOV UR52, URZ ;  /* 0x0000003f00347c82 */ /* 0x000fe20008000000 */
[----:B------:R-:W-:Y:S01]  /*c270*/  ULDC UR6, c[0x0][0xc14] ;  /* 0x0003050000067ab9 */ /* 0x000fe20000000800 */
[----:B------:R-:W-:-:S05]  /*c280*/  ULDC UR5, c[0x0][0xc14] ;  /* 0x0003050000057ab9 */ /* 0x000fca0000000800 */
.L_x_297:
[----:B------:R-:W-:-:S03]  /*c290*/  UIADD3 UR4, UR52, 0x1f, URZ ;  /* 0x0000001f34047890 */ /* 0x000fc6000fffe03f */
[----:B------:R-:W-:Y:S01]  /*c2a0*/  UMOV UR52, UR5 ;  /* 0x0000000500347c82 */ /* 0x000fe20008000000 */
[----:B------:R-:W-:-:S06]  /*c2b0*/  UISETP.GE.AND UP0, UPT, UR4, UR6, UPT ;  /* 0x000000060400728c */ /* 0x000fcc000bf06270 */
[----:B------:R-:W-:-:S13]  /*c2c0*/  PLOP3.LUT P6, PT, PT, PT, UP0, 0x40, 0x0 ;  /* 0x000000000000781c */ /* 0x000fda0003fce808 */
[----:B------:R-:W-:Y:S05]  /*c2d0*/  @!P6 BRA `(.L_x_294) ;  /* 0x000000040034e947 */ /* 0x000fea0003800000 */
[----:B------:R-:W-:Y:S01]  /*c2e0*/  UMOV UR52, UR4 ;  /* 0x0000000400347c82 */ /* 0x000fe20008000000 */
[----:B------:R-:W-:Y:S01]  /*c2f0*/  BSSY B0, `(.L_x_295) ;  /* 0x0000008000007945 */ /* 0x000fe20003800000 */
[----:B------:R-:W-:Y:S02]  /*c300*/  VIADD R9, R5, UR52 ;  /* 0x0000003405097c36 */ /* 0x000fe40008000000 */
[----:B------:R-:W-:-:S03]  /*c310*/  IMAD.MOV.U32 R0, RZ, RZ, RZ ;  /* 0x000000ffff007224 */ /* 0x000fc600078e00ff */
[----:B------:R-:W-:-:S13]  /*c320*/  ISETP.GE.OR P6, PT, R9, UR6, !P0 ;  /* 0x0000000609007c0c */ /* 0x000fda000c7c6670 */
[----:B------:R-:W-:Y:S05]  /*c330*/  @P6 BRA `(.L_x_296) ;  /* 0x00000000000c6947 */ /* 0x000fea0003800000 */
[----:B------:R-:W0:Y:S02]  /*c340*/  LDC.64 R2, c[0x0][0xc58] ;  /* 0x00031600ff027b82 */ /* 0x000e240000000a00 */
[----:B0-----:R-:W-:-:S05]  /*c350*/  IMAD.WIDE R2, R9, 0x4, R2 ;  /* 0x0000000409027825 */ /* 0x001fca00078e0202 */
[----:B------:R0:W5:Y:S02]  /*c360*/  LDG.E R0, desc[UR46][R2.64] ;  /* 0x0000002e02007981 */ /* 0x000164000c1e1900 */
.L_x_296:
[----:B------:R-:W-:Y:S05]  /*c370*/  BSYNC B0 ;  /* 0x0000000000007941 */ /* 0x000fea0003800000 */
.L_x_295:
[----:B0----5:R-:W0:Y:S02]  /*c380*/  SHFL.UP PT, R2, R0, 0x1, RZ ;  /* 0x0420000000027989 */ /* 0x021e2400000e00ff */
[----:B0-----:R-:W-:-:S05]  /*c390*/  SEL R3, R2, RZ, P1 ;  /* 0x000000ff02037207 */ /* 0x001fca0000800000 */
[----:B------:R-:W-:-:S05]  /*c3a0*/  IMAD.IADD R3, R0, 0x1, R3 ;  /* 0x0000000100037824 */ /* 0x000fca00078e0203 */
[----:B------:R-:W0:Y:S02]  /*c3b0*/  SHFL.UP PT, R2, R3, 0x2, RZ ;  /* 0x0440000003027989 */ /* 0x000e2400000e00ff */
        /* <DEDUP_REMOVED lines=11> */
[----:B------:R-:W0:Y:S03]  /*c470*/  LDC R9, c[0x0][0xc10] ;  /* 0x00030400ff097b82 */ /* 0x000e260000000800 */
[----:B------:R-:W0:Y:S02]  /*c480*/  SHFL.IDX PT, R12, R2, 0x1f, 0x1f ;  /* 0x03e01f00020c7f89 */ /* 0x000e2400000e0000 */
[----:B0-----:R-:W-:-:S04]  /*c490*/  IMAD R12, R12, R9, RZ ;  /* 0x000000090c0c7224 */ /* 0x001fc800078e02ff */
[----:B------:R-:W-:-:S05]  /*c4a0*/  IMAD.IADD R7, R12, 0x1, R7 ;  /* 0x000000010c077824 */ /* 0x000fca00078e0207 */
[----:B------:R-:W-:-:S13]  /*c4b0*/  ISETP.GT.AND P6, PT, R7, R4, PT ;  /* 0x000000040700720c */ /* 0x000fda0003fc4270 */
[----:B------:R-:W-:Y:S05]  /*c4c0*/  @!P6 BRA `(.L_x_297) ;  /* 0xfffffffc0070e947 */ /* 0x000fea000383ffff */
[----:B------:R-:W-:-:S07]  /*c4d0*/  IMAD.MOV.U32 R10, RZ, RZ, R12 ;  /* 0x000000ffff0a7224 */ /* 0x000fce00078e000c */
.L_x_293:
[----:B------:R-:W-:-:S05]  /*c4e0*/  IADD3 R8, -R10, R7, RZ ;  /* 0x000000070a087210 */ /* 0x000fca0007ffe1ff */
[----:B------:R-:W-:-:S05]  /*c4f0*/  IMAD R3, R2, R9, R8 ;  /* 0x0000000902037224 */ /* 0x000fca00078e0208 */
[----:B------:R-:W-:-:S13]  /*c500*/  ISETP.GT.AND P0, PT, R3, R4, PT ;  /* 0x000000040300720c */ /* 0x000fda0003f04270 */
[----:B------:R-:W-:Y:S02]  /*c510*/  VOTEU.ANY UR5, UPT, !P0 ;  /* 0x0000000000057886 */ /* 0x000fe400040e0100 */
[----:B------:R-:W-:Y:S02]  /*c520*/  UPOPC UR4, UR5 ;  /* 0x00000005000472bf */ /* 0x000fe40008000000 */
[----:B------:R-:W-:-:S04]  /*c530*/  ISETP.NE.AND P0, PT, RZ, UR5, PT ;  /* 0x00000005ff007c0c */ /* 0x000fc8000bf05270 */
[----:B------:R-:W-:-:S05]  /*c540*/  IMAD.U32 R11, RZ, RZ, UR4 ;  /* 0x00000004ff0b7e24 */ /* 0x000fca000f8e00ff */
[----:B------:R-:W0:Y:S02]  /*c550*/  SHFL.IDX PT, R0, R0, R11, 0x1f ;  /* 0x00001f0b00007589 */ /* 0x000e2400000e0000 */
[----:B0-----:R-:W-:-:S04]  /*c560*/  IABS R7, R0 ;  /* 0x0000000000077213 */ /* 0x001fc80000000000 */
[----:B------:R-:W0:Y:S08]  /*c570*/  I2F.RP R10, R7 ;  /* 0x00000007000a7306 */ /* 0x000e300000209400 */
[----:B0-----:R-:W0:Y:S02]  /*c580*/  MUFU.RCP R10, R10 ;  /* 0x0000000a000a7308 */ /* 0x001e240000001000 */
[----:B0-----:R-:W-:-:S06]  /*c590*/  VIADD R3, R10, 0xffffffe ;  /* 0x0ffffffe0a037836 */ /* 0x001fcc0000000000 */
[----:B------:R-:W0:Y:S01]  /*c5a0*/  F2I.FTZ.U32.TRUNC.NTZ R3, R3 ;  /* 0x0000000300037305 */ /* 0x000e22000021f000 */
[----:B------:R-:W-:Y:S05]  /*c5b0*/  @!P0 BRA `(.L_x_298) ;  /* 0x00000000000c8947 */ /* 0x000fea0003800000 */
[----:B------:R-:W-:-:S06]  /*c5c0*/  UIADD3 UR5, UR4, -0x1, URZ ;  /* 0xffffffff04057890 */ /* 0x000fcc000fffe03f */
[----:B------:R-:W-:-:S05]  /*c5d0*/  IMAD.U32 R11, RZ, RZ, UR5 ;  /* 0x00000005ff0b7e24 */ /* 0x000fca000f8e00ff */
[----:B------:R1:W2:Y:S02]  /*c5e0*/  SHFL.IDX PT, R6, R2, R11, 0x1f ;  /* 0x00001f0b02067589 */ /* 0x0002a400000e0000 */
.L_x_298:
[--C-:B01----:R-:W-:Y:S01]  /*c5f0*/  IMAD.MOV R2, RZ, RZ, -R3.reuse ;  /* 0x000000ffff027224 */ /* 0x103fe200078e0a03 */
[----:B------:R-:W-:Y:S01]  /*c600*/  UIADD3 UR52, UR4, UR52, URZ ;  /* 0x0000003404347290 */ /* 0x000fe2000fffe03f */
[----:B--2---:R-:W-:Y:S02]  /*c610*/  IMAD R6, R6, R9, R8 ;  /* 0x0000000906067224 */ /* 0x004fe400078e0208 */
[----:B------:R-:W-:Y:S02]  /*c620*/  IMAD R9, R2, R7, RZ ;  /* 0x0000000702097224 */ /* 0x000fe400078e02ff */
[----:B------:R-:W-:Y:S01]  /*c630*/  IMAD.MOV.U32 R2, RZ, RZ, RZ ;  /* 0x000000ffff027224 */ /* 0x000fe200078e00ff */
[----:B------:R1:W-:Y:S03]  /*c640*/  STL [R1+0x20], R6 ;  /* 0x0000200601007387 */ /* 0x0003e60000100800 */
[----:B------:R-:W-:-:S04]  /*c650*/  IMAD.HI.U32 R2, R3, R9, R2 ;  /* 0x0000000903027227 */ /* 0x000fc800078e0002 */
[----:B------:R-:W-:Y:S01]  /*c660*/  IMAD.IADD R9, R4, 0x1, -R6 ;  /* 0x0000000104097824 */ /* 0x000fe200078e0a06 */
[----:B------:R-:W-:-:S04]  /*c670*/  IABS R4, R0 ;  /* 0x0000000000047213 */ /* 0x000fc80000000000 */
[----:B------:R-:W-:Y:S01]  /*c680*/  IABS R3, R9 ;  /* 0x0000000900037213 */ /* 0x000fe20000000000 */
[----:B------:R-:W-:-:S04]  /*c690*/  IMAD.MOV R4, RZ, RZ, -R4 ;  /* 0x000000ffff047224 */ /* 0x000fc800078e0a04 */
[----:B------:R-:W-:-:S04]  /*c6a0*/  IMAD.HI.U32 R2, R2, R3, RZ ;  /* 0x0000000302027227 */ /* 0x000fc800078e00ff */
[----:B------:R-:W-:Y:S01]  /*c6b0*/  IMAD R4, R2, R4, R3 ;  /* 0x0000000402047224 */ /* 0x000fe200078e0203 */
[----:B------:R-:W-:-:S04]  /*c6c0*/  LOP3.LUT R3, R9, R0, RZ, 0x3c, !PT ;  /* 0x0000000009037212 */ /* 0x000fc800078e3cff */
[----:B------:R-:W-:Y:S02]  /*c6d0*/  ISETP.GT.U32.AND P1, PT, R7, R4, PT ;  /* 0x000000040700720c */ /* 0x000fe40003f24070 */
[----:B------:R-:W-:-:S11]  /*c6e0*/  ISETP.GE.AND P2, PT, R3, RZ, PT ;  /* 0x000000ff0300720c */ /* 0x000fd60003f46270 */
[----:B------:R-:W-:Y:S02]  /*c6f0*/  @!P1 IMAD.IADD R4, R4, 0x1, -R7 ;  /* 0x0000000104049824 */ /* 0x000fe400078e0a07 */
[----:B------:R-:W-:Y:S01]  /*c700*/  @!P1 VIADD R2, R2, 0x1 ;  /* 0x0000000102029836 */ /* 0x000fe20000000000 */
[----:B------:R-:W-:Y:S02]  /*c710*/  ISETP.NE.AND P1, PT, R0, RZ, PT ;  /* 0x000000ff0000720c */ /* 0x000fe40003f25270 */
[----:B------:R-:W-:-:S13]  /*c720*/  ISETP.GE.U32.AND P0, PT, R4, R7, PT ;  /* 0x000000070400720c */ /* 0x000fda0003f06070 */
[----:B------:R-:W-:-:S04]  /*c730*/  @P0 VIADD R2, R2, 0x1 ;  /* 0x0000000102020836 */ /* 0x000fc80000000000 */
[----:B------:R-:W-:Y:S01]  /*c740*/  @!P2 IMAD.MOV R2, RZ, RZ, -R2 ;  /* 0x000000ffff02a224 */ /* 0x000fe200078e0a02 */
[----:B------:R-:W-:-:S04]  /*c750*/  @!P1 LOP3.LUT R2, RZ, R0, RZ, 0x33, !PT ;  /* 0x00000000ff029212 */ /* 0x000fc800078e33ff */
[----:B------:R-:W-:Y:S01]  /*c760*/  R2UR UR38, R2 ;  /* 0x00000000022672ca */ /* 0x000fe200000e0000 */
[----:B------:R-:W-:-:S04]  /*c770*/  IMAD.MOV R3, RZ, RZ, -R2 ;  /* 0x000000ffff037224 */ /* 0x000fc800078e0a02 */
[----:B------:R-:W-:-:S05]  /*c780*/  IMAD R0, R0, R3, R9 ;  /* 0x0000000300007224 */ /* 0x000fca00078e0209 */
[----:B------:R1:W-:Y:S01]  /*c790*/  STL [R1+0x24], R0 ;  /* 0x0000240001007387 */ /* 0x0003e20000100800 */
[----:B------:R-:W-:Y:S05]  /*c7a0*/  BRA `(.L_x_299) ;  /* 0x00000000000c7947 */ /* 0x000fea0003800000 */
.L_x_294:
[----:B------:R0:W-:Y:S01]  /*c7b0*/  STL [R1+0x20], R4 ;  /* 0x0000200401007387 */ /* 0x0001e20000100800 */
[----:B------:R-:W-:-:S03]  /*c7c0*/  UMOV UR38, URZ ;  /* 0x0000003f00267c82 */ /* 0x000fc60008000000 */
[----:B------:R0:W-:Y:S02]  /*c7d0*/  STL [R1+0x24], RZ ;  /* 0x000024ff01007387 */ /* 0x0001e40000100800 */
.L_x_299:
[----:B------:R-:W2:Y:S04]  /*c7e0*/  LDL R2, [R1+0x24] ;  /* 0x0000240001027983 */ /* 0x000ea80000100800 */
[----:B0-----:R-:W3:Y:S01]  /*c7f0*/  LDL R4, [R1+0x20] ;  /* 0x0000200001047983 */ /* 0x001ee20000100800 */
[----:B------:R-:W-:-:S13]  /*c800*/  ISETP.NE.AND P0, PT, R5, RZ, PT ;  /* 0x000000ff0500720c */ /* 0x000fda0003f05270 */
[----:B------:R-:W0:Y:S01]  /*c810*/  @!P0 S2R R3, SR_CgaCtaId ;  /* 0x0000000000038919 */ /* 0x000e220000008800 */
[----:B-1----:R-:W-:Y:S01]  /*c820*/  @!P0 MOV R0, 0x400 ;  /* 0x0000040000008802 */ /* 0x002fe20000000f00 */
[----:B------:R-:W-:Y:S02]  /*c830*/  IMAD.U32 R6, RZ, RZ, UR38 ;  /* 0x00000026ff067e24 */ /* 0x000fe4000f8e00ff */
[----:B------:R-:W-:Y:S01]  /*c840*/  IMAD.U32 R7, RZ, RZ, UR52 ;  /* 0x00000034ff077e24 */ /* 0x000fe2000f8e00ff */
[----:B0-----:R-:W-:Y:S01]  /*c850*/  @!P0 LEA R0, R3, R0, 0x18 ;  /* 0x0000000003008211 */ /* 0x001fe200078ec0ff */
[----:B--2---:R-:W-:-:S05]  /*c860*/  IMAD.MOV.U32 R5, RZ, RZ, R2 ;  /* 0x000000ffff057224 */ /* 0x004fca00078e0002 */
[----:B---3--:R2:W-:Y:S01]  /*c870*/  @!P0 STS.128 [R0+0x298d0], R4 ;  /* 0x0298d00400008388 */ /* 0x0085e20000000c00 */
[----:B------:R-:W-:Y:S06]  /*c880*/  BAR.ARV 0x5, 0x180 ;  /* 0x0146000000007b1d */ /* 0x000fec0000002000 */
.L_x_292:
[----:B--2---:R-:W-:Y:S01]  /*c890*/  IMAD.MOV.U32 R0, RZ, RZ, 0x1 ;  /* 0x00000001ff007424 */ /* 0x004fe200078e00ff */
[----:B------:R-:W-:Y:S01]  /*c8a0*/  ULDC UR4, c[0x0][0xc14] ;  /* 0x0003050000047ab9 */ /* 0x000fe20000000800 */
[----:B------:R2:W-:Y:S01]  /*c8b0*/  STL [R1+0x2c], RZ ;  /* 0x00002cff01007387 */ /* 0x0005e20000100800 */
[----:B------:R-:W-:-:S03]  /*c8c0*/  UISETP.GE.AND UP0, UPT, UR52, UR4, UPT ;  /* 0x000000043400728c */ /* 0x000fc6000bf06270 */
[----:B------:R2:W-:Y:S03]  /*c8d0*/  STL [R1+0xc], R0 ;  /* 0x00000c0001007387 */ /* 0x0005e60000100800 */
[----:B------:R-:W-:Y:S01]  /*c8e0*/  PLOP3.LUT P0, PT, PT, PT, UP0, 0x80, 0x0 ;  /* 0x000000000000781c */ /* 0x000fe20003f0f008 */
[----:B------:R2:W-:-:S12]  /*c8f0*/  STL [R1], RZ ;  /* 0x000000ff01007387 */ /* 0x0005d80000100800 */
[----:B--2---:R-:W-:Y:S05]  /*c900*/  @P0 BRA `(.L_x_300) ;  /* 0x0000003c00100947 */ /* 0x004fea0003800000 */
[----:B------:R-:W0:Y:S01]  /*c910*/  S2R R0, SR_TID.X ;  /* 0x0000000000007919 */ /* 0x000e220000002100 */
[----:B------:R-:W-:Y:S01]  /*c920*/  ULDC UR50, c[0x0][0xc] ;  /* 0x0000030000327ab9 */ /* 0x000fe20000000800 */
[----:B------:R-:W-:Y:S01]  /*c930*/  ULOP3.LUT UR42, UR40, 0x1, URZ, 0xfc, !UPT ;  /* 0x00000001282a7892 */ /* 0x000fe2000f8efc3f */
[----:B------:R-:W2:Y:S01]  /*c940*/  S2R R7, SR_TID.X ;  /* 0x0000000000077919 */ /* 0x000ea20000002100 */
[----:B------:R-:W-:Y:S01]  /*c950*/  ULOP3.LUT UR51, UR40, 0x2, URZ, 0xfc, !UPT ;  /* 0x0000000228337892 */ /* 0x000fe2000f8efc3f */
[----:B------:R-:W-:Y:S01]  /*c960*/  ULDC.64 UR54, c[0x0][0x198] ;  /* 0x0000660000367ab9 */ /* 0x000fe20000000a00 */
[----:B0-----:R-:W-:Y:S01]  /*c970*/  LOP3.LUT R2, R0, 0x7f, RZ, 0xc0, !PT ;  /* 0x0000007f00027812 */ /* 0x001fe200078ec0ff */
[----:B--2---:R-:W-:-:S03]  /*c980*/  IMAD.SHL.U32 R0, R7, 0x80, RZ ;  /* 0x0000008007007824 */ /* 0x004fc600078e00ff */
[----:B------:R-:W-:Y:S01]  /*c990*/  SHF.R.U32.HI R3, RZ, 0x5, R2 ;  /* 0x00000005ff037819 */ /* 0x000fe20000011602 */
[C---:B-1----:R-:W-:Y:S01]  /*c9a0*/  IMAD.SHL.U32 R4, R7.reuse, 0x20, RZ ;  /* 0x0000002007047824 */ /* 0x042fe200078e00ff */
[C---:B------:R-:W-:Y:S01]  /*c9b0*/  LOP3.LUT P0, RZ, R7.reuse, 0x4, RZ, 0xc0, !PT ;  /* 0x0000000407ff7812 */ /* 0x040fe2000780c0ff */
[----:B------:R-:W-:Y:S01]  /*c9c0*/  IMAD.SHL.U32 R5, R7, 0x4, RZ ;  /* 0x0000000407057824 */ /* 0x000fe200078e00ff */
[----:B------:R-:W-:Y:S02]  /*c9d0*/  LOP3.LUT R2, R0, 0x380, RZ, 0xc0, !PT ;  /* 0x0000038000027812 */ /* 0x000fe400078ec0ff */
        /* <DEDUP_REMOVED lines=14> */
[----:B0-----:R-:W-:-:S05]  /*cac0*/  IMAD.MOV.U32 R0, RZ, RZ, 0x40 ;  /* 0x00000040ff007424 */ /* 0x001fca00078e00ff */
[----:B------:R-:W-:Y:S01]  /*cad0*/  SEL R2, R0, 0xffffffc0, !P0 ;  /* 0xffffffc000027807 */ /* 0x000fe20004000000 */
[----:B------:R-:W-:-:S05]  /*cae0*/  IMAD.MOV.U32 R0, RZ, RZ, 0x1 ;  /* 0x00000001ff007424 */ /* 0x000fca00078e00ff */
[----:B------:R1:W-:Y:S04]  /*caf0*/  STL [R1+0xc], R0 ;  /* 0x00000c0001007387 */ /* 0x0003e80000100800 */
[----:B------:R1:W-:Y:S02]  /*cb00*/  STL [R1+0x2c], RZ ;  /* 0x00002cff01007387 */ /* 0x0003e40000100800 */
.L_x_360:
[----:B------:R-:W-:Y:S01]  /*cb10*/  ULDC.64 UR4, c[0x0][0xc60] ;  /* 0x0003180000047ab9 */ /* 0x000fe20000000a00 */
[----:B------:R-:W-:Y:S01]  /*cb20*/  ULDC.64 UR6, c[0x0][0xa28] ;  /* 0x00028a0000067ab9 */ /* 0x000fe20000000a00 */
[----:B------:R-:W-:Y:S01]  /*cb30*/  UIMAD.WIDE UR4, UR52, 0x4, UR4 ;  /* 0x00000004340478a5 */ /* 0x000fe2000f8e0204 */
[----:B------:R-:W-:Y:S01]  /*cb40*/  ULDC.64 UR10, c[0x0][0xa20] ;  /* 0x00028800000a7ab9 */ /* 0x000fe20000000a00 */
[----:B------:R-:W-:Y:S01]  /*cb50*/  IMAD.MOV.U32 R17, RZ, RZ, RZ ;  /* 0x000000ffff117224 */ /* 0x000fe200078e00ff */
[----:B------:R-:W-:-:S03]  /*cb60*/  ULDC UR44, c[0x0][0x2e0] ;  /* 0x0000b800002c7ab9 */ /* 0x000fc60000000800 */
[----:B------:R-:W-:Y:S02]  /*cb70*/  IMAD.U32 R2, RZ, RZ, UR4 ;  /* 0x00000004ff027e24 */ /* 0x000fe4000f8e00ff */
[----:B------:R-:W-:Y:S01]  /*cb80*/  IMAD.U32 R3, RZ, RZ, UR5 ;  /* 0x00000005ff037e24 */ /* 0x000fe2000f8e00ff */
[----:B------:R-:W-:-:S04]  /*cb90*/  ULDC.64 UR4, c[0x0][0xa00] ;  /* 0x0002800000047ab9 */ /* 0x000fc80000000a00 */
[----:B------:R-:W2:Y:S01]  /*cba0*/  LDG.E R2, desc[UR46][R2.64] ;  /* 0x0000002e02027981 */ /* 0x000ea2000c1e1900 */
[----:B------:R-:W-:Y:S02]  /*cbb0*/  UISETP.NE.U32.AND UP0, UPT, UR4, URZ, UPT ;  /* 0x0000003f0400728c */ /* 0x000fe4000bf05070 */
[----:B------:R-:W-:Y:S02]  /*cbc0*/  UISETP.NE.U32.AND UP1, UPT, UR6, URZ, UPT ;  /* 0x0000003f0600728c */ /* 0x000fe4000bf25070 */
[----:B------:R-:W-:-:S06]  /*cbd0*/  UISETP.NE.AND.EX UP0, UPT, UR5, URZ, UPT, UP0 ;  /* 0x0000003f0500728c */ /* 0x000fcc000bf05300 */
[----:B------:R-:W-:Y:S01]  /*cbe0*/  PLOP3.LUT P0, PT, PT, PT, UP0, 0x80, 0x0 ;  /* 0x000000000000781c */ /* 0x000fe20003f0f008 */
[----:B01----:R-:W-:Y:S01]  /*cbf0*/  IMAD.MOV.U32 R4, RZ, RZ, RZ ;  /* 0x000000ffff047224 */ /* 0x003fe200078e00ff */
[----:B--2---:R-:W-:-:S13]  /*cc00*/  R2UR UR49, R2 ;  /* 0x00000000023172ca */ /* 0x004fda00000e0000 */
[----:B------:R-:W-:Y:S02]  /*cc10*/  USHF.R.S32.HI UR8, URZ, 0x1f, UR49 ;  /* 0x0000001f3f087899 */ /* 0x000fe40008011431 */
[----:B------:R-:W-:-:S04]  /*cc20*/  @UP0 ULEA UR4, UP2, UR49, UR4, 0x2 ;  /* 0x0000000431040291 */ /* 0x000fc8000f84103f */
[----:B------:R-:W-:Y:S02]  /*cc30*/  @UP0 ULEA.HI.X UR5, UR49, UR5, UR8, 0x2, UP2 ;  /* 0x0000000531050291 */ /* 0x000fe400090f1408 */
[----:B------:R-:W-:Y:S01]  /*cc40*/  UISETP.NE.AND.EX UP0, UPT, UR7, URZ, UPT, UP1 ;  /* 0x0000003f0700728c */ /* 0x000fe2000bf05310 */
[----:B------:R-:W-:Y:S01]  /*cc50*/  IMAD.U32 R2, RZ, RZ, UR4 ;  /* 0x00000004ff027e24 */ /* 0x000fe2000f8e00ff */
[----:B------:R-:W-:Y:S02]  /*cc60*/  UISETP.NE.U32.AND UP2, UPT, UR10, URZ, UPT ;  /* 0x0000003f0a00728c */ /* 0x000fe4000bf45070 */
[----:B------:R-:W-:Y:S01]  /*cc70*/  USHF.L.U32 UR45, UR49, 0x2, URZ ;  /* 0x00000002312d7899 */ /* 0x000fe2000800063f */
[----:B------:R-:W-:Y:S01]  /*cc80*/  IMAD.U32 R3, RZ, RZ, UR5 ;  /* 0x00000005ff037e24 */ /* 0x000fe2000f8e00ff */
[----:B------:R-:W-:Y:S01]  /*cc90*/  UISETP.NE.AND.EX UP2, UPT, UR11, URZ, UPT, UP2 ;  /* 0x0000003f0b00728c */ /* 0x000fe2000bf45320 */
[----:B------:R-:W-:Y:S01]  /*cca0*/  PLOP3.LUT P1, PT, PT, PT, UP0, 0x80, 0x0 ;  /* 0x000000000000781c */ /* 0x000fe20003f2f008 */
[----:B------:R-:W-:-:S02]  /*ccb0*/  USHF.L.U64.HI UR48, UR49, 0x2, UR8 ;  /* 0x0000000231307899 */ /* 0x000fc40008010208 */
[----:B------:R0:W5:Y:S01]  /*ccc0*/  @P0 LDG.E R17, desc[UR46][R2.64] ;  /* 0x0000002e02110981 */ /* 0x000162000c1e1900 */
[----:B------:R-:W-:Y:S01]  /*ccd0*/  @UP0 ULEA UR4, UP1, UR49, UR6, 0x2 ;  /* 0x0000000631040291 */ /* 0x000fe2000f82103f */
[----:B------:R-:W-:-:S03]  /*cce0*/  PLOP3.LUT P2, PT, PT, PT, UP2, 0x80, 0x0 ;  /* 0x000000000000781c */ /* 0x000fc60003f4f028 */
[----:B------:R-:W-:Y:S02]  /*ccf0*/  @UP0 ULEA.HI.X UR5, UR49, UR7, UR8, 0x2, UP1 ;  /* 0x0000000731050291 */ /* 0x000fe400088f1408 */
[----:B------:R-:W-:Y:S01]  /*cd00*/  @UP2 UIADD3 UR6, UP3, UR45, UR10, URZ ;  /* 0x0000000a2d062290 */ /* 0x000fe2000ff7e03f */
[----:B------:R-:W-:Y:S01]  /*cd10*/  ULDC.64 UR8, c[0x0][0xa08] ;  /* 0x0002820000087ab9 */ /* 0x000fe20000000a00 */
[----:B0-----:R-:W-:Y:S02]  /*cd20*/  IMAD.U32 R2, RZ, RZ, UR4 ;  /* 0x00000004ff027e24 */ /* 0x001fe4000f8e00ff */
[----:B------:R-:W-:Y:S01]  /*cd30*/  @UP2 UIADD3.X UR7, UR48, UR11, URZ, UP3, !UPT ;  /* 0x0000000b30072290 */ /* 0x000fe20009ffe43f */
[----:B------:R-:W-:Y:S01]  /*cd40*/  IMAD.U32 R3, RZ, RZ, UR5 ;  /* 0x00000005ff037e24 */ /* 0x000fe2000f8e00ff */
[----:B------:R-:W-:Y:S01]  /*cd50*/  ISETP.NE.U32.AND P0, PT, RZ, UR8, PT ;  /* 0x00000008ff007c0c */ /* 0x000fe2000bf05070 */
[----:B------:R-:W-:-:S03]  /*cd60*/  UIADD3 UR8, UP0, UR45, UR8, URZ ;  /* 0x000000082d087290 */ /* 0x000fc6000ff1e03f */
[----:B-1----:R0:W2:Y:S01]  /*cd70*/  @P1 LDG.E R0, desc[UR46][R2.64] ;  /* 0x0000002e02001981 */ /* 0x0020a2000c1e1900 */
[----:B------:R-:W-:Y:S01]  /*cd80*/  ISETP.NE.AND.EX P0, PT, RZ, UR9, PT, P0 ;  /* 0x00000009ff007c0c */ /* 0x000fe2000bf05300 */
[----:B------:R-:W-:Y:S01]  /*cd90*/  UIADD3.X UR4, UR48, UR9, URZ, UP0, !UPT ;  /* 0x0000000930047290 */ /* 0x000fe200087fe43f */
[----:B0-----:R-:W-:Y:S02]  /*cda0*/  IMAD.U32 R2, RZ, RZ, UR6 ;  /* 0x00000006ff027e24 */ /* 0x001fe4000f8e00ff */
[----:B------:R-:W-:-:S05]  /*cdb0*/  IMAD.U32 R3, RZ, RZ, UR7 ;  /* 0x00000007ff037e24 */ /* 0x000fca000f8e00ff */
[----:B------:R0:W3:Y:S02]  /*cdc0*/  @P2 LDG.E R5, desc[UR46][R2.64] ;  /* 0x0000002e02052981 */ /* 0x0000e4000c1e1900 */
[----:B0-----:R-:W-:Y:S02]  /*cdd0*/  IMAD.U32 R2, RZ, RZ, UR8 ;  /* 0x00000008ff027e24 */ /* 0x001fe4000f8e00ff */
[----:B------:R-:W-:Y:S01]  /*cde0*/  IMAD.U32 R3, RZ, RZ, UR4 ;  /* 0x00000004ff037e24 */ /* 0x000fe2000f8e00ff */
[----:B------:R-:W-:-:S04]  /*cdf0*/  ULDC.64 UR4, c[0x0][0x3f8] ;  /* 0x0000fe0000047ab9 */ /* 0x000fc80000000a00 */
[----:B------:R0:W5:Y:S01]  /*ce00*/  @P0 LDG.E R4, desc[UR46][R2.64] ;  /* 0x0000002e02040981 */ /* 0x000162000c1e1900 */
[----:B------:R-:W-:-:S03]  /*ce10*/  UISETP.NE.U32.AND UP0, UPT, UR4, URZ, UPT ;  /* 0x0000003f0400728c */ /* 0x000fc6000bf05070 */
[----:B------:R-:W-:Y:S01]  /*ce20*/  UMOV UR4, URZ ;  /* 0x0000003f00047c82 */ /* 0x000fe20008000000 */
[----:B------:R-:W-:-:S03]  /*ce30*/  UISETP.NE.AND.EX UP0, UPT, UR5, URZ, UPT, UP0 ;  /* 0x0000003f0500728c */ /* 0x000fc6000bf05300 */
[----:B------:R-:W-:Y:S02]  /*ce40*/  ULDC UR5, c[0x0][0x404] ;  /* 0x0001010000057ab9 */ /* 0x000fe40000000800 */
[----:B------:R-:W-:-:S04]  /*ce50*/  USEL UR5, UR5, 0x1, UP0 ;  /* 0x0000000105057887 */ /* 0x000fc80008000000 */
[----:B------:R-:W-:Y:S01]  /*ce60*/  UIMAD UR44, UR5, UR44, URZ ;  /* 0x0000002c052c72a4 */ /* 0x000fe2000f8e023f */
[----:B--2---:R-:W-:-:S06]  /*ce70*/  @P1 R2UR UR4, R0 ;  /* 0x00000000000412ca */ /* 0x004fcc00000e0000 */
[----:B---3--:R-:W-:Y:S01]  /*ce80*/  @P2 R2UR UR44, R5 ;  /* 0x00000000052c22ca */ /* 0x008fe200000e0000 */
[----:B0-----:R-:W-:-:S14]  /*ce90*/  @P2 BRA `(.L_x_301) ;  /* 0x0000000000182947 */ /* 0x001fdc0003800000 */
[----:B------:R-:W-:Y:S05]  /*cea0*/  @!P0 BRA `(.L_x_301) ;  /* 0x0000000000148947 */ /* 0x000fea0003800000 */
[----:B------:R-:W2:Y:S04]  /*ceb0*/  LDG.E R5, desc[UR46][R2.64] ;  /* 0x0000002e02057981 */ /* 0x000ea8000c1e1900 */
[----:B------:R-:W3:Y:S01]  /*cec0*/  LDG.E R0, desc[UR46][R2.64+0x4] ;  /* 0x0000042e02007981 */ /* 0x000ee2000c1e1900 */
[----:B--2---:R-:W-:Y:S02]  /*ced0*/  R2UR UR5, R5 ;  /* 0x00000000050572ca */ /* 0x004fe400000e0000 */
[----:B---3--:R-:W-:-:S13]  /*cee0*/  R2UR UR44, R0 ;  /* 0x00000000002c72ca */ /* 0x008fda00000e0000 */
[----:B------:R-:W-:-:S12]  /*cef0*/  UIADD3 UR44, -UR5, UR44, URZ ;  /* 0x0000002c052c7290 */ /* 0x000fd8000fffe13f */
.L_x_301:
[----:B-----5:R-:W-:Y:S01]  /*cf00*/  VIADD R0, R4, UR4 ;  /* 0x0000000404007c36 */ /* 0x020fe20008000000 */
[----:B------:R-:W-:Y:S01]  /*cf10*/  UIADD3 UR44, -UR4, UR44, URZ ;  /* 0x0000002c042c7290 */ /* 0x000fe2000fffe13f */
[----:B------:R-:W-:Y:S03]  /*cf20*/  BSSY B6, `(.L_x_302) ;  /* 0x00002c0000067945 */ /* 0x000fe60003800000 */
[----:B------:R0:W-:Y:S01]  /*cf30*/  STL [R1+0x18], R0 ;  /* 0x0000180001007387 */ /* 0x0001e20000100800 */
[----:B------:R-:W-:Y:S02]  /*cf40*/  UIADD3 UR6, UR44, 0x9f, URZ ;  /* 0x0000009f2c067890 */ /* 0x000fe4000fffe03f */
[----:B------:R-:W-:Y:S02]  /*cf50*/  ISETP.LT.AND P0, PT, RZ, UR44, PT ;  /* 0x0000002cff007c0c */ /* 0x000fe4000bf01270 */
[----:B------:R-:W-:-:S04]  /*cf60*/  UIMAD.WIDE UR6, UR6, 0x66666667, URZ ;  /* 0x66666667060678a5 */ /* 0x000fc8000f8e023f */
[----:B------:R-:W-:-:S04]  /*cf70*/  USHF.R.U32.HI UR43, URZ, 0x1f, UR7 ;  /* 0x0000001f3f2b7899 */ /* 0x000fc80008011607 */
[----:B------:R-:W-:-:S03]  /*cf80*/  ULEA.HI.SX32 UR43, UR7, UR43, 0x1a ;  /* 0x0000002b072b7291 */ /* 0x000fc6000f8fd23f */
[----:B0-----:R-:W-:Y:S09]  /*cf90*/  @P0 BRA `(.L_x_303) ;  /* 0x0000000000480947 */ /* 0x001ff20003800000 */
[----:B------:R-:W0:Y:S02]  /*cfa0*/  S2R R0, SR_TID.X ;  /* 0x0000000000007919 */ /* 0x000e240000002100 */
[----:B0-----:R-:W-:-:S04]  /*cfb0*/  LOP3.LUT R0, R0, 0x7f, RZ, 0xc0, !PT ;  /* 0x0000007f00007812 */ /* 0x001fc800078ec0ff */
[----:B------:R-:W-:-:S13]  /*cfc0*/  ISETP.NE.AND P0, PT, R0, RZ, PT ;  /* 0x000000ff0000720c */ /* 0x000fda0003f05270 */
[----:B------:R-:W-:Y:S05]  /*cfd0*/  @P0 BRA `(.L_x_304) ;  /* 0x0000002800d00947 */ /* 0x000fea0003800000 */
[----:B------:R-:W0:Y:S01]  /*cfe0*/  S2R R5, SR_LANEID ;  /* 0x0000000000057919 */ /* 0x000e220000000000 */
[----:B------:R-:W-:Y:S01]  /*cff0*/  VOTEU.ANY UR4, UPT, PT ;  /* 0x0000000000047886 */ /* 0x000fe200038e0100 */
[----:B------:R-:W1:Y:S01]  /*d000*/  LDC.64 R2, c[0x0][0xc38] ;  /* 0x00030e00ff027b82 */ /* 0x000e620000000a00 */
[----:B------:R-:W0:Y:S02]  /*d010*/  FLO.U32 R0, UR4 ;  /* 0x0000000400007d00 */ /* 0x000e2400080e0000 */
[----:B0-----:R-:W-:-:S06]  /*d020*/  ISETP.EQ.U32.AND P0, PT, R0, R5, PT ;  /* 0x000000050000720c */ /* 0x001fcc0003f02070 */
[----:B------:R-:W1:Y:S07]  /*d030*/  POPC R5, UR4 ;  /* 0x0000000400057d09 */ /* 0x000e6e0008000000 */
[----:B-1----:R-:W2:Y:S01]  /*d040*/  @P0 ATOMG.E.ADD.STRONG.GPU PT, R3, desc[UR46][R2.64], R5 ;  /* 0x00000005020309a8 */ /* 0x002ea200081ee1ee */
[----:B------:R-:W0:Y:S02]  /*d050*/  S2R R4, SR_LTMASK ;  /* 0x0000000000047919 */ /* 0x000e240000003900 */
[----:B0-----:R-:W-:-:S04]  /*d060*/  LOP3.LUT R4, R4, UR4, RZ, 0xc0, !PT ;  /* 0x0000000404047c12 */ /* 0x001fc8000f8ec0ff */
[----:B------:R-:W0:Y:S01]  /*d070*/  POPC R7, R4 ;  /* 0x0000000400077309 */ /* 0x000e220000000000 */
[----:B--2---:R-:W0:Y:S02]  /*d080*/  SHFL.IDX PT, R0, R3, R0, 0x1f ;  /* 0x00001f0003007589 */ /* 0x004e2400000e0000 */
[----:B0-----:R-:W-:-:S05]  /*d090*/  IADD3 R0, R0, UR50, R7 ;  /* 0x0000003200007c10 */ /* 0x001fca000fffe007 */
[----:B------:R1:W-:Y:S01]  /*d0a0*/  STL [R1+0x20], R0 ;  /* 0x0000200001007387 */ /* 0x0003e20000100800 */
[----:B------:R-:W-:Y:S05]  /*d0b0*/  BRA `(.L_x_304) ;  /* 0x0000002800987947 */ /* 0x000fea0003800000 */
.L_x_303:
[----:B------:R-:W0:Y:S01]  /*d0c0*/  S2UR UR4, SR_CgaCtaId ;  /* 0x00000000000479c3 */ /* 0x000e220000008800 */
[----:B------:R-:W-:Y:S02]  /*d0d0*/  UMOV UR41, 0x400 ;  /* 0x0000040000297882 */ /* 0x000fe40000000000 */
[----:B0-----:R-:W-:-:S04]  /*d0e0*/  ULEA UR41, UR4, UR41, 0x18 ;  /* 0x0000002904297291 */ /* 0x001fc8000f8ec03f */
        /* <DEDUP_REMOVED lines=9> */
[----:B------:R-:W-:Y:S01]  /*d180*/  MOV R12, 0x1 ;  /* 0x00000001000c7802 */ /* 0x000fe20000000f00 */
[----:B------:R-:W0:Y:S01]  /*d190*/  LDC.64 R2, c[0x4][R2] ;  /* 0x0100000002027b82 */ /* 0x000e220000000a00 */
[----:B------:R-:W-:Y:S02]  /*d1a0*/  IMAD.U32 R5, RZ, RZ, UR7 ;  /* 0x00000007ff057e24 */ /* 0x000fe4000f8e00ff */
[----:B------:R-:W-:Y:S02]  /*d1b0*/  IMAD.U32 R6, RZ, RZ, UR8 ;  /* 0x00000008ff067e24 */ /* 0x000fe4000f8e00ff */
[----:B------:R-:W-:-:S02]  /*d1c0*/  IMAD.U32 R7, RZ, RZ, UR9 ;  /* 0x00000009ff077e24 */ /* 0x000fc4000f8e00ff */
[----:B------:R-:W-:Y:S02]  /*d1d0*/  IMAD.U32 R10, RZ, RZ, UR4 ;  /* 0x00000004ff0a7e24 */ /* 0x000fe4000f8e00ff */
[----:B------:R-:W-:Y:S02]  /*d1e0*/  IMAD.U32 R11, RZ, RZ, UR5 ;  /* 0x00000005ff0b7e24 */ /* 0x000fe4000f8e00ff */
[----:B------:R-:W-:Y:S02]  /*d1f0*/  IMAD.MOV.U32 R8, RZ, RZ, 0x70 ;  /* 0x00000070ff087424 */ /* 0x000fe400078e00ff */
[----:B------:R-:W-:-:S07]  /*d200*/  IMAD.MOV.U32 R13, RZ, RZ, RZ ;  /* 0x000000ffff0d7224 */ /* 0x000fce00078e00ff */
[----:B------:R-:W-:-:S07]  /*d210*/  LEPC R20, `(.L_x_305) ;  /* 0x000000001014794e */ /* 0x000fce0000000000 */
[----:B0-----:R-:W-:Y:S05]  /*d220*/  CALL.ABS.NOINC R2 ;  /* 0x0000000002007343 */ /* 0x001fea0003c00000 */
.L_x_305:
        /* <DEDUP_REMOVED lines=9> */
[----:B------:R-:W0:Y:S01]  /*d2c0*/  LDC.64 R2, c[0x4][R2] ;  /* 0x0100000002027b82 */ /* 0x000e220000000a00 */
        /* <DEDUP_REMOVED lines=9> */
[----:B0-----:R-:W-:Y:S05]  /*d360*/  CALL.ABS.NOINC R2 ;  /* 0x0000000002007343 */ /* 0x001fea0003c00000 */
.L_x_306:
        /* <DEDUP_REMOVED lines=20> */
.L_x_307:
        /* <DEDUP_REMOVED lines=18> */
.L_x_308:
[----:B------:R-:W0:Y:S01]  /*d5d0*/  LDC R0, c[0x0][0x428] ;  /* 0x00010a00ff007b82 */ /* 0x000e220000000800 */
[----:B------:R-:W-:Y:S01]  /*d5e0*/  ULDC.64 UR4, c[0x0][0x9f8] ;  /* 0x00027e0000047ab9 */ /* 0x000fe20000000a00 */
[----:B------:R-:W-:Y:S01]  /*d5f0*/  IMAD.U32 R2, RZ, RZ, UR38 ;  /* 0x00000026ff027e24 */ /* 0x000fe2000f8e00ff */
[----:B------:R-:W2:Y:S01]  /*d600*/  LDL.LU R18, [R1+0x24] ;  /* 0x0000240001127983 */ /* 0x000ea20000300800 */
[----:B------:R-:W-:Y:S01]  /*d610*/  UISETP.NE.U32.AND UP0, UPT, UR4, URZ, UPT ;  /* 0x0000003f0400728c */ /* 0x000fe2000bf05070 */
[----:B------:R-:W-:Y:S01]  /*d620*/  IMAD.U32 R10, RZ, RZ, UR49 ;  /* 0x00000031ff0a7e24 */ /* 0x000fe2000f8e00ff */
[----:B------:R-:W-:Y:S01]  /*d630*/  ULDC.64 UR14, c[0x0][0xa08] ;  /* 0x00028200000e7ab9 */ /* 0x000fe20000000a00 */
[----:B------:R-:W1:Y:S01]  /*d640*/  S2R R19, SR_TID.X ;  /* 0x0000000000137919 */ /* 0x000e620000002100 */
[----:B------:R-:W-:-:S06]  /*d650*/  UISETP.NE.AND.EX UP0, UPT, UR5, URZ, UPT, UP0 ;  /* 0x0000003f0500728c */ /* 0x000fcc000bf05300 */
[----:B------:R-:W-:-:S05]  /*d660*/  PLOP3.LUT P1, PT, PT, PT, UP0, 0x80, 0x0 ;  /* 0x000000000000781c */ /* 0x000fca0003f2f008 */
[----:B------:R-:W-:-:S04]  /*d670*/  @UP0 UIADD3 UR4, UP1, UR45, UR4, URZ ;  /* 0x000000042d040290 */ /* 0x000fc8000ff3e03f */
[----:B------:R-:W-:Y:S01]  /*d680*/  @UP0 UIADD3.X UR5, UR48, UR5, URZ, UP1, !UPT ;  /* 0x0000000530050290 */ /* 0x000fe20008ffe43f */
[----:B0-----:R-:W-:-:S13]  /*d690*/  ISETP.NE.AND P0, PT, R0, 0x1, PT ;  /* 0x000000010000780c */ /* 0x001fda0003f05270 */
[----:B------:R-:W0:Y:S01]  /*d6a0*/  @P0 LDC R0, c[0x0][0x42c] ;  /* 0x00010b00ff000b82 */ /* 0x000e220000000800 */
[----:B-1----:R-:W-:-:S07]  /*d6b0*/  LOP3.LUT R16, R19, 0x7f, RZ, 0xc0, !PT ;  /* 0x0000007f13107812 */ /* 0x002fce00078ec0ff */
[----:B------:R-:W1:Y:S01]  /*d6c0*/  @P0 LDC R3, c[0x0][0x430] ;  /* 0x00010c00ff030b82 */ /* 0x000e620000000800 */
[----:B0-----:R-:W-:-:S05]  /*d6d0*/  @P0 IMAD.HI.U32 R0, R0, UR38, RZ ;  /* 0x0000002600000c27 */ /* 0x001fca000f8e00ff */
[----:B-1----:R-:W-:Y:S01]  /*d6e0*/  @P0 SHF.R.U32.HI R2, RZ, R3, R0 ;  /* 0x00000003ff020219 */ /* 0x002fe20000011600 */
[----:B------:R-:W-:-:S04]  /*d6f0*/  IMAD.U32 R3, RZ, RZ, UR5 ;  /* 0x00000005ff037e24 */ /* 0x000fc8000f8e00ff */
[----:B------:R0:W-:Y:S02]  /*d700*/  STL [R1+0x8], R2 ;  /* 0x0000080201007387 */ /* 0x0001e40000100800 */
[----:B0-----:R-:W-:Y:S01]  /*d710*/  IMAD.U32 R2, RZ, RZ, UR4 ;  /* 0x00000004ff027e24 */ /* 0x001fe2000f8e00ff */
[----:B------:R-:W-:-:S04]  /*d720*/  ULDC.64 UR4, c[0x0][0xa00] ;  /* 0x0002800000047ab9 */ /* 0x000fc80000000a00 */
[----:B------:R0:W3:Y:S01]  /*d730*/  @P1 LDG.E R10, desc[UR46][R2.64] ;  /* 0x0000002e020a1981 */ /* 0x0000e2000c1e1900 */
[----:B------:R-:W-:Y:S01]  /*d740*/  ISETP.NE.AND P1, PT, R16, RZ, PT ;  /* 0x000000ff1000720c */ /* 0x000fe20003f25270 */
[----:B------:R-:W-:Y:S01]  /*d750*/  UMOV UR36, URZ ;  /* 0x0000003f00247c82 */ /* 0x000fe20008000000 */
[----:B------:R-:W-:Y:S01]  /*d760*/  ISETP.NE.U32.AND P0, PT, RZ, UR4, PT ;  /* 0x00000004ff007c0c */ /* 0x000fe2000bf05070 */
[----:B------:R-:W-:Y:S01]  /*d770*/  UMOV UR4, 0x40 ;  /* 0x0000004000047882 */ /* 0x000fe20000000000 */
[----:B------:R-:W-:Y:S01]  /*d780*/  UMOV UR6, UR38 ;  /* 0x0000002600067c82 */ /* 0x000fe20008000000 */
[----:B------:R-:W-:Y:S01]  /*d790*/  UMOV UR8, 0x80 ;  /* 0x0000008000087882 */ /* 0x000fe20000000000 */
[----:B------:R-:W-:Y:S01]  /*d7a0*/  ISETP.NE.AND.EX P0, PT, RZ, UR5, PT, P0 ;  /* 0x00000005ff007c0c */ /* 0x000fe2000bf05300 */
[----:B------:R-:W-:Y:S01]  /*d7b0*/  UMOV UR10, UR38 ;  /* 0x00000026000a7c82 */ /* 0x000fe20008000000 */
[----:B------:R-:W-:Y:S01]  /*d7c0*/  SHF.R.U32.HI R4, RZ, 0x5, R19 ;  /* 0x00000005ff047819 */ /* 0x000fe20000011613 */
[----:B0-----:R-:W0:Y:S01]  /*d7d0*/  LDC.64 R2, c[0x0][0x3f8] ;  /* 0x0000fe00ff027b82 */ /* 0x001e220000000a00 */
[----:B------:R-:W-:-:S02]  /*d7e0*/  SEL R7, RZ, UR49, P0 ;  /* 0x00000031ff077c07 */ /* 0x000fc40008000000 */
[----:B------:R-:W-:Y:S01]  /*d7f0*/  LOP3.LUT R4, R4, 0x3, RZ, 0xc0, !PT ;  /* 0x0000000304047812 */ /* 0x000fe200078ec0ff */
[----:B------:R-:W-:Y:S01]  /*d800*/  VOTEU.ALL UP1, P1 ;  /* 0x00000000003f7886 */ /* 0x000fe20000820000 */
[----:B------:R-:W-:-:S04]  /*d810*/  R2UR UR39, R7 ;  /* 0x00000000072772ca */ /* 0x000fc800000e0000 */
[----:B------:R-:W-:-:S04]  /*d820*/  @!UP1 UIADD3 UR12, UP0, UR54, 0x270, URZ ;  /* 0x00000270360c9890 */ /* 0x000fc8000ff1e03f */
[----:B------:R-:W-:-:S05]  /*d830*/  @!UP1 UIADD3.X UR13, URZ, UR55, URZ, UP0, !UPT ;  /* 0x000000373f0d9290 */ /* 0x000fca00087fe43f */
[----:B------:R-:W-:Y:S01]  /*d840*/  UMOV UR7, UR39 ;  /* 0x0000002700077c82 */ /* 0x000fe20008000000 */
[----:B------:R-:W-:Y:S01]  /*d850*/  UMOV UR11, UR39 ;  /* 0x00000027000b7c82 */ /* 0x000fe20008000000 */
[----:B0-----:R-:W-:Y:S01]  /*d860*/  LOP3.LUT P0, RZ, R2, UR14, RZ, 0xfc, !PT ;  /* 0x0000000e02ff7c12 */ /* 0x001fe2000f80fcff */
[----:B------:R-:W-:-:S03]  /*d870*/  UMOV UR14, 0xffffffff ;  /* 0xffffffff000e7882 */ /* 0x000fc60000000000 */
[----:B------:R-:W-:Y:S01]  /*d880*/  LOP3.LUT P0, RZ, R3, UR15, RZ, 0xfc, P0 ;  /* 0x0000000f03ff7c12 */ /* 0x000fe2000800fcff */
[----:B--2---:R-:W-:-:S05]  /*d890*/  IMAD R6, R18, 0x80, R17 ;  /* 0x0000008012067824 */ /* 0x004fca00078e0211 */
[----:B------:R-:W-:-:S13]  /*d8a0*/  R2UR UR37, R6 ;  /* 0x00000000062572ca */ /* 0x000fda00000e0000 */
[----:B------:R-:W-:Y:S01]  /*d8b0*/  UMOV UR5, UR37 ;  /* 0x0000002500057c82 */ /* 0x000fe20008000000 */
[----:B------:R-:W-:Y:S01]  /*d8c0*/  UMOV UR9, UR37 ;  /* 0x0000002500097c82 */ /* 0x000fe20008000000 */
[----:B------:R0:W-:Y:S01]  /*d8d0*/  @!UP1 UTMAPF.L2.4D [UR36], [UR12] ;  /* 0x000000240c0095b8 */ /* 0x0001e20008018000 */
[----:B------:R0:W-:Y:S01]  /*d8e0*/  @!UP1 UTMAPF.L2.4D [UR4], [UR12] ;  /* 0x000000040c0095b8 */ /* 0x0001e20008018000 */
[----:B------:R0:W-:Y:S01]  /*d8f0*/  @!UP1 UTMAPF.L2.4D [UR8], [UR12] ;  /* 0x000000080c0095b8 */ /* 0x0001e20008018000 */
[----:B---3--:R-:W-:Y:S01]  /*d900*/  SHF.R.S32.HI R18, RZ, 0x1f, R10 ;  /* 0x0000001fff127819 */ /* 0x008fe2000001140a */
[----:B------:R0:W-:Y:S01]  /*d910*/  STL [R1+0x10], R10 ;  /* 0x0000100a01007387 */ /* 0x0001e20000100800 */
[----:B------:R-:W-:-:S03]  /*d920*/  SEL R0, R10, RZ, !P0 ;  /* 0x000000ff0a007207 */ /* 0x000fc60004000000 */
[----:B------:R0:W-:Y:S01]  /*d930*/  STL [R1+0x14], R18 ;  /* 0x0000141201007387 */ /* 0x0001e20000100800 */
[----:B------:R-:W-:Y:S05]  /*d940*/  BRA.DIV UR14, `(.L_x_309) ;  /* 0x000000320e7c7947 */ /* 0x000fea000b800000 */
[----:B------:R1:W2:Y:S02]  /*d950*/  SHFL.IDX PT, R14, R4, RZ, 0x1f ;  /* 0x00001fff040e7589 */ /* 0x0002a400000e0000 */
.L_x_379:
[----:B--2---:R-:W-:Y:S02]  /*d960*/  ISETP.NE.AND P0, PT, R14, RZ, PT ;  /* 0x000000ff0e00720c */ /* 0x004fe40003f05270 */
[----:B------:R-:W-:-:S11]  /*d970*/  PLOP3.LUT P6, PT, PT, PT, PT, 0x8, 0x0 ;  /* 0x000000000000781c */ /* 0x000fd60003fce170 */
[----:B------:R-:W-:Y:S05]  /*d980*/  @P0 BRA `(.L_x_310) ;  /* 0x0000000800000947 */ /* 0x000fea0003800000 */
[----:B0-----:R-:W-:-:S06]  /*d990*/  UIADD3 UR4, UR43, -0x1, URZ ;  /* 0xffffffff2b047890 */ /* 0x001fcc000fffe03f */
[----:B------:R-:W-:Y:S01]  /*d9a0*/  IMAD.U32 R8, RZ, RZ, UR4 ;  /* 0x00000004ff087e24 */ /* 0x000fe2000f8e00ff */
[----:B------:R-:W-:-:S03]  /*d9b0*/  UMOV UR4, 0xffffffff ;  /* 0xffffffff00047882 */ /* 0x000fc60000000000 */
[----:B------:R-:W-:Y:S05]  /*d9c0*/  BRA.DIV UR4, `(.L_x_311) ;  /* 0x00000032047c7947 */ /* 0x000fea000b800000 */
[----:B------:R-:W-:-:S13]  /*d9d0*/  ELECT P6, URZ, PT ;  /* 0x00000000003f782f */ /* 0x000fda00038c0000 */
.L_x_382:
[----:B------:R-:W-:Y:S05]  /*d9e0*/  @!P6 BRA `(.L_x_312) ;  /* 0x00000004006ce947 */ /* 0x000fea0003800000 */
[----:B------:R-:W-:-:S04]  /*d9f0*/  ISETP.NE.U32.AND P0, PT, R2, RZ, PT ;  /* 0x000000ff0200720c */ /* 0x000fc80003f05070 */
[----:B------:R-:W-:-:S13]  /*da00*/  ISETP.NE.AND.EX P0, PT, R3, RZ, PT, P0 ;  /* 0x000000ff0300720c */ /* 0x000fda0003f05300 */
[----:B------:R-:W-:Y:S05]  /*da10*/  @!P0 BRA `(.L_x_313) ;  /* 0x0000000000448947 */ /* 0x000fea0003800000 */
[----:B------:R-:W0:Y:S01]  /*da20*/  LDC R9, c[0x0][0x41c] ;  /* 0x00010700ff097b82 */ /* 0x000e220000000800 */
[----:B------:R-:W-:Y:S01]  /*da30*/  ULDC.64 UR4, c[0x0][0x408] ;  /* 0x0001020000047ab9 */ /* 0x000fe20000000a00 */
[----:B0-----:R-:W-:-:S13]  /*da40*/  ISETP.NE.AND P0, PT, R9, 0x1, PT ;  /* 0x000000010900780c */ /* 0x001fda0003f05270 */
[----:B-1----:R-:W0:Y:S02]  /*da50*/  @P0 LDC.64 R4, c[0x0][0x420] ;  /* 0x00010800ff040b82 */ /* 0x002e240000000a00 */
[----:B0-----:R-:W-:-:S04]  /*da60*/  @P0 IMAD.HI.U32 R0, R8, R4, RZ ;  /* 0x0000000408000227 */ /* 0x001fc800078e00ff */
        /* <DEDUP_REMOVED lines=11> */
[----:B------:R0:W5:Y:S02]  /*db20*/  LDG.E R0, desc[UR46][R2.64] ;  /* 0x0000002e02007981 */ /* 0x000164000c1e1900 */
.L_x_313:
[----:B0-----:R-:W2:Y:S04]  /*db30*/  LDL R2, [R1] ;  /* 0x0000000001027983 */ /* 0x001ea80000100800 */
[----:B------:R-:W3:Y:S01]  /*db40*/  LDL R3, [R1+0xc] ;  /* 0x00000c0001037983 */ /* 0x000ee20000100800 */
[----:B------:R-:W-:Y:S02]  /*db50*/  ISETP.NE.AND P0, PT, R16, RZ, PT ;  /* 0x000000ff1000720c */ /* 0x000fe40003f05270 */
[----:B--2---:R-:W-:Y:S02]  /*db60*/  LEA R2, R2, UR41, 0x3 ;  /* 0x0000002902027c11 */ /* 0x004fe4000f8e18ff */
[----:B---3--:R-:W-:-:S04]  /*db70*/  SHF.L.U32 R3, R3, 0x1f, RZ ;  /* 0x0000001f03037819 */ /* 0x008fc800000006ff */
[----:B------:R-:W0:Y:S02]  /*db80*/  SYNCS.PHASECHK.TRANS64.TRYWAIT P2, [R2+URZ+0x29880], R3 ;  /* 0x02988003020075a7 */ /* 0x000e24000804017f */
[----:B0-----:R-:W-:Y:S05]  /*db90*/  @!P2 BRA `(.L_x_314) ;  /* 0x000000300028a947 */ /* 0x001fea0003800000 */
.L_x_383:
[----:B------:R-:W-:Y:S05]  /*dba0*/  @P0 BRA `(.L_x_315) ;  /* 0x00000000001c0947 */ /* 0x000fea0003800000 */
[----:B-1----:R-:W1:Y:S01]  /*dbb0*/  S2R R4, SR_TID.X ;  /* 0x0000000000047919 */ /* 0x002e620000002100 */
[----:B------:R-:W-:-:S04]  /*dbc0*/  IMAD.MOV.U32 R5, RZ, RZ, 0x5000 ;  /* 0x00005000ff057424 */ /* 0x000fc800078e00ff */
[----:B------:R2:W-:Y:S01]  /*dbd0*/  SYNCS.ARRIVE.TRANS64 RZ, [R2+URZ+0x29870], R5 ;  /* 0x0298700502ff79a7 */ /* 0x0005e2000800003f */
[----:B-1----:R-:W-:-:S04]  /*dbe0*/  LOP3.LUT R4, R4, 0x1f, RZ, 0xc0, !PT ;  /* 0x0000001f04047812 */ /* 0x002fc800078ec0ff */
[----:B------:R-:W-:-:S13]  /*dbf0*/  ISETP.NE.AND P2, PT, R4, RZ, PT ;  /* 0x000000ff0400720c */ /* 0x000fda0003f45270 */
[----:B--2---:R-:W-:Y:S05]  /*dc00*/  @!P2 BRA `(.L_x_315) ;  /* 0x000000000004a947 */ /* 0x004fea0003800000 */
[----:B------:R-:W-:Y:S01]  /*dc10*/  BPT.TRAP 0x1 ;  /* 0x000000040000795c */ /* 0x000fe20000300000 */
.L_x_315:
[----:B------:R-:W2:Y:S04]  /*dc20*/  LDL R9, [R1] ;  /* 0x0000000001097983 */ /* 0x000ea80000100800 */
[----:B------:R-:W3:Y:S04]  /*dc30*/  LDL R5, [R1+0x18] ;  /* 0x0000180001057983 */ /* 0x000ee80000100800 */
[----:B-1----:R-:W4:Y:S01]  /*dc40*/  LDL R4, [R1+0x8] ;  /* 0x0000080001047983 */ /* 0x002f220000100800 */
[----:B------:R-:W-:Y:S01]  /*dc50*/  R2UR UR9, R2 ;  /* 0x00000000020972ca */ /* 0x000fe200000e0000 */
[----:B------:R-:W-:Y:S01]  /*dc60*/  UIADD3 UR4, UP0, UR54, 0x470, URZ ;  /* 0x0000047036047890 */ /* 0x000fe2000ff1e03f */
[----:B-----5:R-:W-:Y:S01]  /*dc70*/  R2UR UR13, R0 ;  /* 0x00000000000d72ca */ /* 0x020fe200000e0000 */
[----:B------:R-:W-:Y:S01]  /*dc80*/  UMOV UR6, 0x0 ;  /* 0x0000000000067882 */ /* 0x000fe20000000000 */
[----:B------:R-:W-:Y:S01]  /*dc90*/  UMOV UR7, 0x14f00000 ;  /* 0x14f0000000077882 */ /* 0x000fe20000000000 */
[----:B------:R-:W-:Y:S01]  /*dca0*/  UIADD3.X UR5, URZ, UR55, URZ, UP0, !UPT ;  /* 0x000000373f057290 */ /* 0x000fe200087fe43f */
[----:B------:R-:W-:-:S07]  /*dcb0*/  UMOV UR10, URZ ;  /* 0x0000003f000a7c82 */ /* 0x000fce0008000000 */
[----:B------:R-:W-:Y:S01]  /*dcc0*/  UIADD3 UR9, UR9, 0x29870, URZ ;  /* 0x0002987009097890 */ /* 0x000fe2000fffe03f */
[----:B--2---:R-:W-:Y:S01]  /*dcd0*/  R2UR UR8, R9 ;  /* 0x00000000090872ca */ /* 0x004fe200000e0000 */
[----:B---3--:R-:W-:Y:S01]  /*dce0*/  IMAD R8, R8, 0xa0, R5 ;  /* 0x000000a008087824 */ /* 0x008fe200078e0205 */
[----:B----4-:R-:W-:-:S04]  /*dcf0*/  R2UR UR12, R4 ;  /* 0x00000000040c72ca */ /* 0x010fc800000e0000 */
[----:B------:R-:W-:-:S07]  /*dd00*/  R2UR UR11, R8 ;  /* 0x00000000080b72ca */ /* 0x000fce00000e0000 */
[----:B------:R-:W-:-:S04]  /*dd10*/  UIMAD UR8, UR8, 0x5000, UR41 ;  /* 0x00005000080878a4 */ /* 0x000fc8000f8e0229 */
[----:B------:R-:W-:-:S09]  /*dd20*/  UIADD3 UR8, UR8, 0xa400, URZ ;  /* 0x0000a40008087890 */ /* 0x000fd2000fffe03f */
[----:B------:R1:W-:Y:S01]  /*dd30*/  UTMALDG.4D [UR8], [UR4], desc[UR6] ;  /* 0x00000608040075b4 */ /* 0x0003e20008019000 */
[----:B------:R-:W2:Y:S02]  /*dd40*/  SYNCS.PHASECHK.TRANS64.TRYWAIT P2, [R2+URZ+0x29840], R3 ;  /* 0x02984003020075a7 */ /* 0x000ea4000804017f */
[----:B-12---:R-:W-:Y:S05]  /*dd50*/  @!P2 BRA `(.L_x_316) ;  /* 0x0000002c00cca947 */ /* 0x006fea0003800000 */
.L_x_384:
[----:B------:R-:W-:Y:S05]  /*dd60*/  @P0 BRA `(.L_x_317) ;  /* 0x00000000001c0947 */ /* 0x000fea0003800000 */
[----:B------:R-:W2:Y:S01]  /*dd70*/  S2R R4, SR_TID.X ;  /* 0x0000000000047919 */ /* 0x000ea20000002100 */
[----:B01----:R-:W-:-:S04]  /*dd80*/  IMAD.MOV.U32 R3, RZ, RZ, 0x7800 ;  /* 0x00007800ff037424 */ /* 0x003fc800078e00ff */
[----:B------:R3:W-:Y:S01]  /*dd90*/  SYNCS.ARRIVE.TRANS64 RZ, [R2+URZ+0x29830], R3 ;  /* 0x0298300302ff79a7 */ /* 0x0007e2000800003f */
[----:B--2---:R-:W-:-:S04]  /*dda0*/  LOP3.LUT R4, R4, 0x1f, RZ, 0xc0, !PT ;  /* 0x0000001f04047812 */ /* 0x004fc800078ec0ff */
[----:B------:R-:W-:-:S13]  /*ddb0*/  ISETP.NE.AND P0, PT, R4, RZ, PT ;  /* 0x000000ff0400720c */ /* 0x000fda0003f05270 */
[----:B---3--:R-:W-:Y:S05]  /*ddc0*/  @!P0 BRA `(.L_x_317) ;  /* 0x0000000000048947 */ /* 0x008fea0003800000 */
[----:B------:R-:W-:Y:S01]  /*ddd0*/  BPT.TRAP 0x1 ;  /* 0x000000040000795c */ /* 0x000fe20000300000 */
.L_x_317:
[----:B------:R-:W2:Y:S04]  /*dde0*/  LDL R4, [R1] ;  /* 0x0000000001047983 */ /* 0x000ea80000100800 */
[----:B01----:R-:W3:Y:S01]  /*ddf0*/  LDL R3, [R1+0x8] ;  /* 0x0000080001037983 */ /* 0x003ee20000100800 */
        /* <DEDUP_REMOVED lines=10> */
[----:B--2---:R-:W-:Y:S02]  /*dea0*/  R2UR UR8, R4 ;  /* 0x00000000040872ca */ /* 0x004fe400000e0000 */
[----:B---3--:R-:W-:-:S11]  /*deb0*/  R2UR UR12, R3 ;  /* 0x00000000030c72ca */ /* 0x008fd600000e0000 */
[----:B------:R-:W-:-:S04]  /*dec0*/  UIMAD UR8, UR8, 0x7800, UR41 ;  /* 0x00007800080878a4 */ /* 0x000fc8000f8e0229 */
[----:B------:R-:W-:Y:S02]  /*ded0*/  UIADD3 UR14, UR8, 0x1a400, URZ ;  /* 0x0001a400080e7890 */ /* 0x000fe4000fffe03f */
[----:B------:R-:W-:Y:S02]  /*dee0*/  UIADD3 UR15, UR8, 0x1cc00, URZ ;  /* 0x0001cc00080f7890 */ /* 0x000fe4000fffe03f */
[----:B------:R-:W-:-:S03]  /*def0*/  UIADD3 UR17, UR8, 0x1f400, URZ ;  /* 0x0001f40008117890 */ /* 0x000fc6000fffe03f */
[----:B------:R-:W-:Y:S01]  /*df00*/  UMOV UR8, UR14 ;  /* 0x0000000e00087c82 */ /* 0x000fe20008000000 */
[----:B------:R-:W-:Y:S01]  /*df10*/  UMOV UR14, 0x80 ;  /* 0x00000080000e7882 */ /* 0x000fe20000000000 */
[----:B------:R0:W-:Y:S02]  /*df20*/  UTMALDG.4D [UR8], [UR4], desc[UR6] ;  /* 0x00000608040075b4 */ /* 0x0001e40008019000 */
[----:B0-----:R-:W-:Y:S01]  /*df30*/  UMOV UR8, UR15 ;  /* 0x0000000f00087c82 */ /* 0x001fe20008000000 */
[----:B------:R-:W-:Y:S02]  /*df40*/  UMOV UR10, UR16 ;  /* 0x00000010000a7c82 */ /* 0x000fe40008000000 */
[----:B------:R0:W-:Y:S02]  /*df50*/  UTMALDG.4D [UR8], [UR4], desc[UR6] ;  /* 0x00000608040075b4 */ /* 0x0001e40008019000 */
[----:B0-----:R-:W-:Y:S01]  /*df60*/  UMOV UR8, UR17 ;  /* 0x0000001100087c82 */ /* 0x001fe20008000000 */
[----:B------:R-:W-:-:S02]  /*df70*/  UMOV UR10, UR14 ;  /* 0x0000000e000a7c82 */ /* 0x000fc40008000000 */
[----:B------:R0:W-:Y:S02]  /*df80*/  UTMALDG.4D [UR8], [UR4], desc[UR6] ;  /* 0x00000608040075b4 */ /* 0x0001e40008019000 */
[----:B0-----:R-:W-:Y:S01]  /*df90*/  NOP ;  /* 0x0000000000007918 */ /* 0x001fe20000000000 */
.L_x_312:
        /* <DEDUP_REMOVED lines=13> */
[C---:B------:R-:W-:Y:S01]  /*e070*/  @P0 R2UR UR27, R6.reuse ;  /* 0x00000000061b02ca */ /* 0x040fe200000e0000 */
[----:B------:R-:W-:Y:S01]  /*e080*/  UMOV UR7, 0x12f00000 ;  /* 0x12f0000000077882 */ /* 0x000fe20000000000 */
[C---:B------:R-:W-:Y:S01]  /*e090*/  @P0 R2UR UR29, R7.reuse ;  /* 0x00000000071d02ca */ /* 0x040fe200000e0000 */
[----:B------:R-:W-:Y:S01]  /*e0a0*/  UMOV UR10, URZ ;  /* 0x0000003f000a7c82 */ /* 0x000fe20008000000 */
[----:B------:R-:W-:Y:S01]  /*e0b0*/  @P0 R2UR UR19, R6 ;  /* 0x00000000061302ca */ /* 0x000fe200000e0000 */
[----:B------:R-:W-:Y:S01]  /*e0c0*/  UMOV UR12, UR38 ;  /* 0x00000026000c7c82 */ /* 0x000fe20008000000 */
[----:B------:R-:W-:Y:S01]  /*e0d0*/  @P0 R2UR UR21, R7 ;  /* 0x00000000071502ca */ /* 0x000fe200000e0000 */
[----:B------:R-:W-:Y:S01]  /*e0e0*/  UMOV UR26, 0x40 ;  /* 0x00000040001a7882 */ /* 0x000fe20000000000 */
[----:B------:R2:W-:Y:S01]  /*e0f0*/  @P0 SYNCS.ARRIVE.TRANS64 RZ, [UR41+0x29800], R2 ;  /* 0x02980002ffff09a7 */ /* 0x0005e20008000029 */
[----:B------:R-:W-:Y:S01]  /*e100*/  UMOV UR28, UR38 ;  /* 0x00000026001c7c82 */ /* 0x000fe20008000000 */
[----:B------:R-:W-:Y:S01]  /*e110*/  UMOV UR25, UR9 ;  /* 0x0000000900197c82 */ /* 0x000fe20008000000 */
[----:B------:R-:W-:Y:S01]  /*e120*/  UMOV UR18, 0x80 ;  /* 0x0000008000127882 */ /* 0x000fe20000000000 */
[----:B------:R-:W-:Y:S01]  /*e130*/  UMOV UR20, UR38 ;  /* 0x0000002600147c82 */ /* 0x000fe20008000000 */
[----:B------:R2:W-:Y:S01]  /*e140*/  UTMALDG.4D [UR8], [UR4], desc[UR6] ;  /* 0x00000608040075b4 */ /* 0x0005e20008019000 */
[----:B------:R-:W-:Y:S01]  /*e150*/  UMOV UR17, UR9 ;  /* 0x0000000900117c82 */ /* 0x000fe20008000000 */
[----:B------:R2:W-:Y:S04]  /*e160*/  UTMALDG.4D [UR24], [UR4], desc[UR6] ;  /* 0x00000618040075b4 */ /* 0x0005e80008019000 */
[----:B------:R2:W-:Y:S02]  /*e170*/  UTMALDG.4D [UR16], [UR4], desc[UR6] ;  /* 0x00000610040075b4 */ /* 0x0005e40008019000 */
[----:B--2---:R-:W-:Y:S01]  /*e180*/  NOP ;  /* 0x0000000000007918 */ /* 0x004fe20000000000 */
.L_x_310:
[----:B------:R-:W2:Y:S01]  /*e190*/  LDL.LU R3, [R1+0x2c] ;  /* 0x00002c0001037983 */ /* 0x000ea20000300800 */
[----:B------:R-:W-:Y:S01]  /*e1a0*/  BSSY B0, `(.L_x_318) ;  /* 0x0000009000007945 */ /* 0x000fe20003800000 */
[----:B--2---:R-:W-:-:S05]  /*e1b0*/  VIADD R3, R3, 0x1 ;  /* 0x0000000103037836 */ /* 0x004fca0000000000 */
[----:B------:R-:W-:Y:S01]  /*e1c0*/  LEA.HI R2, R3, R3, RZ, 0x1 ;  /* 0x0000000303027211 */ /* 0x000fe200078f08ff */
[----:B------:R2:W-:Y:S03]  /*e1d0*/  STL [R1+0x2c], R3 ;  /* 0x00002c0301007387 */ /* 0x0005e60000100800 */
[----:B------:R-:W-:-:S05]  /*e1e0*/  LOP3.LUT R2, R2, 0xfffffffe, RZ, 0xc0, !PT ;  /* 0xfffffffe02027812 */ /* 0x000fca00078ec0ff */
[----:B------:R-:W-:-:S05]  /*e1f0*/  IMAD.IADD R2, R3, 0x1, -R2 ;  /* 0x0000000103027824 */ /* 0x000fca00078e0a02 */
[----:B------:R-:W-:-:S04]  /*e200*/  SHF.L.U32 R2, R2, 0x1f, RZ ;  /* 0x0000001f02027819 */ /* 0x000fc800000006ff */
[----:B------:R-:W3:Y:S02]  /*e210*/  SYNCS.PHASECHK.TRANS64.TRYWAIT P0, [UR41+0x29820], R2 ;  /* 0x02982002ff0075a7 */ /* 0x000ee40008000169 */
[----:B--23--:R-:W-:Y:S05]  /*e220*/  @!P0 BRA `(.L_x_319) ;  /* 0x0000002800ac8947 */ /* 0x00cfea0003800000 */
.L_x_385:
[----:B0-----:R-:W-:Y:S05]  /*e230*/  BSYNC B0 ;  /* 0x0000000000007941 */ /* 0x001fea0003800000 */
.L_x_318:
[----:B------:R-:W-:-:S06]  /*e240*/  UISETP.GE.AND UP0, UPT, UR44, 0xa1, UPT ;  /* 0x000000a12c00788c */ /* 0x000fcc000bf06270 */
[----:B------:R-:W-:-:S13]  /*e250*/  PLOP3.LUT P0, PT, PT, PT, UP0, 0x80, 0x0 ;  /* 0x000000000000781c */ /* 0x000fda0003f0f008 */
[----:B------:R-:W-:Y:S05]  /*e260*/  @!P0 BRA `(.L_x_320) ;  /* 0x00000010001c8947 */ /* 0x000fea0003800000 */
[----:B------:R0:W5:Y:S01]  /*e270*/  LDL.LU R6, [R1+0xc] ;  /* 0x00000c0001067983 */ /* 0x0001620000300800 */
[----:B------:R-:W-:-:S03]  /*e280*/  UIADD3 UR4, UR43, -0x2, URZ ;  /* 0xfffffffe2b047890 */ /* 0x000fc6000fffe03f */
[----:B------:R0:W5:Y:S03]  /*e290*/  LDL.LU R7, [R1] ;  /* 0x0000000001077983 */ /* 0x0001660000300800 */
[----:B------:R-:W-:-:S07]  /*e2a0*/  IMAD.U32 R20, RZ, RZ, UR4 ;  /* 0x00000004ff147e24 */ /* 0x000fce000f8e00ff */
.L_x_342:
[----:B--23-5:R-:W-:Y:S01]  /*e2b0*/  IADD3 R2, R7, 0x1, RZ ;  /* 0x0000000107027810 */ /* 0x02cfe20007ffe0ff */
[----:B------:R-:W-:Y:S05]  /*e2c0*/  YIELD ;  /* 0x0000000000007946 */ /* 0x000fea0003800000 */
[----:B------:R-:W-:Y:S01]  /*e2d0*/  ISETP.NE.AND P0, PT, R2, 0x2, PT ;  /* 0x000000020200780c */ /* 0x000fe20003f05270 */
[----:B------:R-:W-:Y:S03]  /*e2e0*/  BSSY B0, `(.L_x_321) ;  /* 0x0000090000007945 */ /* 0x000fe60003800000 */
[----:B------:R-:W-:-:S02]  /*e2f0*/  SEL R3, RZ, 0x1, P0 ;  /* 0x00000001ff037807 */ /* 0x000fc40000000000 */
[----:B------:R-:W-:Y:S02]  /*e300*/  SEL R10, R2, RZ, P0 ;  /* 0x000000ff020a7207 */ /* 0x000fe40000000000 */
[----:B------:R-:W-:-:S05]  /*e310*/  LOP3.LUT R9, R6, R3, RZ, 0x3c, !PT ;  /* 0x0000000306097212 */ /* 0x000fca00078e3cff */
[----:B------:R2:W-:Y:S04]  /*e320*/  STL [R1+0xc], R9 ;  /* 0x00000c0901007387 */ /* 0x0005e80000100800 */
[----:B------:R2:W-:Y:S01]  /*e330*/  STL [R1], R10 ;  /* 0x0000000a01007387 */ /* 0x0005e20000100800 */
[----:B------:R-:W-:Y:S05]  /*e340*/  @!P6 BRA `(.L_x_322) ;  /* 0x000000080024e947 */ /* 0x000fea0003800000 */
[----:B------:R-:W-:Y:S01]  /*e350*/  ULDC.64 UR4, c[0x0][0x3f8] ;  /* 0x0000fe0000047ab9 */ /* 0x000fe20000000a00 */
[----:B------:R-:W-:Y:S01]  /*e360*/  IMAD.MOV.U32 R8, RZ, RZ, R20 ;  /* 0x000000ffff087224 */ /* 0x000fe200078e0014 */
[----:B------:R-:W-:-:S04]  /*e370*/  ISETP.NE.U32.AND P0, PT, RZ, UR4, PT ;  /* 0x00000004ff007c0c */ /* 0x000fc8000bf05070 */
[----:B------:R-:W-:-:S13]  /*e380*/  ISETP.NE.AND.EX P0, PT, RZ, UR5, PT, P0 ;  /* 0x00000005ff007c0c */ /* 0x000fda000bf05300 */
[----:B------:R-:W-:Y:S05]  /*e390*/  @!P0 BRA `(.L_x_323) ;  /* 0x00000000004c8947 */ /* 0x000fea0003800000 */
[----:B------:R-:W3:Y:S01]  /*e3a0*/  LDL R5, [R1+0x14] ;  /* 0x0000140001057983 */ /* 0x000ee20000100800 */
[----:B------:R-:W4:Y:S01]  /*e3b0*/  LDC R8, c[0x0][0x41c] ;  /* 0x00010700ff087b82 */ /* 0x000f220000000800 */
[----:B------:R-:W-:Y:S02]  /*e3c0*/  ULDC.64 UR6, c[0x0][0x408] ;  /* 0x0001020000067ab9 */ /* 0x000fe40000000a00 */
[----:B-1----:R-:W2:Y:S01]  /*e3d0*/  LDL R4, [R1+0x10] ;  /* 0x0000100001047983 */ /* 0x002ea20000100800 */
[----:B----4-:R-:W-:-:S13]  /*e3e0*/  ISETP.NE.AND P0, PT, R8, 0x1, PT ;  /* 0x000000010800780c */ /* 0x010fda0003f05270 */
[----:B------:R-:W1:Y:S02]  /*e3f0*/  @P0 LDC.64 R2, c[0x0][0x420] ;  /* 0x00010800ff020b82 */ /* 0x000e640000000a00 */
[----:B-1----:R-:W-:-:S04]  /*e400*/  @P0 IMAD.HI.U32 R0, R20, R2, RZ ;  /* 0x0000000214000227 */ /* 0x002fc800078e00ff */
[----:B------:R-:W-:Y:S01]  /*e410*/  IMAD.MOV.U32 R2, RZ, RZ, R20 ;  /* 0x000000ffff027224 */ /* 0x000fe200078e0014 */
[----:B------:R-:W-:-:S05]  /*e420*/  @P0 SHF.R.U32.HI R2, RZ, R3, R0 ;  /* 0x00000003ff020219 */ /* 0x000fca0000011600 */
[----:B------:R-:W-:-:S04]  /*e430*/  IMAD.MOV R3, RZ, RZ, -R2 ;  /* 0x000000ffff037224 */ /* 0x000fc800078e0a02 */
[----:B------:R-:W-:Y:S01]  /*e440*/  IMAD R8, R8, R3, R20 ;  /* 0x0000000308087224 */ /* 0x000fe200078e0214 */
[----:B------:R-:W-:Y:S01]  /*e450*/  SHF.R.S32.HI R3, RZ, 0x1f, R2 ;  /* 0x0000001fff037819 */ /* 0x000fe20000011402 */
[----:B---3--:R-:W-:-:S04]  /*e460*/  IMAD R0, R5, UR6, RZ ;  /* 0x0000000605007c24 */ /* 0x008fc8000f8e02ff */
[C---:B--2---:R-:W-:Y:S02]  /*e470*/  IMAD R0, R4.reuse, UR7, R0 ;  /* 0x0000000704007c24 */ /* 0x044fe4000f8e0200 */
[----:B------:R-:W-:-:S04]  /*e480*/  IMAD.WIDE.U32 R2, R4, UR6, R2 ;  /* 0x0000000604027c25 */ /* 0x000fc8000f8e0002 */
[----:B------:R-:W-:Y:S01]  /*e490*/  IMAD.IADD R0, R0, 0x1, R3 ;  /* 0x0000000100007824 */ /* 0x000fe200078e0203 */
[----:B------:R-:W-:-:S04]  /*e4a0*/  LEA R4, P0, R2, UR4, 0x2 ;  /* 0x0000000402047c11 */ /* 0x000fc8000f8010ff */
[----:B------:R-:W-:-:S05]  /*e4b0*/  LEA.HI.X R5, R2, UR5, R0, 0x2, P0 ;  /* 0x0000000502057c11 */ /* 0x000fca00080f1400 */
[----:B------:R3:W5:Y:S04]  /*e4c0*/  LDG.E R0, desc[UR46][R4.64] ;  /* 0x0000002e04007981 */ /* 0x000768000c1e1900 */
.L_x_323:
[----:B-1-3--:R-:W-:Y:S01]  /*e4d0*/  LEA R4, R10, UR41, 0x3 ;  /* 0x000000290a047c11 */ /* 0x00afe2000f8e18ff */
[----:B------:R-:W1:Y:S01]  /*e4e0*/  S2R R2, SR_TID.X ;  /* 0x0000000000027919 */ /* 0x000e620000002100 */
[----:B------:R-:W-:Y:S01]  /*e4f0*/  SHF.L.U32 R3, R9, 0x1f, RZ ;  /* 0x0000001f09037819 */ /* 0x000fe200000006ff */
[----:B------:R-:W-:Y:S03]  /*e500*/  BSSY B1, `(.L_x_324) ;  /* 0x0000005000017945 */ /* 0x000fe60003800000 */
[----:B------:R-:W3:Y:S01]  /*e510*/  SYNCS.PHASECHK.TRANS64.TRYWAIT P0, [R4+URZ+0x29880], R3 ;  /* 0x02988003040075a7 */ /* 0x000ee2000800017f */
[----:B-1----:R-:W-:-:S04]  /*e520*/  LOP3.LUT R2, R2, 0x7f, RZ, 0xc0, !PT ;  /* 0x0000007f02027812 */ /* 0x002fc800078ec0ff */
[----:B------:R-:W-:Y:S01]  /*e530*/  ISETP.NE.AND P2, PT, R2, RZ, PT ;  /* 0x000000ff0200720c */ /* 0x000fe20003f45270 */
[----:B---3--:R-:W-:-:S12]  /*e540*/  @!P0 BRA `(.L_x_325) ;  /* 0x0000002400fc8947 */ /* 0x008fd80003800000 */
.L_x_386:
[----:B------:R-:W-:Y:S05]  /*e550*/  BSYNC B1 ;  /* 0x0000000000017941 */ /* 0x000fea0003800000 */
.L_x_324:
[----:B------:R-:W-:Y:S04]  /*e560*/  BSSY B1, `(.L_x_326) ;  /* 0x0000009000017945 */ /* 0x000fe80003800000 */
[----:B------:R-:W-:Y:S05]  /*e570*/  @P2 BRA `(.L_x_327) ;  /* 0x00000000001c2947 */ /* 0x000fea0003800000 */
[----:B------:R-:W3:Y:S02]  /*e580*/  S2R R2, SR_TID.X ;  /* 0x0000000000027919 */ /* 0x000ee40000002100 */
[----:B---3--:R-:W-:Y:S01]  /*e590*/  LOP3.LUT R5, R2, 0x1f, RZ, 0xc0, !PT ;  /* 0x0000001f02057812 */ /* 0x008fe200078ec0ff */
[----:B------:R-:W-:-:S03]  /*e5a0*/  IMAD.MOV.U32 R2, RZ, RZ, 0x5000 ;  /* 0x00005000ff027424 */ /* 0x000fc600078e00ff */
[----:B------:R-:W-:Y:S01]  /*e5b0*/  ISETP.NE.AND P0, PT, R5, RZ, PT ;  /* 0x000000ff0500720c */ /* 0x000fe20003f05270 */
[----:B------:R3:W-:-:S12]  /*e5c0*/  SYNCS.ARRIVE.TRANS64 RZ, [R4+URZ+0x29870], R2 ;  /* 0x0298700204ff79a7 */ /* 0x0007d8000800003f */
[----:B---3--:R-:W-:Y:S05]  /*e5d0*/  @!P0 BRA `(.L_x_327) ;  /* 0x0000000000048947 */ /* 0x008fea0003800000 */
[----:B------:R-:W-:Y:S01]  /*e5e0*/  BPT.TRAP 0x1 ;  /* 0x000000040000795c */ /* 0x000fe20000300000 */
.L_x_327:
[----:B------:R-:W-:Y:S05]  /*e5f0*/  BSYNC B1 ;  /* 0x0000000000017941 */ /* 0x000fea0003800000 */
.L_x_326:
[----:B------:R-:W3:Y:S04]  /*e600*/  LDL R11, [R1+0x8] ;  /* 0x00000800010b7983 */ /* 0x000ee80000100800 */
[----:B--2---:R-:W2:Y:S04]  /*e610*/  LDL R9, [R1] ;  /* 0x0000000001097983 */ /* 0x004ea80000100800 */
[----:B------:R-:W4:Y:S01]  /*e620*/  LDL R5, [R1+0x18] ;  /* 0x0000180001057983 */ /* 0x000f220000100800 */
[----:B------:R-:W-:Y:S01]  /*e630*/  IMAD.MOV.U32 R10, RZ, RZ, RZ ;  /* 0x000000ffff0a7224 */ /* 0x000fe200078e00ff */
[----:B------:R-:W-:Y:S01]  /*e640*/  UIADD3 UR4, UP0, UR54, 0x470, URZ ;  /* 0x0000047036047890 */ /* 0x000fe2000ff1e03f */
[----:B------:R-:W-:Y:S01]  /*e650*/  IMAD.U32 R2, RZ, RZ, UR41 ;  /* 0x00000029ff027e24 */ /* 0x000fe2000f8e00ff */
[----:B------:R-:W-:Y:S01]  /*e660*/  PLOP3.LUT P0, PT, PT, PT, PT, 0x80, 0x0 ;  /* 0x000000000000781c */ /* 0x000fe20003f0f070 */
[----:B------:R-:W-:Y:S01]  /*e670*/  UMOV UR6, 0x0 ;  /* 0x0000000000067882 */ /* 0x000fe20000000000 */
[----:B------:R-:W-:Y:S01]  /*e680*/  R2UR UR10, R10 ;  /* 0x000000000a0a72ca */ /* 0x000fe200000e0000 */
[----:B------:R-:W-:Y:S01]  /*e690*/  UIADD3.X UR5, URZ, UR55, URZ, UP0, !UPT ;  /* 0x000000373f057290 */ /* 0x000fe200087fe43f */
[----:B------:R-:W-:Y:S01]  /*e6a0*/  UMOV UR7, 0x14f00000 ;  /* 0x14f0000000077882 */ /* 0x000fe20000000000 */
[----:B---3--:R-:W-:Y:S01]  /*e6b0*/  R2UR UR12, R11 ;  /* 0x000000000b0c72ca */ /* 0x008fe200000e0000 */
[----:B--2---:R-:W-:-:S02]  /*e6c0*/  IMAD R9, R9, 0x5000, R2 ;  /* 0x0000500009097824 */ /* 0x004fc400078e0202 */
[----:B----4-:R-:W-:Y:S02]  /*e6d0*/  IMAD R5, R8, 0xa0, R5 ;  /* 0x000000a008057824 */ /* 0x010fe400078e0205 */
[----:B------:R-:W-:Y:S02]  /*e6e0*/  VIADD R8, R9, 0xa400 ;  /* 0x0000a40009087836 */ /* 0x000fe40000000000 */
[----:B------:R-:W-:-:S08]  /*e6f0*/  VIADD R9, R4, 0x29870 ;  /* 0x0002987004097836 */ /* 0x000fd00000000000 */
.L_x_328:
        /* <DEDUP_REMOVED lines=12> */
.L_x_387:
[----:B------:R-:W-:Y:S05]  /*e7c0*/  BSYNC B1 ;  /* 0x0000000000017941 */ /* 0x000fea0003800000 */
.L_x_329:
[----:B------:R-:W-:Y:S01]  /*e7d0*/  BSSY B1, `(.L_x_331) ;  /* 0x000000b000017945 */ /* 0x000fe20003800000 */
[----:B------:R-:W-:Y:S02]  /*e7e0*/  IMAD.MOV.U32 R8, RZ, RZ, 0x0 ;  /* 0x00000000ff087424 */ /* 0x000fe400078e00ff */
[----:B------:R-:W-:Y:S01]  /*e7f0*/  IMAD.MOV.U32 R9, RZ, RZ, 0x14f00000 ;  /* 0x14f00000ff097424 */ /* 0x000fe200078e00ff */
[----:B------:R-:W-:Y:S06]  /*e800*/  @P2 BRA `(.L_x_332) ;  /* 0x00000000001c2947 */ /* 0x000fec0003800000 */
[----:B------:R-:W3:Y:S01]  /*e810*/  S2R R11, SR_TID.X ;  /* 0x00000000000b7919 */ /* 0x000ee20000002100 */
[----:B-12---:R-:W-:-:S04]  /*e820*/  IMAD.MOV.U32 R3, RZ, RZ, 0x7800 ;  /* 0x00007800ff037424 */ /* 0x006fc800078e00ff */
[----:B------:R4:W-:Y:S01]  /*e830*/  SYNCS.ARRIVE.TRANS64 RZ, [R4+URZ+0x29830], R3 ;  /* 0x0298300304ff79a7 */ /* 0x0009e2000800003f */
[----:B---3--:R-:W-:-:S04]  /*e840*/  LOP3.LUT R11, R11, 0x1f, RZ, 0xc0, !PT ;  /* 0x0000001f0b0b7812 */ /* 0x008fc800078ec0ff */
[----:B------:R-:W-:-:S13]  /*e850*/  ISETP.NE.AND P0, PT, R11, RZ, PT ;  /* 0x000000ff0b00720c */ /* 0x000fda0003f05270 */
[----:B----4-:R-:W-:Y:S05]  /*e860*/  @!P0 BRA `(.L_x_332) ;  /* 0x0000000000048947 */ /* 0x010fea0003800000 */
[----:B------:R-:W-:Y:S01]  /*e870*/  BPT.TRAP 0x1 ;  /* 0x000000040000795c */ /* 0x000fe20000300000 */
.L_x_332:
[----:B------:R-:W-:Y:S05]  /*e880*/  BSYNC B1 ;  /* 0x0000000000017941 */ /* 0x000fea0003800000 */
.L_x_331:
[----:B------:R-:W3:Y:S04]  /*e890*/  LDL R11, [R1+0x8] ;  /* 0x00000800010b7983 */ /* 0x000ee80000100800 */
[----:B-12---:R-:W2:Y:S01]  /*e8a0*/  LDL R3, [R1] ;  /* 0x0000000001037983 */ /* 0x006ea20000100800 */
[----:B------:R-:W-:Y:S01]  /*e8b0*/  R2UR UR10, R10 ;  /* 0x000000000a0a72ca */ /* 0x000fe200000e0000 */
[----:B------:R-:W-:Y:S01]  /*e8c0*/  UIADD3 UR4, UP0, UR54, 0x370, URZ ;  /* 0x0000037036047890 */ /* 0x000fe2000ff1e03f */
[----:B------:R-:W-:Y:S01]  /*e8d0*/  R2UR UR6, R8 ;  /* 0x00000000080672ca */ /* 0x000fe200000e0000 */
[----:B------:R-:W-:Y:S01]  /*e8e0*/  VIADD R4, R4, 0x29830 ;  /* 0x0002983004047836 */ /* 0x000fe20000000000 */
[----:B------:R-:W-:Y:S01]  /*e8f0*/  R2UR UR7, R9 ;  /* 0x00000000090772ca */ /* 0x000fe200000e0000 */
[----:B------:R-:W-:Y:S01]  /*e900*/  UIADD3.X UR5, URZ, UR55, URZ, UP0, !UPT ;  /* 0x000000373f057290 */ /* 0x000fe200087fe43f */
[----:B------:R-:W-:-:S02]  /*e910*/  PLOP3.LUT P0, PT, PT, PT, PT, 0x80, 0x0 ;  /* 0x000000000000781c */ /* 0x000fc40003f0f070 */
[----:B---3--:R-:W-:Y:S01]  /*e920*/  R2UR UR12, R11 ;  /* 0x000000000b0c72ca */ /* 0x008fe200000e0000 */
[----:B--2---:R-:W-:-:S04]  /*e930*/  IMAD R2, R3, 0x7800, R2 ;  /* 0x0000780003027824 */ /* 0x004fc800078e0202 */
[----:B------:R-:W-:-:S10]  /*e940*/  VIADD R3, R2, 0x1a400 ;  /* 0x0001a40002037836 */ /* 0x000fd40000000000 */
.L_x_333:
        /* <DEDUP_REMOVED lines=16> */
.L_x_334:
        /* <DEDUP_REMOVED lines=16> */
.L_x_335:
        /* <DEDUP_REMOVED lines=8> */
[----:B---3--:R-:W-:Y:S05]  /*ebd0*/  @P0 BRA.U.ANY `(.L_x_335) ;  /* 0xfffffffd00dc0947 */ /* 0x008fea000393ffff */
.L_x_322:
[----:B------:R-:W-:Y:S05]  /*ebe0*/  BSYNC B0 ;  /* 0x0000000000007941 */ /* 0x000fea0003800000 */
.L_x_321:
[----:B------:R-:W-:-:S06]  /*ebf0*/  UISETP.NE.AND UP0, UPT, UR42, 0x3, UPT ;  /* 0x000000032a00788c */ /* 0x000fcc000bf05270 */
[----:B------:R-:W-:-:S13]  /*ec00*/  PLOP3.LUT P0, PT, PT, PT, UP0, 0x80, 0x0 ;  /* 0x000000000000781c */ /* 0x000fda0003f0f008 */
[----:B------:R-:W-:Y:S05]  /*ec10*/  @!P0 BRA `(.L_x_336) ;  /* 0x0000000000048947 */ /* 0x000fea0003800000 */
[----:B------:R-:W-:Y:S01]  /*ec20*/  BPT.TRAP 0x1 ;  /* 0x000000040000795c */ /* 0x000fe20000300000 */
.L_x_336:
[----:B------:R-:W-:Y:S01]  /*ec30*/  IMAD.U32 R2, RZ, RZ, UR51 ;  /* 0x00000033ff027e24 */ /* 0x000fe2000f8e00ff */
[----:B------:R-:W-:Y:S01]  /*ec40*/  LEA R3, R7, UR41, 0x3 ;  /* 0x0000002907037c11 */ /* 0x000fe2000f8e18ff */
[----:B------:R-:W-:Y:S03]  /*ec50*/  BSSY B0, `(.L_x_337) ;  /* 0x0000007000007945 */ /* 0x000fe60003800000 */
[----:B------:R-:W-:Y:S01]  /*ec60*/  ISETP.NE.AND P0, PT, R2, 0x3, PT ;  /* 0x000000030200780c */ /* 0x000fe20003f05270 */
[----:B------:R3:W-:Y:S01]  /*ec70*/  STL [R1+0x4], R3 ;  /* 0x0000040301007387 */ /* 0x0007e20000100800 */
[----:B------:R-:W-:-:S04]  /*ec80*/  LOP3.LUT R2, R6, 0x1, RZ, 0x3c, !PT ;  /* 0x0000000106027812 */ /* 0x000fc800078e3cff */
[----:B------:R-:W-:-:S04]  /*ec90*/  SHF.L.U32 R2, R2, 0x1f, RZ ;  /* 0x0000001f02027819 */ /* 0x000fc800000006ff */
[----:B------:R-:W4:Y:S02]  /*eca0*/  SYNCS.PHASECHK.TRANS64.TRYWAIT P2, [R3+URZ+0x29870], R2 ;  /* 0x02987002030075a7 */ /* 0x000f24000804017f */
[----:B---34-:R-:W-:Y:S05]  /*ecb0*/  @!P2 BRA `(.L_x_338) ;  /* 0x000000200048a947 */ /* 0x018fea0003800000 */
.L_x_388:
[----:B------:R-:W-:Y:S05]  /*ecc0*/  BSYNC B0 ;  /* 0x0000000000007941 */ /* 0x000fea0003800000 */
.L_x_337:
[----:B------:R-:W-:Y:S05]  /*ecd0*/  @!P0 BRA `(.L_x_339) ;  /* 0x0000000000048947 */ /* 0x000fea0003800000 */
[----:B------:R-:W-:Y:S01]  /*ece0*/  BPT.TRAP 0x1 ;  /* 0x000000040000795c */ /* 0x000fe20000300000 */
.L_x_339:
[----:B---3--:R-:W3:Y:S01]  /*ecf0*/  LDL R2, [R1+0x4] ;  /* 0x0000040001027983 */ /* 0x008ee20000100800 */
[----:B------:R-:W-:-:S04]  /*ed00*/  SHF.L.U32 R3, R6, 0x1f, RZ ;  /* 0x0000001f06037819 */ /* 0x000fc800000006ff */
[----:B---3--:R3:W4:Y:S02]  /*ed10*/  SYNCS.PHASECHK.TRANS64.TRYWAIT P2, [R2+URZ+0x29860], R3 ;  /* 0x02986003020075a7 */ /* 0x008724000804017f */
[----:B---3--:R-:W-:Y:S01]  /*ed20*/  IMAD R2, R7, 0x5000, RZ ;  /* 0x0000500007027824 */ /* 0x008fe200078e02ff */
[----:B----4-:R-:W-:Y:S06]  /*ed30*/  @!P2 BRA `(.L_x_340) ;  /* 0x000000200040a947 */ /* 0x010fec0003800000 */
.L_x_389:
[----:B-1----:R-:W3:Y:S04]  /*ed40*/  LDL R4, [R1+0x28] ;  /* 0x0000280001047983 */ /* 0x002ee80000100800 */
[----:B------:R-:W4:Y:S01]  /*ed50*/  LDL R12, [R1+0x1c] ;  /* 0x00001c00010c7983 */ /* 0x000f220000100800 */
[----:B------:R-:W-:Y:S05]  /*ed60*/  WARPSYNC.ALL ;  /* 0x0000000000007948 */ /* 0x000fea0003800000 */
[----:B------:R-:W1:Y:S01]  /*ed70*/  S2R R8, SR_TID.X ;  /* 0x0000000000087919 */ /* 0x000e620000002100 */
[----:B--2---:R-:W-:Y:S01]  /*ed80*/  IMAD.MOV.U32 R10, RZ, RZ, 0x40 ;  /* 0x00000040ff0a7424 */ /* 0x004fe200078e00ff */
[----:B-1----:R-:W-:-:S04]  /*ed90*/  LOP3.LUT P2, RZ, R8, 0x4, RZ, 0xc0, !PT ;  /* 0x0000000408ff7812 */ /* 0x002fc8000784c0ff */
[----:B------:R-:W-:Y:S02]  /*eda0*/  SEL R10, R10, 0xffffffc0, !P2 ;  /* 0xffffffc00a0a7807 */ /* 0x000fe40005000000 */
[C---:B---3--:R-:W-:Y:S02]  /*edb0*/  LOP3.LUT R3, R2.reuse, R4, RZ, 0xfc, !PT ;  /* 0x0000000402037212 */ /* 0x048fe400078efcff */
        /* <DEDUP_REMOVED lines=71> */
.L_x_341:
        /* <DEDUP_REMOVED lines=11> */
.L_x_320:
[----:B------:R-:W-:Y:S04]  /*f2e0*/  BSSY B0, `(.L_x_343) ;  /* 0x000000f000007945 */ /* 0x000fe80003800000 */
[----:B------:R-:W-:Y:S05]  /*f2f0*/  @P1 BRA `(.L_x_344) ;  /* 0x0000000000341947 */ /* 0x000fea0003800000 */
[----:B------:R-:W4:Y:S01]  /*f300*/  S2R R5, SR_LANEID ;  /* 0x0000000000057919 */ /* 0x000f220000000000 */
[----:B------:R-:W-:Y:S01]  /*f310*/  VOTEU.ANY UR4, UPT, PT ;  /* 0x0000000000047886 */ /* 0x000fe200038e0100 */
[----:B--23--:R-:W2:Y:S01]  /*f320*/  LDC.64 R2, c[0x0][0xc38] ;  /* 0x00030e00ff027b82 */ /* 0x00cea20000000a00 */
[----:B------:R-:W4:Y:S02]  /*f330*/  FLO.U32 R0, UR4 ;  /* 0x0000000400007d00 */ /* 0x000f2400080e0000 */
[----:B----4-:R-:W-:-:S06]  /*f340*/  ISETP.EQ.U32.AND P0, PT, R0, R5, PT ;  /* 0x000000050000720c */ /* 0x010fcc0003f02070 */
[----:B------:R-:W2:Y:S07]  /*f350*/  POPC R5, UR4 ;  /* 0x0000000400057d09 */ /* 0x000eae0008000000 */
[----:B--2---:R-:W2:Y:S01]  /*f360*/  @P0 ATOMG.E.ADD.STRONG.GPU PT, R3, desc[UR46][R2.64], R5 ;  /* 0x00000005020309a8 */ /* 0x004ea200081ee1ee */
[----:B-1----:R-:W1:Y:S02]  /*f370*/  S2R R4, SR_LTMASK ;  /* 0x0000000000047919 */ /* 0x002e640000003900 */
[----:B-1----:R-:W-:-:S04]  /*f380*/  LOP3.LUT R4, R4, UR4, RZ, 0xc0, !PT ;  /* 0x0000000404047c12 */ /* 0x002fc8000f8ec0ff */
[----:B-----5:R-:W1:Y:S01]  /*f390*/  POPC R7, R4 ;  /* 0x0000000400077309 */ /* 0x020e620000000000 */
[----:B--2---:R-:W1:Y:S02]  /*f3a0*/  SHFL.IDX PT, R0, R3, R0, 0x1f ;  /* 0x00001f0003007589 */ /* 0x004e6400000e0000 */
[----:B-1----:R-:W-:-:S05]  /*f3b0*/  IADD3 R0, R0, UR50, R7 ;  /* 0x0000003200007c10 */ /* 0x002fca000fffe007 */
[----:B------:R4:W-:Y:S02]  /*f3c0*/  STL [R1+0x20], R0 ;  /* 0x0000200001007387 */ /* 0x0009e40000100800 */
.L_x_344:
[----:B------:R-:W-:Y:S05]  /*f3d0*/  BSYNC B0 ;  /* 0x0000000000007941 */ /* 0x000fea0003800000 */
.L_x_343:
[----:B------:R-:W-:-:S06]  /*f3e0*/  UISETP.NE.AND UP0, UPT, UR42, 0x3, UPT ;  /* 0x000000032a00788c */ /* 0x000fcc000bf05270 */
[----:B------:R-:W-:-:S13]  /*f3f0*/  PLOP3.LUT P0, PT, PT, PT, UP0, 0x80, 0x0 ;  /* 0x000000000000781c */ /* 0x000fda0003f0f008 */
[----:B------:R-:W-:Y:S05]  /*f400*/  @!P0 BRA `(.L_x_345) ;  /* 0x0000000000048947 */ /* 0x000fea0003800000 */
[----:B------:R-:W-:Y:S01]  /*f410*/  BPT.TRAP 0x1 ;  /* 0x000000040000795c */ /* 0x000fe20000300000 */
.L_x_345:
[----:B--23--:R-:W2:Y:S04]  /*f420*/  LDL R2, [R1+0xc] ;  /* 0x00000c0001027983 */ /* 0x00cea80000100800 */
[----:B----4-:R-:W3:Y:S01]  /*f430*/  LDL R0, [R1] ;  /* 0x0000000001007983 */ /* 0x010ee20000100800 */
[----:B------:R-:W-:Y:S01]  /*f440*/  BSSY B0, `(.L_x_346) ;  /* 0x0000008000007945 */ /* 0x000fe20003800000 */
[----:B--2---:R-:W-:-:S04]  /*f450*/  LOP3.LUT R3, R2, 0x1, RZ, 0x3c, !PT ;  /* 0x0000000102037812 */ /* 0x004fc800078e3cff */
[----:B------:R-:W-:Y:S02]  /*f460*/  SHF.L.U32 R3, R3, 0x1f, RZ ;  /* 0x0000001f03037819 */ /* 0x000fe400000006ff */
[----:B---3--:R-:W-:-:S04]  /*f470*/  LEA R20, R0, UR41, 0x3 ;  /* 0x0000002900147c11 */ /* 0x008fc8000f8e18ff */
[----:B------:R-:W2:Y:S01]  /*f480*/  SYNCS.PHASECHK.TRANS64.TRYWAIT P0, [R20+URZ+0x29870], R3 ;  /* 0x02987003140075a7 */ /* 0x000ea2000800017f */
[----:B------:R-:W-:-:S05]  /*f490*/  IMAD.U32 R0, RZ, RZ, UR51 ;  /* 0x00000033ff007e24 */ /* 0x000fca000f8e00ff */
[----:B------:R-:W-:Y:S01]  /*f4a0*/  ISETP.NE.AND P2, PT, R0, 0x3, PT ;  /* 0x000000030000780c */ /* 0x000fe20003f45270 */
[----:B--2---:R-:W-:-:S12]  /*f4b0*/  @!P0 BRA `(.L_x_347) ;  /* 0x0000001800788947 */ /* 0x004fd80003800000 */
.L_x_390:
[----:B------:R-:W-:Y:S05]  /*f4c0*/  BSYNC B0 ;  /* 0x0000000000007941 */ /* 0x000fea0003800000 */
.L_x_346:
[----:B------:R-:W-:Y:S05]  /*f4d0*/  @!P2 BRA `(.L_x_348) ;  /* 0x000000000004a947 */ /* 0x000fea0003800000 */
[----:B------:R-:W-:Y:S01]  /*f4e0*/  BPT.TRAP 0x1 ;  /* 0x000000040000795c */ /* 0x000fe20000300000 */
.L_x_348:
[----:B------:R-:W2:Y:S02]  /*f4f0*/  LDL R0, [R1+0xc] ;  /* 0x00000c0001007983 */ /* 0x000ea40000100800 */
[----:B--2---:R-:W-:-:S04]  /*f500*/  SHF.L.U32 R3, R0, 0x1f, RZ ;  /* 0x0000001f00037819 */ /* 0x004fc800000006ff */
[----:B------:R-:W2:Y:S02]  /*f510*/  SYNCS.PHASECHK.TRANS64.TRYWAIT P0, [R20+URZ+0x29860], R3 ;  /* 0x02986003140075a7 */ /* 0x000ea4000800017f */
[----:B--2---:R-:W-:Y:S05]  /*f520*/  @!P0 BRA `(.L_x_349) ;  /* 0x0000001800708947 */ /* 0x004fea0003800000 */
.L_x_391:
[----:B------:R-:W3:Y:S04]  /*f530*/  LDL R0, [R1] ;  /* 0x0000000001007983 */ /* 0x000ee80000100800 */
[----:B------:R-:W4:Y:S04]  /*f540*/  LDL R2, [R1+0x28] ;  /* 0x0000280001027983 */ /* 0x000f280000100800 */
[----:B------:R-:W2:Y:S01]  /*f550*/  LDL R12, [R1+0x1c] ;  /* 0x00001c00010c7983 */ /* 0x000ea20000100800 */
[----:B------:R-:W-:Y:S05]  /*f560*/  WARPSYNC.ALL ;  /* 0x0000000000007948 */ /* 0x000fea0003800000 */
[----:B------:R-:W0:Y:S01]  /*f570*/  S2R R8, SR_TID.X ;  /* 0x0000000000087919 */ /* 0x000e220000002100 */
[----:B------:R-:W-:Y:S01]  /*f580*/  IMAD.MOV.U32 R10, RZ, RZ, 0x40 ;  /* 0x00000040ff0a7424 */ /* 0x000fe200078e00ff */
[----:B0-----:R-:W-:-:S04]  /*f590*/  LOP3.LUT P0, RZ, R8, 0x4, RZ, 0xc0, !PT ;  /* 0x0000000408ff7812 */ /* 0x001fc8000780c0ff */
[----:B------:R-:W-:Y:S01]  /*f5a0*/  SEL R10, R10, 0xffffffc0, !P0 ;  /* 0xffffffc00a0a7807 */ /* 0x000fe20004000000 */
[----:B---3--:R-:W-:-:S05]  /*f5b0*/  IMAD R0, R0, 0x5000, RZ ;  /* 0x0000500000007824 */ /* 0x008fca00078e02ff */
[C---:B----4-:R-:W-:Y:S02]  /*f5c0*/  LOP3.LUT R2, R0.reuse, R2, RZ, 0xfc, !PT ;  /* 0x0000000200027212 */ /* 0x050fe400078efcff */
[----:B--2---:R-:W-:-:S03]  /*f5d0*/  IADD3 R0, R0, UR41, R12 ;  /* 0x0000002900007c10 */ /* 0x004fc6000fffe00c */
[----:B-1---5:R-:W0:Y:S01]  /*f5e0*/  LDSM.16.MT88.4 R4, [R2+UR41+0xa400] ;  /* 0x00a400290204783b */ /* 0x022e220008004200 */
[----:B------:R-:W-:-:S04]  /*f5f0*/  VIADD R3, R2, UR41 ;  /* 0x0000002902037c36 */ /* 0x000fc80008000000 */
[----:B------:R-:W-:Y:S01]  /*f600*/  IMAD.IADD R3, R10, 0x1, R3 ;  /* 0x000000010a037824 */ /* 0x000fe200078e0203 */
[C-C-:B0-----:R-:W-:Y:S02]  /*f610*/  PRMT R8, R4.reuse, 0x6420, R5.reuse ;  /* 0x0000642004087816 */ /* 0x141fe40000000005 */
[----:B------:R-:W-:Y:S02]  /*f620*/  PRMT R9, R4, 0x7531, R5 ;  /* 0x0000753104097816 */ /* 0x000fe40000000005 */
[C-C-:B------:R-:W-:Y:S02]  /*f630*/  PRMT R10, R6.reuse, 0x6420, R7.reuse ;  /* 0x00006420060a7816 */ /* 0x140fe40000000007 */
[----:B------:R-:W-:Y:S02]  /*f640*/  PRMT R11, R6, 0x7531, R7 ;  /* 0x00007531060b7816 */ /* 0x000fe40000000007 */
[----:B------:R-:W0:Y:S04]  /*f650*/  LDSM.16.MT88.4 R4, [R3+0xa400] ;  /* 0x00a400000304783b */ /* 0x000e280000004200 */
[----:B------:R0:W-:Y:S02]  /*f660*/  STSM.16.M88.4 [R0+0x400], R8 ;  /* 0x0004000800007844 */ /* 0x0001e40000000200 */
[----:B0-----:R-:W-:-:S02]  /*f670*/  PRMT R8, R4, 0x6420, R5 ;  /* 0x0000642004087816 */ /* 0x001fc40000000005 */
[----:B------:R-:W-:Y:S02]  /*f680*/  PRMT R9, R4, 0x7531, R5 ;  /* 0x0000753104097816 */ /* 0x000fe40000000005 */
[C-C-:B------:R-:W-:Y:S02]  /*f690*/  PRMT R10, R6.reuse, 0x6420, R7.reuse ;  /* 0x00006420060a7816 */ /* 0x140fe40000000007 */
[----:B------:R-:W-:-:S05]  /*f6a0*/  PRMT R11, R6, 0x7531, R7 ;  /* 0x00007531060b7816 */ /* 0x000fca0000000007 */
[----:B------:R-:W-:Y:S04]  /*f6b0*/  STSM.16.M88.4 [R0+0xc00], R8 ;  /* 0x000c000800007844 */ /* 0x000fe80000000200 */
[----:B------:R-:W0:Y:S02]  /*f6c0*/  LDSM.16.MT88.4 R4, [R2+UR41+0xb400] ;  /* 0x00b400290204783b */ /* 0x000e240008004200 */
[C-C-:B0-----:R-:W-:Y:S02]  /*f6d0*/  PRMT R16, R4.reuse, 0x6420, R5.reuse ;  /* 0x0000642004107816 */ /* 0x141fe40000000005 */
[----:B------:R-:W-:Y:S02]  /*f6e0*/  PRMT R17, R4, 0x7531, R5 ;  /* 0x0000753104117816 */ /* 0x000fe40000000005 */
[----:B------:R-:W-:-:S02]  /*f6f0*/  PRMT R18, R6, 0x6420, R7 ;  /* 0x0000642006127816 */ /* 0x000fc40000000007 */
[----:B------:R-:W-:Y:S02]  /*f700*/  PRMT R19, R6, 0x7531, R7 ;  /* 0x0000753106137816 */ /* 0x000fe40000000007 */
[----:B------:R-:W0:Y:S04]  /*f710*/  LDSM.16.MT88.4 R4, [R3+0xb400] ;  /* 0x00b400000304783b */ /* 0x000e280000004200 */
[----:B------:R-:W-:Y:S01]  /*f720*/  STSM.16.M88.4 [R0+0x1400], R16 ;  /* 0x0014001000007844 */ /* 0x000fe20000000200 */
[C-C-:B0-----:R-:W-:Y:S02]  /*f730*/  PRMT R8, R4.reuse, 0x6420, R5.reuse ;  /* 0x0000642004087816 */ /* 0x141fe40000000005 */
[----:B------:R-:W-:Y:S02]  /*f740*/  PRMT R9, R4, 0x7531, R5 ;  /* 0x0000753104097816 */ /* 0x000fe40000000005 */
[----:B------:R-:W-:-:S02]  /*f750*/  PRMT R10, R6, 0x6420, R7 ;  /* 0x00006420060a7816 */ /* 0x000fc40000000007 */
        /* <DEDUP_REMOVED lines=32> */
[----:B------:R1:W-:Y:S01]  /*f960*/  STSM.16.M88.4 [R0+0x4400], R12 ;  /* 0x0044000c00007844 */ /* 0x0003e20000000200 */
[C-C-:B0-----:R-:W-:Y:S02]  /*f970*/  PRMT R8, R4.reuse, 0x6420, R5.reuse ;  /* 0x0000642004087816 */ /* 0x141fe40000000005 */
        /* <DEDUP_REMOVED lines=9> */
[----:B0-----:R-:W0:Y:S01]  /*fa10*/  FENCE.VIEW.ASYNC.S ;  /* 0x00000000000073c6 */ /* 0x001e220000000000 */
[----:B------:R-:W-:Y:S05]  /*fa20*/  @!P2 BRA `(.L_x_350) ;  /* 0x000000000004a947 */ /* 0x000fea0003800000 */
[----:B------:R-:W-:Y:S01]  /*fa30*/  BPT.TRAP 0x1 ;  /* 0x000000040000795c */ /* 0x000fe20000300000 */
.L_x_350:
[----:B------:R-:W2:Y:S01]  /*fa40*/  LDL.LU R2, [R1] ;  /* 0x0000000001027983 */ /* 0x000ea20000300800 */
[----:B0-----:R-:W-:Y:S03]  /*fa50*/  SYNCS.ARRIVE.TRANS64.A1T0 RZ, [R20+URZ+0x29850], RZ ;  /* 0x029850ff14ff79a7 */ /* 0x001fe6000810003f */
[----:B------:R-:W3:Y:S01]  /*fa60*/  LDL.LU R3, [R1+0xc] ;  /* 0x00000c0001037983 */ /* 0x000ee20000300800 */
[----:B-1----:R-:W-:-:S05]  /*fa70*/  @!P1 VIADD R0, R20, 0x29880 ;  /* 0x0002988014009836 */ /* 0x002fca0000000000 */
[----:B------:R-:W-:Y:S01]  /*fa80*/  @!P1 PRMT R0, RZ, 0x654, R0 ;  /* 0x00000654ff009816 */ /* 0x000fe20000000000 */
[----:B------:R-:W-:Y:S06]  /*fa90*/  BAR.SYNC.DEFER_BLOCKING 0x2, 0x80 ;  /* 0x0082000000007b1d */ /* 0x000fec0000010000 */
[----:B------:R2:W-:Y:S02]  /*faa0*/  @!P1 SYNCS.ARRIVE.TRANS64.RED.A1T0 RZ, [R0+URZ], RZ ;  /* 0x000000ff00ff99a7 */ /* 0x0005e4000810043f */
[----:B--2---:R-:W-:-:S05]  /*fab0*/  VIADD R0, R2, 0x1 ;  /* 0x0000000102007836 */ /* 0x004fca0000000000 */
[----:B------:R-:W-:-:S04]  /*fac0*/  ISETP.NE.AND P0, PT, R0, 0x2, PT ;  /* 0x000000020000780c */ /* 0x000fc80003f05270 */
[----:B------:R-:W-:Y:S02]  /*fad0*/  SEL R2, RZ, 0x1, P0 ;  /* 0x00000001ff027807 */ /* 0x000fe40000000000 */
[----:B------:R-:W-:Y:S02]  /*fae0*/  SEL R0, R0, RZ, P0 ;  /* 0x000000ff00007207 */ /* 0x000fe40000000000 */
[----:B---3--:R-:W-:-:S03]  /*faf0*/  LOP3.LUT R3, R3, R2, RZ, 0x3c, !PT ;  /* 0x0000000203037212 */ /* 0x008fc600078e3cff */
[----:B------:R0:W-:Y:S04]  /*fb00*/  STL [R1], R0 ;  /* 0x0000000001007387 */ /* 0x0001e80000100800 */
[----:B------:R0:W-:Y:S02]  /*fb10*/  STL [R1+0xc], R3 ;  /* 0x00000c0301007387 */ /* 0x0001e40000100800 */
.L_x_304:
[----:B------:R-:W-:Y:S05]  /*fb20*/  BSYNC B6 ;  /* 0x0000000000067941 */ /* 0x000fea0003800000 */
.L_x_302:
[----:B01----:R-:W2:Y:S02]  /*fb30*/  LDL R0, [R1+0x30] ;  /* 0x0000300001007983 */ /* 0x003ea40000100800 */
[----:B--2---:R-:W-:-:S13]  /*fb40*/  ISETP.NE.AND P0, PT, R0, RZ, PT ;  /* 0x000000ff0000720c */ /* 0x004fda0003f05270 */
[----:B------:R-:W-:Y:S05]  /*fb50*/  @!P0 BRA `(.L_x_351) ;  /* 0x0000000000308947 */ /* 0x000fea0003800000 */
[----:B------:R-:W0:Y:S08]  /*fb60*/  S2UR UR5, SR_CgaCtaId ;  /* 0x00000000000579c3 */ /* 0x000e300000008800 */
[----:B------:R-:W-:Y:S06]  /*fb70*/  BAR.SYNC.DEFER_BLOCKING 0x5, 0x180 ;  /* 0x0146000000007b1d */ /* 0x000fec0000010000 */
[----:B------:R-:W-:-:S02]  /*fb80*/  UMOV UR4, 0x400 ;  /* 0x0000040000047882 */ /* 0x000fc40000000000 */
[----:B0-----:R-:W-:-:S09]  /*fb90*/  ULEA UR4, UR5, UR4, 0x18 ;  /* 0x0000000405047291 */ /* 0x001fd2000f8ec03f */
[----:B------:R-:W0:Y:S04]  /*fba0*/  LDS.128 R4, [UR4+0x298d0] ;  /* 0x0298d004ff047984 */ /* 0x000e280008000c00 */
[----:B0-----:R1:W-:Y:S01]  /*fbb0*/  STL.64 [R1+0x20], R4 ;  /* 0x0000200401007387 */ /* 0x0013e20000100a00 */
[----:B------:R-:W-:Y:S02]  /*fbc0*/  IMAD.MOV.U32 R2, RZ, RZ, R7 ;  /* 0x000000ffff027224 */ /* 0x000fe400078e0007 */
[----:B------:R-:W-:-:S03]  /*fbd0*/  IMAD.MOV.U32 R0, RZ, RZ, R6 ;  /* 0x000000ffff007224 */ /* 0x000fc600078e0006 */
[----:B------:R-:W-:Y:S02]  /*fbe0*/  R2UR UR52, R2 ;  /* 0x00000000023472ca */ /* 0x000fe400000e0000 */
[----:B------:R-:W-:Y:S01]  /*fbf0*/  R2UR UR38, R0 ;  /* 0x00000000002672ca */ /* 0x000fe200000e0000 */
[----:B------:R-:W-:Y:S06]  /*fc00*/  BAR.ARV 0x4, 0x180 ;  /* 0x0106000000007b1d */ /* 0x000fec0000002000 */
[----:B------:R-:W-:Y:S08]  /*fc10*/  BRA `(.L_x_352) ;  /* 0x00000008003c7947 */ /* 0x000ff00003800000 */
.L_x_351:
[----:B------:R-:W0:Y:S01]  /*fc20*/  S2R R2, SR_TID.X ;  /* 0x0000000000027919 */ /* 0x000e220000002100 */
[----:B------:R-:W-:Y:S01]  /*fc30*/  ULDC UR4, c[0x0][0xc14] ;  /* 0x0003050000047ab9 */ /* 0x000fe20000000800 */
[----:B------:R-:W2:Y:S01]  /*fc40*/  LDL.LU R0, [R1+0x20] ;  /* 0x0000200001007983 */ /* 0x000ea20000300800 */
[----:B------:R-:W-:Y:S01]  /*fc50*/  IMAD.MOV.U32 R4, RZ, RZ, RZ ;  /* 0x000000ffff047224 */ /* 0x000fe200078e00ff */
[----:B0-----:R-:W-:-:S04]  /*fc60*/  LOP3.LUT R9, R2, 0x1f, RZ, 0xc0, !PT ;  /* 0x0000001f02097812 */ /* 0x001fc800078ec0ff */
[C---:B------:R-:W-:Y:S01]  /*fc70*/  ISETP.NE.AND P0, PT, R9.reuse, 0x1f, PT ;  /* 0x0000001f0900780c */ /* 0x040fe20003f05270 */
[----:B------:R-:W-:-:S05]  /*fc80*/  VIADD R5, R9, UR52 ;  /* 0x0000003409057c36 */ /* 0x000fca0008000000 */
[----:B------:R-:W-:Y:S01]  /*fc90*/  ISETP.GE.OR P1, PT, R5, UR4, !P0 ;  /* 0x0000000405007c0c */ /* 0x000fe2000c726670 */
[----:B------:R-:W-:-:S12]  /*fca0*/  ULDC UR4, c[0x0][0xc14] ;  /* 0x0003050000047ab9 */ /* 0x000fd80000000800 */
[----:B------:R-:W0:Y:S02]  /*fcb0*/  @!P1 LDC.64 R2, c[0x0][0xc58] ;  /* 0x00031600ff029b82 */ /* 0x000e240000000a00 */
[----:B0-----:R-:W-:-:S05]  /*fcc0*/  @!P1 IMAD.WIDE R2, R5, 0x4, R2 ;  /* 0x0000000405029825 */ /* 0x001fca00078e0202 */
[----:B------:R-:W3:Y:S01]  /*fcd0*/  @!P1 LDG.E R4, desc[UR46][R2.64] ;  /* 0x0000002e02049981 */ /* 0x000ee2000c1e1900 */
[C---:B------:R-:W-:Y:S02]  /*fce0*/  ISETP.NE.AND P1, PT, R9.reuse, RZ, PT ;  /* 0x000000ff0900720c */ /* 0x040fe40003f25270 */
[C---:B------:R-:W-:Y:S02]  /*fcf0*/  ISETP.GE.U32.AND P2, PT, R9.reuse, 0x2, PT ;  /* 0x000000020900780c */ /* 0x040fe40003f46070 */
[C---:B------:R-:W-:Y:S02]  /*fd00*/  ISETP.GE.U32.AND P3, PT, R9.reuse, 0x4, PT ;  /* 0x000000040900780c */ /* 0x040fe40003f66070 */
[C---:B------:R-:W-:Y:S02]  /*fd10*/  ISETP.GE.U32.AND P4, PT, R9.reuse, 0x8, PT ;  /* 0x000000080900780c */ /* 0x040fe40003f86070 */
[----:B------:R-:W-:Y:S01]  /*fd20*/  ISETP.GE.U32.AND P5, PT, R9, 0x10, PT ;  /* 0x000000100900780c */ /* 0x000fe20003fa6070 */
[----:B--2---:R-:W-:-:S02]  /*fd30*/  IMAD.MOV.U32 R8, RZ, RZ, R0 ;  /* 0x000000ffff087224 */ /* 0x004fc400078e0000 */
[----:B---3--:R-:W0:Y:S02]  /*fd40*/  SHFL.UP PT, R0, R4, 0x1, RZ ;  /* 0x0420000004007989 */ /* 0x008e2400000e00ff */
        /* <DEDUP_REMOVED lines=11> */
[----:B------:R-:W0:Y:S04]  /*fe00*/  SHFL.UP PT, R2, R7, 0x10, RZ ;  /* 0x0600000007027989 */ /* 0x000e2800000e00ff */
[----:B------:R-:W-:Y:S01]  /*fe10*/  SHFL.IDX PT, R9, R8, 0x1, 0x1f ;  /* 0x00201f0008097f89 */ /* 0x000fe200000e0000 */
[----:B0-----:R-:W-:-:S05]  /*fe20*/  SEL R2, R2, RZ, P5 ;  /* 0x000000ff02027207 */ /* 0x001fca0002800000 */
[----:B------:R-:W-:Y:S02]  /*fe30*/  IMAD.IADD R3, R7, 0x1, R2 ;  /* 0x0000000107037824 */ /* 0x000fe400078e0202 */
[----:B------:R-:W0:Y:S03]  /*fe40*/  LDC R2, c[0x0][0xc10] ;  /* 0x00030400ff027b82 */ /* 0x000e260000000800 */
[----:B------:R-:W0:Y:S04]  /*fe50*/  SHFL.IDX PT, R5, R3, 0x1f, 0x1f ;  /* 0x03e01f0003057f89 */ /* 0x000e2800000e0000 */
[----:B------:R-:W1:Y:S01]  /*fe60*/  SHFL.IDX PT, R0, R8, RZ, 0x1f ;  /* 0x00001fff08007589 */ /* 0x000e6200000e0000 */
[----:B0-----:R-:W-:-:S04]  /*fe70*/  IMAD R6, R5, R2, RZ ;  /* 0x0000000205067224 */ /* 0x001fc800078e02ff */
[----:B------:R-:W-:-:S05]  /*fe80*/  IMAD.IADD R5, R9, 0x1, R6 ;  /* 0x0000000109057824 */ /* 0x000fca00078e0206 */
[----:B-1----:R-:W-:-:S13]  /*fe90*/  ISETP.GT.AND P6, PT, R5, R0, PT ;  /* 0x000000000500720c */ /* 0x002fda0003fc4270 */
[----:B------:R-:W-:Y:S05]  /*fea0*/  @P6 BRA `(.L_x_353) ;  /* 0x0000000000906947 */ /* 0x000fea0003800000 */
.L_x_357:
[----:B------:R-:W-:-:S04]  /*feb0*/  UIADD3 UR52, UR52, 0x1f, URZ ;  /* 0x0000001f34347890 */ /* 0x000fc8000fffe03f */
[----:B------:R-:W-:-:S06]  /*fec0*/  UISETP.GE.AND UP0, UPT, UR52, UR4, UPT ;  /* 0x000000043400728c */ /* 0x000fcc000bf06270 */
[----:B------:R-:W-:-:S13]  /*fed0*/  PLOP3.LUT P6, PT, PT, PT, UP0, 0x40, 0x0 ;  /* 0x000000000000781c */ /* 0x000fda0003fce808 */
[----:B------:R-:W-:Y:S05]  /*fee0*/  @!P6 BRA `(.L_x_354) ;  /* 0x00000004003ce947 */ /* 0x000fea0003800000 */
[----:B------:R-:W0:Y:S01]  /*fef0*/  S2R R2, SR_TID.X ;  /* 0x0000000000027919 */ /* 0x000e220000002100 */
[----:B------:R-:W-:Y:S01]  /*ff00*/  BSSY B0, `(.L_x_355) ;  /* 0x0000009000007945 */ /* 0x000fe20003800000 */
[----:B------:R-:W-:Y:S01]  /*ff10*/  IMAD.MOV.U32 R4, RZ, RZ, RZ ;  /* 0x000000ffff047224 */ /* 0x000fe200078e00ff */
[----:B0-----:R-:W-:-:S05]  /*ff20*/  LOP3.LUT R2, R2, 0x1f, RZ, 0xc0, !PT ;  /* 0x0000001f02027812 */ /* 0x001fca00078ec0ff */
[----:B------:R-:W-:-:S05]  /*ff30*/  VIADD R7, R2, UR52 ;  /* 0x0000003402077c36 */ /* 0x000fca0008000000 */
[----:B------:R-:W-:-:S13]  /*ff40*/  ISETP.GE.OR P6, PT, R7, UR4, !P0 ;  /* 0x0000000407007c0c */ /* 0x000fda000c7c6670 */
[----:B------:R-:W-:Y:S05]  /*ff50*/  @P6 BRA `(.L_x_356) ;  /* 0x00000000000c6947 */ /* 0x000fea0003800000 */
[----:B------:R-:W0:Y:S02]  /*ff60*/  LDC.64 R2, c[0x0][0xc58] ;  /* 0x00031600ff027b82 */ /* 0x000e240000000a00 */
[----:B0-----:R-:W-:-:S05]  /*ff70*/  IMAD.WIDE R2, R7, 0x4, R2 ;  /* 0x0000000407027825 */ /* 0x001fca00078e0202 */
[----:B------:R0:W5:Y:S02]  /*ff80*/  LDG.E R4, desc[UR46][R2.64] ;  /* 0x0000002e02047981 */ /* 0x000164000c1e1900 */
.L_x_356:
[----:B------:R-:W-:Y:S05]  /*ff90*/  BSYNC B0 ;  /* 0x0000000000007941 */ /* 0x000fea0003800000 */
.L_x_355:
        /* <DEDUP_REMOVED lines=10> */
[----:B0-----:R-:W-:-:S04]  /*10040*/  SEL R2, R2, RZ, P4 ;  /* 0x000000ff02027207 */ /* 0x001fc80002000000 */
[----:B------:R-:W-:-:S05]  /*10050*/  IADD3 R8, R7, R2, RZ ;  /* 0x0000000207087210 */ /* 0x000fca0007ffe0ff */
[----:B------:R-:W0:Y:S02]  /*10060*/  SHFL.UP PT, R2, R8, 0x10, RZ ;  /* 0x0600000008027989 */ /* 0x000e2400000e00ff */
[----:B0-----:R-:W-:Y:S02]  /*10070*/  SEL R9, R2, RZ, P5 ;  /* 0x000000ff02097207 */ /* 0x001fe40002800000 */
[----:B------:R-:W0:Y:S03]  /*10080*/  LDC R2, c[0x0][0xc10] ;  /* 0x00030400ff027b82 */ /* 0x000e260000000800 */
[----:B------:R-:W-:-:S05]  /*10090*/  IMAD.IADD R3, R8, 0x1, R9 ;  /* 0x0000000108037824 */ /* 0x000fca00078e0209 */
[----:B------:R-:W0:Y:S02]  /*100a0*/  SHFL.IDX PT, R9, R3, 0x1f, 0x1f ;  /* 0x03e01f0003097f89 */ /* 0x000e2400000e0000 */
[----:B0-----:R-:W-:-:S04]  /*100b0*/  IMAD R6, R9, R2, RZ ;  /* 0x0000000209067224 */ /* 0x001fc800078e02ff */
[----:B------:R-:W-:-:S05]  /*100c0*/  IMAD.IADD R5, R6, 0x1, R5 ;  /* 0x0000000106057824 */ /* 0x000fca00078e0205 */
[----:B------:R-:W-:-:S13]  /*100d0*/  ISETP.GT.AND P6, PT, R5, R0, PT ;  /* 0x000000000500720c */ /* 0x000fda0003fc4270 */
[----:B------:R-:W-:Y:S05]  /*100e0*/  @!P6 BRA `(.L_x_357) ;  /* 0xfffffffc0070e947 */ /* 0x000fea000383ffff */
.L_x_353:
[----:B------:R-:W-:Y:S02]  /*100f0*/  IMAD.IADD R7, R5, 0x1, -R6 ;  /* 0x0000000105077824 */ /* 0x000fe400078e0a06 */
[----:B------:R-:W-:Y:S02]  /*10100*/  IMAD.MOV.U32 R6, RZ, RZ, RZ ;  /* 0x000000ffff067224 */ /* 0x000fe400078e00ff */
        /* <DEDUP_REMOVED lines=14> */
[----:B------:R-:W-:-:S06]  /*101f0*/  IMAD.U32 R6, RZ, RZ, UR5 ;  /* 0x00000005ff067e24 */ /* 0x000fcc000f8e00ff */
[----:B------:R1:W2:Y:S02]  /*10200*/  SHFL.IDX PT, R6, R3, R6, 0x1f ;  /* 0x00001f0603067589 */ /* 0x0002a400000e0000 */
.L_x_358:
[----:B--2---:R-:W-:Y:S01]  /*10210*/  IMAD R7, R6, R2, R7 ;  /* 0x0000000206077224 */ /* 0x004fe200078e0207 */
[----:B------:R-:W-:Y:S01]  /*10220*/  UIADD3 UR52, UR4, UR52, URZ ;  /* 0x0000003404347290 */ /* 0x000fe2000fffe03f */
[--C-:B0-----:R-:W-:Y:S02]  /*10230*/  IMAD.MOV R6, RZ, RZ, -R9.reuse ;  /* 0x000000ffff067224 */ /* 0x101fe400078e0a09 */
[----:B------:R-:W-:Y:S01]  /*10240*/  IMAD.MOV.U32 R2, RZ, RZ, RZ ;  /* 0x000000ffff027224 */ /* 0x000fe200078e00ff */
[----:B------:R2:W-:Y:S01]  /*10250*/  STL [R1+0x20], R7 ;  /* 0x0000200701007387 */ /* 0x0005e20000100800 */
[----:B------:R-:W-:Y:S02]  /*10260*/  IMAD R6, R6, R5, RZ ;  /* 0x0000000506067224 */ /* 0x000fe400078e02ff */
[----:B-1----:R-:W-:Y:S02]  /*10270*/  IMAD.MOV.U32 R3, RZ, RZ, R9 ;  /* 0x000000ffff037224 */ /* 0x002fe400078e0009 */
[----:B------:R-:W-:Y:S01]  /*10280*/  IMAD.HI.U32 R9, R9, R6, R2 ;  /* 0x0000000609097227 */ /* 0x000fe200078e0002 */
[----:B------:R-:W-:-:S03]  /*10290*/  IABS R2, R4 ;  /* 0x0000000400027213 */ /* 0x000fc60000000000 */
[----:B------:R-:W-:Y:S02]  /*102a0*/  IMAD.IADD R3, R0, 0x1, -R7 ;  /* 0x0000000100037824 */ /* 0x000fe400078e0a07 */
[----:B------:R-:W-:-:S03]  /*102b0*/  IMAD.MOV R2, RZ, RZ, -R2 ;  /* 0x000000ffff027224 */ /* 0x000fc600078e0a02 */
[----:B------:R-:W-:-:S05]  /*102c0*/  IABS R0, R3 ;  /* 0x0000000300007213 */ /* 0x000fca0000000000 */
[----:B------:R-:W-:-:S04]  /*102d0*/  IMAD.HI.U32 R9, R9, R0, RZ ;  /* 0x0000000009097227 */ /* 0x000fc800078e00ff */
[----:B------:R-:W-:-:S05]  /*102e0*/  IMAD R0, R9, R2, R0 ;  /* 0x0000000209007224 */ /* 0x000fca00078e0200 */
[----:B------:R-:W-:-:S13]  /*102f0*/  ISETP.GT.U32.AND P1, PT, R5, R0, PT ;  /* 0x000000000500720c */ /* 0x000fda0003f24070 */
[----:B------:R-:W-:Y:S02]  /*10300*/  @!P1 IMAD.IADD R0, R0, 0x1, -R5 ;  /* 0x0000000100009824 */ /* 0x000fe400078e0a05 */
[----:B------:R-:W-:Y:S01]  /*10310*/  @!P1 VIADD R9, R9, 0x1 ;  /* 0x0000000109099836 */ /* 0x000fe20000000000 */
[----:B------:R-:W-:Y:S02]  /*10320*/  ISETP.NE.AND P1, PT, R4, RZ, PT ;  /* 0x000000ff0400720c */ /* 0x000fe40003f25270 */
[----:B------:R-:W-:Y:S02]  /*10330*/  ISETP.GE.U32.AND P0, PT, R0, R5, PT ;  /* 0x000000050000720c */ /* 0x000fe40003f06070 */
[----:B------:R-:W-:-:S04]  /*10340*/  LOP3.LUT R0, R3, R4, RZ, 0x3c, !PT ;  /* 0x0000000403007212 */ /* 0x000fc800078e3cff */
[----:B------:R-:W-:-:S07]  /*10350*/  ISETP.GE.AND P2, PT, R0, RZ, PT ;  /* 0x000000ff0000720c */ /* 0x000fce0003f46270 */
[----:B------:R-:W-:-:S06]  /*10360*/  @P0 VIADD R9, R9, 0x1 ;  /* 0x0000000109090836 */ /* 0x000fcc0000000000 */
[----:B------:R-:W-:Y:S01]  /*10370*/  @!P2 IMAD.MOV R9, RZ, RZ, -R9 ;  /* 0x000000ffff09a224 */ /* 0x000fe200078e0a09 */
[----:B------:R-:W-:-:S04]  /*10380*/  @!P1 LOP3.LUT R9, RZ, R4, RZ, 0x33, !PT ;  /* 0x00000004ff099212 */ /* 0x000fc800078e33ff */
[----:B------:R-:W-:Y:S01]  /*10390*/  R2UR UR38, R9 ;  /* 0x00000000092672ca */ /* 0x000fe200000e0000 */
[----:B------:R-:W-:-:S04]  /*103a0*/  IMAD.MOV R9, RZ, RZ, -R9 ;  /* 0x000000ffff097224 */ /* 0x000fc800078e0a09 */
[----:B------:R-:W-:-:S05]  /*103b0*/  IMAD R0, R4, R9, R3 ;  /* 0x0000000904007224 */ /* 0x000fca00078e0203 */
[----:B------:R2:W-:Y:S01]  /*103c0*/  STL [R1+0x24], R0 ;  /* 0x0000240001007387 */ /* 0x0005e20000100800 */
[----:B------:R-:W-:Y:S05]  /*103d0*/  BRA `(.L_x_359) ;  /* 0x0000000000107947 */ /* 0x000fea0003800000 */
.L_x_354:
[----:B------:R0:W-:Y:S01]  /*103e0*/  STL [R1+0x20], R0 ;  /* 0x0000200001007387 */ /* 0x0001e20000100800 */
[----:B------:R-:W-:Y:S01]  /*103f0*/  ULDC UR52, c[0x0][0xc14] ;  /* 0x0003050000347ab9 */ /* 0x000fe20000000800 */
[----:B------:R-:W-:Y:S02]  /*10400*/  UMOV UR38, URZ ;  /* 0x0000003f00267c82 */ /* 0x000fe40008000000 */
[----:B------:R0:W-:Y:S03]  /*10410*/  STL [R1+0x24], RZ ;  /* 0x000024ff01007387 */ /* 0x0001e60000100800 */
.L_x_359:
[----:B------:R-:W3:Y:S04]  /*10420*/  LDL R3, [R1+0x20] ;  /* 0x0000200001037983 */ /* 0x000ee80000100800 */
[----:B------:R-:W4:Y:S01]  /*10430*/  LDL R2, [R1+0x24] ;  /* 0x0000240001027983 */ /* 0x000f220000100800 */
[----:B------:R-:W-:Y:S02]  /*10440*/  IMAD.U32 R6, RZ, RZ, UR38 ;  /* 0x00000026ff067e24 */ /* 0x000fe4000f8e00ff */
[----:B--2---:R-:W-:Y:S01]  /*10450*/  IMAD.U32 R7, RZ, RZ, UR52 ;  /* 0x00000034ff077e24 */ /* 0x004fe2000f8e00ff */
[----:B0-----:R-:W0:Y:S02]  /*10460*/  S2R R0, SR_TID.X ;  /* 0x0000000000007919 */ /* 0x001e240000002100 */
[----:B0-----:R-:W-:Y:S01]  /*10470*/  LOP3.LUT R0, R0, 0x1f, RZ, 0xc0, !PT ;  /* 0x0000001f00007812 */ /* 0x001fe200078ec0ff */
[----:B------:R-:W-:Y:S03]  /*10480*/  BAR.SYNC.DEFER_BLOCKING 0x4, 0x180 ;  /* 0x0106000000007b1d */ /* 0x000fe60000010000 */
[----:B------:R-:W-:-:S13]  /*10490*/  ISETP.NE.AND P0, PT, R0, RZ, PT ;  /* 0x000000ff0000720c */ /* 0x000fda0003f05270 */
[----:B------:R-:W-:Y:S01]  /*104a0*/  @!P0 MOV R0, 0x400 ;  /* 0x0000040000008802 */ /* 0x000fe20000000f00 */
[----:B---3--:R-:W-:Y:S02]  /*104b0*/  IMAD.MOV.U32 R4, RZ, RZ, R3 ;  /* 0x000000ffff047224 */ /* 0x008fe400078e0003 */
[----:B------:R-:W0:Y:S01]  /*104c0*/  @!P0 S2R R3, SR_CgaCtaId ;  /* 0x0000000000038919 */ /* 0x000e220000008800 */
[----:B----4-:R-:W-:Y:S01]  /*104d0*/  IMAD.MOV.U32 R5, RZ, RZ, R2 ;  /* 0x000000ffff057224 */ /* 0x010fe200078e0002 */
[----:B0-----:R-:W-:-:S05]  /*104e0*/  @!P0 LEA R0, R3, R0, 0x18 ;  /* 0x0000000003008211 */ /* 0x001fca00078ec0ff */
[----:B------:R0:W-:Y:S01]  /*104f0*/  @!P0 STS.128 [R0+0x298d0], R4 ;  /* 0x0298d00400008388 */ /* 0x0001e20000000c00 */
[----:B------:R-:W-:Y:S06]  /*10500*/  BAR.ARV 0x5, 0x180 ;  /* 0x0146000000007b1d */ /* 0x000fec0000002000 */
.L_x_352:
[----:B------:R-:W-:Y:S02]  /*10510*/  ULDC UR4, c[0x0][0xc14] ;  /* 0x0003050000047ab9 */ /* 0x000fe40000000800 */
[----:B------:R-:W-:-:S06]  /*10520*/  UISETP.GE.AND UP0, UPT, UR52, UR4, UPT ;  /* 0x000000043400728c */ /* 0x000fcc000bf06270 */
[----:B------:R-:W-:-:S13]  /*10530*/  PLOP3.LUT P0, PT, PT, PT, UP0, 0x80, 0x0 ;  /* 0x000000000000781c */ /* 0x000fda0003f0f008 */
[----:B------:R-:W-:Y:S05]  /*10540*/  @!P0 BRA `(.L_x_360) ;  /* 0xffffffc400708947 */ /* 0x000fea000383ffff */
.L_x_300:
[----:B0-----:R-:W2:Y:S01]  /*10550*/  LDL.LU R0, [R1+0x2c] ;  /* 0x00002c0001007983 */ /* 0x001ea20000300800 */
[----:B------:R-:W-:Y:S01]  /*10560*/  BSSY B0, `(.L_x_361) ;  /* 0x000000b000007945 */ /* 0x000fe20003800000 */
[----:B-1----:R-:W0:Y:S01]  /*10570*/  S2R R5, SR_CgaCtaId ;  /* 0x0000000000057919 */ /* 0x002e220000008800 */
[----:B--2---:R-:W-:-:S05]  /*10580*/  VIADD R0, R0, 0x1 ;  /* 0x0000000100007836 */ /* 0x004fca0000000000 */
[----:B------:R-:W-:-:S04]  /*10590*/  LEA.HI R2, R0, R0, RZ, 0x1 ;  /* 0x0000000000027211 */ /* 0x000fc800078f08ff */
[----:B------:R-:W-:-:S05]  /*105a0*/  LOP3.LUT R3, R2, 0xfffffffe, RZ, 0xc0, !PT ;  /* 0xfffffffe02037812 */ /* 0x000fca00078ec0ff */
[----:B------:R-:W-:Y:S01]  /*105b0*/  IMAD.IADD R3, R0, 0x1, -R3 ;  /* 0x0000000100037824 */ /* 0x000fe200078e0a03 */
[----:B------:R-:W-:-:S04]  /*105c0*/  MOV R0, 0x400 ;  /* 0x0000040000007802 */ /* 0x000fc80000000f00 */
[----:B0-----:R-:W-:Y:S02]  /*105d0*/  LEA R0, R5, R0, 0x18 ;  /* 0x0000000005007211 */ /* 0x001fe400078ec0ff */
[----:B------:R-:W-:-:S04]  /*105e0*/  SHF.L.U32 R3, R3, 0x1f, RZ ;  /* 0x0000001f03037819 */ /* 0x000fc800000006ff */
[----:B------:R-:W0:Y:S02]  /*105f0*/  SYNCS.PHASECHK.TRANS64.TRYWAIT P0, [R0+URZ+0x29820], R3 ;  /* 0x02982003000075a7 */ /* 0x000e24000800017f */
[----:B0-----:R-:W-:Y:S05]  /*10600*/  @!P0 BRA `(.L_x_362) ;  /* 0x00000008004c8947 */ /* 0x001fea0003800000 */
.L_x_392:
[----:B------:R-:W-:Y:S05]  /*10610*/  BSYNC B0 ;  /* 0x0000000000007941 */ /* 0x000fea0003800000 */
.L_x_361:
[----:B------:R-:W-:-:S03]  /*10620*/  UMOV UR4, 0xffffffff ;  /* 0xffffffff00047882 */ /* 0x000fc60000000000 */
[----:B------:R-:W-:Y:S05]  /*10630*/  BRA.DIV UR4, `(.L_x_363) ;  /* 0x0000000a04547947 */ /* 0x000fea000b800000 */
[----:B------:R-:W1:Y:S02]  /*10640*/  S2R R2, SR_TID.X ;  /* 0x0000000000027919 */ /* 0x000e640000002100 */
[----:B-1----:R-:W-:-:S04]  /*10650*/  SHF.R.U32.HI R2, RZ, 0x5, R2 ;  /* 0x00000005ff027819 */ /* 0x002fc80000011602 */
[----:B------:R-:W-:-:S05]  /*10660*/  LOP3.LUT R2, R2, 0x3, RZ, 0xc0, !PT ;  /* 0x0000000302027812 */ /* 0x000fca00078ec0ff */
[----:B------:R1:W2:Y:S02]  /*10670*/  SHFL.IDX PT, R14, R2, RZ, 0x1f ;  /* 0x00001fff020e7589 */ /* 0x0002a400000e0000 */
.L_x_395:
[----:B--2---:R-:W-:Y:S01]  /*10680*/  ISETP.NE.AND P0, PT, R14, RZ, PT ;  /* 0x000000ff0e00720c */ /* 0x004fe20003f05270 */
[----:B------:R-:W-:-:S12]  /*10690*/  BSSY B0, `(.L_x_364) ;  /* 0x000002e000007945 */ /* 0x000fd80003800000 */
[----:B------:R-:W-:Y:S05]  /*106a0*/  @P0 BRA `(.L_x_365) ;  /* 0x0000000000b00947 */ /* 0x000fea0003800000 */
[----:B------:R-:W-:-:S03]  /*106b0*/  UMOV UR4, 0xffffffff ;  /* 0xffffffff00047882 */ /* 0x000fc60000000000 */
[----:B------:R-:W-:Y:S05]  /*106c0*/  BRA.DIV UR4, `(.L_x_366) ;  /* 0x0000000a04647947 */ /* 0x000fea000b800000 */
[----:B------:R-:W-:-:S13]  /*106d0*/  ELECT P6, URZ, PT ;  /* 0x00000000003f782f */ /* 0x000fda00038c0000 */
.L_x_398:
[----:B------:R-:W-:Y:S05]  /*106e0*/  @!P6 BRA `(.L_x_365) ;  /* 0x0000000000a0e947 */ /* 0x000fea0003800000 */
[----:B------:R-:W-:-:S06]  /*106f0*/  ULOP3.LUT UR4, UR40, 0x2, URZ, 0xfc, !UPT ;  /* 0x0000000228047892 */ /* 0x000fcc000f8efc3f */
[----:B-1----:R-:W-:-:S05]  /*10700*/  IMAD.U32 R2, RZ, RZ, UR4 ;  /* 0x00000004ff027e24 */ /* 0x002fca000f8e00ff */
[----:B------:R-:W-:-:S13]  /*10710*/  ISETP.NE.AND P0, PT, R2, 0x3, PT ;  /* 0x000000030200780c */ /* 0x000fda0003f05270 */
[----:B------:R-:W-:Y:S05]  /*10720*/  @!P0 BRA `(.L_x_367) ;  /* 0x0000000000048947 */ /* 0x000fea0003800000 */
[----:B------:R-:W-:Y:S01]  /*10730*/  BPT.TRAP 0x1 ;  /* 0x000000040000795c */ /* 0x000fe20000300000 */
.L_x_367:
[----:B0-----:R-:W2:Y:S04]  /*10740*/  LDL R3, [R1] ;  /* 0x0000000001037983 */ /* 0x001ea80000100800 */
[----:B------:R-:W3:Y:S01]  /*10750*/  LDL.LU R7, [R1+0xc] ;  /* 0x00000c0001077983 */ /* 0x000ee20000300800 */
[----:B------:R-:W-:-:S04]  /*10760*/  VIADD R2, R0, 0x29840 ;  /* 0x0002984000027836 */ /* 0x000fc80000000000 */
[C---:B--2---:R-:W-:Y:S02]  /*10770*/  IMAD R6, R3.reuse, 0x8, R2 ;  /* 0x0000000803067824 */ /* 0x044fe400078e0202 */
[----:B------:R-:W-:Y:S01]  /*10780*/  VIADD R3, R3, 0x1 ;  /* 0x0000000103037836 */ /* 0x000fe20000000000 */
[----:B---3--:R-:W-:-:S04]  /*10790*/  SHF.L.U32 R5, R7, 0x1f, RZ ;  /* 0x0000001f07057819 */ /* 0x008fc800000006ff */
[C---:B------:R-:W-:Y:S01]  /*107a0*/  ISETP.NE.AND P2, PT, R3.reuse, 0x2, PT ;  /* 0x000000020300780c */ /* 0x040fe20003f45270 */
[----:B------:R-:W0:Y:S03]  /*107b0*/  SYNCS.PHASECHK.TRANS64.TRYWAIT P1, [R6+URZ], R5 ;  /* 0x00000005060075a7 */ /* 0x000e26000802017f */
[----:B------:R-:W-:Y:S02]  /*107c0*/  SEL R4, RZ, 0x1, P2 ;  /* 0x00000001ff047807 */ /* 0x000fe40001000000 */
[----:B------:R-:W-:Y:S02]  /*107d0*/  SEL R3, R3, RZ, P2 ;  /* 0x000000ff03037207 */ /* 0x000fe40001000000 */
[----:B------:R-:W-:-:S03]  /*107e0*/  LOP3.LUT R4, R7, R4, RZ, 0x3c, !PT ;  /* 0x0000000407047212 */ /* 0x000fc600078e3cff */
[----:B------:R-:W-:Y:S01]  /*107f0*/  IMAD R7, R3, 0x8, R2 ;  /* 0x0000000803077824 */ /* 0x000fe200078e0202 */
[----:B------:R-:W-:Y:S01]  /*10800*/  SHF.L.U32 R2, R4, 0x1f, RZ ;  /* 0x0000001f04027819 */ /* 0x000fe200000006ff */
[----:B0-----:R-:W-:Y:S06]  /*10810*/  @!P1 BRA `(.L_x_368) ;  /* 0x0000000800309947 */ /* 0x001fec0003800000 */
.L_x_399:
[----:B------:R-:W1:Y:S02]  /*10820*/  SYNCS.PHASECHK.TRANS64.TRYWAIT P1, [R7+URZ], R2 ;  /* 0x00000002070075a7 */ /* 0x000e64000802017f */
[----:B-1----:R-:W-:Y:S05]  /*10830*/  @!P1 BRA `(.L_x_369) ;  /* 0x00000008003c9947 */ /* 0x002fea0003800000 */
.L_x_400:
[----:B------:R-:W-:Y:S05]  /*10840*/  @!P0 BRA `(.L_x_370) ;  /* 0x0000000000048947 */ /* 0x000fea0003800000 */
[----:B------:R-:W-:Y:S01]  /*10850*/  BPT.TRAP 0x1 ;  /* 0x000000040000795c */ /* 0x000fe20000300000 */
.L_x_370:
[----:B------:R-:W2:Y:S02]  /*10860*/  LDL.LU R4, [R1] ;  /* 0x0000000001047983 */ /* 0x000ea40000300800 */
[----:B--2---:R-:W-:-:S04]  /*10870*/  IMAD R4, R4, 0x8, R0 ;  /* 0x0000000804047824 */ /* 0x004fc800078e0200 */
[----:B------:R-:W2:Y:S02]  /*10880*/  SYNCS.PHASECHK.TRANS64.TRYWAIT P1, [R4+URZ+0x29860], R5 ;  /* 0x02986005040075a7 */ /* 0x000ea4000802017f */
[----:B--2---:R-:W-:Y:S05]  /*10890*/  @!P1 BRA `(.L_x_371) ;  /* 0x0000000800389947 */ /* 0x004fea0003800000 */
.L_x_401:
[----:B------:R-:W-:Y:S05]  /*108a0*/  @!P0 BRA `(.L_x_372) ;  /* 0x0000000000048947 */ /* 0x000fea0003800000 */
[----:B------:R-:W-:Y:S01]  /*108b0*/  BPT.TRAP 0x1 ;  /* 0x000000040000795c */ /* 0x000fe20000300000 */
.L_x_372:
[----:B------:R-:W-:-:S04]  /*108c0*/  IMAD R3, R3, 0x8, R0 ;  /* 0x0000000803037824 */ /* 0x000fc800078e0200 */
[----:B------:R-:W3:Y:S02]  /*108d0*/  SYNCS.PHASECHK.TRANS64.TRYWAIT P1, [R3+URZ+0x29860], R2 ;  /* 0x02986002030075a7 */ /* 0x000ee4000802017f */
[----:B---3--:R-:W-:Y:S05]  /*108e0*/  @!P1 BRA `(.L_x_373) ;  /* 0x0000000800389947 */ /* 0x008fea0003800000 */
.L_x_402:
[----:B------:R-:W-:Y:S05]  /*108f0*/  @!P0 BRA `(.L_x_374) ;  /* 0x0000000000048947 */ /* 0x000fea0003800000 */
[----:B------:R-:W-:Y:S01]  /*10900*/  BPT.TRAP 0x1 ;  /* 0x000000040000795c */ /* 0x000fe20000300000 */
.L_x_374:
[----:B------:R-:W4:Y:S02]  /*10910*/  SYNCS.PHASECHK.TRANS64.TRYWAIT P0, [R4+URZ+0x29880], R5 ;  /* 0x02988005040075a7 */ /* 0x000f24000800017f */
[----:B----4-:R-:W-:Y:S05]  /*10920*/  @!P0 BRA `(.L_x_375) ;  /* 0x00000008003c8947 */ /* 0x010fea0003800000 */
.L_x_376:
[----:B------:R0:W0:Y:S02]  /*10930*/  SYNCS.PHASECHK.TRANS64.TRYWAIT P0, [R3+URZ+0x29880], R2 ;  /* 0x02988002030075a7 */ /* 0x000024000800017f */
[----:B0-----:R-:W-:Y:S05]  /*10940*/  @!P0 NANOSLEEP.SYNCS 0x989680 ;  /* 0x009896800000895d */ /* 0x001fea0003900000 */
[----:B------:R-:W0:Y:S02]  /*10950*/  @!P0 SYNCS.PHASECHK.TRANS64 P0, [R3+URZ+0x29880], R2 ;  /* 0x02988002030085a7 */ /* 0x000e24000800007f */
[----:B0-----:R-:W-:Y:S05]  /*10960*/  @!P0 BRA `(.L_x_376) ;  /* 0xfffffffc00f08947 */ /* 0x001fea000383ffff */
.L_x_365:
[----:B------:R-:W-:Y:S05]  /*10970*/  BSYNC B0 ;  /* 0x0000000000007941 */ /* 0x000fea0003800000 */
.L_x_364:
[----:B------:R-:W-:Y:S05]  /*10980*/  EXIT ;  /* 0x000000000000794d */ /* 0x000fea0003800000 */
.L_x_250:
[----:B0-----:R0:W1:Y:S02]  /*10990*/  SYNCS.PHASECHK.TRANS64.TRYWAIT P1, [R3+URZ+0x29800], R10 ;  /* 0x0298000a030075a7 */ /* 0x001064000802017f */
[----:B-1----:R-:W-:Y:S05]  /*109a0*/  @!P1 NANOSLEEP.SYNCS 0x989680 ;  /* 0x009896800000995d */ /* 0x002fea0003900000 */
[----:B------:R-:W1:Y:S02]  /*109b0*/  @!P1 SYNCS.PHASECHK.TRANS64 P1, [R3+URZ+0x29800], R10 ;  /* 0x0298000a030095a7 */ /* 0x000e64000802007f */
[----:B-1----:R-:W-:Y:S05]  /*109c0*/  @!P1 BRA `(.L_x_250) ;  /* 0xfffffffc00f09947 */ /* 0x002fea000383ffff */
[----:B------:R-:W-:Y:S05]  /*109d0*/  BRA `(.L_x_377) ;  /* 0xffffff0c00f87947 */ /* 0x000fea000383ffff */
.L_x_254:
[----:B--2---:R2:W3:Y:S02]  /*109e0*/  SYNCS.PHASECHK.TRANS64.TRYWAIT P1, [R5+URZ+0x29830], R6 ;  /* 0x02983006050075a7 */ /* 0x0044e4000802017f */
[----:B---3--:R-:W-:Y:S05]  /*109f0*/  @!P1 NANOSLEEP.SYNCS 0x989680 ;  /* 0x009896800000995d */ /* 0x008fea0003900000 */
[----:B------:R-:W3:Y:S02]  /*10a00*/  @!P1 SYNCS.PHASECHK.TRANS64 P1, [R5+URZ+0x29830], R6 ;  /* 0x02983006050095a7 */ /* 0x000ee4000802007f */
[----:B---3--:R-:W-:Y:S05]  /*10a10*/  @!P1 BRA `(.L_x_254) ;  /* 0xfffffffc00f09947 */ /* 0x008fea000383ffff */
[----:B------:R-:W-:Y:S05]  /*10a20*/  BRA `(.L_x_253) ;  /* 0xffffff1000207947 */ /* 0x000fea000383ffff */
.L_x_259:
[----:B-1----:R-:W-:-:S04]  /*10a30*/  IMAD.U32 R4, RZ, RZ, UR6 ;  /* 0x00000006ff047e24 */ /* 0x002fc8000f8e00ff */
[----:B------:R1:W2:Y:S03]  /*10a40*/  SYNCS.PHASECHK.TRANS64.TRYWAIT P1, [R4+URZ+0x29830], R3 ;  /* 0x02983003040075a7 */ /* 0x0002a6000802017f */
[----:B--2---:R-:W-:Y:S05]  /*10a50*/  @!P1 NANOSLEEP.SYNCS 0x989680 ;  /* 0x009896800000995d */ /* 0x004fea0003900000 */
[----:B------:R-:W2:Y:S02]  /*10a60*/  @!P1 SYNCS.PHASECHK.TRANS64 P1, [R4+URZ+0x29830], R3 ;  /* 0x02983003040095a7 */ /* 0x000ea4000802007f */
[----:B--2---:R-:W-:Y:S05]  /*10a70*/  @!P1 BRA `(.L_x_259) ;  /* 0xfffffffc00ec9947 */ /* 0x004fea000383ffff */
[----:B------:R-:W-:Y:S05]  /*10a80*/  BRA `(.L_x_256) ;  /* 0xffffff4c00587947 */ /* 0x000fea000383ffff */
.L_x_263:
[----:B-1----:R-:W-:-:S04]  /*10a90*/  IMAD.U32 R4, RZ, RZ, UR6 ;  /* 0x00000006ff047e24 */ /* 0x002fc8000f8e00ff */
[----:B------:R1:W2:Y:S03]  /*10aa0*/  SYNCS.PHASECHK.TRANS64.TRYWAIT P1, [R4+URZ+0x29850], R3 ;  /* 0x02985003040075a7 */ /* 0x0002a6000802017f */
[----:B--2---:R-:W-:Y:S05]  /*10ab0*/  @!P1 NANOSLEEP.SYNCS 0x989680 ;  /* 0x009896800000995d */ /* 0x004fea0003900000 */
[----:B------:R-:W2:Y:S02]  /*10ac0*/  @!P1 SYNCS.PHASECHK.TRANS64 P1, [R4+URZ+0x29850], R3 ;  /* 0x02985003040095a7 */ /* 0x000ea4000802007f */
[----:B--2---:R-:W-:Y:S05]  /*10ad0*/  @!P1 BRA `(.L_x_263) ;  /* 0xfffffffc00ec9947 */ /* 0x004fea000383ffff */
[----:B------:R-:W-:Y:S05]  /*10ae0*/  BRA `(.L_x_260) ;  /* 0xffffff5800647947 */ /* 0x000fea000383ffff */
.L_x_269:
[----:B-1----:R1:W2:Y:S02]  /*10af0*/  SYNCS.PHASECHK.TRANS64.TRYWAIT P1, [R15+URZ+0x29850], R0 ;  /* 0x029850000f0075a7 */ /* 0x0022a4000802017f */
[----:B--2---:R-:W-:Y:S05]  /*10b00*/  @!P1 NANOSLEEP.SYNCS 0x989680 ;  /* 0x009896800000995d */ /* 0x004fea0003900000 */
[----:B------:R-:W2:Y:S02]  /*10b10*/  @!P1 SYNCS.PHASECHK.TRANS64 P1, [R15+URZ+0x29850], R0 ;  /* 0x029850000f0095a7 */ /* 0x000ea4000802007f */
[----:B--2---:R-:W-:Y:S05]  /*10b20*/  @!P1 BRA `(.L_x_269) ;  /* 0xfffffffc00f09947 */ /* 0x004fea000383ffff */
[----:B------:R-:W-:Y:S05]  /*10b30*/  BRA `(.L_x_268) ;  /* 0xffffff8000ec7947 */ /* 0x000fea000383ffff */
.L_x_309:
[----:B------:R-:W-:Y:S02]  /*10b40*/  IMAD.MOV.U32 R13, RZ, RZ, R4 ;  /* 0x000000ffff0d7224 */ /* 0x000fe400078e0004 */
[----:B------:R-:W-:Y:S02]  /*10b50*/  IMAD.MOV.U32 R12, RZ, RZ, RZ ;  /* 0x000000ffff0c7224 */ /* 0x000fe400078e00ff */
[----:B------:R-:W-:Y:S02]  /*10b60*/  IMAD.MOV.U32 R11, RZ, RZ, 0x1f ;  /* 0x0000001fff0b7424 */ /* 0x000fe400078e00ff */
[----:B------:R-:W-:-:S07]  /*10b70*/  IMAD.MOV.U32 R15, RZ, RZ, -0x1 ;  /* 0xffffffffff0f7424 */ /* 0x000fce00078e00ff */
[----:B0-----:R-:W-:Y:S05]  /*10b80*/  WARPSYNC.COLLECTIVE R15, `(.L_x_378) ;  /* 0x000000000f087348 */ /* 0x001fea0003c00000 */
[----:B------:R1:W2:Y:S02]  /*10b90*/  SHFL.IDX P6, R14, R13, R12, R11 ;  /* 0x0000000c0d0e7389 */ /* 0x0002a400000c000b */
[----:B012---:R-:W-:Y:S01]  /*10ba0*/  ENDCOLLECTIVE ;  /* 0x000000000000791b */ /* 0x007fe20003800000 */
.L_x_378:
[----:B------:R-:W-:Y:S05]  /*10bb0*/  BRA `(.L_x_379) ;  /* 0xffffffcc00687947 */ /* 0x000fea000383ffff */
.L_x_311:
[----:B------:R-:W-:Y:S01]  /*10bc0*/  BSSY B0, `(.L_x_380) ;  /* 0x0000006000007945 */ /* 0x000fe20003800000 */
[----:B------:R-:W-:-:S07]  /*10bd0*/  IMAD.MOV.U32 R15, RZ, RZ, -0x1 ;  /* 0xffffffffff0f7424 */ /* 0x000fce00078e00ff */
[----:B-1----:R-:W-:Y:S05]  /*10be0*/  WARPSYNC.COLLECTIVE R15, `(.L_x_381) ;  /* 0x000000000f0c7348 */ /* 0x002fea0003c00000 */
[----:B------:R-:W-:Y:S02]  /*10bf0*/  ELECT P6, UR62, PT ;  /* 0x00000000003e782f */ /* 0x000fe400038c0000 */
[----:B------:R-:W-:Y:S01]  /*10c00*/  MOV R14, UR62 ;  /* 0x0000003e000e7c02 */ /* 0x000fe20008000f00 */
[----:B-1----:R-:W-:Y:S10]  /*10c10*/  ENDCOLLECTIVE ;  /* 0x000000000000791b */ /* 0x002ff40003800000 */
.L_x_381:
[----:B------:R-:W-:Y:S05]  /*10c20*/  BSYNC B0 ;  /* 0x0000000000007941 */ /* 0x000fea0003800000 */
.L_x_380:
[----:B------:R-:W-:Y:S05]  /*10c30*/  BRA `(.L_x_382) ;  /* 0xffffffcc00687947 */ /* 0x000fea000383ffff */
.L_x_314:
[----:B0-----:R0:W2:Y:S02]  /*10c40*/  SYNCS.PHASECHK.TRANS64.TRYWAIT P2, [R2+URZ+0x29880], R3 ;  /* 0x02988003020075a7 */ /* 0x0010a4000804017f */
[----:B--2---:R-:W-:Y:S05]  /*10c50*/  @!P2 NANOSLEEP.SYNCS 0x989680 ;  /* 0x009896800000a95d */ /* 0x004fea0003900000 */
[----:B------:R-:W2:Y:S02]  /*10c60*/  @!P2 SYNCS.PHASECHK.TRANS64 P2, [R2+URZ+0x29880], R3 ;  /* 0x029880030200a5a7 */ /* 0x000ea4000804007f */
[----:B--2---:R-:W-:Y:S05]  /*10c70*/  @!P2 BRA `(.L_x_314) ;  /* 0xfffffffc00f0a947 */ /* 0x004fea000383ffff */
[----:B------:R-:W-:Y:S05]  /*10c80*/  BRA `(.L_x_383) ;  /* 0xffffffcc00c47947 */ /* 0x000fea000383ffff */
.L_x_316:
[----:B-1----:R1:W2:Y:S02]  /*10c90*/  SYNCS.PHASECHK.TRANS64.TRYWAIT P2, [R2+URZ+0x29840], R3 ;  /* 0x02984003020075a7 */ /* 0x0022a4000804017f */
[----:B--2---:R-:W-:Y:S05]  /*10ca0*/  @!P2 NANOSLEEP.SYNCS 0x989680 ;  /* 0x009896800000a95d */ /* 0x004fea0003900000 */
[----:B------:R-:W2:Y:S02]  /*10cb0*/  @!P2 SYNCS.PHASECHK.TRANS64 P2, [R2+URZ+0x29840], R3 ;  /* 0x029840030200a5a7 */ /* 0x000ea4000804007f */
[----:B--2---:R-:W-:Y:S05]  /*10cc0*/  @!P2 BRA `(.L_x_316) ;  /* 0xfffffffc00f0a947 */ /* 0x004fea000383ffff */
[----:B------:R-:W-:Y:S05]  /*10cd0*/  BRA `(.L_x_384) ;  /* 0xffffffd000207947 */ /* 0x000fea000383ffff */
.L_x_319:
[----:B--2---:R-:W-:-:S04]  /*10ce0*/  IMAD.U32 R3, RZ, RZ, UR41 ;  /* 0x00000029ff037e24 */ /* 0x004fc8000f8e00ff */
[----:B------:R2:W3:Y:S03]  /*10cf0*/  SYNCS.PHASECHK.TRANS64.TRYWAIT P0, [R3+URZ+0x29820], R2 ;  /* 0x02982002030075a7 */ /* 0x0004e6000800017f */
[----:B---3--:R-:W-:Y:S05]  /*10d00*/  @!P0 NANOSLEEP.SYNCS 0x989680 ;  /* 0x009896800000895d */ /* 0x008fea0003900000 */
[----:B------:R-:W3:Y:S02]  /*10d10*/  @!P0 SYNCS.PHASECHK.TRANS64 P0, [R3+URZ+0x29820], R2 ;  /* 0x02982002030085a7 */ /* 0x000ee4000800007f */
[----:B---3--:R-:W-:Y:S05]  /*10d20*/  @!P0 BRA `(.L_x_319) ;  /* 0xfffffffc00ec8947 */ /* 0x008fea000383ffff */
[----:B------:R-:W-:Y:S05]  /*10d30*/  BRA `(.L_x_385) ;  /* 0xffffffd4003c7947 */ /* 0x000fea000383ffff */
.L_x_325:
[----:B-1----:R1:W3:Y:S02]  /*10d40*/  SYNCS.PHASECHK.TRANS64.TRYWAIT P0, [R4+URZ+0x29880], R3 ;  /* 0x02988003040075a7 */ /* 0x0022e4000800017f */
[----:B---3--:R-:W-:Y:S05]  /*10d50*/  @!P0 NANOSLEEP.SYNCS 0x989680 ;  /* 0x009896800000895d */ /* 0x008fea0003900000 */
[----:B------:R-:W3:Y:S02]  /*10d60*/  @!P0 SYNCS.PHASECHK.TRANS64 P0, [R4+URZ+0x29880], R3 ;  /* 0x02988003040085a7 */ /* 0x000ee4000800007f */
[----:B---3--:R-:W-:Y:S05]  /*10d70*/  @!P0 BRA `(.L_x_325) ;  /* 0xfffffffc00f08947 */ /* 0x008fea000383ffff */
[----:B------:R-:W-:Y:S05]  /*10d80*/  BRA `(.L_x_386) ;  /* 0xffffffd400f07947 */ /* 0x000fea000383ffff */
.L_x_330:
[----:B--2---:R2:W3:Y:S02]  /*10d90*/  SYNCS.PHASECHK.TRANS64.TRYWAIT P0, [R4+URZ+0x29840], R3 ;  /* 0x02984003040075a7 */ /* 0x0044e4000800017f */
[----:B---3--:R-:W-:Y:S05]  /*10da0*/  @!P0 NANOSLEEP.SYNCS 0x989680 ;  /* 0x009896800000895d */ /* 0x008fea0003900000 */
[----:B------:R-:W3:Y:S02]  /*10db0*/  @!P0 SYNCS.PHASECHK.TRANS64 P0, [R4+URZ+0x29840], R3 ;  /* 0x02984003040085a7 */ /* 0x000ee4000800007f */
[----:B---3--:R-:W-:Y:S05]  /*10dc0*/  @!P0 BRA `(.L_x_330) ;  /* 0xfffffffc00f08947 */ /* 0x008fea000383ffff */
[----:B------:R-:W-:Y:S05]  /*10dd0*/  BRA `(.L_x_387) ;  /* 0xffffffd800787947 */ /* 0x000fea000383ffff */
.L_x_338:
[----:B---3--:R-:W3:Y:S02]  /*10de0*/  LDL R3, [R1+0x4] ;  /* 0x0000040001037983 */ /* 0x008ee40000100800 */
[----:B---3--:R3:W4:Y:S02]  /*10df0*/  SYNCS.PHASECHK.TRANS64.TRYWAIT P2, [R3+URZ+0x29870], R2 ;  /* 0x02987002030075a7 */ /* 0x008724000804017f */
[----:B----4-:R-:W-:Y:S05]  /*10e00*/  @!P2 NANOSLEEP.SYNCS 0x989680 ;  /* 0x009896800000a95d */ /* 0x010fea0003900000 */
[----:B------:R-:W4:Y:S02]  /*10e10*/  @!P2 SYNCS.PHASECHK.TRANS64 P2, [R3+URZ+0x29870], R2 ;  /* 0x029870020300a5a7 */ /* 0x000f24000804007f */
[----:B----4-:R-:W-:Y:S05]  /*10e20*/  @!P2 BRA `(.L_x_338) ;  /* 0xfffffffc00eca947 */ /* 0x010fea000383ffff */
[----:B------:R-:W-:Y:S05]  /*10e30*/  BRA `(.L_x_388) ;  /* 0xffffffdc00a07947 */ /* 0x000fea000383ffff */
.L_x_340:
[----:B-1----:R-:W3:Y:S02]  /*10e40*/  LDL R4, [R1+0x4] ;  /* 0x0000040001047983 */ /* 0x002ee40000100800 */
[----:B---3--:R1:W3:Y:S02]  /*10e50*/  SYNCS.PHASECHK.TRANS64.TRYWAIT P2, [R4+URZ+0x29860], R3 ;  /* 0x02986003040075a7 */ /* 0x0082e4000804017f */
[----:B---3--:R-:W-:Y:S05]  /*10e60*/  @!P2 NANOSLEEP.SYNCS 0x989680 ;  /* 0x009896800000a95d */ /* 0x008fea0003900000 */
[----:B------:R-:W3:Y:S02]  /*10e70*/  @!P2 SYNCS.PHASECHK.TRANS64 P2, [R4+URZ+0x29860], R3 ;  /* 0x029860030400a5a7 */ /* 0x000ee4000804007f */
[----:B---3--:R-:W-:Y:S05]  /*10e80*/  @!P2 BRA `(.L_x_340) ;  /* 0xfffffffc00eca947 */ /* 0x008fea000383ffff */
[----:B------:R-:W-:Y:S05]  /*10e90*/  BRA `(.L_x_389) ;  /* 0xffffffdc00a87947 */ /* 0x000fea000383ffff */
.L_x_347:
[----:B--2---:R2:W3:Y:S02]  /*10ea0*/  SYNCS.PHASECHK.TRANS64.TRYWAIT P0, [R20+URZ+0x29870], R3 ;  /* 0x02987003140075a7 */ /* 0x0044e4000800017f */
[----:B---3--:R-:W-:Y:S05]  /*10eb0*/  @!P0 NANOSLEEP.SYNCS 0x989680 ;  /* 0x009896800000895d */ /* 0x008fea0003900000 */
[----:B------:R-:W3:Y:S02]  /*10ec0*/  @!P0 SYNCS.PHASECHK.TRANS64 P0, [R20+URZ+0x29870], R3 ;  /* 0x02987003140085a7 */ /* 0x000ee4000800007f */
[----:B---3--:R-:W-:Y:S05]  /*10ed0*/  @!P0 BRA `(.L_x_347) ;  /* 0xfffffffc00f08947 */ /* 0x008fea000383ffff */
[----:B------:R-:W-:Y:S05]  /*10ee0*/  BRA `(.L_x_390) ;  /* 0xffffffe400747947 */ /* 0x000fea000383ffff */
.L_x_349:
[----:B--2---:R2:W3:Y:S02]  /*10ef0*/  SYNCS.PHASECHK.TRANS64.TRYWAIT P0, [R20+URZ+0x29860], R3 ;  /* 0x02986003140075a7 */ /* 0x0044e4000800017f */
[----:B---3--:R-:W-:Y:S05]  /*10f00*/  @!P0 NANOSLEEP.SYNCS 0x989680 ;  /* 0x009896800000895d */ /* 0x008fea0003900000 */
[----:B------:R-:W3:Y:S02]  /*10f10*/  @!P0 SYNCS.PHASECHK.TRANS64 P0, [R20+URZ+0x29860], R3 ;  /* 0x02986003140085a7 */ /* 0x000ee4000800007f */
[----:B---3--:R-:W-:Y:S05]  /*10f20*/  @!P0 BRA `(.L_x_349) ;  /* 0xfffffffc00f08947 */ /* 0x008fea000383ffff */
[----:B------:R-:W-:Y:S05]  /*10f30*/  BRA `(.L_x_391) ;  /* 0xffffffe4007c7947 */ /* 0x000fea000383ffff */
.L_x_362:
[----:B0-----:R0:W1:Y:S02]  /*10f40*/  SYNCS.PHASECHK.TRANS64.TRYWAIT P0, [R0+URZ+0x29820], R3 ;  /* 0x02982003000075a7 */ /* 0x001064000800017f */
[----:B-1----:R-:W-:Y:S05]  /*10f50*/  @!P0 NANOSLEEP.SYNCS 0x989680 ;  /* 0x009896800000895d */ /* 0x002fea0003900000 */
[----:B------:R-:W1:Y:S02]  /*10f60*/  @!P0 SYNCS.PHASECHK.TRANS64 P0, [R0+URZ+0x29820], R3 ;  /* 0x02982003000085a7 */ /* 0x000e64000800007f */
[----:B-1----:R-:W-:Y:S05]  /*10f70*/  @!P0 BRA `(.L_x_362) ;  /* 0xfffffffc00f08947 */ /* 0x002fea000383ffff */
[----:B------:R-:W-:Y:S05]  /*10f80*/  BRA `(.L_x_392) ;  /* 0xfffffff400a07947 */ /* 0x000fea000383ffff */
.L_x_363:
[----:B------:R-:W1:Y:S01]  /*10f90*/  S2R R2, SR_TID.X ;  /* 0x0000000000027919 */ /* 0x000e620000002100 */
[----:B------:R-:W-:Y:S01]  /*10fa0*/  BSSY B0, `(.L_x_393) ;  /* 0x000000a000007945 */ /* 0x000fe20003800000 */
[----:B------:R-:W-:Y:S02]  /*10fb0*/  IMAD.MOV.U32 R12, RZ, RZ, RZ ;  /* 0x000000ffff0c7224 */ /* 0x000fe400078e00ff */
[----:B------:R-:W-:Y:S02]  /*10fc0*/  IMAD.MOV.U32 R11, RZ, RZ, 0x1f ;  /* 0x0000001fff0b7424 */ /* 0x000fe400078e00ff */
[----:B------:R-:W-:Y:S01]  /*10fd0*/  IMAD.MOV.U32 R15, RZ, RZ, -0x1 ;  /* 0xffffffffff0f7424 */ /* 0x000fe200078e00ff */
[----:B-1----:R-:W-:-:S04]  /*10fe0*/  SHF.R.U32.HI R2, RZ, 0x5, R2 ;  /* 0x00000005ff027819 */ /* 0x002fc80000011602 */
[----:B------:R-:W-:-:S05]  /*10ff0*/  LOP3.LUT R2, R2, 0x3, RZ, 0xc0, !PT ;  /* 0x0000000302027812 */ /* 0x000fca00078ec0ff */
[----:B------:R-:W-:-:S07]  /*11000*/  IMAD.MOV.U32 R13, RZ, RZ, R2 ;  /* 0x000000ffff0d7224 */ /* 0x000fce00078e0002 */
[----:B0-----:R-:W-:Y:S05]  /*11010*/  WARPSYNC.COLLECTIVE R15, `(.L_x_394) ;  /* 0x000000000f087348 */ /* 0x001fea0003c00000 */
[----:B------:R1:W2:Y:S02]  /*11020*/  SHFL.IDX P6, R14, R13, R12, R11 ;  /* 0x0000000c0d0e7389 */ /* 0x0002a400000c000b */
[----:B012---:R-:W-:Y:S01]  /*11030*/  ENDCOLLECTIVE ;  /* 0x000000000000791b */ /* 0x007fe20003800000 */
.L_x_394:
[----:B------:R-:W-:Y:S05]  /*11040*/  BSYNC B0 ;  /* 0x0000000000007941 */ /* 0x000fea0003800000 */
.L_x_393:
[----:B------:R-:W-:Y:S05]  /*11050*/  BRA `(.L_x_395) ;  /* 0xfffffff400887947 */ /* 0x000fea000383ffff */
.L_x_366:
[----:B------:R-:W-:Y:S01]  /*11060*/  BSSY B1, `(.L_x_396) ;  /* 0x0000006000017945 */ /* 0x000fe20003800000 */
[----:B------:R-:W-:-:S07]  /*11070*/  IMAD.MOV.U32 R15, RZ, RZ, -0x1 ;  /* 0xffffffffff0f7424 */ /* 0x000fce00078e00ff */
[----:B01----:R-:W-:Y:S05]  /*11080*/  WARPSYNC.COLLECTIVE R15, `(.L_x_397) ;  /* 0x000000000f0c7348 */ /* 0x003fea0003c00000 */
[----:B------:R-:W-:Y:S02]  /*11090*/  ELECT P6, UR62, PT ;  /* 0x00000000003e782f */ /* 0x000fe400038c0000 */
[----:B------:R-:W-:Y:S01]  /*110a0*/  MOV R14, UR62 ;  /* 0x0000003e000e7c02 */ /* 0x000fe20008000f00 */
[----:B01----:R-:W-:Y:S10]  /*110b0*/  ENDCOLLECTIVE ;  /* 0x000000000000791b */ /* 0x003ff40003800000 */
.L_x_397:
[----:B------:R-:W-:Y:S05]  /*110c0*/  BSYNC B1 ;  /* 0x0000000000017941 */ /* 0x000fea0003800000 */
.L_x_396:
[----:B------:R-:W-:Y:S05]  /*110d0*/  BRA `(.L_x_398) ;  /* 0xfffffff400807947 */ /* 0x000fea000383ffff */
.L_x_368:
[----:B0-----:R0:W1:Y:S02]  /*110e0*/  SYNCS.PHASECHK.TRANS64.TRYWAIT P1, [R6+URZ], R5 ;  /* 0x00000005060075a7 */ /* 0x001064000802017f */
[----:B-1----:R-:W-:Y:S05]  /*110f0*/  @!P1 NANOSLEEP.SYNCS 0x989680 ;  /* 0x009896800000995d */ /* 0x002fea0003900000 */
[----:B------:R-:W1:Y:S02]  /*11100*/  @!P1 SYNCS.PHASECHK.TRANS64 P1, [R6+URZ], R5 ;  /* 0x00000005060095a7 */ /* 0x000e64000802007f */
[----:B-1----:R-:W-:Y:S05]  /*11110*/  @!P1 BRA `(.L_x_368) ;  /* 0xfffffffc00f09947 */ /* 0x002fea000383ffff */
[----:B------:R-:W-:Y:S05]  /*11120*/  BRA `(.L_x_399) ;  /* 0xfffffff400bc7947 */ /* 0x000fea000383ffff */
.L_x_369:
[----:B-1----:R1:W2:Y:S02]  /*11130*/  SYNCS.PHASECHK.TRANS64.TRYWAIT P1, [R7+URZ], R2 ;  /* 0x00000002070075a7 */ /* 0x0022a4000802017f */
[----:B--2---:R-:W-:Y:S05]  /*11140*/  @!P1 NANOSLEEP.SYNCS 0x989680 ;  /* 0x009896800000995d */ /* 0x004fea0003900000 */
[----:B------:R-:W2:Y:S02]  /*11150*/  @!P1 SYNCS.PHASECHK.TRANS64 P1, [R7+URZ], R2 ;  /* 0x00000002070095a7 */ /* 0x000ea4000802007f */
[----:B--2---:R-:W-:Y:S05]  /*11160*/  @!P1 BRA `(.L_x_369) ;  /* 0xfffffffc00f09947 */ /* 0x004fea000383ffff */
[----:B------:R-:W-:Y:S05]  /*11170*/  BRA `(.L_x_400) ;  /* 0xfffffff400b07947 */ /* 0x000fea000383ffff */
.L_x_371:
[----:B--2---:R2:W3:Y:S02]  /*11180*/  SYNCS.PHASECHK.TRANS64.TRYWAIT P1, [R4+URZ+0x29860], R5 ;  /* 0x02986005040075a7 */ /* 0x0044e4000802017f */
[----:B---3--:R-:W-:Y:S05]  /*11190*/  @!P1 NANOSLEEP.SYNCS 0x989680 ;  /* 0x009896800000995d */ /* 0x008fea0003900000 */
[----:B------:R-:W3:Y:S02]  /*111a0*/  @!P1 SYNCS.PHASECHK.TRANS64 P1, [R4+URZ+0x29860], R5 ;  /* 0x02986005040095a7 */ /* 0x000ee4000802007f */
[----:B---3--:R-:W-:Y:S05]  /*111b0*/  @!P1 BRA `(.L_x_371) ;  /* 0xfffffffc00f09947 */ /* 0x008fea000383ffff */
[----:B------:R-:W-:Y:S05]  /*111c0*/  BRA `(.L_x_401) ;  /* 0xfffffff400b47947 */ /* 0x000fea000383ffff */
.L_x_373:
[----:B---3--:R3:W4:Y:S02]  /*111d0*/  SYNCS.PHASECHK.TRANS64.TRYWAIT P1, [R3+URZ+0x29860], R2 ;  /* 0x02986002030075a7 */ /* 0x008724000802017f */
[----:B----4-:R-:W-:Y:S05]  /*111e0*/  @!P1 NANOSLEEP.SYNCS 0x989680 ;  /* 0x009896800000995d */ /* 0x010fea0003900000 */
[----:B------:R-:W4:Y:S02]  /*111f0*/  @!P1 SYNCS.PHASECHK.TRANS64 P1, [R3+URZ+0x29860], R2 ;  /* 0x02986002030095a7 */ /* 0x000f24000802007f */
[----:B----4-:R-:W-:Y:S05]  /*11200*/  @!P1 BRA `(.L_x_373) ;  /* 0xfffffffc00f09947 */ /* 0x010fea000383ffff */
[----:B------:R-:W-:Y:S05]  /*11210*/  BRA `(.L_x_402) ;  /* 0xfffffff400b47947 */ /* 0x000fea000383ffff */
.L_x_375:
[----:B----4-:R4:W0:Y:S02]  /*11220*/  SYNCS.PHASECHK.TRANS64.TRYWAIT P0, [R4+URZ+0x29880], R5 ;  /* 0x02988005040075a7 */ /* 0x010824000800017f */
[----:B0-----:R-:W-:Y:S05]  /*11230*/  @!P0 NANOSLEEP.SYNCS 0x989680 ;  /* 0x009896800000895d */ /* 0x001fea0003900000 */
[----:B------:R-:W0:Y:S02]  /*11240*/  @!P0 SYNCS.PHASECHK.TRANS64 P0, [R4+URZ+0x29880], R5 ;  /* 0x02988005040085a7 */ /* 0x000e24000800007f */
[----:B0-----:R-:W-:Y:S05]  /*11250*/  @!P0 BRA `(.L_x_375) ;  /* 0xfffffffc00f08947 */ /* 0x001fea000383ffff */
[----:B------:R-:W-:Y:S05]  /*11260*/  BRA `(.L_x_376) ;  /* 0xfffffff400b07947 */ /* 0x000fea000383ffff */
.L_x_403:
        /* <DEDUP_REMOVED lines=9> */
.L_x_2624:


//--------------------- .text._ZN7cutlass13device_kernelIN5flash11enable_sm90INS1_16FlashAttnFwdSm90INS1_25CollectiveMainloopFwdSm90ILi2EN4cute5tupleIJNS5_1CILi1EEES8_S8_EEENS6_IJNS7_ILi128EEENS7_ILi160EEENS7_ILi192EEEEEELi128ENS_12float_e4m3_tEfNS_4arch4Sm90ELb0ELb0ELb1ELb1ELb0ELb1ELb0ELb1ELb1ELb0ELb0ELb0EEENS1_21CollectiveEpilogueFwdINS6_IJSA_SA_SB_EEES9_NS_10bfloat16_tESG_Li256ELb1ELb0ELb0ELb1EEENS1_36VarlenDynamicPersistentTileSchedulerILi128ELi160ELi256ELi128ELb0ELb0ELb1ELb0ELb1ELb1EEEEEEEEEvNT_6ParamsE --------------------------
	.section	.text._ZN7cutlass13device_kernelIN5flash11enable_sm90INS1_16FlashAttnFwdSm90INS1_25CollectiveMainloopFwdSm90ILi2EN4cute5tupleIJNS5_1CILi1EEES8_S8_EEENS6_IJNS7_ILi128EEENS7_ILi160EEENS7_ILi192EEEEEELi128ENS_12float_e4m3_tEfNS_4arch4Sm90ELb0ELb0ELb1ELb1ELb0ELb1ELb0ELb1ELb1ELb0ELb0ELb0EEENS1_21CollectiveEpilogueFwdINS6_IJSA_SA_SB_EEES9_NS_10bfloat16_tESG_Li256ELb1ELb0ELb0ELb1EEENS1_36VarlenDynamicPersistentTileSchedulerILi128ELi160ELi256ELi128ELb0ELb0ELb1ELb0ELb1ELb1EEEEEEEEEvNT_6ParamsE,"ax",@progbits
	.align	128
.text._ZN7cutlass13device_kernelIN5flash11enable_sm90INS1_16FlashAttnFwdSm90INS1_25CollectiveMainloopFwdSm90ILi2EN4cute5tupleIJNS5_1CILi1EEES8_S8_EEENS6_IJNS7_ILi128EEENS7_ILi160EEENS7_ILi192EEEEEELi128ENS_12float_e4m3_tEfNS_4arch4Sm90ELb0ELb0ELb1ELb1ELb0ELb1ELb0ELb1ELb1ELb0ELb0ELb0EEENS1_21CollectiveEpilogueFwdINS6_IJSA_SA_SB_EEES9_NS_10bfloat16_tESG_Li256ELb1ELb0ELb0ELb1EEENS1_36VarlenDynamicPersistentTileSchedulerILi128ELi160ELi256ELi128ELb0ELb0ELb1ELb0ELb1ELb1EEEEEEEEEvNT_6ParamsE:
        .type           _ZN7cutlass13device_kernelIN5flash11enable_sm90INS1_16FlashAttnFwdSm90INS1_25CollectiveMainloopFwdSm90ILi2EN4cute5tupleIJNS5_1CILi1EEES8_S8_EEENS6_IJNS7_ILi128EEENS7_ILi160EEENS7_ILi192EEEEEELi128ENS_12float_e4m3_tEfNS_4arch4Sm90ELb0ELb0ELb1ELb1ELb0ELb1ELb0ELb1ELb1ELb0ELb0ELb0EEENS1_21CollectiveEpilogueFwdINS6_IJSA_SA_SB_EEES9_NS_10bfloat16_tESG_Li256ELb1ELb0ELb0ELb1EEENS1_36VarlenDynamicPersistentTileSchedulerILi128ELi160ELi256ELi128ELb0ELb0ELb1ELb0ELb1ELb1EEEEEEEEEvNT_6ParamsE,@function
        .size           _ZN7cutlass13device_kernelIN5flash11enable_sm90INS1_16FlashAttnFwdSm90INS1_25CollectiveMainloopFwdSm90ILi2EN4cute5tupleIJNS5_1CILi1EEES8_S8_EEENS6_IJNS7_ILi128EEENS7_ILi160EEENS7_ILi192EEEEEELi128ENS_12float_e4m3_tEfNS_4arch4Sm90ELb0ELb0ELb1ELb1ELb0ELb1ELb0ELb1ELb1ELb0ELb0ELb0EEENS1_21CollectiveEpilogueFwdINS6_IJSA_SA_SB_EEES9_NS_10bfloat16_tESG_Li256ELb1ELb0ELb0ELb1EEENS1_36VarlenDynamicPersistentTileSchedulerILi128ELi160ELi256ELi128ELb0ELb0ELb1ELb0ELb1ELb1EEEEEEEEEvNT_6ParamsE,(.L_x_2625 - _ZN7cutlass13device_kernelIN5flash11enable_sm90INS1_16FlashAttnFwdSm90INS1_25CollectiveMainloopFwdSm90ILi2EN4cute5tupleIJNS5_1CILi1EEES8_S8_EEENS6_IJNS7_ILi128EEENS7_ILi160EEENS7_ILi192EEEEEELi128ENS_12float_e4m3_tEfNS_4arch4Sm90ELb0ELb0ELb1ELb1ELb0ELb1ELb0ELb1ELb1ELb0ELb0ELb0EEENS1_21CollectiveEpilogueFwdINS6_IJSA_SA_SB_EEES9_NS_10bfloat16_tESG_Li256ELb1ELb0ELb0ELb1EEENS1_36VarlenDynamicPersistentTileSchedulerILi128ELi160ELi256ELi128ELb0ELb0ELb1ELb0ELb1ELb1EEEEEEEEEvNT_6ParamsE)
        .other          _ZN7cutlass13device_kernelIN5flash11enable_sm90INS1_16FlashAttnFwdSm90INS1_25CollectiveMainloopFwdSm90ILi2EN4cute5tupleIJNS5_1CILi1EEES8_S8_EEENS6_IJNS7_ILi128EEENS7_ILi160EEENS7_ILi192EEEEEELi128ENS_12float_e4m3_tEfNS_4arch4Sm90ELb0ELb0ELb1ELb1ELb0ELb1ELb0ELb1ELb1ELb0ELb0ELb0EEENS1_21CollectiveEpilogueFwdINS6_IJSA_SA_SB_EEES9_NS_10bfloat16_tESG_Li256ELb1ELb0ELb0ELb1EEENS1_36VarlenDynamicPersistentTileSchedulerILi128ELi160ELi256ELi128ELb0ELb0ELb1ELb0ELb1ELb1EEEEEEEEEvNT_6ParamsE,@"STO_CUDA_ENTRY STV_DEFAULT"
_ZN7cutlass13device_kernelIN5flash11enable_sm90INS1_16FlashAttnFwdSm90INS1_25CollectiveMainloopFwdSm90ILi2EN4cute5tupleIJNS5_1CILi1EEES8_S8_EEENS6_IJNS7_ILi128EEENS7_ILi160EEENS7_ILi192EEEEEELi128ENS_12float_e4m3_tEfNS_4arch4Sm90ELb0ELb0ELb1ELb1ELb0ELb1ELb0ELb1ELb1ELb0ELb0ELb0EEENS1_21CollectiveEpilogueFwdINS6_IJSA_SA_SB_EEES9_NS_10bfloat16_tESG_Li256ELb1ELb0ELb0ELb1EEENS1_36VarlenDynamicPersistentTileSchedulerILi128ELi160ELi256ELi128ELb0ELb0ELb1ELb0ELb1ELb1EEEEEEEEEvNT_6ParamsE:
        /* <DEDUP_REMOVED lines=14> */
[----:B------:R-:W-:Y:S02]  /*00e0*/  UIADD3 UR12, UP3, UR4, 0x570, URZ ;  /* 0x00000570040c7890 */ /* 0x000fe4000ff7e03f */
[----:B------:R-:W-:-:S02]  /*00f0*/  UIADD3 UR4, UP4, UR4, 0x670, URZ ;  /* 0x0000067004047890 */ /* 0x000fc4000ff9e03f */
[----:B------:R-:W-:Y:S02]  /*0100*/  UIADD3.X UR7, URZ, UR5, URZ, UP0, !UPT ;  /* 0x000000053f077290 */ /* 0x000fe400087fe43f */
[----:B------:R-:W-:Y:S02]  /*0110*/  UIADD3.X UR9, URZ, UR5, URZ, UP1, !UPT ;  /* 0x000000053f097290 */ /* 0x000fe40008ffe43f */
[----:B------:R-:W-:Y:S02]  /*0120*/  UIADD3.X UR11, URZ, UR5, URZ, UP2, !UPT ;  /* 0x000000053f0b7290 */ /* 0x000fe400097fe43f */
[----:B------:R-:W-:Y:S02]  /*0130*/  UIADD3.X UR13, URZ, UR5, URZ, UP3, !UPT ;  /* 0x000000053f0d7290 */ /* 0x000fe40009ffe43f */
[----:B------:R-:W-:Y:S01]  /*0140*/  UIADD3.X UR5, URZ, UR5, URZ, UP4, !UPT ;  /* 0x000000053f057290 */ /* 0x000fe2000a7fe43f */
[----:B------:R0:W-:Y:S02]  /*0150*/  UTMACCTL.PF [UR6] ;  /* 0x00000000060079b9 */ /* 0x0001e40008040000 */
[----:B------:R0:W-:Y:S02]  /*0160*/  UTMACCTL.PF [UR8] ;  /* 0x00000000080079b9 */ /* 0x0001e40008040000 */
[----:B------:R0:W-:Y:S02]  /*0170*/  UTMACCTL.PF [UR10] ;  /* 0x000000000a0079b9 */ /* 0x0001e40008040000 */
[----:B------:R0:W-:Y:S02]  /*0180*/  UTMACCTL.PF [UR12] ;  /* 0x000000000c0079b9 */ /* 0x0001e40008040000 */
[----:B------:R0:W-:Y:S02]  /*0190*/  UTMACCTL.PF [UR4] ;  /* 0x00000000040079b9 */ /* 0x0001e40008040000 */
[----:B0-----:R-:W-:Y:S01]  /*01a0*/  NOP ;  /* 0x0000000000007918 */ /* 0x001fe20000000000 */
.L_x_405:
[----:B------:R-:W-:Y:S05]  /*01b0*/  BSYNC B0 ;  /* 0x0000000000007941 */ /* 0x000fea0003800000 */
.L_x_404:
        /* <DEDUP_REMOVED lines=41> */
.L_x_406:
        /* <DEDUP_REMOVED lines=22> */
.L_x_407:
        /* <DEDUP_REMOVED lines=18> */
.L_x_408:
        /* <DEDUP_REMOVED lines=22> */
.L_x_409:
        /* <DEDUP_REMOVED lines=22> */
.L_x_410:
[----:B------:R-:W-:Y:S01]  /*0990*/  PLOP3.LUT P0, PT, PT, PT, UP0, 0x80, 0x0 ;  /* 0x000000000000781c */ /* 0x000fe20003f0f008 */
[----:B------:R-:W-:Y:S01]  /*09a0*/  UMOV UR36, 0x1 ;  /* 0x0000000100247882 */ /* 0x000fe20000000000 */
[----:B------:R-:W-:Y:S01]  /*09b0*/  NOP ;  /* 0x0000000000007918 */ /* 0x000fe20000000000 */
[----:B------:R-:W-:Y:S01]  /*09c0*/  USEL UR36, UR36, 0x2, !UP0 ;  /* 0x0000000224247887 */ /* 0x000fe2000c000000 */
[----:B------:R-:W-:Y:S01]  /*09d0*/  BSSY B8, `(.L_x_411) ;  /* 0x000273f000087945 */ /* 0x000fe20003800000 */
[----:B------:R-:W-:Y:S01]  /*09e0*/  ULDC.64 UR54, c[0x0][0x208] ;  /* 0x0000820000367ab9 */ /* 0x000fe20000000a00 */
[----:B012-4-:R-:W-:Y:S07]  /*09f0*/  BAR.SYNC.DEFER_BLOCKING 0x0 ;  /* 0x0000000000007b1d */ /* 0x017fee0000010000 */
[----:B------:R-:W-:Y:S05]  /*0a00*/  @!P0 BRA `(.L_x_412) ;  /* 0x0000021000008947 */ /* 0x000fea0003800000 */
.L_x_413:
[----:B------:R-:W-:-:S08]  /*0a10*/  NOP ;  /* 0x0000000000007918 */ /* 0x000fd00000000000 */
[----:B------:R-:W0:Y:S02]  /*0a20*/  USETMAXREG.TRY_ALLOC.CTAPOOL UP0, 0xf0 ;  /* 0x000000f0000079c8 */ /* 0x000e240008000600 */
[----:B0-----:R-:W-:-:S13]  /*0a30*/  PLOP3.LUT P0, PT, PT, PT, UP0, 0x80, 0x0 ;  /* 0x000000000000781c */ /* 0x001fda0003f0f008 */
[----:B------:R-:W-:Y:S05]  /*0a40*/  @!P0 BRA `(.L_x_413) ;  /* 0xfffffffc00f08947 */ /* 0x000fea000383ffff */
[----:B------:R-:W2:Y:S01]  /*0a50*/  LDL.LU R0, [R1+0x18] ;  /* 0x0000180001007983 */ /* 0x000ea20000300800 */
[----:B------:R-:W0:Y:S01]  /*0a60*/  S2R R2, SR_TID.X ;  /* 0x0000000000027919 */ /* 0x000e220000002100 */
[----:B------:R-:W1:Y:S01]  /*0a70*/  S2UR UR37, SR_CgaCtaId ;  /* 0x00000000002579c3 */ /* 0x000e620000008800 */
[----:B------:R-:W-:Y:S01]  /*0a80*/  UMOV UR4, 0x400 ;  /* 0x0000040000047882 */ /* 0x000fe20000000000 */
[----:B0-----:R-:W-:-:S06]  /*0a90*/  SHF.R.U32.HI R2, RZ, 0x7, R2 ;  /* 0x00000007ff027819 */ /* 0x001fcc0000011602 */
[----:B------:R-:W-:Y:S06]  /*0aa0*/  BAR.ARV 0x8, 0x120 ;  /* 0x0204800000007b1d */ /* 0x000fec0000002000 */
[----:B------:R-:W-:-:S13]  /*0ab0*/  ISETP.NE.AND P0, PT, R2, 0x1, PT ;  /* 0x000000010200780c */ /* 0x000fda0003f05270 */
[----:B------:R-:W-:Y:S08]  /*0ac0*/  @!P0 BAR.ARV 0x9, 0x100 ;  /* 0x0244000000008b1d */ /* 0x000ff00000002000 */
[----:B------:R-:W-:Y:S01]  /*0ad0*/  BAR.SYNC.DEFER_BLOCKING 0x5, 0x180 ;  /* 0x0146000000007b1d */ /* 0x000fe20000010000 */
[----:B-1----:R-:W-:-:S06]  /*0ae0*/  ULEA UR4, UR37, UR4, 0x18 ;  /* 0x0000000425047291 */ /* 0x002fcc000f8ec03f */
[----:B------:R-:W-:Y:S01]  /*0af0*/  IMAD.U32 R18, RZ, RZ, UR4 ;  /* 0x00000004ff127e24 */ /* 0x000fe2000f8e00ff */
[----:B------:R-:W-:-:S04]  /*0b00*/  ULDC UR4, c[0x0][0xc14] ;  /* 0x0003050000047ab9 */ /* 0x000fc80000000800 */
[----:B------:R-:W0:Y:S01]  /*0b10*/  LDS.128 R144, [R18+0x298d0] ;  /* 0x0298d00012907984 */ /* 0x000e220000000c00 */
[----:B------:R-:W-:Y:S06]  /*0b20*/  BAR.ARV 0x4, 0x180 ;  /* 0x0106000000007b1d */ /* 0x000fec0000002000 */
[----:B--2---:R-:W-:-:S04]  /*0b30*/  LOP3.LUT R0, R0, 0xfffffffb, RZ, 0xc0, !PT ;  /* 0xfffffffb00007812 */ /* 0x004fc800078ec0ff */
[----:B------:R-:W-:-:S05]  /*0b40*/  @P0 LOP3.LUT R0, R0, 0x4, RZ, 0xfc, !PT ;  /* 0x0000000400000812 */ /* 0x000fca00078efcff */
[----:B------:R1:W-:Y:S01]  /*0b50*/  STL [R1+0x18], R0 ;  /* 0x0000180001007387 */ /* 0x0003e20000100800 */
[----:B0-----:R-:W-:-:S13]  /*0b60*/  ISETP.GE.AND P0, PT, R147, UR4, PT ;  /* 0x0000000493007c0c */ /* 0x001fda000bf06270 */
[----:B-1----:R-:W-:Y:S05]  /*0b70*/  @P0 BRA `(.L_x_414) ;  /* 0x0000027000900947 */ /* 0x002fea0003800000 */
[----:B------:R-:W0:Y:S01]  /*0b80*/  S2R R0, SR_TID.X ;  /* 0x0000000000007919 */ /* 0x000e220000002100 */
[----:B------:R-:W-:Y:S01]  /*0b90*/  R2UR UR52, R18 ;  /* 0x00000000123472ca */ /* 0x000fe200000e0000 */
[----:B------:R-:W-:Y:S01]  /*0ba0*/  IMAD.MOV.U32 R223, RZ, RZ, -0x2 ;  /* 0xfffffffeffdf7424 */ /* 0x000fe200078e00ff */
[----:B------:R-:W-:Y:S01]  /*0bb0*/  MOV R19, RZ ;  /* 0x000000ff00137202 */ /* 0x000fe20000000f00 */
[----:B------:R-:W-:Y:S01]  /*0bc0*/  IMAD.MOV.U32 R171, RZ, RZ, RZ ;  /* 0x000000ffffab7224 */ /* 0x000fe200078e00ff */
[----:B------:R-:W-:Y:S01]  /*0bd0*/  ULOP3.LUT UR53, UR36, 0x1, URZ, 0xfc, !UPT ;  /* 0x0000000124357892 */ /* 0x000fe2000f8efc3f */
[----:B------:R-:W-:Y:S01]  /*0be0*/  IMAD.MOV.U32 R175, RZ, RZ, RZ ;  /* 0x000000ffffaf7224 */ /* 0x000fe200078e00ff */
[----:B------:R-:W-:Y:S01]  /*0bf0*/  UMOV UR43, URZ ;  /* 0x0000003f002b7c82 */ /* 0x000fe20008000000 */
[----:B------:R-:W-:-:S06]  /*0c00*/  IMAD.MOV.U32 R148, RZ, RZ, RZ ;  /* 0x000000ffff947224 */ /* 0x000fcc00078e00ff */
[----:B------:R-:W-:Y:S01]  /*0c10*/  UIADD3 UR52, UR52, 0x14400, URZ ;  /* 0x0001440034347890 */ /* 0x000fe2000fffe03f */
[----:B0-----:R-:W-:-:S05]  /*0c20*/  VIADD R235, R0, 0xffffff80 ;  /* 0xffffff8000eb7836 */ /* 0x001fca0000000000 */
[----:B------:R-:W-:-:S04]  /*0c30*/  SHF.R.S32.HI R0, RZ, 0x1f, R235 ;  /* 0x0000001fff007819 */ /* 0x000fc800000114eb */
[CC--:B------:R-:W-:Y:S02]  /*0c40*/  LEA.HI R2, R0.reuse, R235.reuse, RZ, 0x4 ;  /* 0x000000eb00027211 */ /* 0x0c0fe400078f20ff */
[CC--:B------:R-:W-:Y:S02]  /*0c50*/  LEA.HI R3, R0.reuse, R235.reuse, RZ, 0x5 ;  /* 0x000000eb00037211 */ /* 0x0c0fe400078f28ff */
[----:B------:R-:W-:Y:S02]  /*0c60*/  LEA.HI R5, R0, R235, RZ, 0x2 ;  /* 0x000000eb00057211 */ /* 0x000fe400078f10ff */
[----:B------:R-:W-:Y:S02]  /*0c70*/  SHF.R.S32.HI R205, RZ, 0x4, R2 ;  /* 0x00000004ffcd7819 */ /* 0x000fe40000011402 */
[----:B------:R-:W-:Y:S02]  /*0c80*/  LOP3.LUT R4, R2, 0x3fffff0, RZ, 0xc0, !PT ;  /* 0x03fffff002047812 */ /* 0x000fe400078ec0ff */
[----:B------:R-:W-:-:S02]  /*0c90*/  SHF.L.U32 R3, R3, 0x5, RZ ;  /* 0x0000000503037819 */ /* 0x000fc400000006ff */
[--C-:B------:R-:W-:Y:S01]  /*0ca0*/  SHF.R.S32.HI R6, RZ, 0x2, R5.reuse ;  /* 0x00000002ff067819 */ /* 0x100fe20000011405 */
[----:B------:R-:W-:Y:S01]  /*0cb0*/  IMAD.IADD R4, R235, 0x1, -R4 ;  /* 0x00000001eb047824 */ /* 0x000fe200078e0a04 */
[----:B------:R-:W-:Y:S02]  /*0cc0*/  LEA.HI R2, R2, R205, RZ, 0x1 ;  /* 0x000000cd02027211 */ /* 0x000fe400078f08ff */
[----:B------:R-:W-:Y:S02]  /*0cd0*/  SHF.R.S32.HI R5, RZ, 0x1f, R5 ;  /* 0x0000001fff057819 */ /* 0x000fe40000011405 */
[----:B------:R-:W-:Y:S02]  /*0ce0*/  LOP3.LUT R3, R3, 0xfffffc00, RZ, 0xc0, !PT ;  /* 0xfffffc0003037812 */ /* 0x000fe400078ec0ff */
[----:B------:R-:W-:Y:S02]  /*0cf0*/  LOP3.LUT R2, R2, 0x1ffffffe, RZ, 0xc0, !PT ;  /* 0x1ffffffe02027812 */ /* 0x000fe400078ec0ff */
[----:B------:R-:W-:Y:S01]  /*0d00*/  LEA.HI R5, R5, R6, RZ, 0x2 ;  /* 0x0000000605057211 */ /* 0x000fe200078f10ff */
[----:B------:R-:W-:-:S02]  /*0d10*/  IMAD R3, R4, 0x40, R3 ;  /* 0x0000004004037824 */ /* 0x000fc400078e0203 */
[----:B------:R-:W-:Y:S01]  /*0d20*/  IMAD.IADD R2, R205, 0x1, -R2 ;  /* 0x00000001cd027824 */ /* 0x000fe200078e0a02 */
[----:B------:R-:W-:Y:S02]  /*0d30*/  LOP3.LUT R7, R5, 0xfffffffc, RZ, 0xc0, !PT ;  /* 0xfffffffc05077812 */ /* 0x000fe400078ec0ff */
[-C--:B------:R-:W-:Y:S01]  /*0d40*/  LEA.HI R5, R235, R235.reuse, RZ, 0x1 ;  /* 0x000000ebeb057211 */ /* 0x080fe200078f08ff */
[----:B------:R-:W-:Y:S01]  /*0d50*/  IMAD R234, R2, 0x8, R3 ;  /* 0x0000000802ea7824 */ /* 0x000fe200078e0203 */
[----:B------:R-:W-:Y:S02]  /*0d60*/  LEA.HI R2, R0, R235, RZ, 0x7 ;  /* 0x000000eb00027211 */ /* 0x000fe400078f38ff */
[--C-:B------:R-:W-:Y:S02]  /*0d70*/  SHF.R.S32.HI R168, RZ, 0x1, R5.reuse ;  /* 0x00000001ffa87819 */ /* 0x100fe40000011405 */
[----:B------:R-:W-:Y:S02]  /*0d80*/  SHF.R.S32.HI R3, RZ, 0x1f, R5 ;  /* 0x0000001fff037819 */ /* 0x000fe40000011405 */
[----:B------:R-:W-:-:S02]  /*0d90*/  LOP3.LUT R4, R2, 0xffffff80, RZ, 0xc0, !PT ;  /* 0xffffff8002047812 */ /* 0x000fc400078ec0ff */
[----:B------:R-:W-:Y:S02]  /*0da0*/  LEA.HI R3, R3, R168, RZ, 0x3 ;  /* 0x000000a803037211 */ /* 0x000fe400078f18ff */
[C---:B------:R-:W-:Y:S01]  /*0db0*/  IADD3 R211, R168.reuse, 0x80, RZ ;  /* 0x00000080a8d37810 */ /* 0x040fe20007ffe0ff */
[----:B------:R-:W-:Y:S01]  /*0dc0*/  IMAD.IADD R215, R235, 0x1, -R4 ;  /* 0x00000001ebd77824 */ /* 0x000fe200078e0a04 */
[----:B------:R-:W-:Y:S02]  /*0dd0*/  LOP3.LUT R3, R3, 0xfffffff8, RZ, 0xc0, !PT ;  /* 0xfffffff803037812 */ /* 0x000fe400078ec0ff */
[----:B------:R-:W-:Y:S02]  /*0de0*/  SHF.R.S32.HI R4, RZ, 0x1f, R211 ;  /* 0x0000001fff047819 */ /* 0x000fe400000114d3 */
[----:B------:R-:W-:Y:S01]  /*0df0*/  LOP3.LUT R214, R5, 0xfffffffe, RZ, 0xc0, !PT ;  /* 0xfffffffe05d67812 */ /* 0x000fe200078ec0ff */
[----:B------:R-:W-:Y:S01]  /*0e00*/  IMAD.IADD R220, R168, 0x1, -R3 ;  /* 0x00000001a8dc7824 */ /* 0x000fe200078e0a03 */
[----:B------:R-:W-:-:S02]  /*0e10*/  IADD3 R7, R6, -R7, RZ ;  /* 0x8000000706077210 */ /* 0x000fc40007ffe0ff */
[-C--:B------:R-:W-:Y:S01]  /*0e20*/  LEA.HI R11, R211, R211.reuse, RZ, 0x1 ;  /* 0x000000d3d30b7211 */ /* 0x080fe200078f08ff */
[----:B------:R-:W-:Y:S01]  /*0e30*/  IMAD.IADD R214, R235, 0x1, -R214 ;  /* 0x00000001ebd67824 */ /* 0x000fe200078e0ad6 */
[----:B------:R-:W-:Y:S02]  /*0e40*/  LEA.HI R6, R4, R211, RZ, 0x3 ;  /* 0x000000d304067211 */ /* 0x000fe400078f18ff */
[----:B------:R-:W-:Y:S01]  /*0e50*/  SHF.L.U32 R3, R220, 0x7, RZ ;  /* 0x00000007dc037819 */ /* 0x000fe200000006ff */
[----:B------:R-:W-:Y:S01]  /*0e60*/  IMAD.SHL.U32 R22, R214, 0x10, RZ ;  /* 0x00000010d6167824 */ /* 0x000fe200078e00ff */
[----:B------:R-:W-:Y:S01]  /*0e70*/  SHF.R.S32.HI R8, RZ, 0x1f, R215 ;  /* 0x0000001fff087819 */ /* 0x000fe200000114d7 */
[----:B------:R-:W-:Y:S01]  /*0e80*/  IMAD.SHL.U32 R9, R6, 0x40, RZ ;  /* 0x0000004006097824 */ /* 0x000fe200078e00ff */
[----:B------:R-:W-:Y:S01]  /*0e90*/  LOP3.LUT R4, R11, 0x3fffffe, RZ, 0xc0, !PT ;  /* 0x03fffffe0b047812 */ /* 0x000fe200078ec0ff */
[C---:B------:R-:W-:Y:S01]  /*0ea0*/  VIADD R169, R22.reuse, 0x20 ;  /* 0x0000002016a97836 */ /* 0x040fe20000000000 */
[----:B------:R-:W-:Y:S01]  /*0eb0*/  LOP3.LUT R3, R3, 0x380, RZ, 0xc0, !PT ;  /* 0x0000038003037812 */ /* 0x000fe200078ec0ff */
[----:B------:R-:W-:Y:S01]  /*0ec0*/  VIADD R170, R22, 0x40 ;  /* 0x0000004016aa7836 */ /* 0x000fe20000000000 */
[----:B------:R-:W-:Y:S01]  /*0ed0*/  LEA.HI R5, R5, R168, RZ, 0x1 ;  /* 0x000000a805057211 */ /* 0x000fe200078f08ff */
[----:B------:R-:W-:Y:S01]  /*0ee0*/  IMAD.IADD R197, R211, 0x1, -R4 ;  /* 0x00000001d3c57824 */ /* 0x000fe200078e0a04 */
[----:B------:R-:W-:-:S02]  /*0ef0*/  LEA.HI R6, R8, R215, RZ, 0x2 ;  /* 0x000000d708067211 */ /* 0x000fc400078f10ff */
[----:B------:R-:W-:Y:S02]  /*0f00*/  LOP3.LUT R14, R9, 0xfffffe00, RZ, 0xc0, !PT ;  /* 0xfffffe00090e7812 */ /* 0x000fe400078ec0ff */
[----:B------:R-:W-:Y:S02]  /*0f10*/  SHF.R.U32.HI R4, RZ, 0x3, R3 ;  /* 0x00000003ff047819 */ /* 0x000fe40000011603 */
[----:B------:R-:W-:Y:S02]  /*0f20*/  LOP3.LUT R5, R5, 0x3fffffe, RZ, 0xc0, !PT ;  /* 0x03fffffe05057812 */ /* 0x000fe400078ec0ff */
[----:B------:R-:W-:Y:S02]  /*0f30*/  SHF.R.S32.HI R9, RZ, 0x2, R6 ;  /* 0x00000002ff097819 */ /* 0x000fe40000011406 */
[----:B------:R-:W-:Y:S02]  /*0f40*/  LOP3.LUT R3, R3, 0x10, R22, 0xf8, !PT ;  /* 0x0000001003037812 */ /* 0x000fe400078ef816 */
[----:B------:R-:W-:-:S02]  /*0f50*/  SHF.R.S32.HI R10, RZ, 0x1f, R6 ;  /* 0x0000001fff0a7819 */ /* 0x000fc40000011406 */
[----:B------:R-:W-:Y:S02]  /*0f60*/  LOP3.LUT R12, R6, 0x7ffffffc, RZ, 0xc0, !PT ;  /* 0x7ffffffc060c7812 */ /* 0x000fe400078ec0ff */
[----:B------:R-:W-:Y:S01]  /*0f70*/  LOP3.LUT R6, R3, R4, RZ, 0x3c, !PT ;  /* 0x0000000403067212 */ /* 0x000fe200078e3cff */
[----:B------:R-:W-:Y:S01]  /*0f80*/  IMAD.IADD R4, R168, 0x1, -R5 ;  /* 0x00000001a8047824 */ /* 0x000fe200078e0a05 */
[----:B------:R-:W-:Y:S01]  /*0f90*/  LEA.HI R10, R10, R9, RZ, 0x3 ;  /* 0x000000090a0a7211 */ /* 0x000fe200078f18ff */
[----:B------:R-:W-:Y:S01]  /*0fa0*/  IMAD.IADD R12, R215, 0x1, -R12 ;  /* 0x00000001d70c7824 */ /* 0x000fe200078e0a0c */
[----:B------:R-:W-:Y:S01]  /*0fb0*/  SHF.R.S32.HI R219, RZ, 0x7, R2 ;  /* 0x00000007ffdb7819 */ /* 0x000fe20000011402 */
[C---:B------:R-:W-:Y:S01]  /*0fc0*/  IMAD R174, R205.reuse, 0x8, R4 ;  /* 0x00000008cdae7824 */ /* 0x040fe200078e0204 */
[----:B------:R-:W-:Y:S01]  /*0fd0*/  LOP3.LUT R10, R10, 0xfffffff8, RZ, 0xc0, !PT ;  /* 0xfffffff80a0a7812 */ /* 0x000fe200078ec0ff */
[----:B------:R-:W-:Y:S01]  /*0fe0*/  IMAD R205, R205, 0x400, R6 ;  /* 0x00000400cdcd7824 */ /* 0x000fe200078e0206 */
[----:B------:R-:W-:Y:S01]  /*0ff0*/  LEA.HI R2, R2, R219, RZ, 0x1 ;  /* 0x000000db02027211 */ /* 0x000fe200078f08ff */
[----:B------:R-:W-:Y:S01]  /*1000*/  IMAD.SHL.U32 R174, R174, 0x40, RZ ;  /* 0x00000040aeae7824 */ /* 0x000fe200078e00ff */
[----:B------:R-:W-:Y:S01]  /*1010*/  LEA.HI R8, R8, R215, RZ, 0x5 ;  /* 0x000000d708087211 */ /* 0x000fe200078f28ff */
[----:B------:R-:W-:Y:S01]  /*1020*/  IMAD R223, R12, R223, 0xa0 ;  /* 0x000000a00cdf7424 */ /* 0x000fe200078e02df */
[----:B------:R-:W-:-:S02]  /*1030*/  SHF.R.S32.HI R4, RZ, 0x1f, R169 ;  /* 0x0000001fff047819 */ /* 0x000fc400000114a9 */
[----:B------:R-:W-:Y:S02]  /*1040*/  IADD3 R9, R9, -R10, RZ ;  /* 0x8000000a09097210 */ /* 0x000fe40007ffe0ff */
[----:B------:R-:W-:Y:S02]  /*1050*/  LOP3.LUT R2, R2, 0x3fffffe, RZ, 0xc0, !PT ;  /* 0x03fffffe02027812 */ /* 0x000fe400078ec0ff */
[----:B------:R-:W-:Y:S02]  /*1060*/  SHF.R.S32.HI R8, RZ, 0x5, R8 ;  /* 0x00000005ff087819 */ /* 0x000fe40000011408 */
[----:B------:R-:W-:Y:S02]  /*1070*/  SHF.L.U32 R172, R7, 0x7, RZ ;  /* 0x0000000707ac7819 */ /* 0x000fe400000006ff */
[----:B------:R-:W-:Y:S01]  /*1080*/  LEA.HI R3, R4, R169, RZ, 0x4 ;  /* 0x000000a904037211 */ /* 0x000fe200078f20ff */
[----:B------:R-:W-:Y:S01]  /*1090*/  IMAD R9, R8, 0x10, R9 ;  /* 0x0000001008097824 */ /* 0x000fe200078e0209 */
[----:B------:R-:W-:-:S02]  /*10a0*/  SHF.R.S32.HI R5, RZ, 0x1f, R170 ;  /* 0x0000001fff057819 */ /* 0x000fc400000114aa */
[----:B------:R-:W-:Y:S02]  /*10b0*/  LEA.HI R4, R4, R169, RZ, 0x6 ;  /* 0x000000a904047211 */ /* 0x000fe400078f30ff */
[----:B------:R-:W-:Y:S02]  /*10c0*/  IADD3 R2, R219, -R2, RZ ;  /* 0x80000002db027210 */ /* 0x000fe40007ffe0ff */
[----:B------:R-:W-:Y:S02]  /*10d0*/  LOP3.LUT R172, R172, 0x180, RZ, 0xc0, !PT ;  /* 0x00000180acac7812 */ /* 0x000fe400078ec0ff */
[----:B------:R-:W-:Y:S01]  /*10e0*/  LEA.HI R0, R0, R235, RZ, 0x3 ;  /* 0x000000eb00007211 */ /* 0x000fe200078f18ff */
[----:B------:R-:W-:Y:S01]  /*10f0*/  IMAD R224, R2, 0x40, R9 ;  /* 0x0000004002e07824 */ /* 0x000fe200078e0209 */
[CC--:B------:R-:W-:Y:S02]  /*1100*/  LEA.HI R6, R5.reuse, R170.reuse, RZ, 0x6 ;  /* 0x000000aa05067211 */ /* 0x0c0fe400078f30ff */
[----:B------:R-:W-:Y:S01]  /*1110*/  LEA.HI R221, R5, R170, RZ, 0x4 ;  /* 0x000000aa05dd7211 */ /* 0x000fe200078f20ff */
[----:B------:R-:W-:Y:S01]  /*1120*/  IMAD.SHL.U32 R5, R4, 0x80, RZ ;  /* 0x0000008004057824 */ /* 0x000fe200078e00ff */
[----:B------:R-:W-:-:S02]  /*1130*/  LOP3.LUT R4, R172, 0x30, R3, 0xf8, !PT ;  /* 0x00000030ac047812 */ /* 0x000fc400078ef803 */
[----:B------:R-:W-:Y:S02]  /*1140*/  SHF.R.U32.HI R173, RZ, 0x3, R172 ;  /* 0x00000003ffad7819 */ /* 0x000fe400000116ac */
[----:B------:R-:W-:Y:S02]  /*1150*/  LOP3.LUT R2, R0, 0x1ffffff8, RZ, 0xc0, !PT ;  /* 0x1ffffff800027812 */ /* 0x000fe400078ec0ff */
[----:B------:R-:W-:Y:S01]  /*1160*/  LOP3.LUT P0, RZ, R7, 0x2, RZ, 0xc0, !PT ;  /* 0x0000000207ff7812 */ /* 0x000fe2000780c0ff */
[----:B------:R-:W-:Y:S01]  /*1170*/  IMAD.SHL.U32 R7, R6, 0x80, RZ ;  /* 0x0000008006077824 */ /* 0x000fe200078e00ff */
[----:B------:R-:W-:Y:S01]  /*1180*/  LOP3.LUT R5, R5, 0xffffe000, RZ, 0xc0, !PT ;  /* 0xffffe00005057812 */ /* 0x000fe200078ec0ff */
[----:B------:R-:W-:Y:S01]  /*1190*/  IMAD.IADD R2, R235, 0x1, -R2 ;  /* 0x00000001eb027824 */ /* 0x000fe200078e0a02 */
[----:B------:R-:W-:Y:S02]  /*11a0*/  LOP3.LUT R4, R4, R173, RZ, 0x3c, !PT ;  /* 0x000000ad04047212 */ /* 0x000fe400078e3cff */
[----:B------:R-:W-:Y:S01]  /*11b0*/  SHF.R.S32.HI R200, RZ, 0x3, R0 ;  /* 0x00000003ffc87819 */ /* 0x000fe20000011400 */
[----:B------:R-:W-:Y:S01]  /*11c0*/  IMAD.SHL.U32 R199, R2, 0x8, RZ ;  /* 0x0000000802c77824 */ /* 0x000fe200078e00ff */
[----:B------:R-:W-:-:S02]  /*11d0*/  LOP3.LUT R0, R172, 0x10, R22, 0xf8, !PT ;  /* 0x00000010ac007812 */ /* 0x000fc400078ef816 */
[----:B------:R-:W-:Y:S02]  /*11e0*/  LOP3.LUT R6, R172, 0x30, R221, 0xf8, !PT ;  /* 0x00000030ac067812 */ /* 0x000fe400078ef8dd */
[----:B------:R-:W-:Y:S01]  /*11f0*/  IADD3 R5, R4, R174, R5 ;  /* 0x000000ae04057210 */ /* 0x000fe20007ffe005 */
[----:B------:R-:W-:Y:S01]  /*1200*/  IMAD.MOV.U32 R4, RZ, RZ, 0x20 ;  /* 0x00000020ff047424 */ /* 0x000fe200078e00ff */
[----:B------:R-:W-:Y:S02]  /*1210*/  SHF.R.S32.HI R11, RZ, 0x1, R11 ;  /* 0x00000001ff0b7819 */ /* 0x000fe4000001140b */
[-C--:B------:R-:W-:Y:S02]  /*1220*/  LOP3.LUT R203, R0, R173.reuse, RZ, 0x3c, !PT ;  /* 0x000000ad00cb7212 */ /* 0x080fe400078e3cff */
[----:B------:R-:W-:Y:S01]  /*1230*/  LOP3.LUT R7, R7, 0xffffe000, RZ, 0xc0, !PT ;  /* 0xffffe00007077812 */ /* 0x000fe200078ec0ff */
[----:B------:R-:W-:Y:S01]  /*1240*/  IMAD.SHL.U32 R11, R11, 0x80, RZ ;  /* 0x000000800b0b7824 */ /* 0x000fe200078e00ff */
[----:B------:R-:W-:Y:S01]  /*1250*/  LOP3.LUT R6, R6, R173, RZ, 0x3c, !PT ;  /* 0x000000ad06067212 */ /* 0x000fe200078e3cff */
[----:B------:R-:W-:Y:S01]  /*1260*/  IMAD.IADD R203, R174, 0x1, R203 ;  /* 0x00000001aecb7824 */ /* 0x000fe200078e02cb */
[----:B------:R-:W-:-:S02]  /*1270*/  LOP3.LUT R2, R172, 0x30, R22, 0xf8, !PT ;  /* 0x00000030ac027812 */ /* 0x000fc400078ef816 */
[----:B------:R-:W-:Y:S02]  /*1280*/  IADD3 R7, R6, R174, R7 ;  /* 0x000000ae06077210 */ /* 0x000fe40007ffe007 */
[----:B------:R-:W-:Y:S02]  /*1290*/  SHF.R.S32.HI R222, RZ, 0x4, R3 ;  /* 0x00000004ffde7819 */ /* 0x000fe40000011403 */
[----:B------:R-:W-:Y:S01]  /*12a0*/  SEL R0, R4, 0xffffffe0, !P0 ;  /* 0xffffffe004007807 */ /* 0x000fe20004000000 */
[----:B------:R-:W-:Y:S01]  /*12b0*/  IMAD.IADD R216, R18, 0x1, R7 ;  /* 0x0000000112d87824 */ /* 0x000fe200078e0207 */
[----:B------:R-:W-:Y:S02]  /*12c0*/  LOP3.LUT R3, R2, R173, RZ, 0x3c, !PT ;  /* 0x000000ad02037212 */ /* 0x000fe400078e3cff */
[----:B------:R-:W-:Y:S01]  /*12d0*/  LEA R197, R197, R14, 0x6 ;  /* 0x0000000ec5c57211 */ /* 0x000fe200078e30ff */
[----:B------:R-:W-:Y:S01]  /*12e0*/  IMAD.IADD R204, R0, 0x1, R203 ;  /* 0x0000000100cc7824 */ /* 0x000fe200078e02cb */
[----:B------:R-:W-:-:S02]  /*12f0*/  SHF.L.U32 R16, R214, 0x3, RZ ;  /* 0x00000003d6107819 */ /* 0x000fc400000006ff */
[----:B------:R-:W-:Y:S02]  /*1300*/  LOP3.LUT R196, R11, 0x180, RZ, 0xc0, !PT ;  /* 0x000001800bc47812 */ /* 0x000fe400078ec0ff */
[----:B------:R-:W-:Y:S02]  /*1310*/  SHF.R.S32.HI R221, RZ, 0x4, R221 ;  /* 0x00000004ffdd7819 */ /* 0x000fe400000114dd */
[C---:B------:R-:W-:Y:S02]  /*1320*/  IADD3 R218, R18.reuse, R174, R3 ;  /* 0x000000ae12da7210 */ /* 0x040fe40007ffe003 */
[----:B------:R-:W-:Y:S02]  /*1330*/  IADD3 R217, R18, R5, RZ ;  /* 0x0000000512d97210 */ /* 0x000fe40007ffe0ff */
[----:B------:R-:W-:-:S07]  /*1340*/  IADD3 R213, R0, UR52, R203 ;  /* 0x0000003400d57c10 */ /* 0x000fce000fffe0cb */
.L_x_608:
[----:B0-----:R-:W0:Y:S02]  /*1350*/  LDC.64 R206, c[0x0][0xc60] ;  /* 0x00031800ffce7b82 */ /* 0x001e240000000a00 */
[----:B0-----:R-:W-:-:S06]  /*1360*/  IMAD.WIDE R206, R147, 0x4, R206 ;  /* 0x0000000493ce7825 */ /* 0x001fcc00078e02ce */
[----:B--2---:R-:W2:Y:S01]  /*1370*/  LDG.E R206, desc[UR54][R206.64] ;  /* 0x00000036cece7981 */ /* 0x004ea2000c1e1900 */
[----:B------:R-:W-:Y:S05]  /*1380*/  YIELD ;  /* 0x0000000000007946 */ /* 0x000fea0003800000 */
[----:B------:R-:W-:Y:S01]  /*1390*/  ULDC.64 UR4, c[0x0][0xa28] ;  /* 0x00028a0000047ab9 */ /* 0x000fe20000000a00 */
[----:B------:R-:W-:Y:S01]  /*13a0*/  ULDC.64 UR8, c[0x0][0xa18] ;  /* 0x0002860000087ab9 */ /* 0x000fe20000000a00 */
[----:B------:R-:W-:Y:S01]  /*13b0*/  ISETP.NE.U32.AND P1, PT, RZ, UR4, PT ;  /* 0x00000004ff007c0c */ /* 0x000fe2000bf25070 */
[----:B------:R-:W-:Y:S01]  /*13c0*/  ULDC.64 UR6, c[0x0][0xa08] ;  /* 0x0002820000067ab9 */ /* 0x000fe20000000a00 */
[----:B---345:R-:W-:Y:S01]  /*13d0*/  MOV R9, RZ ;  /* 0x000000ff00097202 */ /* 0x038fe20000000f00 */
[----:B------:R-:W-:Y:S01]  /*13e0*/  IMAD.MOV.U32 R27, RZ, RZ, RZ ;  /* 0x000000ffff1b7224 */ /* 0x000fe200078e00ff */
[----:B------:R-:W-:-:S02]  /*13f0*/  ISETP.NE.AND.EX P1, PT, RZ, UR5, PT, P1 ;  /* 0x00000005ff007c0c */ /* 0x000fc4000bf25310 */
[----:B------:R-:W-:-:S04]  /*1400*/  ISETP.NE.U32.AND P0, PT, RZ, UR6, PT ;  /* 0x00000006ff007c0c */ /* 0x000fc8000bf05070 */
[----:B------:R-:W-:Y:S02]  /*1410*/  ISETP.NE.AND.EX P0, PT, RZ, UR7, PT, P0 ;  /* 0x00000007ff007c0c */ /* 0x000fe4000bf05300 */
[----:B--2---:R-:W-:Y:S01]  /*1420*/  SHF.R.S32.HI R210, RZ, 0x1f, R206 ;  /* 0x0000001fffd27819 */ /* 0x004fe200000114ce */
[----:B------:R-:W-:-:S04]  /*1430*/  IMAD.SHL.U32 R208, R206, 0x4, RZ ;  /* 0x00000004ced07824 */ /* 0x000fc800078e00ff */
[C---:B------:R-:W-:Y:S02]  /*1440*/  @P1 LEA R2, P2, R206.reuse, UR4, 0x2 ;  /* 0x00000004ce021c11 */ /* 0x040fe4000f8410ff */
[C-C-:B------:R-:W-:Y:S02]  /*1450*/  SHF.L.U64.HI R209, R206.reuse, 0x2, R210.reuse ;  /* 0x00000002ced17819 */ /* 0x140fe400000102d2 */
[----:B------:R-:W-:Y:S02]  /*1460*/  @P1 LEA.HI.X R3, R206, UR5, R210, 0x2, P2 ;  /* 0x00000005ce031c11 */ /* 0x000fe400090f14d2 */
[----:B------:R-:W-:Y:S01]  /*1470*/  ISETP.NE.U32.AND P2, PT, RZ, UR8, PT ;  /* 0x00000008ff007c0c */ /* 0x000fe2000bf45070 */
[----:B------:R-:W-:Y:S01]  /*1480*/  ULDC UR4, c[0x0][0x288] ;  /* 0x0000a20000047ab9 */ /* 0x000fe20000000800 */
[----:B------:R-:W-:Y:S01]  /*1490*/  IADD3 R6, P3, R208, UR6, RZ ;  /* 0x00000006d0067c10 */ /* 0x000fe2000ff7e0ff */
[----:B------:R0:W5:Y:S01]  /*14a0*/  @P1 LDG.E R9, desc[UR54][R2.64] ;  /* 0x0000003602091981 */ /* 0x000162000c1e1900 */
[----:B------:R-:W-:Y:S01]  /*14b0*/  ISETP.NE.AND.EX P2, PT, RZ, UR9, PT, P2 ;  /* 0x00000009ff007c0c */ /* 0x000fe2000bf45320 */
[----:B------:R-:W-:Y:S01]  /*14c0*/  IMAD.U32 R159, RZ, RZ, UR4 ;  /* 0x00000004ff9f7e24 */ /* 0x000fe2000f8e00ff */
[----:B------:R-:W-:Y:S01]  /*14d0*/  IADD3.X R7, R209, UR7, RZ, P3, !PT ;  /* 0x00000007d1077c10 */ /* 0x000fe20009ffe4ff */
[----:B------:R-:W-:-:S04]  /*14e0*/  ULDC.64 UR4, c[0x0][0x3f8] ;  /* 0x0000fe0000047ab9 */ /* 0x000fc80000000a00 */
[----:B------:R1:W5:Y:S06]  /*14f0*/  @P0 LDG.E R27, desc[UR54][R6.64] ;  /* 0x00000036061b0981 */ /* 0x00036c000c1e1900 */
[----:B------:R-:W-:-:S04]  /*1500*/  @P2 IADD3 R4, P1, R208, UR8, RZ ;  /* 0x00000008d0042c10 */ /* 0x000fc8000ff3e0ff */
[----:B------:R-:W-:-:S05]  /*1510*/  @P2 IADD3.X R5, R209, UR9, RZ, P1, !PT ;  /* 0x00000009d1052c10 */ /* 0x000fca0008ffe4ff */
[----:B------:R1:W5:Y:S01]  /*1520*/  @P2 LDG.E R159, desc[UR54][R4.64] ;  /* 0x00000036049f2981 */ /* 0x000362000c1e1900 */
[----:B------:R-:W-:-:S03]  /*1530*/  UISETP.NE.U32.AND UP0, UPT, UR4, URZ, UPT ;  /* 0x0000003f0400728c */ /* 0x000fc6000bf05070 */
[----:B------:R-:W-:Y:S01]  /*1540*/  ULDC UR4, c[0x0][0x404] ;  /* 0x0001010000047ab9 */ /* 0x000fe20000000800 */
[----:B------:R-:W-:-:S03]  /*1550*/  UISETP.NE.AND.EX UP0, UPT, UR5, URZ, UPT, UP0 ;  /* 0x0000003f0500728c */ /* 0x000fc6000bf05300 */
[----:B------:R-:W-:Y:S01]  /*1560*/  ULDC UR5, c[0x0][0x2e0] ;  /* 0x0000b80000057ab9 */ /* 0x000fe20000000800 */
[----:B------:R-:W-:-:S04]  /*1570*/  USEL UR4, UR4, 0x1, UP0 ;  /* 0x0000000104047887 */ /* 0x000fc80008000000 */
[----:B------:R-:W-:-:S03]  /*1580*/  UIMAD UR4, UR4, UR5, URZ ;  /* 0x00000005040472a4 */ /* 0x000fc6000f8e023f */
[----:B------:R-:W-:Y:S02]  /*1590*/  ULDC UR5, c[0x0][0x338] ;  /* 0x0000ce0000057ab9 */ /* 0x000fe40000000800 */
[----:B0-----:R-:W-:Y:S02]  /*15a0*/  IMAD.U32 R2, RZ, RZ, UR5 ;  /* 0x00000005ff027e24 */ /* 0x001fe4000f8e00ff */
[----:B------:R-:W-:Y:S01]  /*15b0*/  IMAD.U32 R26, RZ, RZ, UR4 ;  /* 0x00000004ff1a7e24 */ /* 0x000fe2000f8e00ff */
[----:B------:R-:W-:Y:S01]  /*15c0*/  MOV R25, R206 ;  /* 0x000000ce00197202 */ /* 0x000fe20000000f00 */
[----:B-1----:R-:W-:Y:S06]  /*15d0*/  @P2 BRA `(.L_x_415) ;  /* 0x0000000000242947 */ /* 0x002fec0003800000 */
[----:B------:R-:W-:Y:S02]  /*15e0*/  ULDC.64 UR4, c[0x0][0xa00] ;  /* 0x0002800000047ab9 */ /* 0x000fe40000000a00 */
[----:B------:R-:W-:-:S04]  /*15f0*/  ISETP.NE.U32.AND P1, PT, RZ, UR4, PT ;  /* 0x00000004ff007c0c */ /* 0x000fc8000bf25070 */
[----:B------:R-:W-:-:S13]  /*1600*/  ISETP.NE.AND.EX P1, PT, RZ, UR5, PT, P1 ;  /* 0x00000005ff007c0c */ /* 0x000fda000bf25310 */
[----:B------:R-:W-:Y:S05]  /*1610*/  @!P1 BRA `(.L_x_415) ;  /* 0x0000000000149947 */ /* 0x000fea0003800000 */
[----:B------:R-:W0:Y:S02]  /*1620*/  LDC.64 R4, c[0x0][0xa00] ;  /* 0x00028000ff047b82 */ /* 0x000e240000000a00 */
[----:B0-----:R-:W-:-:S05]  /*1630*/  IMAD.WIDE R4, R25, 0x4, R4 ;  /* 0x0000000419047825 */ /* 0x001fca00078e0204 */
[----:B-----5:R-:W2:Y:S04]  /*1640*/  LDG.E R159, desc[UR54][R4.64] ;  /* 0x00000036049f7981 */ /* 0x020ea8000c1e1900 */
[----:B------:R-:W2:Y:S02]  /*1650*/  LDG.E R0, desc[UR54][R4.64+0x4] ;  /* 0x0000043604007981 */ /* 0x000ea4000c1e1900 */
[----:B--2---:R-:W-:-:S07]  /*1660*/  IMAD.IADD R159, R0, 0x1, -R159 ;  /* 0x00000001009f7824 */ /* 0x004fce00078e0a9f */
.L_x_415:
[----:B------:R-:W-:Y:S01]  /*1670*/  ULDC.64 UR4, c[0x0][0xa20] ;  /* 0x0002880000047ab9 */ /* 0x000fe20000000a00 */
[----:B------:R-:W-:Y:S01]  /*1680*/  IMAD.MOV.U32 R212, RZ, RZ, R145 ;  /* 0x000000ffffd47224 */ /* 0x000fe200078e0091 */
[----:B------:R-:W-:Y:S02]  /*1690*/  ISETP.NE.U32.AND P1, PT, RZ, UR4, PT ;  /* 0x00000004ff007c0c */ /* 0x000fe4000bf25070 */
[----:B------:R-:W-:Y:S02]  /*16a0*/  MOV R207, R146 ;  /* 0x0000009200cf7202 */ /* 0x000fe40000000f00 */
[----:B------:R-:W-:-:S13]  /*16b0*/  ISETP.NE.AND.EX P1, PT, RZ, UR5, PT, P1 ;  /* 0x00000005ff007c0c */ /* 0x000fda000bf25310 */
[----:B------:R-:W-:Y:S05]  /*16c0*/  @!P1 BRA `(.L_x_416) ;  /* 0x0000000000109947 */ /* 0x000fea0003800000 */
[----:B------:R-:W-:-:S04]  /*16d0*/  IADD3 R4, P0, R208, UR4, RZ ;  /* 0x00000004d0047c10 */ /* 0x000fc8000ff1e0ff */
[----:B------:R-:W-:-:S05]  /*16e0*/  IADD3.X R5, R209, UR5, RZ, P0, !PT ;  /* 0x00000005d1057c10 */ /* 0x000fca00087fe4ff */
[----:B------:R0:W5:Y:S01]  /*16f0*/  LDG.E R26, desc[UR54][R4.64] ;  /* 0x00000036041a7981 */ /* 0x000162000c1e1900 */
[----:B------:R-:W-:Y:S05]  /*1700*/  BRA `(.L_x_417) ;  /* 0x0000000000107947 */ /* 0x000fea0003800000 */
.L_x_416:
[----:B------:R-:W-:Y:S05]  /*1710*/  @!P0 BRA `(.L_x_417) ;  /* 0x00000000000c8947 */ /* 0x000fea0003800000 */
[----:B------:R-:W2:Y:S04]  /*1720*/  LDG.E R3, desc[UR54][R6.64] ;  /* 0x0000003606037981 */ /* 0x000ea8000c1e1900 */
[----:B------:R-:W2:Y:S02]  /*1730*/  LDG.E R26, desc[UR54][R6.64+0x4] ;  /* 0x00000436061a7981 */ /* 0x000ea4000c1e1900 */
[----:B--2---:R-:W-:-:S07]  /*1740*/  IMAD.IADD R26, R26, 0x1, -R3 ;  /* 0x000000011a1a7824 */ /* 0x004fce00078e0a03 */
.L_x_417:
[----:B------:R-:W-:Y:S02]  /*1750*/  ULDC.64 UR4, c[0x0][0xa10] ;  /* 0x0002840000047ab9 */ /* 0x000fe40000000a00 */
[----:B------:R-:W-:-:S04]  /*1760*/  ISETP.NE.U32.AND P0, PT, RZ, UR4, PT ;  /* 0x00000004ff007c0c */ /* 0x000fc8000bf05070 */
[----:B------:R-:W-:Y:S01]  /*1770*/  ISETP.NE.AND.EX P0, PT, RZ, UR5, PT, P0 ;  /* 0x00000005ff007c0c */ /* 0x000fe2000bf05300 */
[----:B-----5:R-:W-:Y:S01]  /*1780*/  IMAD.IADD R9, R26, 0x1, -R9 ;  /* 0x000000011a097824 */ /* 0x020fe200078e0a09 */
[----:B------:R-:W-:-:S11]  /*1790*/  ULDC.64 UR4, c[0x0][0xa30] ;  /* 0x00028c0000047ab9 */ /* 0x000fd60000000a00 */
[----:B0-----:R-:W0:Y:S02]  /*17a0*/  @P0 LDC.64 R4, c[0x0][0xa10] ;  /* 0x00028400ff040b82 */ /* 0x001e240000000a00 */
[----:B0-----:R-:W-:-:S05]  /*17b0*/  @P0 IMAD.WIDE R4, R25, 0x4, R4 ;  /* 0x0000000419040825 */ /* 0x001fca00078e0204 */
[----:B------:R-:W2:Y:S04]  /*17c0*/  @P0 LDG.E R0, desc[UR54][R4.64] ;  /* 0x0000003604000981 */ /* 0x000ea8000c1e1900 */
[----:B------:R0:W2:Y:S01]  /*17d0*/  @P0 LDG.E R3, desc[UR54][R4.64+0x4] ;  /* 0x0000043604030981 */ /* 0x0000a2000c1e1900 */
[----:B------:R-:W-:Y:S01]  /*17e0*/  ISETP.NE.U32.AND P1, PT, RZ, UR4, PT ;  /* 0x00000004ff007c0c */ /* 0x000fe2000bf25070 */
[----:B------:R-:W-:-:S03]  /*17f0*/  IMAD.MOV.U32 R121, RZ, RZ, R26 ;  /* 0x000000ffff797224 */ /* 0x000fc600078e001a */
[----:B------:R-:W-:Y:S01]  /*1800*/  ISETP.NE.AND.EX P1, PT, RZ, UR5, PT, P1 ;  /* 0x00000005ff007c0c */ /* 0x000fe2000bf25310 */
[----:B0-----:R-:W-:-:S05]  /*1810*/  IMAD.MOV R4, RZ, RZ, -R9 ;  /* 0x000000ffff047224 */ /* 0x001fca00078e0a09 */
[----:B------:R-:W-:-:S07]  /*1820*/  VIMNMX R4, RZ, R4, !PT ;  /* 0x00000004ff047248 */ /* 0x000fce0007fe0100 */
[----:B------:R-:W-:-:S04]  /*1830*/  @P1 IADD3 R6, P2, R208, UR4, RZ ;  /* 0x00000004d0061c10 */ /* 0x000fc8000ff5e0ff */
[----:B------:R-:W-:-:S05]  /*1840*/  @P1 IADD3.X R7, R209, UR5, RZ, P2, !PT ;  /* 0x00000005d1071c10 */ /* 0x000fca00097fe4ff */
[----:B------:R0:W5:Y:S01]  /*1850*/  @P1 LDG.E R121, desc[UR54][R6.64] ;  /* 0x0000003606791981 */ /* 0x000162000c1e1900 */
[----:B--2---:R-:W-:-:S05]  /*1860*/  @P0 IADD3 R2, -R0, R3, RZ ;  /* 0x0000000300020210 */ /* 0x004fca0007ffe1ff */
[----:B------:R-:W-:-:S04]  /*1870*/  IMAD.IADD R147, R9, 0x1, R2 ;  /* 0x0000000109937824 */ /* 0x000fc800078e0202 */
[----:B------:R-:W-:-:S04]  /*1880*/  VIADD R0, R147, 0x9f ;  /* 0x0000009f93007836 */ /* 0x000fc80000000000 */
[----:B------:R-:W-:-:S05]  /*1890*/  IMAD.HI R0, R0, 0x66666667, RZ ;  /* 0x6666666700007827 */ /* 0x000fca00078e02ff */
[----:B------:R-:W-:-:S04]  /*18a0*/  SHF.R.U32.HI R161, RZ, 0x1f, R0 ;  /* 0x0000001fffa17819 */ /* 0x000fc80000011600 */
[----:B------:R-:W-:-:S05]  /*18b0*/  LEA.HI.SX32 R161, R0, R161, 0x1a ;  /* 0x000000a100a17211 */ /* 0x000fca00078fd2ff */
[----:B------:R-:W-:-:S05]  /*18c0*/  IMAD R3, R161, 0xa0, -R9 ;  /* 0x000000a0a1037824 */ /* 0x000fca00078e0a09 */
[----:B------:R-:W-:-:S04]  /*18d0*/  VIMNMX R3, R3, R2, PT ;  /* 0x0000000203037248 */ /* 0x000fc80003fe0100 */
[----:B------:R-:W-:Y:S01]  /*18e0*/  ISETP.GT.AND P0, PT, R3, R4, PT ;  /* 0x000000040300720c */ /* 0x000fe20003f04270 */
[----:B------:R-:W-:-:S05]  /*18f0*/  IMAD.WIDE.U32 R4, R4, -0x33333333, RZ ;  /* 0xcccccccd04047825 */ /* 0x000fca00078e00ff */
[----:B------:R-:W-:-:S05]  /*1900*/  SHF.R.U32.HI R120, RZ, 0x7, R5 ;  /* 0x00000007ff787819 */ /* 0x000fca0000011605 */
[----:B------:R-:W-:Y:S02]  /*1910*/  IMAD.MOV.U32 R24, RZ, RZ, R120 ;  /* 0x000000ffff187224 */ /* 0x000fe400078e0078 */
[----:B------:R-:W-:-:S05]  /*1920*/  @P0 IADD3 R0, R3, 0x9f, RZ ;  /* 0x0000009f03000810 */ /* 0x000fca0007ffe0ff */
[----:B------:R-:W-:-:S05]  /*1930*/  @P0 IMAD.HI R0, R0, 0x66666667, RZ ;  /* 0x6666666700000827 */ /* 0x000fca00078e02ff */
[----:B------:R-:W-:-:S04]  /*1940*/  @P0 SHF.R.U32.HI R3, RZ, 0x1f, R0 ;  /* 0x0000001fff030819 */ /* 0x000fc80000011600 */
[----:B------:R-:W-:Y:S02]  /*1950*/  @P0 LEA.HI.SX32 R24, R0, R3, 0x1a ;  /* 0x0000000300180211 */ /* 0x000fe400078fd2ff */
[----:B------:R-:W-:Y:S02]  /*1960*/  PLOP3.LUT P0, PT, PT, PT, PT, 0x80, 0x0 ;  /* 0x000000000000781c */ /* 0x000fe40003f0f070 */
[----:B------:R-:W-:-:S13]  /*1970*/  ISETP.GT.AND P1, PT, R24, R120, PT ;  /* 0x000000781800720c */ /* 0x000fda0003f24270 */
[----:B0-----:R-:W-:Y:S05]  /*1980*/  @!P1 BRA `(.L_x_418) ;  /* 0x000000e0003c9947 */ /* 0x001fea0003800000 */
[----:B------:R-:W-:Y:S01]  /*1990*/  VIADD R0, R18, 0x1a400 ;  /* 0x0001a40012007836 */ /* 0x000fe20000000000 */
[----:B------:R-:W-:Y:S04]  /*19a0*/  BSSY B6, `(.L_x_419) ;  /* 0x0000013000067945 */ /* 0x000fe80003800000 */
[----:B------:R-:W-:-:S13]  /*19b0*/  LOP3.LUT P0, RZ, R0, 0x1bf, RZ, 0xc0, !PT ;  /* 0x000001bf00ff7812 */ /* 0x000fda000780c0ff */
[----:B------:R-:W-:Y:S05]  /*19c0*/  @!P0 BRA `(.L_x_420) ;  /* 0x0000000000408947 */ /* 0x000fea0003800000 */
[----:B------:R-:W-:Y:S01]  /*19d0*/  MOV R0, 0x0 ;  /* 0x0000000000007802 */ /* 0x000fe20000000f00 */
[----:B------:R-:W-:Y:S01]  /*19e0*/  ULDC.64 UR4, c[0x4][0xc8] ;  /* 0x0100320000047ab9 */ /* 0x000fe20000000a00 */
[----:B------:R-:W-:Y:S01]  /*19f0*/  ULDC.64 UR6, c[0x4][0x28] ;  /* 0x01000a0000067ab9 */ /* 0x000fe20000000a00 */
[----:B------:R-:W-:Y:S01]  /*1a00*/  IMAD.U32 R4, RZ, RZ, UR4 ;  /* 0x00000004ff047e24 */ /* 0x000fe2000f8e00ff */
[----:B------:R0:W1:Y:S01]  /*1a10*/  LDC.64 R14, c[0x4][R0] ;  /* 0x01000000000e7b82 */ /* 0x0000620000000a00 */
[----:B------:R-:W-:Y:S01]  /*1a20*/  MOV R5, UR5 ;  /* 0x0000000500057c02 */ /* 0x000fe20008000f00 */
[----:B------:R-:W-:Y:S01]  /*1a30*/  ULDC.64 UR4, c[0x4][0xd0] ;  /* 0x0100340000047ab9 */ /* 0x000fe20000000a00 */
[----:B------:R-:W-:Y:S01]  /*1a40*/  IMAD.U32 R10, RZ, RZ, UR6 ;  /* 0x00000006ff0a7e24 */ /* 0x000fe2000f8e00ff */
[----:B------:R-:W-:Y:S01]  /*1a50*/  MOV R11, UR7 ;  /* 0x00000007000b7c02 */ /* 0x000fe20008000f00 */
[----:B------:R-:W-:Y:S02]  /*1a60*/  IMAD.U32 R6, RZ, RZ, UR4 ;  /* 0x00000004ff067e24 */ /* 0x000fe4000f8e00ff */
[----:B------:R-:W-:-:S02]  /*1a70*/  IMAD.U32 R7, RZ, RZ, UR5 ;  /* 0x00000005ff077e24 */ /* 0x000fc4000f8e00ff */
[----:B------:R-:W-:Y:S02]  /*1a80*/  IMAD.MOV.U32 R8, RZ, RZ, 0x70 ;  /* 0x00000070ff087424 */ /* 0x000fe400078e00ff */
[----:B------:R-:W-:Y:S02]  /*1a90*/  IMAD.MOV.U32 R12, RZ, RZ, 0x1 ;  /* 0x00000001ff0c7424 */ /* 0x000fe400078e00ff */
[----:B0-----:R-:W-:-:S07]  /*1aa0*/  IMAD.MOV.U32 R13, RZ, RZ, RZ ;  /* 0x000000ffff0d7224 */ /* 0x001fce00078e00ff */
[----:B------:R-:W-:-:S07]  /*1ab0*/  LEPC R20, `(.L_x_420) ;  /* 0x000000001014794e */ /* 0x000fce0000000000 */
[----:B-1---5:R-:W-:Y:S05]  /*1ac0*/  CALL.ABS.NOINC R14 ;  /* 0x000000000e007343 */ /* 0x022fea0003c00000 */
.L_x_420:
[----:B------:R-:W-:Y:S05]  /*1ad0*/  BSYNC B6 ;  /* 0x0000000000067941 */ /* 0x000fea0003800000 */
.L_x_419:
[----:B------:R-:W-:Y:S01]  /*1ae0*/  IADD3 R0, R18, 0xa400, RZ ;  /* 0x0000a40012007810 */ /* 0x000fe20007ffe0ff */
[----:B------:R-:W-:Y:S03]  /*1af0*/  BSSY B6, `(.L_x_421) ;  /* 0x0000013000067945 */ /* 0x000fe60003800000 */
[----:B------:R-:W-:-:S13]  /*1b00*/  LOP3.LUT P0, RZ, R0, 0x3ff, RZ, 0xc0, !PT ;  /* 0x000003ff00ff7812 */ /* 0x000fda000780c0ff */
[----:B------:R-:W-:Y:S05]  /*1b10*/  @!P0 BRA `(.L_x_422) ;  /* 0x0000000000408947 */ /* 0x000fea0003800000 */
[----:B------:R-:W-:Y:S01]  /*1b20*/  MOV R0, 0x0 ;  /* 0x0000000000007802 */ /* 0x000fe20000000f00 */
[----:B------:R-:W-:Y:S01]  /*1b30*/  ULDC.64 UR4, c[0x4][0xc8] ;  /* 0x0100320000047ab9 */ /* 0x000fe20000000a00 */
[----:B------:R-:W-:Y:S01]  /*1b40*/  ULDC.64 UR6, c[0x4][0xd0] ;  /* 0x0100340000067ab9 */ /* 0x000fe20000000a00 */
[----:B------:R-:W-:Y:S01]  /*1b50*/  IMAD.U32 R4, RZ, RZ, UR4 ;  /* 0x00000004ff047e24 */ /* 0x000fe2000f8e00ff */
[----:B------:R0:W1:Y:S01]  /*1b60*/  LDC.64 R14, c[0x4][R0] ;  /* 0x01000000000e7b82 */ /* 0x0000620000000a00 */
[----:B------:R-:W-:Y:S01]  /*1b70*/  IMAD.U32 R5, RZ, RZ, UR5 ;  /* 0x00000005ff057e24 */ /* 0x000fe2000f8e00ff */
[----:B------:R-:W-:Y:S01]  /*1b80*/  ULDC.64 UR4, c[0x4][0x20] ;  /* 0x0100080000047ab9 */ /* 0x000fe20000000a00 */
[----:B------:R-:W-:Y:S01]  /*1b90*/  IMAD.U32 R6, RZ, RZ, UR6 ;  /* 0x00000006ff067e24 */ /* 0x000fe2000f8e00ff */
[----:B------:R-:W-:Y:S01]  /*1ba0*/  MOV R7, UR7 ;  /* 0x0000000700077c02 */ /* 0x000fe20008000f00 */
[----:B------:R-:W-:Y:S01]  /*1bb0*/  IMAD.U32 R10, RZ, RZ, UR4 ;  /* 0x00000004ff0a7e24 */ /* 0x000fe2000f8e00ff */
[----:B------:R-:W-:Y:S01]  /*1bc0*/  MOV R12, 0x1 ;  /* 0x00000001000c7802 */ /* 0x000fe20000000f00 */
[----:B------:R-:W-:-:S02]  /*1bd0*/  IMAD.U32 R11, RZ, RZ, UR5 ;  /* 0x00000005ff0b7e24 */ /* 0x000fc4000f8e00ff */
[----:B------:R-:W-:Y:S02]  /*1be0*/  IMAD.MOV.U32 R8, RZ, RZ, 0x70 ;  /* 0x00000070ff087424 */ /* 0x000fe400078e00ff */
[----:B0-----:R-:W-:-:S07]  /*1bf0*/  IMAD.MOV.U32 R13, RZ, RZ, RZ ;  /* 0x000000ffff0d7224 */ /* 0x001fce00078e00ff */
[----:B------:R-:W-:-:S07]  /*1c00*/  LEPC R20, `(.L_x_422) ;  /* 0x000000001014794e */ /* 0x000fce0000000000 */
[----:B-1---5:R-:W-:Y:S05]  /*1c10*/  CALL.ABS.NOINC R14 ;  /* 0x000000000e007343 */ /* 0x022fea0003c00000 */
.L_x_422:
[----:B------:R-:W-:Y:S05]  /*1c20*/  BSYNC B6 ;  /* 0x0000000000067941 */ /* 0x000fea0003800000 */
.L_x_421:
[----:B------:R-:W-:Y:S01]  /*1c30*/  ULDC.64 UR4, c[0x0][0x9f8] ;  /* 0x00027e0000047ab9 */ /* 0x000fe20000000a00 */
[----:B------:R-:W2:Y:S01]  /*1c40*/  LDL.LU R13, [R1+0x18] ;  /* 0x00001800010d7983 */ /* 0x000ea20000300800 */
[----:B------:R-:W-:Y:S01]  /*1c50*/  ISETP.NE.U32.AND P0, PT, RZ, UR4, PT ;  /* 0x00000004ff007c0c */ /* 0x000fe2000bf05070 */
[----:B------:R-:W0:Y:S08]  /*1c60*/  LDC R0, c[0x0][0x428] ;  /* 0x00010a00ff007b82 */ /* 0x000e300000000800 */
[----:B------:R-:W1:Y:S01]  /*1c70*/  LDC.64 R112, c[0x0][0x2f0] ;  /* 0x0000bc00ff707b82 */ /* 0x000e620000000a00 */
[----:B------:R-:W-:Y:S01]  /*1c80*/  ISETP.NE.AND.EX P0, PT, RZ, UR5, PT, P0 ;  /* 0x00000005ff007c0c */ /* 0x000fe2000bf05300 */
[----:B------:R-:W3:Y:S01]  /*1c90*/  S2R R20, SR_TID.X ;  /* 0x0000000000147919 */ /* 0x000ee20000002100 */
[----:B------:R-:W-:Y:S01]  /*1ca0*/  IMAD.IADD R99, R27, 0x1, R26 ;  /* 0x000000011b637824 */ /* 0x000fe200078e021a */
[----:B------:R-:W-:Y:S01]  /*1cb0*/  ULDC.64 UR6, c[0x0][0xa08] ;  /* 0x0002820000067ab9 */ /* 0x000fe20000000a00 */
[----:B------:R-:W-:Y:S01]  /*1cc0*/  IMAD.MOV.U32 R7, RZ, RZ, R146 ;  /* 0x000000ffff077224 */ /* 0x000fe200078e0092 */
[----:B------:R-:W-:-:S02]  /*1cd0*/  SHF.R.S32.HI R137, RZ, 0x1f, R168 ;  /* 0x0000001fff897819 */ /* 0x000fc400000114a8 */
[----:B------:R-:W-:Y:S01]  /*1ce0*/  SHF.R.S32.HI R23, RZ, 0x1f, R22 ;  /* 0x0000001fff177819 */ /* 0x000fe20000011416 */
[----:B------:R-:W4:Y:S05]  /*1cf0*/  LDC.64 R100, c[0x0][0x3e8] ;  /* 0x0000fa00ff647b82 */ /* 0x000f2a0000000a00 */
[----:B------:R-:W-:-:S03]  /*1d00*/  @P0 IADD3 R4, P1, R208, UR4, RZ ;  /* 0x00000004d0040c10 */ /* 0x000fc6000ff3e0ff */
[----:B------:R-:W4:Y:S01]  /*1d10*/  LDC R97, c[0x0][0x3d4] ;  /* 0x0000f500ff617b82 */ /* 0x000f220000000800 */
[----:B------:R-:W-:Y:S01]  /*1d20*/  @P0 IADD3.X R5, R209, UR5, RZ, P1, !PT ;  /* 0x00000005d1050c10 */ /* 0x000fe20008ffe4ff */
[----:B------:R-:W-:-:S04]  /*1d30*/  ULDC.64 UR4, c[0x0][0x2f8] ;  /* 0x0000be0000047ab9 */ /* 0x000fc80000000a00 */
[----:B------:R3:W2:Y:S01]  /*1d40*/  @P0 LDG.E R25, desc[UR54][R4.64] ;  /* 0x0000003604190981 */ /* 0x0006a2000c1e1900 */
[----:B0-----:R-:W-:Y:S01]  /*1d50*/  ISETP.NE.AND P0, PT, R0, 0x1, PT ;  /* 0x000000010000780c */ /* 0x001fe20003f05270 */
[----:B------:R-:W0:Y:S01]  /*1d60*/  LDC.64 R106, c[0x0][0x3d8] ;  /* 0x0000f600ff6a7b82 */ /* 0x000e220000000a00 */
[----:B------:R-:W-:-:S05]  /*1d70*/  SHF.R.S32.HI R14, RZ, 0x1f, R99 ;  /* 0x0000001fff0e7819 */ /* 0x000fca0000011463 */
[-C--:B-1----:R-:W-:Y:S02]  /*1d80*/  IMAD R6, R14, R112.reuse, RZ ;  /* 0x000000700e067224 */ /* 0x082fe400078e02ff */
[----:B---3--:R-:W-:Y:S01]  /*1d90*/  IMAD.WIDE.U32 R4, R99, R112, RZ ;  /* 0x0000007063047225 */ /* 0x008fe200078e00ff */
[----:B------:R-:W-:-:S03]  /*1da0*/  SHF.R.U32.HI R20, RZ, 0x7, R20 ;  /* 0x00000007ff147819 */ /* 0x000fc60000011614 */
[----:B------:R-:W1:Y:S08]  /*1db0*/  @P0 LDC R3, c[0x0][0x42c] ;  /* 0x00010b00ff030b82 */ /* 0x000e700000000800 */
[----:B------:R-:W3:Y:S01]  /*1dc0*/  @P0 LDC R9, c[0x0][0x430] ;  /* 0x00010c00ff090b82 */ /* 0x000ee20000000800 */
[----:B-1----:R-:W-:-:S04]  /*1dd0*/  @P0 IMAD.HI.U32 R0, R146, R3, RZ ;  /* 0x0000000392000227 */ /* 0x002fc800078e00ff */
[----:B------:R-:W-:Y:S01]  /*1de0*/  IMAD R3, R99, R113, R6 ;  /* 0x0000007163037224 */ /* 0x000fe200078e0206 */
[----:B---3--:R-:W-:Y:S02]  /*1df0*/  @P0 SHF.R.U32.HI R7, RZ, R9, R0 ;  /* 0x00000009ff070219 */ /* 0x008fe40000011600 */
[----:B------:R-:W-:Y:S02]  /*1e00*/  ISETP.NE.U32.AND P0, PT, RZ, UR6, PT ;  /* 0x00000006ff007c0c */ /* 0x000fe4000bf05070 */
[----:B------:R-:W-:Y:S02]  /*1e10*/  SHF.R.S32.HI R8, RZ, 0x1f, R7 ;  /* 0x0000001fff087819 */ /* 0x000fe40000011407 */
[----:B------:R-:W-:Y:S02]  /*1e20*/  IADD3 R5, R5, R3, RZ ;  /* 0x0000000305057210 */ /* 0x000fe40007ffe0ff */
[----:B------:R-:W-:Y:S01]  /*1e30*/  ISETP.NE.AND.EX P0, PT, RZ, UR7, PT, P0 ;  /* 0x00000007ff007c0c */ /* 0x000fe2000bf05300 */
[----:B------:R-:W-:Y:S01]  /*1e40*/  IMAD R0, R8, UR4, RZ ;  /* 0x0000000408007c24 */ /* 0x000fe2000f8e02ff */
[----:B------:R-:W-:Y:S01]  /*1e50*/  ISETP.NE.AND P6, PT, R20, 0x1, PT ;  /* 0x000000011400780c */ /* 0x000fe20003fc5270 */
[----:B------:R-:W-:-:S04]  /*1e60*/  IMAD.WIDE.U32 R4, R7, UR4, R4 ;  /* 0x0000000407047c25 */ /* 0x000fc8000f8e0004 */
[----:B------:R-:W-:Y:S01]  /*1e70*/  IMAD R3, R7, UR5, R0 ;  /* 0x0000000507037c24 */ /* 0x000fe2000f8e0200 */
[----:B------:R-:W-:-:S03]  /*1e80*/  ULDC.64 UR4, c[0x0][0x300] ;  /* 0x0000c00000047ab9 */ /* 0x000fc60000000a00 */
[----:B------:R-:W-:Y:S02]  /*1e90*/  IMAD.IADD R5, R5, 0x1, R3 ;  /* 0x0000000105057824 */ /* 0x000fe400078e0203 */
[----:B------:R-:W-:-:S04]  /*1ea0*/  IMAD R6, R137, R112, RZ ;  /* 0x0000007089067224 */ /* 0x000fc800078e02ff */
[C---:B------:R-:W-:Y:S01]  /*1eb0*/  IMAD R9, R168.reuse, R113, R6 ;  /* 0x00000071a8097224 */ /* 0x040fe200078e0206 */
[----:B------:R-:W-:Y:S02]  /*1ec0*/  SHF.R.S32.HI R17, RZ, 0x1f, R16 ;  /* 0x0000001fff117819 */ /* 0x000fe40000011410 */
[-C--:B----4-:R-:W-:Y:S01]  /*1ed0*/  ISETP.GE.AND P3, PT, R169, R97.reuse, PT ;  /* 0x00000061a900720c */ /* 0x090fe20003f66270 */
[----:B------:R-:W-:Y:S01]  /*1ee0*/  IMAD.WIDE.U32 R102, R168, R100, R22 ;  /* 0x00000064a8667225 */ /* 0x000fe200078e0016 */
[----:B------:R-:W-:-:S03]  /*1ef0*/  ISETP.GE.AND P5, PT, R170, R97, PT ;  /* 0x00000061aa00720c */ /* 0x000fc60003fa6270 */
[----:B------:R-:W-:-:S04]  /*1f00*/  IMAD.WIDE.U32 R104, R168, R100, R16 ;  /* 0x00000064a8687225 */ /* 0x000fc800078e0010 */
[-C--:B0-----:R-:W-:Y:S02]  /*1f10*/  IMAD R11, R137, R106.reuse, RZ ;  /* 0x0000006a890b7224 */ /* 0x081fe400078e02ff */
[----:B------:R-:W-:-:S04]  /*1f20*/  IMAD.WIDE.U32 R110, R168, R106, R16 ;  /* 0x0000006aa86e7225 */ /* 0x000fc800078e0010 */
[C---:B------:R-:W-:Y:S02]  /*1f30*/  IMAD R11, R168.reuse, R107, R11 ;  /* 0x0000006ba80b7224 */ /* 0x040fe400078e020b */
[----:B------:R-:W-:-:S03]  /*1f40*/  IMAD.WIDE.U32 R108, R168, R106, R22 ;  /* 0x0000006aa86c7225 */ /* 0x000fc600078e0016 */
[----:B------:R-:W-:Y:S01]  /*1f50*/  IADD3 R111, R111, R11, RZ ;  /* 0x0000000b6f6f7210 */ /* 0x000fe20007ffe0ff */
[----:B------:R-:W-:Y:S01]  /*1f60*/  IMAD.IADD R109, R11, 0x1, R109 ;  /* 0x000000010b6d7824 */ /* 0x000fe200078e026d */
[C---:B------:R-:W-:Y:S01]  /*1f70*/  SHF.L.U64.HI R125, R112.reuse, 0x7, R113 ;  /* 0x00000007707d7819 */ /* 0x040fe20000010271 */
[----:B------:R-:W-:Y:S02]  /*1f80*/  IMAD.SHL.U32 R128, R112, 0x80, RZ ;  /* 0x0000008070807824 */ /* 0x000fe400078e00ff */
[----:B------:R-:W-:Y:S02]  /*1f90*/  IMAD.MOV.U32 R119, RZ, RZ, 0x20 ;  /* 0x00000020ff777424 */ /* 0x000fe400078e00ff */
[----:B-----5:R-:W-:-:S04]  /*1fa0*/  IMAD.WIDE.U32 R110, R121, R106, R110 ;  /* 0x0000006a796e7225 */ /* 0x020fc800078e006e */
[----:B------:R-:W-:-:S04]  /*1fb0*/  IMAD.WIDE.U32 R108, R121, R106, R108 ;  /* 0x0000006a796c7225 */ /* 0x000fc800078e006c */
[----:B------:R-:W-:Y:S02]  /*1fc0*/  IMAD.MOV.U32 R118, RZ, RZ, 0x40 ;  /* 0x00000040ff767424 */ /* 0x000fe400078e00ff */
[----:B------:R-:W-:Y:S02]  /*1fd0*/  VIADD R160, R20, 0x8 ;  /* 0x0000000814a07836 */ /* 0x000fe40000000000 */
[----:B------:R-:W-:Y:S01]  /*1fe0*/  IMAD R123, R107, 0xa0, RZ ;  /* 0x000000a06b7b7824 */ /* 0x000fe200078e02ff */
[----:B------:R-:W-:Y:S02]  /*1ff0*/  SHF.R.S32.HI R144, RZ, 0x1f, R211 ;  /* 0x0000001fff907819 */ /* 0x000fe400000114d3 */
[----:B--2---:R-:W-:Y:S02]  /*2000*/  SHF.R.S32.HI R0, RZ, 0x1f, R25 ;  /* 0x0000001fff007819 */ /* 0x004fe40000011419 */
[----:B------:R-:W-:Y:S02]  /*2010*/  SEL R115, R25, RZ, !P0 ;  /* 0x000000ff19737207 */ /* 0x000fe40004000000 */
[----:B------:R-:W-:-:S05]  /*2020*/  SEL R12, R0, RZ, !P0 ;  /* 0x000000ff000c7207 */ /* 0x000fca0004000000 */
[----:B------:R-:W-:Y:S02]  /*2030*/  IMAD R0, R12, UR4, RZ ;  /* 0x000000040c007c24 */ /* 0x000fe4000f8e02ff */
[----:B------:R-:W-:-:S04]  /*2040*/  IMAD.WIDE.U32 R116, R115, UR4, R4 ;  /* 0x0000000473747c25 */ /* 0x000fc8000f8e0004 */
[----:B------:R-:W-:Y:S02]  /*2050*/  IMAD R3, R115, UR5, R0 ;  /* 0x0000000573037c24 */ /* 0x000fe4000f8e0200 */
[----:B------:R-:W-:Y:S01]  /*2060*/  IMAD.WIDE.U32 R4, R168, R112, R22 ;  /* 0x00000070a8047225 */ /* 0x000fe200078e0016 */
[----:B------:R-:W-:Y:S05]  /*2070*/  @!P6 WARPSYNC.ALL ;  /* 0x000000000000e948 */ /* 0x000fea0003800000 */
[----:B------:R-:W-:Y:S01]  /*2080*/  IMAD.IADD R0, R117, 0x1, R3 ;  /* 0x0000000175007824 */ /* 0x000fe200078e0203 */
[----:B------:R-:W-:Y:S01]  /*2090*/  ULDC.64 UR4, c[0x0][0x320] ;  /* 0x0000c80000047ab9 */ /* 0x000fe20000000a00 */
[----:B------:R-:W-:Y:S01]  /*20a0*/  @!P6 BAR.SYNC.DEFER_BLOCKING 0x9, 0x100 ;  /* 0x024400000000eb1d */ /* 0x000fe20000010000 */
[----:B------:R-:W-:Y:S01]  /*20b0*/  IADD3 R3, P0, R116, R4, RZ ;  /* 0x0000000474037210 */ /* 0x000fe20007f1e0ff */
[----:B------:R-:W-:-:S03]  /*20c0*/  IMAD R6, R8, UR4, RZ ;  /* 0x0000000408067c24 */ /* 0x000fc6000f8e02ff */
[----:B------:R-:W-:Y:S01]  /*20d0*/  IADD3.X R4, R0, R5, R9, P0, !PT ;  /* 0x0000000500047210 */ /* 0x000fe200007fe409 */
[C---:B------:R-:W-:Y:S02]  /*20e0*/  IMAD R5, R7.reuse, UR5, R6 ;  /* 0x0000000507057c24 */ /* 0x040fe4000f8e0206 */
[----:B------:R-:W-:Y:S01]  /*20f0*/  IMAD.WIDE.U32 R6, R7, UR4, R22 ;  /* 0x0000000407067c25 */ /* 0x000fe2000f8e0016 */
[----:B------:R-:W-:Y:S02]  /*2100*/  ULDC UR4, c[0x0][0x2e4] ;  /* 0x0000b90000047ab9 */ /* 0x000fe40000000800 */
[----:B------:R-:W-:Y:S01]  /*2110*/  ISETP.GE.AND P1, PT, R169, UR4, PT ;  /* 0x00000004a9007c0c */ /* 0x000fe2000bf26270 */
[----:B------:R-:W-:Y:S01]  /*2120*/  IMAD.IADD R7, R7, 0x1, R5 ;  /* 0x0000000107077824 */ /* 0x000fe200078e0205 */
[C---:B------:R-:W-:Y:S02]  /*2130*/  IADD3 R9, R22.reuse, 0xa0, RZ ;  /* 0x000000a016097810 */ /* 0x040fe40007ffe0ff */
[----:B------:R-:W-:Y:S01]  /*2140*/  SEL R5, RZ, 0xffffffff, P1 ;  /* 0xffffffffff057807 */ /* 0x000fe20000800000 */
[----:B------:R-:W-:Y:S01]  /*2150*/  VIADD R8, R22, 0x80 ;  /* 0x0000008016087836 */ /* 0x000fe20000000000 */
[----:B------:R-:W-:-:S02]  /*2160*/  ISETP.GE.AND P4, PT, R9, UR4, PT ;  /* 0x0000000409007c0c */ /* 0x000fc4000bf86270 */
[C---:B------:R-:W-:Y:S01]  /*2170*/  ISETP.GE.AND P0, PT, R22.reuse, UR4, PT ;  /* 0x0000000416007c0c */ /* 0x040fe2000bf06270 */
[----:B------:R-:W-:Y:S02]  /*2180*/  IMAD.SHL.U32 R9, R5, 0x2, RZ ;  /* 0x0000000205097824 */ /* 0x000fe400078e00ff */
[----:B------:R-:W-:Y:S01]  /*2190*/  VIADD R5, R22, 0x60 ;  /* 0x0000006016057836 */ /* 0x000fe20000000000 */
[----:B------:R-:W-:Y:S02]  /*21a0*/  ISETP.GE.AND P2, PT, R8, UR4, PT ;  /* 0x0000000408007c0c */ /* 0x000fe4000bf46270 */
[----:B------:R-:W-:Y:S02]  /*21b0*/  SEL R8, RZ, 0x1, P0 ;  /* 0x00000001ff087807 */ /* 0x000fe40000000000 */
[----:B------:R-:W-:Y:S02]  /*21c0*/  ISETP.GE.AND P0, PT, R170, UR4, PT ;  /* 0x00000004aa007c0c */ /* 0x000fe4000bf06270 */
[----:B------:R-:W-:Y:S01]  /*21d0*/  ISETP.GE.AND P1, PT, R5, UR4, PT ;  /* 0x0000000405007c0c */ /* 0x000fe2000bf26270 */
[----:B------:R-:W-:Y:S01]  /*21e0*/  ULDC.64 UR4, c[0x0][0x328] ;  /* 0x0000ca0000047ab9 */ /* 0x000fe20000000a00 */
[----:B------:R-:W-:-:S02]  /*21f0*/  LOP3.LUT R8, R9, 0x2, R8, 0xe2, !PT ;  /* 0x0000000209087812 */ /* 0x000fc400078ee208 */
[----:B------:R-:W-:Y:S02]  /*2200*/  SEL R9, RZ, 0x4, P0 ;  /* 0x00000004ff097807 */ /* 0x000fe40000000000 */
[----:B------:R-:W-:-:S04]  /*2210*/  SEL R10, RZ, 0x8, P1 ;  /* 0x00000008ff0a7807 */ /* 0x000fc80000800000 */
[----:B------:R-:W-:Y:S01]  /*2220*/  LOP3.LUT R8, R10, R8, R9, 0xfe, !PT ;  /* 0x000000080a087212 */ /* 0x000fe200078efe09 */
[----:B------:R-:W-:Y:S01]  /*2230*/  IMAD R10, R12, UR4, RZ ;  /* 0x000000040c0a7c24 */ /* 0x000fe2000f8e02ff */
[----:B------:R-:W-:-:S03]  /*2240*/  SEL R9, RZ, 0x10, P2 ;  /* 0x00000010ff097807 */ /* 0x000fc60001000000 */
[C---:B------:R-:W-:Y:S02]  /*2250*/  IMAD R31, R115.reuse, UR5, R10 ;  /* 0x00000005731f7c24 */ /* 0x040fe4000f8e020a */
[----:B------:R-:W-:Y:S01]  /*2260*/  IMAD.WIDE.U32 R114, R115, UR4, R6 ;  /* 0x0000000473727c25 */ /* 0x000fe2000f8e0006 */
[----:B------:R-:W-:-:S03]  /*2270*/  LOP3.LUT R33, R8, R9, RZ, 0xfc, !PT ;  /* 0x0000000908217212 */ /* 0x000fc600078efcff */
[----:B------:R-:W-:Y:S01]  /*2280*/  IMAD R6, R137, R100, RZ ;  /* 0x0000006489067224 */ /* 0x000fe200078e02ff */
[----:B------:R-:W-:-:S03]  /*2290*/  ISETP.GE.AND P0, PT, R22, R97, PT ;  /* 0x000000611600720c */ /* 0x000fc60003f06270 */
[----:B------:R-:W-:Y:S01]  /*22a0*/  IMAD R9, R168, R101, R6 ;  /* 0x00000065a8097224 */ /* 0x000fe200078e0206 */
[C---:B------:R-:W-:Y:S02]  /*22b0*/  SEL R6, R97.reuse, RZ, P3 ;  /* 0x000000ff61067207 */ /* 0x040fe40001800000 */
[----:B------:R-:W-:Y:S01]  /*22c0*/  SEL R7, R97, RZ, P0 ;  /* 0x000000ff61077207 */ /* 0x000fe20000000000 */
[----:B------:R-:W-:Y:S02]  /*22d0*/  IMAD.IADD R105, R105, 0x1, R9 ;  /* 0x0000000169697824 */ /* 0x000fe400078e0209 */
[----:B------:R-:W-:Y:S01]  /*22e0*/  IMAD.IADD R103, R9, 0x1, R103 ;  /* 0x0000000109677824 */ /* 0x000fe200078e0267 */
[----:B------:R-:W-:Y:S01]  /*22f0*/  SEL R9, R97, RZ, P5 ;  /* 0x000000ff61097207 */ /* 0x000fe20002800000 */
[----:B------:R-:W-:Y:S01]  /*2300*/  IMAD.IADD R8, R169, 0x1, R6 ;  /* 0x00000001a9087824 */ /* 0x000fe200078e0206 */
[----:B------:R-:W-:Y:S02]  /*2310*/  IADD3 R7, R22, R7, RZ ;  /* 0x0000000716077210 */ /* 0x000fe40007ffe0ff */
[----:B------:R-:W-:Y:S01]  /*2320*/  LOP3.LUT R13, R13, 0xfffffffe, RZ, 0xc0, !PT ;  /* 0xfffffffe0d0d7812 */ /* 0x000fe200078ec0ff */
[----:B------:R-:W-:Y:S01]  /*2330*/  IMAD.IADD R12, R170, 0x1, R9 ;  /* 0x00000001aa0c7824 */ /* 0x000fe200078e0209 */
[----:B------:R-:W-:-:S02]  /*2340*/  SHF.R.S32.HI R6, RZ, 0x1f, R7 ;  /* 0x0000001fff067819 */ /* 0x000fc40000011407 */
[----:B------:R-:W-:Y:S02]  /*2350*/  SHF.R.S32.HI R9, RZ, 0x1f, R8 ;  /* 0x0000001fff097819 */ /* 0x000fe40000011408 */
[----:B------:R-:W-:Y:S02]  /*2360*/  @P5 LOP3.LUT R13, R13, 0x1, RZ, 0xfc, !PT ;  /* 0x000000010d0d5812 */ /* 0x000fe400078efcff */
[CC--:B------:R-:W-:Y:S02]  /*2370*/  LEA.HI R21, R6.reuse, R7.reuse, RZ, 0x4 ;  /* 0x0000000706157211 */ /* 0x0c0fe400078f20ff */
[CC--:B------:R-:W-:Y:S02]  /*2380*/  LEA.HI R25, R9.reuse, R8.reuse, RZ, 0x4 ;  /* 0x0000000809197211 */ /* 0x0c0fe400078f20ff */
[----:B------:R-:W-:Y:S02]  /*2390*/  LEA.HI R7, R6, R7, RZ, 0x6 ;  /* 0x0000000706077211 */ /* 0x000fe400078f30ff */
[----:B------:R-:W-:Y:S01]  /*23a0*/  LEA.HI R8, R9, R8, RZ, 0x6 ;  /* 0x0000000809087211 */ /* 0x000fe200078f30ff */
[----:B------:R0:W-:Y:S01]  /*23b0*/  STL [R1+0x18], R13 ;  /* 0x0000180d01007387 */ /* 0x0001e20000100800 */
[----:B------:R-:W-:-:S02]  /*23c0*/  SHF.R.S32.HI R7, RZ, 0x6, R7 ;  /* 0x00000006ff077819 */ /* 0x000fc40000011407 */
[----:B------:R-:W-:Y:S02]  /*23d0*/  SHF.R.S32.HI R9, RZ, 0x6, R8 ;  /* 0x00000006ff097819 */ /* 0x000fe40000011408 */
[C---:B------:R-:W-:Y:S01]  /*23e0*/  LOP3.LUT R10, R172.reuse, 0x30, R25, 0xf8, !PT ;  /* 0x00000030ac0a7812 */ /* 0x040fe200078ef819 */
[C---:B------:R-:W-:Y:S01]  /*23f0*/  IMAD R135, R7.reuse, 0x2800, R174 ;  /* 0x0000280007877824 */ /* 0x040fe200078e02ae */
[----:B------:R-:W-:Y:S02]  /*2400*/  LOP3.LUT R8, R172, 0x30, R21, 0xf8, !PT ;  /* 0x00000030ac087812 */ /* 0x000fe400078ef815 */
[----:B0-----:R-:W-:Y:S01]  /*2410*/  SHF.R.S32.HI R13, RZ, 0x1f, R12 ;  /* 0x0000001fff0d7819 */ /* 0x001fe2000001140c */
[----:B------:R-:W-:Y:S01]  /*2420*/  IMAD R133, R7, 0x2800, R197 ;  /* 0x0000280007857824 */ /* 0x000fe200078e02c5 */
[----:B------:R-:W-:Y:S01]  /*2430*/  SHF.R.U32.HI R6, RZ, 0x3, R196 ;  /* 0x00000003ff067819 */ /* 0x000fe200000116c4 */
[----:B------:R-:W-:Y:S01]  /*2440*/  IMAD R134, R9, 0x2800, R174 ;  /* 0x0000280009867824 */ /* 0x000fe200078e02ae */
[----:B------:R-:W-:-:S02]  /*2450*/  LEA.HI R27, R13, R12, RZ, 0x4 ;  /* 0x0000000c0d1b7211 */ /* 0x000fc400078f20ff */
[----:B------:R-:W-:Y:S02]  /*2460*/  LOP3.LUT R11, R196, 0x30, R21, 0xf8, !PT ;  /* 0x00000030c40b7812 */ /* 0x000fe400078ef815 */
[-C--:B------:R-:W-:Y:S02]  /*2470*/  LOP3.LUT R7, R10, R173.reuse, RZ, 0x3c, !PT ;  /* 0x000000ad0a077212 */ /* 0x080fe400078e3cff */
[----:B------:R-:W-:Y:S02]  /*2480*/  LEA.HI R12, R13, R12, RZ, 0x6 ;  /* 0x0000000c0d0c7211 */ /* 0x000fe400078f30ff */
[----:B------:R-:W-:Y:S02]  /*2490*/  LOP3.LUT R8, R8, R173, RZ, 0x3c, !PT ;  /* 0x000000ad08087212 */ /* 0x000fe400078e3cff */
[----:B------:R-:W-:Y:S02]  /*24a0*/  LOP3.LUT R10, R11, R6, RZ, 0x3c, !PT ;  /* 0x000000060b0a7212 */ /* 0x000fe400078e3cff */
[----:B------:R-:W-:-:S02]  /*24b0*/  IADD3 R134, R134, R7, RZ ;  /* 0x0000000786867210 */ /* 0x000fc40007ffe0ff */
[----:B------:R-:W-:Y:S02]  /*24c0*/  SHF.R.S32.HI R12, RZ, 0x6, R12 ;  /* 0x00000006ff0c7819 */ /* 0x000fe4000001140c */
[C---:B------:R-:W-:Y:S01]  /*24d0*/  LOP3.LUT R7, R196.reuse, 0x30, R25, 0xf8, !PT ;  /* 0x00000030c4077812 */ /* 0x040fe200078ef819 */
[----:B------:R-:W-:Y:S01]  /*24e0*/  IMAD.IADD R135, R135, 0x1, R8 ;  /* 0x0000000187877824 */ /* 0x000fe200078e0208 */
[----:B------:R-:W-:Y:S01]  /*24f0*/  LOP3.LUT R11, R196, 0x30, R27, 0xf8, !PT ;  /* 0x00000030c40b7812 */ /* 0x000fe200078ef81b */
[----:B------:R-:W-:Y:S01]  /*2500*/  IMAD R131, R9, 0x2800, R197 ;  /* 0x0000280009837824 */ /* 0x000fe200078e02c5 */
[----:B------:R-:W-:Y:S01]  /*2510*/  LOP3.LUT R8, R172, 0x30, R27, 0xf8, !PT ;  /* 0x00000030ac087812 */ /* 0x000fe200078ef81b */
[----:B------:R-:W-:Y:S01]  /*2520*/  IMAD.IADD R133, R133, 0x1, R10 ;  /* 0x0000000185857824 */ /* 0x000fe200078e020a */
[----:B------:R-:W-:Y:S01]  /*2530*/  SHF.R.S32.HI R9, RZ, 0x1f, R121 ;  /* 0x0000001fff097819 */ /* 0x000fe20000011479 */
[----:B------:R-:W-:Y:S01]  /*2540*/  IMAD R130, R12, 0x2800, R197 ;  /* 0x000028000c827824 */ /* 0x000fe200078e02c5 */
[----:B------:R-:W-:-:S02]  /*2550*/  LOP3.LUT R10, R7, R6, RZ, 0x3c, !PT ;  /* 0x00000006070a7212 */ /* 0x000fc400078e3cff */
[----:B------:R-:W-:Y:S02]  /*2560*/  LOP3.LUT R11, R11, R6, RZ, 0x3c, !PT ;  /* 0x000000060b0b7212 */ /* 0x000fe400078e3cff */
[----:B------:R-:W-:Y:S01]  /*2570*/  LOP3.LUT R7, R8, R173, RZ, 0x3c, !PT ;  /* 0x000000ad08077212 */ /* 0x000fe200078e3cff */
[----:B------:R-:W-:Y:S01]  /*2580*/  IMAD R8, R9, R106, RZ ;  /* 0x0000006a09087224 */ /* 0x000fe200078e02ff */
[----:B------:R-:W-:Y:S01]  /*2590*/  IADD3 R130, R130, R11, RZ ;  /* 0x0000000b82827210 */ /* 0x000fe20007ffe0ff */
[----:B------:R-:W-:Y:S01]  /*25a0*/  IMAD.IADD R131, R131, 0x1, R10 ;  /* 0x0000000183837824 */ /* 0x000fe200078e020a */
[----:B------:R-:W-:Y:S01]  /*25b0*/  R2P PR, R220, 0x6 ;  /* 0x00000006dc007804 */ /* 0x000fe20000000000 */
[----:B------:R-:W-:Y:S02]  /*25c0*/  IMAD R11, R113, 0xa0, RZ ;  /* 0x000000a0710b7824 */ /* 0x000fe400078e02ff */
[----:B------:R-:W-:Y:S02]  /*25d0*/  IMAD R10, R9, R100, RZ ;  /* 0x00000064090a7224 */ /* 0x000fe400078e02ff */
[----:B------:R-:W-:Y:S01]  /*25e0*/  IMAD.WIDE.U32 R112, R112, 0xa0, RZ ;  /* 0x000000a070707825 */ /* 0x000fe200078e00ff */
[----:B------:R-:W-:-:S03]  /*25f0*/  SEL R30, RZ, 0x20, P4 ;  /* 0x00000020ff1e7807 */ /* 0x000fc60002000000 */
[C---:B------:R-:W-:Y:S02]  /*2600*/  IMAD R15, R121.reuse, R107, R8 ;  /* 0x0000006b790f7224 */ /* 0x040fe400078e0208 */
[----:B------:R-:W-:Y:S01]  /*2610*/  IMAD R132, R12, 0x2800, R174 ;  /* 0x000028000c847824 */ /* 0x000fe200078e02ae */
[C---:B------:R-:W-:Y:S01]  /*2620*/  SHF.L.U64.HI R9, R100.reuse, 0x7, R101 ;  /* 0x0000000764097819 */ /* 0x040fe20000010265 */
[----:B------:R-:W-:Y:S01]  /*2630*/  IMAD R29, R121, R101, R10 ;  /* 0x00000065791d7224 */ /* 0x000fe200078e020a */
[----:B------:R-:W-:Y:S01]  /*2640*/  SHF.L.U32 R10, R100, 0x7, RZ ;  /* 0x00000007640a7819 */ /* 0x000fe200000006ff */
[----:B------:R-:W-:Y:S01]  /*2650*/  IMAD R13, R101, 0xa0, RZ ;  /* 0x000000a0650d7824 */ /* 0x000fe200078e02ff */
[----:B------:R-:W-:Y:S01]  /*2660*/  SEL R119, R119, 0xffffffe0, !P1 ;  /* 0xffffffe077777807 */ /* 0x000fe20004800000 */
[----:B------:R-:W-:Y:S01]  /*2670*/  IMAD.WIDE.U32 R104, R121, R100, R104 ;  /* 0x0000006479687225 */ /* 0x000fe200078e0068 */
[----:B------:R-:W-:-:S03]  /*2680*/  IADD3 R98, P1, R168, R99, RZ ;  /* 0x00000063a8627210 */ /* 0x000fc60007f3e0ff */
[----:B------:R-:W-:Y:S01]  /*2690*/  IMAD.WIDE.U32 R102, R121, R100, R102 ;  /* 0x0000006479667225 */ /* 0x000fe200078e0066 */
[----:B------:R-:W-:-:S03]  /*26a0*/  LOP3.LUT R20, R21, 0xfffffff0, RZ, 0xc0, !PT ;  /* 0xfffffff015147812 */ /* 0x000fc600078ec0ff */
[----:B------:R-:W-:Y:S02]  /*26b0*/  IMAD.IADD R122, R113, 0x1, R11 ;  /* 0x00000001717a7824 */ /* 0x000fe400078e020b */
[----:B------:R-:W-:Y:S01]  /*26c0*/  IMAD.WIDE.U32 R100, R100, 0xa0, RZ ;  /* 0x000000a064647825 */ /* 0x000fe200078e00ff */
[----:B------:R-:W-:-:S03]  /*26d0*/  SEL R118, R118, 0xffffffc0, !P2 ;  /* 0xffffffc076767807 */ /* 0x000fc60005000000 */
[----:B------:R-:W-:Y:S02]  /*26e0*/  IMAD.IADD R11, R111, 0x1, R15 ;  /* 0x000000016f0b7824 */ /* 0x000fe400078e020f */
[----:B------:R-:W-:Y:S01]  /*26f0*/  IMAD.IADD R12, R15, 0x1, R109 ;  /* 0x000000010f0c7824 */ /* 0x000fe200078e026d */
[----:B------:R-:W-:Y:S01]  /*2700*/  SHF.R.S32.HI R15, RZ, 0x4, R21 ;  /* 0x00000004ff0f7819 */ /* 0x000fe20000011415 */
[----:B------:R-:W-:Y:S01]  /*2710*/  IMAD.IADD R132, R132, 0x1, R7 ;  /* 0x0000000184847824 */ /* 0x000fe200078e0207 */
[C---:B------:R-:W-:Y:S01]  /*2720*/  SHF.L.U64.HI R7, R106.reuse, 0x7, R107 ;  /* 0x000000076a077819 */ /* 0x040fe2000001026b */
[C---:B------:R-:W-:Y:S01]  /*2730*/  IMAD.SHL.U32 R8, R106.reuse, 0x80, RZ ;  /* 0x000000806a087824 */ /* 0x040fe200078e00ff */
[----:B------:R-:W-:Y:S01]  /*2740*/  SHF.R.S32.HI R21, RZ, 0x4, R25 ;  /* 0x00000004ff157819 */ /* 0x000fe20000011419 */
[----:B------:R-:W-:Y:S01]  /*2750*/  IMAD.WIDE.U32 R106, R106, 0xa0, RZ ;  /* 0x000000a06a6a7825 */ /* 0x000fe200078e00ff */
[----:B------:R-:W-:Y:S02]  /*2760*/  SHF.R.S32.HI R26, RZ, 0x4, R27 ;  /* 0x00000004ff1a7819 */ /* 0x000fe4000001141b */
[----:B------:R-:W-:-:S02]  /*2770*/  LOP3.LUT R37, R33, R30, RZ, 0xfc, !PT ;  /* 0x0000001e21257212 */ /* 0x000fc400078efcff */
[----:B------:R-:W-:Y:S02]  /*2780*/  LOP3.LUT R25, R25, 0xfffffff0, RZ, 0xc0, !PT ;  /* 0xfffffff019197812 */ /* 0x000fe400078ec0ff */
[----:B------:R-:W-:Y:S02]  /*2790*/  LOP3.LUT R27, R27, 0xfffffff0, RZ, 0xc0, !PT ;  /* 0xfffffff01b1b7812 */ /* 0x000fe400078ec0ff */
[----:B------:R-:W-:Y:S02]  /*27a0*/  IADD3.X R99, R14, R137, RZ, P1, !PT ;  /* 0x000000890e637210 */ /* 0x000fe40000ffe4ff */
[----:B------:R-:W-:Y:S01]  /*27b0*/  IADD3 R124, R101, R13, RZ ;  /* 0x0000000d657c7210 */ /* 0x000fe20007ffe0ff */
[----:B------:R-:W-:Y:S01]  /*27c0*/  IMAD.IADD R13, R105, 0x1, R29 ;  /* 0x00000001690d7824 */ /* 0x000fe200078e021d */
[----:B------:R-:W-:Y:S01]  /*27d0*/  LOP3.LUT R32, R33, 0x1, RZ, 0xc0, !PT ;  /* 0x0000000121207812 */ /* 0x000fe200078ec0ff */
[----:B------:R-:W-:Y:S01]  /*27e0*/  IMAD.SHL.U32 R97, R97, 0x2, RZ ;  /* 0x0000000261617824 */ /* 0x000fe200078e00ff */
[----:B------:R-:W-:Y:S01]  /*27f0*/  IADD3 R14, R29, R103, RZ ;  /* 0x000000671d0e7210 */ /* 0x000fe20007ffe0ff */
[----:B------:R-:W-:Y:S01]  /*2800*/  IMAD.IADD R129, R119, 0x1, R118 ;  /* 0x0000000177817824 */ /* 0x000fe200078e0276 */
[----:B------:R-:W-:Y:S01]  /*2810*/  LOP3.LUT R33, R37, 0x2, RZ, 0xc0, !PT ;  /* 0x0000000225217812 */ /* 0x000fe200078ec0ff */
[----:B------:R-:W-:Y:S01]  /*2820*/  IMAD.IADD R123, R107, 0x1, R123 ;  /* 0x000000016b7b7824 */ /* 0x000fe200078e027b */
[----:B------:R-:W-:Y:S01]  /*2830*/  LOP3.LUT R34, R37, 0x4, RZ, 0xc0, !PT ;  /* 0x0000000425227812 */ /* 0x000fe200078ec0ff */
[----:B------:R-:W-:Y:S01]  /*2840*/  IMAD.IADD R31, R115, 0x1, R31 ;  /* 0x00000001731f7824 */ /* 0x000fe200078e021f */
[----:B------:R-:W-:-:S02]  /*2850*/  LOP3.LUT R35, R37, 0x8, RZ, 0xc0, !PT ;  /* 0x0000000825237812 */ /* 0x000fc400078ec0ff */
[C---:B------:R-:W-:Y:S02]  /*2860*/  LOP3.LUT R36, R37.reuse, 0x10, RZ, 0xc0, !PT ;  /* 0x0000001025247812 */ /* 0x040fe400078ec0ff */
[----:B------:R-:W-:Y:S02]  /*2870*/  SHF.R.S32.HI R28, RZ, 0x1f, R20 ;  /* 0x0000001fff1c7819 */ /* 0x000fe40000011414 */
[----:B------:R-:W-:Y:S02]  /*2880*/  SHF.R.S32.HI R29, RZ, 0x1f, R25 ;  /* 0x0000001fff1d7819 */ /* 0x000fe40000011419 */
[----:B------:R-:W-:Y:S02]  /*2890*/  SHF.R.S32.HI R30, RZ, 0x1f, R27 ;  /* 0x0000001fff1e7819 */ /* 0x000fe4000001141b */
[----:B------:R-:W-:-:S07]  /*28a0*/  LOP3.LUT R37, R37, 0x20, RZ, 0xc0, !PT ;  /* 0x0000002025257812 */ /* 0x000fce00078ec0ff */
.L_x_522:
[----:B0-23--:R-:W2:Y:S01]  /*28b0*/  LDL.LU R40, [R1+0x18] ;  /* 0x0000180001287983 */ /* 0x00dea20000300800 */
[----:B------:R-:W0:Y:S01]  /*28c0*/  LDC.64 R126, c[0x0][0x2d8] ;  /* 0x0000b600ff7e7b82 */ /* 0x000e220000000a00 */
[----:B------:R-:W-:Y:S01]  /*28d0*/  VIADD R43, R24, 0xffffffff ;  /* 0xffffffff182b7836 */ /* 0x000fe20000000000 */
[----:B------:R-:W-:Y:S05]  /*28e0*/  YIELD ;  /* 0x0000000000007946 */ /* 0x000fea0003800000 */
[----:B------:R-:W-:Y:S01]  /*28f0*/  ISETP.GT.AND P4, PT, R43, R120, PT ;  /* 0x000000782b00720c */ /* 0x000fe20003f84270 */
[----:B------:R-:W1:Y:S01]  /*2900*/  LDC R136, c[0x0][0x3d4] ;  /* 0x0000f500ff887b82 */ /* 0x000e620000000800 */
[----:B------:R-:W-:Y:S01]  /*2910*/  SHF.R.S32.HI R38, RZ, 0x1f, R43 ;  /* 0x0000001fff267819 */ /* 0x000fe2000001142b */
[-C--:B------:R-:W-:Y:S01]  /*2920*/  IMAD R39, R122, R43.reuse, RZ ;  /* 0x0000002b7a277224 */ /* 0x080fe200078e02ff */
[----:B------:R-:W-:Y:S01]  /*2930*/  BSSY B0, `(.L_x_423) ;  /* 0x0000cae000007945 */ /* 0x000fe20003800000 */
[----:B------:R-:W-:-:S04]  /*2940*/  IMAD.WIDE.U32 R140, R112, R43, RZ ;  /* 0x0000002b708c7225 */ /* 0x000fc800078e00ff */
[----:B------:R-:W-:Y:S01]  /*2950*/  IMAD R39, R38, R112, R39 ;  /* 0x0000007026277224 */ /* 0x000fe200078e0227 */
[----:B------:R-:W-:Y:S01]  /*2960*/  IADD3 R45, P1, P2, R3, R140, R128 ;  /* 0x0000008c032d7210 */ /* 0x000fe20007a3e080 */
[----:B------:R-:W-:Y:S02]  /*2970*/  IMAD R47, R19, 0x7800, R203 ;  /* 0x00007800132f7824 */ /* 0x000fe400078e02cb */
[----:B------:R-:W-:Y:S02]  /*2980*/  IMAD.IADD R93, R141, 0x1, R39 ;  /* 0x000000018d5d7824 */ /* 0x000fe400078e0227 */
[----:B------:R-:W-:Y:S02]  /*2990*/  IMAD R39, R19, 0x7800, R204 ;  /* 0x0000780013277824 */ /* 0x000fe400078e02cc */
[----:B------:R-:W-:Y:S01]  /*29a0*/  IMAD.IADD R47, R18, 0x1, R47 ;  /* 0x00000001122f7824 */ /* 0x000fe200078e022f */
[----:B------:R-:W-:Y:S01]  /*29b0*/  IADD3.X R24, R4, R93, R125, P1, P2 ;  /* 0x0000005d04187210 */ /* 0x000fe20000fe447d */
[----:B------:R-:W-:Y:S01]  /*29c0*/  IMAD.IADD R46, R18, 0x1, R39 ;  /* 0x00000001122e7824 */ /* 0x000fe200078e0227 */
[----:B0-----:R-:W-:-:S04]  /*29d0*/  IADD3 R48, P1, P2, R140, R126, R3 ;  /* 0x0000007e8c307210 */ /* 0x001fc80007a3e003 */
[----:B------:R-:W-:Y:S02]  /*29e0*/  IADD3.X R49, R93, R127, R4, P1, P2 ;  /* 0x0000007f5d317210 */ /* 0x000fe40000fe4404 */
[----:B-1----:R-:W-:Y:S02]  /*29f0*/  ISETP.GE.AND P1, PT, R136, 0x1, PT ;  /* 0x000000018800780c */ /* 0x002fe40003f26270 */
[----:B------:R-:W-:-:S04]  /*2a00*/  IADD3 R44, P2, R45, R126, RZ ;  /* 0x0000007e2d2c7210 */ /* 0x000fc80007f5e0ff */
[----:B------:R-:W-:Y:S01]  /*2a10*/  IADD3.X R45, R24, R127, RZ, P2, !PT ;  /* 0x0000007f182d7210 */ /* 0x000fe200017fe4ff */
[----:B------:R-:W-:Y:S01]  /*2a20*/  IMAD.MOV.U32 R24, RZ, RZ, R43 ;  /* 0x000000ffff187224 */ /* 0x000fe200078e002b */
[----:B--2---:R-:W-:-:S04]  /*2a30*/  LOP3.LUT R40, R40, 0xfffffffd, RZ, 0xc0, !PT ;  /* 0xfffffffd28287812 */ /* 0x004fc800078ec0ff */
[----:B------:R-:W-:-:S05]  /*2a40*/  @P4 LOP3.LUT R40, R40, 0x2, RZ, 0xfc, !PT ;  /* 0x0000000228284812 */ /* 0x000fca00078efcff */
[----:B------:R0:W-:Y:S01]  /*2a50*/  STL [R1+0x18], R40 ;  /* 0x0000182801007387 */ /* 0x0001e20000100800 */
[----:B------:R-:W-:Y:S05]  /*2a60*/  @!P1 BRA `(.L_x_424) ;  /* 0x000000c400909947 */ /* 0x000fea0003800000 */
[----:B------:R-:W-:Y:S01]  /*2a70*/  ULDC.U8 UR4, c[0x0][0x3f0] ;  /* 0x0000fc0000047ab9 */ /* 0x000fe20000000000 */
[-C--:B------:R-:W-:Y:S01]  /*2a80*/  IMAD R39, R123, R43.reuse, RZ ;  /* 0x0000002b7b277224 */ /* 0x080fe200078e02ff */
[----:B------:R-:W-:Y:S01]  /*2a90*/  ISETP.NE.AND P1, PT, RZ, UR4, PT ;  /* 0x00000004ff007c0c */ /* 0x000fe2000bf25270 */
[-C--:B------:R-:W-:Y:S02]  /*2aa0*/  IMAD R41, R124, R43.reuse, RZ ;  /* 0x0000002b7c297224 */ /* 0x080fe400078e02ff */
[C---:B------:R-:W-:Y:S02]  /*2ab0*/  IMAD R39, R38.reuse, R106, R39 ;  /* 0x0000006a26277224 */ /* 0x040fe400078e0227 */
[----:B------:R-:W-:Y:S02]  /*2ac0*/  IMAD R41, R38, R100, R41 ;  /* 0x0000006426297224 */ /* 0x000fe400078e0229 */
[----:B------:R-:W-:Y:S02]  /*2ad0*/  IMAD R38, R24, -0xa0, R2 ;  /* 0xffffff6018267824 */ /* 0x000fe400078e0202 */
[----:B------:R-:W-:-:S03]  /*2ae0*/  IMAD.WIDE.U32 R90, R106, R43, RZ ;  /* 0x0000002b6a5a7225 */ /* 0x000fc600078e00ff */
[----:B------:R-:W-:Y:S01]  /*2af0*/  VIMNMX R38, R38, 0xa0, PT ;  /* 0x000000a026267848 */ /* 0x000fe20003fe0100 */
[----:B------:R-:W-:Y:S01]  /*2b00*/  IMAD.WIDE.U32 R88, R100, R43, RZ ;  /* 0x0000002b64587225 */ /* 0x000fe200078e00ff */
[----:B------:R-:W-:-:S03]  /*2b10*/  IADD3 R39, R91, R39, RZ ;  /* 0x000000275b277210 */ /* 0x000fc60007ffe0ff */
[----:B------:R-:W-:Y:S01]  /*2b20*/  IMAD.IADD R96, R89, 0x1, R41 ;  /* 0x0000000159607824 */ /* 0x000fe200078e0229 */
[----:B------:R-:W-:Y:S06]  /*2b30*/  @!P1 BRA `(.L_x_425) ;  /* 0x0000005c00dc9947 */ /* 0x000fec0003800000 */
[----:B------:R-:W-:Y:S01]  /*2b40*/  ISETP.GE.AND P2, PT, R168, R38, PT ;  /* 0x00000026a800720c */ /* 0x000fe20003f46270 */
[----:B------:R-:W-:Y:S01]  /*2b50*/  BSSY B1, `(.L_x_426) ;  /* 0x0000038000017945 */ /* 0x000fe20003800000 */
        /* <DEDUP_REMOVED lines=13> */
[----:B------:R-:W-:Y:S06]  /*2c30*/  @P2 BRA `(.L_x_427) ;  /* 0x0000000000a42947 */ /* 0x000fec0003800000 */
[----:B------:R-:W-:Y:S01]  /*2c40*/  ULDC.64 UR4, c[0x0][0x3c8] ;  /* 0x0000f20000047ab9 */ /* 0x000fe20000000a00 */
[----:B------:R-:W-:Y:S02]  /*2c50*/  CS2R R138, SRZ ;  /* 0x00000000008a7805 */ /* 0x000fe4000001ff00 */
[----:B0-----:R-:W-:Y:S02]  /*2c60*/  IADD3 R40, P1, P4, R110, UR4, R90 ;  /* 0x000000046e287c10 */ /* 0x001fe4000fc3e05a */
[----:B------:R-:W-:Y:S01]  /*2c70*/  CS2R R140, SRZ ;  /* 0x00000000008c7805 */ /* 0x000fe2000001ff00 */
[----:B------:R-:W-:Y:S01]  /*2c80*/  VIADD R53, R16, 0x10 ;  /* 0x0000001010357836 */ /* 0x000fe20000000000 */
[----:B------:R-:W-:Y:S01]  /*2c90*/  IADD3.X R41, R11, UR5, R39, P1, P4 ;  /* 0x000000050b297c10 */ /* 0x000fe20008fe8427 */
[----:B------:R-:W-:Y:S02]  /*2ca0*/  ULDC.64 UR4, c[0x0][0x3e0] ;  /* 0x0000f80000047ab9 */ /* 0x000fe40000000a00 */
[----:B------:R-:W-:-:S04]  /*2cb0*/  IADD3 R42, P1, P4, R104, UR4, R88 ;  /* 0x00000004682a7c10 */ /* 0x000fc8000fc3e058 */
[----:B------:R-:W-:Y:S02]  /*2cc0*/  IADD3.X R43, R13, UR5, R96, P1, P4 ;  /* 0x000000050d2b7c10 */ /* 0x000fe40008fe8460 */
[----:B------:R-:W-:Y:S02]  /*2cd0*/  ISETP.GE.AND P1, PT, R16, R136, PT ;  /* 0x000000881000720c */ /* 0x000fe40003f26270 */
[----:B------:R-:W-:Y:S02]  /*2ce0*/  CS2R R94, SRZ ;  /* 0x00000000005e7805 */ /* 0x000fe4000001ff00 */
[----:B------:R-:W-:-:S09]  /*2cf0*/  CS2R R126, SRZ ;  /* 0x00000000007e7805 */ /* 0x000fd2000001ff00 */
[----:B------:R1:W5:Y:S04]  /*2d00*/  @!P1 LDG.E.64 R138, desc[UR54][R40.64] ;  /* 0x00000036288a9981 */ /* 0x000368000c1e1b00 */
[----:B------:R1:W5:Y:S01]  /*2d10*/  @!P1 LDG.E.64 R140, desc[UR54][R42.64] ;  /* 0x000000362a8c9981 */ /* 0x000362000c1e1b00 */
[----:B------:R-:W-:Y:S01]  /*2d20*/  ISETP.GE.AND P1, PT, R53, R136, PT ;  /* 0x000000883500720c */ /* 0x000fe20003f26270 */
[----:B------:R-:W-:Y:S01]  /*2d30*/  VIADD R53, R16, 0x20 ;  /* 0x0000002010357836 */ /* 0x000fe20000000000 */
[----:B------:R-:W-:Y:S02]  /*2d40*/  CS2R R86, SRZ ;  /* 0x0000000000567805 */ /* 0x000fe4000001ff00 */
[----:B------:R-:W-:-:S09]  /*2d50*/  CS2R R92, SRZ ;  /* 0x00000000005c7805 */ /* 0x000fd2000001ff00 */
[----:B------:R1:W5:Y:S04]  /*2d60*/  @!P1 LDG.E.64 R94, desc[UR54][R40.64+0x10] ;  /* 0x00001036285e9981 */ /* 0x000368000c1e1b00 */
[----:B------:R1:W5:Y:S01]  /*2d70*/  @!P1 LDG.E.64 R126, desc[UR54][R42.64+0x10] ;  /* 0x000010362a7e9981 */ /* 0x000362000c1e1b00 */
[----:B------:R-:W-:Y:S02]  /*2d80*/  ISETP.GE.AND P1, PT, R53, R136, PT ;  /* 0x000000883500720c */ /* 0x000fe40003f26270 */
[----:B------:R-:W-:Y:S02]  /*2d90*/  IADD3 R53, R16, 0x30, RZ ;  /* 0x0000003010357810 */ /* 0x000fe40007ffe0ff */
[----:B------:R-:W-:Y:S02]  /*2da0*/  CS2R R82, SRZ ;  /* 0x0000000000527805 */ /* 0x000fe4000001ff00 */
[----:B------:R-:W-:-:S07]  /*2db0*/  CS2R R84, SRZ ;  /* 0x0000000000547805 */ /* 0x000fce000001ff00 */
        /* <DEDUP_REMOVED lines=14> */
[----:B------:R-:W-:-:S13]  /*2ea0*/  ISETP.GE.AND P1, PT, R53, R136, PT ;  /* 0x000000883500720c */ /* 0x000fda0003f26270 */
[----:B------:R1:W5:Y:S04]  /*2eb0*/  @!P1 LDG.E.64 R74, desc[UR54][R40.64+0x50] ;  /* 0x00005036284a9981 */ /* 0x000368000c1e1b00 */
[----:B------:R1:W5:Y:S02]  /*2ec0*/  @!P1 LDG.E.64 R76, desc[UR54][R42.64+0x50] ;  /* 0x000050362a4c9981 */ /* 0x000364000c1e1b00 */
.L_x_427:
[----:B------:R-:W-:Y:S05]  /*2ed0*/  BSYNC B1 ;  /* 0x0000000000017941 */ /* 0x000fea0003800000 */
.L_x_426:
        /* <DEDUP_REMOVED lines=11> */
[----:B------:R-:W-:Y:S01]  /*2f90*/  CS2R R68, SRZ ;  /* 0x0000000000447805 */ /* 0x000fe2000001ff00 */
[----:B-----5:R-:W-:Y:S01]  /*2fa0*/  IMAD.MOV.U32 R151, RZ, RZ, R74 ;  /* 0x000000ffff977224 */ /* 0x020fe200078e004a */
[----:B------:R-:W-:-:S02]  /*2fb0*/  MOV R154, R78 ;  /* 0x0000004e009a7202 */ /* 0x000fc40000000f00 */
[----:B------:R-:W-:Y:S01]  /*2fc0*/  CS2R R72, SRZ ;  /* 0x0000000000487805 */ /* 0x000fe2000001ff00 */
[----:B------:R-:W-:Y:S06]  /*2fd0*/  @P4 BRA `(.L_x_429) ;  /* 0x0000000000b44947 */ /* 0x000fec0003800000 */
[----:B01----:R-:W-:Y:S01]  /*2fe0*/  IADD3 R40, P1, P5, R110, R90, R8 ;  /* 0x0000005a6e287210 */ /* 0x003fe20007d3e008 */
[----:B------:R-:W-:Y:S01]  /*2ff0*/  ULDC.64 UR4, c[0x0][0x3c8] ;  /* 0x0000f20000047ab9 */ /* 0x000fe20000000a00 */
[----:B------:R-:W-:Y:S02]  /*3000*/  CS2R R70, SRZ ;  /* 0x0000000000467805 */ /* 0x000fe4000001ff00 */
[----:B------:R-:W-:Y:S02]  /*3010*/  CS2R R72, SRZ ;  /* 0x0000000000487805 */ /* 0x000fe4000001ff00 */
[----:B------:R-:W-:Y:S02]  /*3020*/  IADD3.X R39, R11, R39, R7, P1, P5 ;  /* 0x000000270b277210 */ /* 0x000fe40000fea407 */
[----:B------:R-:W-:-:S04]  /*3030*/  IADD3 R42, P1, P5, R104, R88, R10 ;  /* 0x00000058682a7210 */ /* 0x000fc80007d3e00a */
[----:B------:R-:W-:Y:S02]  /*3040*/  IADD3.X R96, R13, R96, R9, P1, P5 ;  /* 0x000000600d607210 */ /* 0x000fe40000fea409 */
[----:B------:R-:W-:-:S04]  /*3050*/  IADD3 R40, P1, R40, UR4, RZ ;  /* 0x0000000428287c10 */ /* 0x000fc8000ff3e0ff */
[----:B------:R-:W-:Y:S01]  /*3060*/  IADD3.X R41, R39, UR5, RZ, P1, !PT ;  /* 0x0000000527297c10 */ /* 0x000fe20008ffe4ff */
[----:B------:R-:W-:Y:S02]  /*3070*/  ULDC.64 UR4, c[0x0][0x3e0] ;  /* 0x0000f80000047ab9 */ /* 0x000fe40000000a00 */
[----:B------:R-:W-:-:S04]  /*3080*/  IADD3 R42, P1, R42, UR4, RZ ;  /* 0x000000042a2a7c10 */ /* 0x000fc8000ff3e0ff */
[----:B------:R-:W-:Y:S02]  /*3090*/  IADD3.X R43, R96, UR5, RZ, P1, !PT ;  /* 0x00000005602b7c10 */ /* 0x000fe40008ffe4ff */
[C---:B------:R-:W-:Y:S01]  /*30a0*/  ISETP.GE.AND P1, PT, R16.reuse, R136, PT ;  /* 0x000000881000720c */ /* 0x040fe20003f26270 */
        /* <DEDUP_REMOVED lines=32> */
.L_x_429:
[----:B------:R-:W-:Y:S05]  /*32b0*/  BSYNC B1 ;  /* 0x0000000000017941 */ /* 0x000fea0003800000 */
.L_x_428:
[----:B------:R-:W-:Y:S01]  /*32c0*/  UISETP.NE.AND UP0, UPT, UR53, 0x3, UPT ;  /* 0x000000033500788c */ /* 0x000fe2000bf05270 */
[----:B------:R-:W-:Y:S01]  /*32d0*/  IMAD.MOV.U32 R162, RZ, RZ, R82 ;  /* 0x000000ffffa27224 */ /* 0x000fe200078e0052 */
[----:B------:R-:W-:Y:S01]  /*32e0*/  MOV R166, R94 ;  /* 0x0000005e00a67202 */ /* 0x000fe20000000f00 */
[----:B------:R-:W-:Y:S01]  /*32f0*/  IMAD.MOV.U32 R164, RZ, RZ, R86 ;  /* 0x000000ffffa47224 */ /* 0x000fe200078e0056 */
[----:B------:R-:W-:Y:S01]  /*3300*/  MOV R163, R84 ;  /* 0x0000005400a37202 */ /* 0x000fe20000000f00 */
[----:B------:R-:W-:Y:S01]  /*3310*/  IMAD.MOV.U32 R176, RZ, RZ, R138 ;  /* 0x000000ffffb07224 */ /* 0x000fe200078e008a */
[----:B------:R-:W-:Y:S01]  /*3320*/  PLOP3.LUT P1, PT, PT, PT, UP0, 0x80, 0x0 ;  /* 0x000000000000781c */ /* 0x000fe20003f2f008 */
[----:B------:R-:W-:Y:S01]  /*3330*/  IMAD.MOV.U32 R157, RZ, RZ, R76 ;  /* 0x000000ffff9d7224 */ /* 0x000fe200078e004c */
[----:B-----5:R-:W-:Y:S01]  /*3340*/  MOV R89, R50 ;  /* 0x0000003200597202 */ /* 0x020fe20000000f00 */
[----:B------:R-:W-:Y:S01]  /*3350*/  IMAD.MOV.U32 R158, RZ, RZ, R80 ;  /* 0x000000ffff9e7224 */ /* 0x000fe200078e0050 */
[----:B------:R-:W-:Y:S01]  /*3360*/  MOV R152, R66 ;  /* 0x0000004200987202 */ /* 0x000fe20000000f00 */
[----:B------:R-:W-:Y:S01]  /*3370*/  IMAD.MOV.U32 R165, RZ, RZ, R92 ;  /* 0x000000ffffa57224 */ /* 0x000fe200078e005c */
[----:B------:R-:W-:Y:S01]  /*3380*/  MOV R143, R60 ;  /* 0x0000003c008f7202 */ /* 0x000fe20000000f00 */
[----:B------:R-:W-:-:S02]  /*3390*/  IMAD.MOV.U32 R167, RZ, RZ, R126 ;  /* 0x000000ffffa77224 */ /* 0x000fc400078e007e */
[----:B------:R-:W-:Y:S02]  /*33a0*/  IMAD.MOV.U32 R177, RZ, RZ, R140 ;  /* 0x000000ffffb17224 */ /* 0x000fe400078e008c */
[----:B------:R-:W-:Y:S02]  /*33b0*/  IMAD.MOV.U32 R90, RZ, RZ, R54 ;  /* 0x000000ffff5a7224 */ /* 0x000fe400078e0036 */
[----:B------:R-:W-:Y:S02]  /*33c0*/  IMAD.MOV.U32 R142, RZ, RZ, R58 ;  /* 0x000000ffff8e7224 */ /* 0x000fe400078e003a */
[----:B------:R-:W-:Y:S02]  /*33d0*/  IMAD.MOV.U32 R149, RZ, RZ, R62 ;  /* 0x000000ffff957224 */ /* 0x000fe400078e003e */
[----:B------:R-:W-:Y:S02]  /*33e0*/  IMAD.MOV.U32 R155, RZ, RZ, R70 ;  /* 0x000000ffff9b7224 */ /* 0x000fe400078e0046 */
[----:B------:R-:W-:-:S02]  /*33f0*/  IMAD.MOV.U32 R88, RZ, RZ, R52 ;  /* 0x000000ffff587224 */ /* 0x000fc400078e0034 */
[----:B------:R-:W-:Y:S02]  /*3400*/  IMAD.MOV.U32 R91, RZ, RZ, R56 ;  /* 0x000000ffff5b7224 */ /* 0x000fe400078e0038 */
[----:B------:R-:W-:Y:S02]  /*3410*/  IMAD.MOV.U32 R150, RZ, RZ, R64 ;  /* 0x000000ffff967224 */ /* 0x000fe400078e0040 */
[----:B------:R-:W-:Y:S02]  /*3420*/  IMAD.MOV.U32 R153, RZ, RZ, R68 ;  /* 0x000000ffff997224 */ /* 0x000fe400078e0044 */
[----:B------:R-:W-:Y:S01]  /*3430*/  IMAD.MOV.U32 R156, RZ, RZ, R72 ;  /* 0x000000ffff9c7224 */ /* 0x000fe200078e0048 */
[----:B------:R-:W-:Y:S06]  /*3440*/  @!P1 BRA `(.L_x_430) ;  /* 0x0000000000049947 */ /* 0x000fec0003800000 */
[----:B------:R-:W-:Y:S01]  /*3450*/  BPT.TRAP 0x1 ;  /* 0x000000040000795c */ /* 0x000fe20000300000 */
.L_x_430:
[----:B------:R-:W-:Y:S01]  /*3460*/  LEA R39, R19, R18, 0x3 ;  /* 0x0000001213277211 */ /* 0x000fe200078e18ff */
[----:B------:R-:W-:Y:S01]  /*3470*/  BSSY B1, `(.L_x_431) ;  /* 0x0000004000017945 */ /* 0x000fe20003800000 */
[----:B------:R-:W-:-:S04]  /*3480*/  SHF.L.U32 R96, R171, 0x1f, RZ ;  /* 0x0000001fab607819 */ /* 0x000fc800000006ff */
[----:B------:R-:W3:Y:S02]  /*3490*/  SYNCS.PHASECHK.TRANS64.TRYWAIT P5, [R39+URZ+0x29890], R96 ;  /* 0x02989060270075a7 */ /* 0x000ee400080a017f */
[----:B---3--:R-:W-:Y:S05]  /*34a0*/  @!P5 BRA `(.L_x_432) ;  /* 0x00000248004cd947 */ /* 0x008fea0003800000 */
.L_x_736:
[----:B------:R-:W-:Y:S05]  /*34b0*/  BSYNC B1 ;  /* 0x0000000000017941 */ /* 0x000fea0003800000 */
.L_x_431:
[----:B------:R-:W-:Y:S04]  /*34c0*/  BSSY B1, `(.L_x_433) ;  /* 0x00002ac000017945 */ /* 0x000fe80003800000 */
[----:B------:R-:W-:Y:S05]  /*34d0*/  @P2 BRA `(.L_x_434) ;  /* 0x0000002800a82947 */ /* 0x000fea0003800000 */
[----:B------:R-:W-:Y:S01]  /*34e0*/  ISETP.NE.AND P2, PT, R32, RZ, PT ;  /* 0x000000ff2000720c */ /* 0x000fe20003f45270 */
[----:B------:R-:W-:-:S12]  /*34f0*/  BSSY B2, `(.L_x_435) ;  /* 0x000006f000027945 */ /* 0x000fd80003800000 */
[----:B------:R-:W-:Y:S05]  /*3500*/  @!P2 BRA `(.L_x_436) ;  /* 0x0000000400b4a947 */ /* 0x000fea0003800000 */
[----:B012---:R0:W1:Y:S01]  /*3510*/  LDS.128 R40, [R47+0x1a400] ;  /* 0x01a400002f287984 */ /* 0x0070620000000c00 */
[----:B------:R-:W-:Y:S01]  /*3520*/  ISETP.GE.AND P2, PT, R16, R136, PT ;  /* 0x000000881000720c */ /* 0x000fe20003f46270 */
[----:B------:R-:W-:-:S12]  /*3530*/  BSSY B3, `(.L_x_437) ;  /* 0x0000069000037945 */ /* 0x000fd80003800000 */
[----:B0-----:R-:W-:Y:S05]  /*3540*/  @P2 BRA `(.L_x_438) ;  /* 0x00000004009c2947 */ /* 0x001fea0003800000 */
[----:B------:R-:W-:Y:S02]  /*3550*/  SHF.R.U32.HI R138, RZ, 0x8, R139 ;  /* 0x00000008ff8a7819 */ /* 0x000fe4000001168b */
[--C-:B------:R-:W-:Y:S02]  /*3560*/  SHF.R.U32.HI R140, RZ, 0x8, R141.reuse ;  /* 0x00000008ff8c7819 */ /* 0x100fe4000001168d */
[----:B------:R-:W-:Y:S01]  /*3570*/  SHF.R.U32.HI R179, RZ, 0x10, R141 ;  /* 0x00000010ffb37819 */ /* 0x000fe2000001168d */
[----:B------:R-:W-:Y:S01]  /*3580*/  IMAD.SHL.U32 R138, R138, 0x100, RZ ;  /* 0x000001008a8a7824 */ /* 0x000fe200078e00ff */
[----:B------:R-:W-:Y:S01]  /*3590*/  LOP3.LUT R178, R141, 0xff0000ff, RZ, 0xc0, !PT ;  /* 0xff0000ff8db27812 */ /* 0x000fe200078ec0ff */
[----:B------:R-:W-:Y:S01]  /*35a0*/  IMAD.SHL.U32 R141, R140, 0x100, RZ ;  /* 0x000001008c8d7824 */ /* 0x000fe200078e00ff */
[----:B------:R-:W-:Y:S01]  /*35b0*/  SHF.R.U32.HI R181, RZ, 0x10, R139 ;  /* 0x00000010ffb57819 */ /* 0x000fe2000001168b */
[----:B-1----:R-:W-:Y:S01]  /*35c0*/  IMAD.MOV.U32 R140, RZ, RZ, R40 ;  /* 0x000000ffff8c7224 */ /* 0x002fe200078e0028 */
[----:B------:R-:W-:-:S02]  /*35d0*/  LOP3.LUT R139, R139, 0xff0000ff, RZ, 0xc0, !PT ;  /* 0xff0000ff8b8b7812 */ /* 0x000fc400078ec0ff */
[----:B------:R-:W-:Y:S01]  /*35e0*/  LOP3.LUT R180, R178, 0xff00, R141, 0xf8, !PT ;  /* 0x0000ff00b2b47812 */ /* 0x000fe200078ef88d */
[----:B------:R-:W-:Y:S01]  /*35f0*/  IMAD.U32 R141, R179, 0x10000, RZ ;  /* 0x00010000b38d7824 */ /* 0x000fe200078e00ff */
[----:B------:R-:W-:Y:S02]  /*3600*/  LOP3.LUT R139, R139, 0xff00, R138, 0xf8, !PT ;  /* 0x0000ff008b8b7812 */ /* 0x000fe400078ef88a */
[----:B------:R-:W-:Y:S02]  /*3610*/  SHF.L.U32 R138, R181, 0x10, RZ ;  /* 0x00000010b58a7819 */ /* 0x000fe400000006ff */
[----:B------:R-:W-:Y:S02]  /*3620*/  F2FP.F16.E4M3.UNPACK_B R178, R177.H1 ;  /* 0x000000b1ffb2723e */ /* 0x000fe400030006ff */
[-C--:B------:R-:W-:Y:S02]  /*3630*/  F2FP.F16.E4M3.UNPACK_B R40, R41.reuse ;  /* 0x00000029ff28723e */ /* 0x080fe400020006ff */
[----:B------:R-:W-:Y:S01]  /*3640*/  LOP3.LUT R138, R139, 0xff0000, R138, 0xf8, !PT ;  /* 0x00ff00008b8a7812 */ /* 0x000fe200078ef88a */
[----:B------:R-:W-:Y:S01]  /*3650*/  HADD2.F32 R182, -RZ, R178.H0_H0 ;  /* 0x200000b2ffb67230 */ /* 0x000fe20000004100 */
[----:B------:R-:W-:Y:S01]  /*3660*/  LOP3.LUT R139, R180, 0xff0000, R141, 0xf8, !PT ;  /* 0x00ff0000b48b7812 */ /* 0x000fe200078ef88d */
[--C-:B------:R-:W-:Y:S01]  /*3670*/  HADD2.F32 R141, -RZ, R40.reuse.H1_H1 ;  /* 0x30000028ff8d7230 */ /* 0x100fe20000004100 */
[----:B------:R-:W-:Y:S01]  /*3680*/  F2FP.F16.E4M3.UNPACK_B R180, R176.H1 ;  /* 0x000000b0ffb4723e */ /* 0x000fe200030006ff */
[----:B------:R-:W-:Y:S01]  /*3690*/  HADD2.F32 R40, -RZ, R40.H0_H0 ;  /* 0x20000028ff287230 */ /* 0x000fe20000004100 */
[----:B------:R-:W-:Y:S01]  /*36a0*/  F2FP.F16.E4M3.UNPACK_B R41, R41.H1 ;  /* 0x00000029ff29723e */ /* 0x000fe200030006ff */
[----:B------:R-:W-:-:S02]  /*36b0*/  HADD2.F32 R183, -RZ, R178.H1_H1 ;  /* 0x300000b2ffb77230 */ /* 0x000fc40000004100 */
[-C--:B------:R-:W-:Y:S01]  /*36c0*/  FMUL.FTZ R185, R141, R182.reuse ;  /* 0x000000b68db97220 */ /* 0x080fe20000410000 */
[--C-:B------:R-:W-:Y:S02]  /*36d0*/  HADD2.F32 R181, -RZ, R180.reuse.H0_H0 ;  /* 0x200000b4ffb57230 */ /* 0x100fe40000004100 */
[C---:B------:R-:W-:Y:S01]  /*36e0*/  FMUL.FTZ R182, R40.reuse, R182 ;  /* 0x000000b628b67220 */ /* 0x040fe20000410000 */
[--C-:B------:R-:W-:Y:S01]  /*36f0*/  HADD2.F32 R179, -RZ, R41.reuse.H1_H1 ;  /* 0x30000029ffb37230 */ /* 0x100fe20000004100 */
[----:B------:R-:W-:Y:S01]  /*3700*/  F2FP.F16.E4M3.UNPACK_B R177, R177 ;  /* 0x000000b1ffb1723e */ /* 0x000fe200020006ff */
[----:B------:R-:W-:Y:S02]  /*3710*/  HADD2.F32 R178, -RZ, R41.H0_H0 ;  /* 0x20000029ffb27230 */ /* 0x000fe40000004100 */
[----:B------:R-:W-:Y:S01]  /*3720*/  FFMA.FTZ R40, R40, R181, -R185 ;  /* 0x000000b528287223 */ /* 0x000fe200000108b9 */
[----:B------:R-:W-:Y:S02]  /*3730*/  HADD2.F32 R180, -RZ, R180.H1_H1 ;  /* 0x300000b4ffb47230 */ /* 0x000fe40000004100 */
[----:B------:R-:W-:Y:S01]  /*3740*/  FMUL.FTZ R185, R179, R183 ;  /* 0x000000b7b3b97220 */ /* 0x000fe20000410000 */
[----:B------:R-:W-:Y:S01]  /*3750*/  FFMA.FTZ R41, R141, R181, R182 ;  /* 0x000000b58d297223 */ /* 0x000fe200000100b6 */
[C---:B------:R-:W-:Y:S01]  /*3760*/  FMUL.FTZ R184, R178.reuse, R183 ;  /* 0x000000b7b2b87220 */ /* 0x040fe20000410000 */
[----:B------:R-:W-:Y:S01]  /*3770*/  F2FP.F16.E4M3.UNPACK_B R141, R140.H1 ;  /* 0x0000008cff8d723e */ /* 0x000fe200030006ff */
[----:B------:R-:W-:Y:S01]  /*3780*/  FFMA.FTZ R185, R178, R180, -R185 ;  /* 0x000000b4b2b97223 */ /* 0x000fe200000108b9 */
[----:B------:R-:W-:Y:S01]  /*3790*/  F2FP.F16.E4M3.UNPACK_B R140, R140 ;  /* 0x0000008cff8c723e */ /* 0x000fe200020006ff */
[----:B------:R-:W-:Y:S01]  /*37a0*/  FFMA.FTZ R186, R179, R180, R184 ;  /* 0x000000b4b3ba7223 */ /* 0x000fe200000100b8 */
[--C-:B------:R-:W-:Y:S01]  /*37b0*/  HADD2.F32 R181, -RZ, R177.reuse.H1_H1 ;  /* 0x300000b1ffb57230 */ /* 0x100fe20000004100 */
[----:B------:R-:W-:Y:S01]  /*37c0*/  F2FP.F16.E4M3.UNPACK_B R179, R176 ;  /* 0x000000b0ffb3723e */ /* 0x000fe200020006ff */
[----:B------:R-:W-:-:S02]  /*37d0*/  HADD2.F32 R180, -RZ, R177.H0_H0 ;  /* 0x200000b1ffb47230 */ /* 0x000fc40000004100 */
[--C-:B------:R-:W-:Y:S02]  /*37e0*/  HADD2.F32 R177, -RZ, R141.reuse.H0_H0 ;  /* 0x2000008dffb17230 */ /* 0x100fe40000004100 */
[----:B------:R-:W-:Y:S02]  /*37f0*/  HADD2.F32 R178, -RZ, R141.H1_H1 ;  /* 0x3000008dffb27230 */ /* 0x000fe40000004100 */
[--C-:B------:R-:W-:Y:S02]  /*3800*/  HADD2.F32 R176, -RZ, R140.reuse.H1_H1 ;  /* 0x3000008cffb07230 */ /* 0x100fe40000004100 */
[-C--:B------:R-:W-:Y:S01]  /*3810*/  FMUL.FTZ R183, R177, R181.reuse ;  /* 0x000000b5b1b77220 */ /* 0x080fe20000410000 */
[----:B------:R-:W-:Y:S02]  /*3820*/  HADD2.F32 R141, -RZ, R140.H0_H0 ;  /* 0x2000008cff8d7230 */ /* 0x000fe40000004100 */
[----:B------:R-:W-:Y:S01]  /*3830*/  FMUL.FTZ R184, R178, R181 ;  /* 0x000000b5b2b87220 */ /* 0x000fe20000410000 */
[----:B------:R-:W-:-:S02]  /*3840*/  HADD2.F32 R140, -RZ, R179.H1_H1 ;  /* 0x300000b3ff8c7230 */ /* 0x000fc40000004100 */
[-C--:B------:R-:W-:Y:S01]  /*3850*/  FMUL.FTZ R182, R176, R180.reuse ;  /* 0x000000b4b0b67220 */ /* 0x080fe20000410000 */
[----:B------:R-:W-:Y:S02]  /*3860*/  HADD2.F32 R179, -RZ, R179.H0_H0 ;  /* 0x200000b3ffb37230 */ /* 0x000fe40000004100 */
[----:B------:R-:W-:Y:S01]  /*3870*/  FMUL.FTZ R181, R141, R180 ;  /* 0x000000b48db57220 */ /* 0x000fe20000410000 */
[-C--:B------:R-:W-:Y:S01]  /*3880*/  FFMA.FTZ R177, R177, R140.reuse, -R184 ;  /* 0x0000008cb1b17223 */ /* 0x080fe200000108b8 */
[----:B------:R-:W-:Y:S01]  /*3890*/  FFMA.FTZ R180, R178, R140, R183 ;  /* 0x0000008cb2b47223 */ /* 0x000fe200000100b7 */
[-C--:B------:R-:W-:Y:S01]  /*38a0*/  FFMA.FTZ R140, R141, R179.reuse, -R182 ;  /* 0x000000b38d8c7223 */ /* 0x080fe200000108b6 */
[----:B------:R-:W-:Y:S01]  /*38b0*/  FFMA.FTZ R141, R176, R179, R181 ;  /* 0x000000b3b08d7223 */ /* 0x000fe200000100b5 */
[----:B------:R-:W-:Y:S02]  /*38c0*/  F2FP.F16.E4M3.UNPACK_B R178, R43.H1 ;  /* 0x0000002bffb2723e */ /* 0x000fe400030006ff */
[----:B------:R-:W-:-:S02]  /*38d0*/  F2FP.SATFINITE.E4M3.F32.PACK_AB_MERGE_C R176, R186, R185, RZ ;  /* 0x000000b9bab0723e */ /* 0x000fc400048070ff */
[-C--:B------:R-:W-:Y:S01]  /*38e0*/  F2FP.F16.E4M3.UNPACK_B R186, R139.reuse.H1 ;  /* 0x0000008bffba723e */ /* 0x080fe200030006ff */
[--C-:B------:R-:W-:Y:S01]  /*38f0*/  HADD2.F32 R181, -RZ, R178.reuse.H0_H0 ;  /* 0x200000b2ffb57230 */ /* 0x100fe20000004100 */
[----:B------:R-:W-:Y:S01]  /*3900*/  F2FP.F16.E4M3.UNPACK_B R179, R42.H1 ;  /* 0x0000002affb3723e */ /* 0x000fe200030006ff */
[----:B------:R-:W-:Y:S01]  /*3910*/  HADD2.F32 R182, -RZ, R178.H1_H1 ;  /* 0x300000b2ffb67230 */ /* 0x000fe20000004100 */
[-C--:B------:R-:W-:Y:S01]  /*3920*/  F2FP.F16.E4M3.UNPACK_B R178, R138.reuse.H1 ;  /* 0x0000008affb2723e */ /* 0x080fe200030006ff */
[--C-:B------:R-:W-:Y:S01]  /*3930*/  HADD2.F32 R183, -RZ, R186.reuse.H1_H1 ;  /* 0x300000baffb77230 */ /* 0x100fe20000004100 */
[----:B------:R-:W-:Y:S01]  /*3940*/  F2FP.F16.E4M3.UNPACK_B R185, R139 ;  /* 0x0000008bffb9723e */ /* 0x000fe200020006ff */
[----:B------:R-:W-:Y:S01]  /*3950*/  HADD2.F32 R186, -RZ, R186.H0_H0 ;  /* 0x200000baffba7230 */ /* 0x000fe20000004100 */
[----:B------:R-:W-:Y:S01]  /*3960*/  F2FP.SATFINITE.E4M3.F32.PACK_AB_MERGE_C R177, R180, R177, RZ ;  /* 0x000000b1b4b1723e */ /* 0x000fe200048070ff */
[----:B------:R-:W-:Y:S01]  /*3970*/  HADD2.F32 R180, -RZ, R179.H1_H1 ;  /* 0x300000b3ffb47230 */ /* 0x000fe20000004100 */
[----:B------:R-:W-:Y:S01]  /*3980*/  F2FP.F16.E4M3.UNPACK_B R139, R138 ;  /* 0x0000008aff8b723e */ /* 0x000fe200020006ff */
[----:B------:R-:W-:-:S02]  /*3990*/  HADD2.F32 R184, -RZ, R178.H1_H1 ;  /* 0x300000b2ffb87230 */ /* 0x000fc40000004100 */
[-C--:B------:R-:W-:Y:S01]  /*39a0*/  FMUL.FTZ R138, R182, R183.reuse ;  /* 0x000000b7b68a7220 */ /* 0x080fe20000410000 */
[----:B------:R-:W-:Y:S02]  /*39b0*/  HADD2.F32 R187, -RZ, R185.H1_H1 ;  /* 0x300000b9ffbb7230 */ /* 0x000fe40000004100 */
[C---:B------:R-:W-:Y:S01]  /*39c0*/  FMUL.FTZ R189, R181.reuse, R183 ;  /* 0x000000b7b5bd7220 */ /* 0x040fe20000410000 */
[----:B------:R-:W-:Y:S02]  /*39d0*/  HADD2.F32 R179, -RZ, R179.H0_H0 ;  /* 0x200000b3ffb37230 */ /* 0x000fe40000004100 */
[----:B------:R-:W-:Y:S01]  /*39e0*/  FFMA.FTZ R138, R181, R184, -R138 ;  /* 0x000000b8b58a7223 */ /* 0x000fe2000001088a */
[----:B------:R-:W-:Y:S02]  /*39f0*/  HADD2.F32 R183, -RZ, R139.H1_H1 ;  /* 0x3000008bffb77230 */ /* 0x000fe40000004100 */
[----:B------:R-:W-:Y:S01]  /*3a00*/  FMUL.FTZ R188, R180, R187 ;  /* 0x000000bbb4bc7220 */ /* 0x000fe20000410000 */
[----:B------:R-:W-:Y:S01]  /*3a10*/  F2FP.F16.E4M3.UNPACK_B R181, R43 ;  /* 0x0000002bffb5723e */ /* 0x000fe200020006ff */
[C---:B------:R-:W-:Y:S01]  /*3a20*/  FMUL.FTZ R187, R179.reuse, R187 ;  /* 0x000000bbb3bb7220 */ /* 0x040fe20000410000 */
[----:B------:R-:W-:Y:S01]  /*3a30*/  F2FP.F16.E4M3.UNPACK_B R42, R42 ;  /* 0x0000002aff2a723e */ /* 0x000fe200020006ff */
[----:B------:R-:W-:Y:S01]  /*3a40*/  FFMA.FTZ R188, R179, R183, -R188 ;  /* 0x000000b7b3bc7223 */ /* 0x000fe200000108bc */
[----:B------:R-:W-:-:S02]  /*3a50*/  HADD2.F32 R185, -RZ, R185.H0_H0 ;  /* 0x200000b9ffb97230 */ /* 0x000fc40000004100 */
[----:B------:R-:W-:Y:S01]  /*3a60*/  FFMA.FTZ R187, R180, R183, R187 ;  /* 0x000000b7b4bb7223 */ /* 0x000fe200000100bb */
[--C-:B------:R-:W-:Y:S02]  /*3a70*/  HADD2.F32 R180, -RZ, R181.reuse.H0_H0 ;  /* 0x200000b5ffb47230 */ /* 0x100fe40000004100 */
[----:B------:R-:W-:Y:S01]  /*3a80*/  FFMA.FTZ R43, R182, R184, R189 ;  /* 0x000000b8b62b7223 */ /* 0x000fe200000100bd */
[--C-:B------:R-:W-:Y:S01]  /*3a90*/  HADD2.F32 R179, -RZ, R42.reuse.H0_H0 ;  /* 0x2000002affb37230 */ /* 0x100fe20000004100 */
[----:B------:R-:W-:Y:S01]  /*3aa0*/  F2FP.SATFINITE.E4M3.F32.PACK_AB_MERGE_C R41, R41, R40, R176 ;  /* 0x000000282929723e */ /* 0x000fe200048070b0 */
[----:B------:R-:W-:Y:S01]  /*3ab0*/  HADD2.F32 R181, -RZ, R181.H1_H1 ;  /* 0x300000b5ffb57230 */ /* 0x000fe20000004100 */
[----:B------:R-:W-:Y:S01]  /*3ac0*/  F2FP.SATFINITE.E4M3.F32.PACK_AB_MERGE_C R187, R187, R188, RZ ;  /* 0x000000bcbbbb723e */ /* 0x000fe200048070ff */
[----:B------:R-:W-:Y:S01]  /*3ad0*/  HADD2.F32 R42, -RZ, R42.H1_H1 ;  /* 0x3000002aff2a7230 */ /* 0x000fe20000004100 */
[----:B------:R-:W-:Y:S01]  /*3ae0*/  F2FP.SATFINITE.E4M3.F32.PACK_AB_MERGE_C R43, R43, R138, RZ ;  /* 0x0000008a2b2b723e */ /* 0x000fe200048070ff */
[----:B------:R-:W-:-:S02]  /*3af0*/  HADD2.F32 R178, -RZ, R178.H0_H0 ;  /* 0x200000b2ffb27230 */ /* 0x000fc40000004100 */
[-C--:B------:R-:W-:Y:S01]  /*3b00*/  FMUL.FTZ R183, R181, R186.reuse ;  /* 0x000000bab5b77220 */ /* 0x080fe20000410000 */
[----:B------:R-:W-:Y:S02]  /*3b10*/  HADD2.F32 R139, -RZ, R139.H0_H0 ;  /* 0x2000008bff8b7230 */ /* 0x000fe40000004100 */
[-C--:B------:R-:W-:Y:S01]  /*3b20*/  FMUL.FTZ R182, R42, R185.reuse ;  /* 0x000000b92ab67220 */ /* 0x080fe20000410000 */
[C---:B------:R-:W-:Y:S01]  /*3b30*/  FMUL.FTZ R186, R180.reuse, R186 ;  /* 0x000000bab4ba7220 */ /* 0x040fe20000410000 */
[C---:B------:R-:W-:Y:S01]  /*3b40*/  FMUL.FTZ R185, R179.reuse, R185 ;  /* 0x000000b9b3b97220 */ /* 0x040fe20000410000 */
[-C--:B------:R-:W-:Y:S01]  /*3b50*/  FFMA.FTZ R183, R180, R178.reuse, -R183 ;  /* 0x000000b2b4b77223 */ /* 0x080fe200000108b7 */
[-C--:B------:R-:W-:Y:S01]  /*3b60*/  FFMA.FTZ R182, R179, R139.reuse, -R182 ;  /* 0x0000008bb3b67223 */ /* 0x080fe200000108b6 */
[----:B------:R-:W-:Y:S01]  /*3b70*/  FFMA.FTZ R186, R181, R178, R186 ;  /* 0x000000b2b5ba7223 */ /* 0x000fe200000100ba */
[----:B------:R-:W-:Y:S01]  /*3b80*/  FFMA.FTZ R185, R42, R139, R185 ;  /* 0x0000008b2ab97223 */ /* 0x000fe200000100b9 */
[----:B------:R-:W-:-:S03]  /*3b90*/  F2FP.SATFINITE.E4M3.F32.PACK_AB_MERGE_C R40, R141, R140, R177 ;  /* 0x0000008c8d28723e */ /* 0x000fc600048070b1 */
[----:B------:R-:W-:Y:S02]  /*3ba0*/  F2FP.SATFINITE.E4M3.F32.PACK_AB_MERGE_C R43, R186, R183, R43 ;  /* 0x000000b7ba2b723e */ /* 0x000fe4000480702b */
[----:B------:R-:W-:-:S07]  /*3bb0*/  F2FP.SATFINITE.E4M3.F32.PACK_AB_MERGE_C R42, R185, R182, R187 ;  /* 0x000000b6b92a723e */ /* 0x000fce00048070bb */
.L_x_438:
[----:B------:R-:W-:Y:S05]  /*3bc0*/  BSYNC B3 ;  /* 0x0000000000037941 */ /* 0x000fea0003800000 */
.L_x_437:
[----:B-1----:R4:W-:Y:S02]  /*3bd0*/  STG.E.128 desc[UR54][R48.64], R40 ;  /* 0x0000002830007986 */ /* 0x0029e4000c101d36 */
.L_x_436:
[----:B------:R-:W-:Y:S05]  /*3be0*/  BSYNC B2 ;  /* 0x0000000000027941 */ /* 0x000fea0003800000 */
.L_x_435:
[----:B------:R-:W-:Y:S01]  /*3bf0*/  ISETP.NE.AND P2, PT, R33, RZ, PT ;  /* 0x000000ff2100720c */ /* 0x000fe20003f45270 */
[----:B------:R-:W-:-:S12]  /*3c00*/  BSSY B2, `(.L_x_439) ;  /* 0x0000070000027945 */ /* 0x000fd80003800000 */
[----:B------:R-:W-:Y:S05]  /*3c10*/  @!P2 BRA `(.L_x_440) ;  /* 0x0000000400b8a947 */ /* 0x000fea0003800000 */
[----:B012-4-:R0:W1:Y:S01]  /*3c20*/  LDS.128 R40, [R46+0x1a400] ;  /* 0x01a400002e287984 */ /* 0x0170620000000c00 */
[----:B------:R-:W-:Y:S01]  /*3c30*/  VIADD R139, R16, 0x10 ;  /* 0x00000010108b7836 */ /* 0x000fe20000000000 */
[----:B------:R-:W-:Y:S04]  /*3c40*/  BSSY B3, `(.L_x_441) ;  /* 0x000006a000037945 */ /* 0x000fe80003800000 */
[----:B------:R-:W-:-:S13]  /*3c50*/  ISETP.GE.AND P2, PT, R139, R136, PT ;  /* 0x000000888b00720c */ /* 0x000fda0003f46270 */
[----:B0-----:R-:W-:Y:S05]  /*3c60*/  @P2 BRA `(.L_x_442) ;  /* 0x00000004009c2947 */ /* 0x001fea0003800000 */
[--C-:B------:R-:W-:Y:S02]  /*3c70*/  SHF.R.U32.HI R141, RZ, 0x8, R95.reuse ;  /* 0x00000008ff8d7819 */ /* 0x100fe4000001165f */
[----:B------:R-:W-:Y:S02]  /*3c80*/  LOP3.LUT R94, R95, 0xff0000ff, RZ, 0xc0, !PT ;  /* 0xff0000ff5f5e7812 */ /* 0x000fe400078ec0ff */
[----:B------:R-:W-:Y:S01]  /*3c90*/  SHF.R.U32.HI R139, RZ, 0x10, R95 ;  /* 0x00000010ff8b7819 */ /* 0x000fe2000001165f */
[----:B------:R-:W-:Y:S01]  /*3ca0*/  IMAD.SHL.U32 R95, R141, 0x100, RZ ;  /* 0x000001008d5f7824 */ /* 0x000fe200078e00ff */
[--C-:B------:R-:W-:Y:S02]  /*3cb0*/  SHF.R.U32.HI R126, RZ, 0x8, R127.reuse ;  /* 0x00000008ff7e7819 */ /* 0x100fe4000001167f */
[----:B------:R-:W-:Y:S02]  /*3cc0*/  LOP3.LUT R138, R127, 0xff0000ff, RZ, 0xc0, !PT ;  /* 0xff0000ff7f8a7812 */ /* 0x000fe400078ec0ff */
[----:B------:R-:W-:-:S02]  /*3cd0*/  SHF.R.U32.HI R140, RZ, 0x10, R127 ;  /* 0x00000010ff8c7819 */ /* 0x000fc4000001167f */
[----:B------:R-:W-:Y:S01]  /*3ce0*/  SHF.L.U32 R127, R126, 0x8, RZ ;  /* 0x000000087e7f7819 */ /* 0x000fe200000006ff */
[----:B-1----:R-:W-:Y:S01]  /*3cf0*/  IMAD.MOV.U32 R126, RZ, RZ, R40 ;  /* 0x000000ffff7e7224 */ /* 0x002fe200078e0028 */
[----:B------:R-:W-:Y:S01]  /*3d00*/  LOP3.LUT R94, R94, 0xff00, R95, 0xf8, !PT ;  /* 0x0000ff005e5e7812 */ /* 0x000fe200078ef85f */
[----:B------:R-:W-:Y:S01]  /*3d10*/  IMAD.U32 R95, R139, 0x10000, RZ ;  /* 0x000100008b5f7824 */ /* 0x000fe200078e00ff */
[----:B------:R-:W-:Y:S01]  /*3d20*/  LOP3.LUT R127, R138, 0xff00, R127, 0xf8, !PT ;  /* 0x0000ff008a7f7812 */ /* 0x000fe200078ef87f */
[----:B------:R-:W-:Y:S01]  /*3d30*/  IMAD.U32 R140, R140, 0x10000, RZ ;  /* 0x000100008c8c7824 */ /* 0x000fe200078e00ff */
        /* <DEDUP_REMOVED lines=10> */
[CC--:B------:R-:W-:Y:S01]  /*3de0*/  FMUL.FTZ R179, R127.reuse, R176.reuse ;  /* 0x000000b07fb37220 */ /* 0x0c0fe20000410000 */
[--C-:B------:R-:W-:Y:S02]  /*3df0*/  HADD2.F32 R141, -RZ, R140.reuse.H0_H0 ;  /* 0x2000008cff8d7230 */ /* 0x100fe40000004100 */
[C---:B------:R-:W-:Y:S01]  /*3e00*/  FMUL.FTZ R176, R40.reuse, R176 ;  /* 0x000000b028b07220 */ /* 0x040fe20000410000 */
[--C-:B------:R-:W-:Y:S01]  /*3e10*/  HADD2.F32 R139, -RZ, R41.reuse.H1_H1 ;  /* 0x30000029ff8b7230 */ /* 0x100fe20000004100 */
[----:B------:R-:W-:Y:S01]  /*3e20*/  F2FP.F16.E4M3.UNPACK_B R167, R167 ;  /* 0x000000a7ffa7723e */ /* 0x000fe200020006ff */
[----:B------:R-:W-:Y:S02]  /*3e30*/  HADD2.F32 R138, -RZ, R41.H0_H0 ;  /* 0x20000029ff8a7230 */ /* 0x000fe40000004100 */
[-C--:B------:R-:W-:Y:S01]  /*3e40*/  FFMA.FTZ R40, R40, R141.reuse, -R179 ;  /* 0x0000008d28287223 */ /* 0x080fe200000108b3 */
[----:B------:R-:W-:Y:S02]  /*3e50*/  HADD2.F32 R140, -RZ, R140.H1_H1 ;  /* 0x3000008cff8c7230 */ /* 0x000fe40000004100 */
[----:B------:R-:W-:Y:S01]  /*3e60*/  FFMA.FTZ R41, R127, R141, R176 ;  /* 0x0000008d7f297223 */ /* 0x000fe200000100b0 */
[CC--:B------:R-:W-:Y:S01]  /*3e70*/  FMUL.FTZ R179, R139.reuse, R177.reuse ;  /* 0x000000b18bb37220 */ /* 0x0c0fe20000410000 */
[C---:B------:R-:W-:Y:S01]  /*3e80*/  FMUL.FTZ R178, R138.reuse, R177 ;  /* 0x000000b18ab27220 */ /* 0x040fe20000410000 */
[-C--:B------:R-:W-:Y:S01]  /*3e90*/  F2FP.F16.E4M3.UNPACK_B R127, R126.reuse.H1 ;  /* 0x0000007eff7f723e */ /* 0x080fe200030006ff */
[----:B------:R-:W-:Y:S01]  /*3ea0*/  HADD2.F32 R141, -RZ, R167.H1_H1 ;  /* 0x300000a7ff8d7230 */ /* 0x000fe20000004100 */
[----:B------:R-:W-:Y:S01]  /*3eb0*/  F2FP.F16.E4M3.UNPACK_B R126, R126 ;  /* 0x0000007eff7e723e */ /* 0x000fe200020006ff */
[-C--:B------:R-:W-:Y:S01]  /*3ec0*/  FFMA.FTZ R179, R138, R140.reuse, -R179 ;  /* 0x0000008c8ab37223 */ /* 0x080fe200000108b3 */
[----:B------:R-:W-:Y:S01]  /*3ed0*/  FFMA.FTZ R180, R139, R140, R178 ;  /* 0x0000008c8bb47223 */ /* 0x000fe200000100b2 */
[----:B------:R-:W-:Y:S01]  /*3ee0*/  F2FP.F16.E4M3.UNPACK_B R166, R166 ;  /* 0x000000a6ffa6723e */ /* 0x000fe200020006ff */
[----:B------:R-:W-:-:S02]  /*3ef0*/  HADD2.F32 R140, -RZ, R127.H1_H1 ;  /* 0x3000007fff8c7230 */ /* 0x000fc40000004100 */
[----:B------:R-:W-:Y:S02]  /*3f00*/  HADD2.F32 R139, -RZ, R127.H0_H0 ;  /* 0x2000007fff8b7230 */ /* 0x000fe40000004100 */
[----:B------:R-:W-:Y:S02]  /*3f10*/  HADD2.F32 R167, -RZ, R167.H0_H0 ;  /* 0x200000a7ffa77230 */ /* 0x000fe40000004100 */
[-C--:B------:R-:W-:Y:S01]  /*3f20*/  FMUL.FTZ R178, R140, R141.reuse ;  /* 0x0000008d8cb27220 */ /* 0x080fe20000410000 */
[--C-:B------:R-:W-:Y:S02]  /*3f30*/  HADD2.F32 R138, -RZ, R126.reuse.H1_H1 ;  /* 0x3000007eff8a7230 */ /* 0x100fe40000004100 */
[----:B------:R-:W-:Y:S01]  /*3f40*/  FMUL.FTZ R141, R139, R141 ;  /* 0x0000008d8b8d7220 */ /* 0x000fe20000410000 */
[----:B------:R-:W-:Y:S02]  /*3f50*/  HADD2.F32 R127, -RZ, R126.H0_H0 ;  /* 0x2000007eff7f7230 */ /* 0x000fe40000004100 */
        /* <DEDUP_REMOVED lines=10> */
[----:B------:R-:W-:Y:S01]  /*4000*/  F2FP.F16.E4M3.UNPACK_B R179, R95.H1 ;  /* 0x0000005fffb3723e */ /* 0x000fe200030006ff */
[--C-:B------:R-:W-:Y:S01]  /*4010*/  HADD2.F32 R166, -RZ, R141.reuse.H0_H0 ;  /* 0x2000008dffa67230 */ /* 0x100fe20000004100 */
[----:B------:R-:W-:Y:S01]  /*4020*/  F2FP.SATFINITE.E4M3.F32.PACK_AB_MERGE_C R139, R140, R139, RZ ;  /* 0x0000008b8c8b723e */ /* 0x000fe200048070ff */
[----:B------:R-:W-:Y:S01]  /*4030*/  HADD2.F32 R141, -RZ, R141.H1_H1 ;  /* 0x3000008dff8d7230 */ /* 0x000fe20000004100 */
[----:B------:R-:W-:Y:S01]  /*4040*/  F2FP.F16.E4M3.UNPACK_B R176, R94.H1 ;  /* 0x0000005effb0723e */ /* 0x000fe200030006ff */
[--C-:B------:R-:W-:Y:S01]  /*4050*/  HADD2.F32 R181, -RZ, R179.reuse.H1_H1 ;  /* 0x300000b3ffb57230 */ /* 0x100fe20000004100 */
[----:B------:R-:W-:Y:S01]  /*4060*/  F2FP.F16.E4M3.UNPACK_B R140, R42.H1 ;  /* 0x0000002aff8c723e */ /* 0x000fe200030006ff */
[----:B------:R-:W-:Y:S01]  /*4070*/  HADD2.F32 R179, -RZ, R179.H0_H0 ;  /* 0x200000b3ffb37230 */ /* 0x000fe20000004100 */
[----:B------:R-:W-:Y:S01]  /*4080*/  F2FP.F16.E4M3.UNPACK_B R178, R95 ;  /* 0x0000005fffb2723e */ /* 0x000fe200020006ff */
        /* <DEDUP_REMOVED lines=9> */
[-C--:B------:R-:W-:Y:S01]  /*4120*/  FMUL.FTZ R181, R95, R180.reuse ;  /* 0x000000b45fb57220 */ /* 0x080fe20000410000 */
        /* <DEDUP_REMOVED lines=8> */
[----:B------:R-:W-:Y:S01]  /*41b0*/  HADD2.F32 R140, -RZ, R43.H1_H1 ;  /* 0x3000002bff8c7230 */ /* 0x000fe20000004100 */
[----:B------:R-:W-:Y:S01]  /*41c0*/  F2FP.SATFINITE.E4M3.F32.PACK_AB_MERGE_C R41, R41, R40, R138 ;  /* 0x000000282929723e */ /* 0x000fe2000480708a */
[--C-:B------:R-:W-:Y:S01]  /*41d0*/  HADD2.F32 R43, -RZ, R42.reuse.H0_H0 ;  /* 0x2000002aff2b7230 */ /* 0x100fe20000004100 */
[----:B------:R-:W-:Y:S01]  /*41e0*/  F2FP.SATFINITE.E4M3.F32.PACK_AB_MERGE_C R180, R180, R181, RZ ;  /* 0x000000b5b4b4723e */ /* 0x000fe200048070ff */
[----:B------:R-:W-:Y:S02]  /*41f0*/  HADD2.F32 R42, -RZ, R42.H1_H1 ;  /* 0x3000002aff2a7230 */ /* 0x000fe40000004100 */
[----:B------:R-:W-:Y:S01]  /*4200*/  FMUL.FTZ R182, R140, R179 ;  /* 0x000000b38cb67220 */ /* 0x000fe20000410000 */
[----:B------:R-:W-:-:S02]  /*4210*/  HADD2.F32 R176, -RZ, R176.H0_H0 ;  /* 0x200000b0ffb07230 */ /* 0x000fc40000004100 */
[----:B------:R-:W-:Y:S01]  /*4220*/  FMUL.FTZ R179, R95, R179 ;  /* 0x000000b35fb37220 */ /* 0x000fe20000410000 */
[----:B------:R-:W-:Y:S02]  /*4230*/  HADD2.F32 R167, -RZ, R167.H0_H0 ;  /* 0x200000a7ffa77230 */ /* 0x000fe40000004100 */
[-C--:B------:R-:W-:Y:S01]  /*4240*/  FMUL.FTZ R166, R42, R178.reuse ;  /* 0x000000b22aa67220 */ /* 0x080fe20000410000 */
[----:B------:R-:W-:Y:S01]  /*4250*/  FMUL.FTZ R141, R43, R178 ;  /* 0x000000b22b8d7220 */ /* 0x000fe20000410000 */
[-C--:B------:R-:W-:Y:S01]  /*4260*/  FFMA.FTZ R182, R95, R176.reuse, -R182 ;  /* 0x000000b05fb67223 */ /* 0x080fe200000108b6 */
[----:B------:R-:W-:Y:S01]  /*4270*/  FFMA.FTZ R179, R140, R176, R179 ;  /* 0x000000b08cb37223 */ /* 0x000fe200000100b3 */
[-C--:B------:R-:W-:Y:S01]  /*4280*/  FFMA.FTZ R166, R43, R167.reuse, -R166 ;  /* 0x000000a72ba67223 */ /* 0x080fe200000108a6 */
[----:B------:R-:W-:Y:S01]  /*4290*/  FFMA.FTZ R141, R42, R167, R141 ;  /* 0x000000a72a8d7223 */ /* 0x000fe2000001008d */
[----:B------:R-:W-:Y:S02]  /*42a0*/  F2FP.SATFINITE.E4M3.F32.PACK_AB_MERGE_C R94, R177, R94, RZ ;  /* 0x0000005eb15e723e */ /* 0x000fe400048070ff */
[----:B------:R-:W-:-:S02]  /*42b0*/  F2FP.SATFINITE.E4M3.F32.PACK_AB_MERGE_C R40, R127, R126, R139 ;  /* 0x0000007e7f28723e */ /* 0x000fc4000480708b */
[----:B------:R-:W-:Y:S02]  /*42c0*/  F2FP.SATFINITE.E4M3.F32.PACK_AB_MERGE_C R42, R141, R166, R180 ;  /* 0x000000a68d2a723e */ /* 0x000fe400048070b4 */
[----:B------:R-:W-:-:S07]  /*42d0*/  F2FP.SATFINITE.E4M3.F32.PACK_AB_MERGE_C R43, R179, R182, R94 ;  /* 0x000000b6b32b723e */ /* 0x000fce000480705e */
.L_x_442:
[----:B------:R-:W-:Y:S05]  /*42e0*/  BSYNC B3 ;  /* 0x0000000000037941 */ /* 0x000fea0003800000 */
.L_x_441:
[----:B-1----:R0:W-:Y:S02]  /*42f0*/  STG.E.128 desc[UR54][R48.64+0x20], R40 ;  /* 0x0000202830007986 */ /* 0x0021e4000c101d36 */
.L_x_440:
[----:B------:R-:W-:Y:S05]  /*4300*/  BSYNC B2 ;  /* 0x0000000000027941 */ /* 0x000fea0003800000 */
.L_x_439:
[----:B------:R-:W-:Y:S01]  /*4310*/  ISETP.NE.AND P2, PT, R34, RZ, PT ;  /* 0x000000ff2200720c */ /* 0x000fe20003f45270 */
[----:B------:R-:W-:-:S12]  /*4320*/  BSSY B2, `(.L_x_443) ;  /* 0x0000070000027945 */ /* 0x000fd80003800000 */
[----:B------:R-:W-:Y:S05]  /*4330*/  @!P2 BRA `(.L_x_444) ;  /* 0x0000000400b8a947 */ /* 0x000fea0003800000 */
[----:B012-4-:R0:W1:Y:S01]  /*4340*/  LDS.128 R40, [R47+0x1cc00] ;  /* 0x01cc00002f287984 */ /* 0x0170620000000c00 */
[----:B------:R-:W-:Y:S01]  /*4350*/  IADD3 R95, R16, 0x20, RZ ;  /* 0x00000020105f7810 */ /* 0x000fe20007ffe0ff */
[----:B------:R-:W-:Y:S03]  /*4360*/  BSSY B3, `(.L_x_445) ;  /* 0x000006a000037945 */ /* 0x000fe60003800000 */
[----:B------:R-:W-:-:S13]  /*4370*/  ISETP.GE.AND P2, PT, R95, R136, PT ;  /* 0x000000885f00720c */ /* 0x000fda0003f46270 */
        /* <DEDUP_REMOVED lines=33> */
[-C--:B------:R-:W-:Y:S01]  /*4590*/  FMUL.FTZ R141, R95, R139.reuse ;  /* 0x0000008b5f8d7220 */ /* 0x080fe20000410000 */
[----:B------:R-:W-:Y:S01]  /*45a0*/  FMUL.FTZ R140, R94, R139 ;  /* 0x0000008b5e8c7220 */ /* 0x000fe20000410000 */
[----:B------:R-:W-:Y:S01]  /*45b0*/  F2FP.F16.E4M3.UNPACK_B R93, R92.H1 ;  /* 0x0000005cff5d723e */ /* 0x000fe200030006ff */
[----:B------:R-:W-:-:S02]  /*45c0*/  HADD2.F32 R127, -RZ, R165.H1_H1 ;  /* 0x300000a5ff7f7230 */ /* 0x000fc40000004100 */
[-C--:B------:R-:W-:Y:S01]  /*45d0*/  FFMA.FTZ R141, R94, R126.reuse, -R141 ;  /* 0x0000007e5e8d7223 */ /* 0x080fe2000001088d */
[----:B------:R-:W-:Y:S01]  /*45e0*/  FFMA.FTZ R166, R95, R126, R140 ;  /* 0x0000007e5fa67223 */ /* 0x000fe2000001008c */
[----:B------:R-:W-:Y:S01]  /*45f0*/  F2FP.F16.E4M3.UNPACK_B R92, R92 ;  /* 0x0000005cff5c723e */ /* 0x000fe200020006ff */
[--C-:B------:R-:W-:Y:S01]  /*4600*/  HADD2.F32 R126, -RZ, R93.reuse.H1_H1 ;  /* 0x3000005dff7e7230 */ /* 0x100fe20000004100 */
[----:B------:R-:W-:Y:S01]  /*4610*/  F2FP.F16.E4M3.UNPACK_B R164, R164 ;  /* 0x000000a4ffa4723e */ /* 0x000fe200020006ff */
[----:B------:R-:W-:Y:S01]  /*4620*/  HADD2.F32 R95, -RZ, R93.H0_H0 ;  /* 0x2000005dff5f7230 */ /* 0x000fe20000004100 */
[----:B------:R-:W-:Y:S01]  /*4630*/  F2FP.F16.E4M3.UNPACK_B R139, R86 ;  /* 0x00000056ff8b723e */ /* 0x000fe200020006ff */
[----:B------:R-:W-:Y:S02]  /*4640*/  HADD2.F32 R165, -RZ, R165.H0_H0 ;  /* 0x200000a5ffa57230 */ /* 0x000fe40000004100 */
[----:B------:R-:W-:Y:S01]  /*4650*/  FMUL.FTZ R140, R126, R127 ;  /* 0x0000007f7e8c7220 */ /* 0x000fe20000410000 */
[----:B------:R-:W-:-:S02]  /*4660*/  HADD2.F32 R93, -RZ, R92.H0_H0 ;  /* 0x2000005cff5d7230 */ /* 0x000fc40000004100 */
[----:B------:R-:W-:Y:S01]  /*4670*/  FMUL.FTZ R127, R95, R127 ;  /* 0x0000007f5f7f7220 */ /* 0x000fe20000410000 */
[----:B------:R-:W-:Y:S02]  /*4680*/  HADD2.F32 R94, -RZ, R92.H1_H1 ;  /* 0x3000005cff5e7230 */ /* 0x000fe40000004100 */
[--C-:B------:R-:W-:Y:S02]  /*4690*/  HADD2.F32 R92, -RZ, R164.reuse.H1_H1 ;  /* 0x300000a4ff5c7230 */ /* 0x100fe40000004100 */
[----:B------:R-:W-:Y:S02]  /*46a0*/  HADD2.F32 R164, -RZ, R164.H0_H0 ;  /* 0x200000a4ffa47230 */ /* 0x000fe40000004100 */
[-C--:B------:R-:W-:Y:S01]  /*46b0*/  FMUL.FTZ R138, R94, R165.reuse ;  /* 0x000000a55e8a7220 */ /* 0x080fe20000410000 */
[----:B------:R-:W-:Y:S01]  /*46c0*/  FMUL.FTZ R165, R93, R165 ;  /* 0x000000a55da57220 */ /* 0x000fe20000410000 */
[-C--:B------:R-:W-:Y:S01]  /*46d0*/  FFMA.FTZ R95, R95, R92.reuse, -R140 ;  /* 0x0000005c5f5f7223 */ /* 0x080fe2000001088c */
[----:B------:R-:W-:Y:S01]  /*46e0*/  FFMA.FTZ R126, R126, R92, R127 ;  /* 0x0000005c7e7e7223 */ /* 0x000fe2000001007f */
[-C--:B------:R-:W-:Y:S01]  /*46f0*/  FFMA.FTZ R92, R93, R164.reuse, -R138 ;  /* 0x000000a45d5c7223 */ /* 0x080fe2000001088a */
[----:B------:R-:W-:Y:S01]  /*4700*/  FFMA.FTZ R93, R94, R164, R165 ;  /* 0x000000a45e5d7223 */ /* 0x000fe200000100a5 */
[----:B------:R-:W-:-:S02]  /*4710*/  F2FP.F16.E4M3.UNPACK_B R127, R43.H1 ;  /* 0x0000002bff7f723e */ /* 0x000fc400030006ff */
[----:B------:R-:W-:Y:S02]  /*4720*/  F2FP.SATFINITE.E4M3.F32.PACK_AB_MERGE_C R95, R126, R95, RZ ;  /* 0x0000005f7e5f723e */ /* 0x000fe400048070ff */
[-C--:B------:R-:W-:Y:S01]  /*4730*/  F2FP.F16.E4M3.UNPACK_B R165, R87.reuse.H1 ;  /* 0x00000057ffa5723e */ /* 0x080fe200030006ff */
[--C-:B------:R-:W-:Y:S01]  /*4740*/  HADD2.F32 R138, -RZ, R127.reuse.H0_H0 ;  /* 0x2000007fff8a7230 */ /* 0x100fe20000004100 */
[----:B------:R-:W-:Y:S01]  /*4750*/  F2FP.F16.E4M3.UNPACK_B R126, R42.H1 ;  /* 0x0000002aff7e723e */ /* 0x000fe200030006ff */
[----:B------:R-:W-:Y:S01]  /*4760*/  HADD2.F32 R127, -RZ, R127.H1_H1 ;  /* 0x3000007fff7f7230 */ /* 0x000fe20000004100 */
[----:B------:R-:W-:Y:S01]  /*4770*/  F2FP.F16.E4M3.UNPACK_B R164, R87 ;  /* 0x00000057ffa4723e */ /* 0x000fe200020006ff */
[----:B------:R-:W-:Y:S01]  /*4780*/  HADD2.F32 R167, -RZ, R165.H1_H1 ;  /* 0x300000a5ffa77230 */ /* 0x000fe20000004100 */
[----:B------:R-:W-:Y:S01]  /*4790*/  F2FP.SATFINITE.E4M3.F32.PACK_AB_MERGE_C R94, R166, R141, RZ ;  /* 0x0000008da65e723e */ /* 0x000fe200048070ff */
[----:B------:R-:W-:Y:S01]  /*47a0*/  HADD2.F32 R87, -RZ, R126.H1_H1 ;  /* 0x3000007eff577230 */ /* 0x000fe20000004100 */
[----:B------:R-:W-:Y:S01]  /*47b0*/  F2FP.F16.E4M3.UNPACK_B R140, R86.H1 ;  /* 0x00000056ff8c723e */ /* 0x000fe200030006ff */
[----:B------:R-:W-:-:S02]  /*47c0*/  HADD2.F32 R166, -RZ, R164.H1_H1 ;  /* 0x300000a4ffa67230 */ /* 0x000fc40000004100 */
[-C--:B------:R-:W-:Y:S01]  /*47d0*/  FMUL.FTZ R177, R127, R167.reuse ;  /* 0x000000a77fb17220 */ /* 0x080fe20000410000 */
[----:B------:R-:W-:Y:S02]  /*47e0*/  HADD2.F32 R126, -RZ, R126.H0_H0 ;  /* 0x2000007eff7e7230 */ /* 0x000fe40000004100 */
[----:B------:R-:W-:Y:S01]  /*47f0*/  FMUL.FTZ R176, R138, R167 ;  /* 0x000000a78ab07220 */ /* 0x000fe20000410000 */
[----:B------:R-:W-:Y:S02]  /*4800*/  HADD2.F32 R86, -RZ, R139.H1_H1 ;  /* 0x3000008bff567230 */ /* 0x000fe40000004100 */
[-C--:B------:R-:W-:Y:S01]  /*4810*/  FMUL.FTZ R167, R87, R166.reuse ;  /* 0x000000a657a77220 */ /* 0x080fe20000410000 */
[----:B------:R-:W-:Y:S01]  /*4820*/  F2FP.F16.E4M3.UNPACK_B R43, R43 ;  /* 0x0000002bff2b723e */ /* 0x000fe200020006ff */
[C---:B------:R-:W-:Y:S01]  /*4830*/  FMUL.FTZ R166, R126.reuse, R166 ;  /* 0x000000a67ea67220 */ /* 0x040fe20000410000 */
[----:B------:R-:W-:Y:S01]  /*4840*/  F2FP.F16.E4M3.UNPACK_B R42, R42 ;  /* 0x0000002aff2a723e */ /* 0x000fe200020006ff */
[----:B------:R-:W-:Y:S01]  /*4850*/  FFMA.FTZ R167, R126, R86, -R167 ;  /* 0x000000567ea77223 */ /* 0x000fe200000108a7 */
[----:B------:R-:W-:-:S02]  /*4860*/  HADD2.F32 R141, -RZ, R140.H1_H1 ;  /* 0x3000008cff8d7230 */ /* 0x000fc40000004100 */
[----:B------:R-:W-:Y:S01]  /*4870*/  FFMA.FTZ R166, R87, R86, R166 ;  /* 0x0000005657a67223 */ /* 0x000fe200000100a6 */
[--C-:B------:R-:W-:Y:S01]  /*4880*/  HADD2.F32 R86, -RZ, R43.reuse.H0_H0 ;  /* 0x2000002bff567230 */ /* 0x100fe20000004100 */
[----:B------:R-:W-:Y:S01]  /*4890*/  F2FP.SATFINITE.E4M3.F32.PACK_AB_MERGE_C R41, R41, R40, R94 ;  /* 0x000000282929723e */ /* 0x000fe2000480705e */
[----:B------:R-:W-:Y:S02]  /*48a0*/  HADD2.F32 R87, -RZ, R43.H1_H1 ;  /* 0x3000002bff577230 */ /* 0x000fe40000004100 */
[-C--:B------:R-:W-:Y:S01]  /*48b0*/  FFMA.FTZ R177, R138, R141.reuse, -R177 ;  /* 0x0000008d8ab17223 */ /* 0x080fe200000108b1 */
[--C-:B------:R-:W-:Y:S02]  /*48c0*/  HADD2.F32 R43, -RZ, R42.reuse.H0_H0 ;  /* 0x2000002aff2b7230 */ /* 0x100fe40000004100 */
[----:B------:R-:W-:Y:S01]  /*48d0*/  FFMA.FTZ R176, R127, R141, R176 ;  /* 0x0000008d7fb07223 */ /* 0x000fe200000100b0 */
[----:B------:R-:W-:Y:S01]  /*48e0*/  HADD2.F32 R165, -RZ, R165.H0_H0 ;  /* 0x200000a5ffa57230 */ /* 0x000fe20000004100 */
[----:B------:R-:W-:Y:S01]  /*48f0*/  F2FP.SATFINITE.E4M3.F32.PACK_AB_MERGE_C R166, R166, R167, RZ ;  /* 0x000000a7a6a6723e */ /* 0x000fe200048070ff */
[----:B------:R-:W-:Y:S01]  /*4900*/  HADD2.F32 R42, -RZ, R42.H1_H1 ;  /* 0x3000002aff2a7230 */ /* 0x000fe20000004100 */
[----:B------:R-:W-:Y:S01]  /*4910*/  F2FP.SATFINITE.E4M3.F32.PACK_AB_MERGE_C R40, R93, R92, R95 ;  /* 0x0000005c5d28723e */ /* 0x000fe2000480705f */
[----:B------:R-:W-:-:S02]  /*4920*/  HADD2.F32 R164, -RZ, R164.H0_H0 ;  /* 0x200000a4ffa47230 */ /* 0x000fc40000004100 */
[-C--:B------:R-:W-:Y:S01]  /*4930*/  FMUL.FTZ R141, R87, R165.reuse ;  /* 0x000000a5578d7220 */ /* 0x080fe20000410000 */
[----:B------:R-:W-:Y:S02]  /*4940*/  HADD2.F32 R140, -RZ, R140.H0_H0 ;  /* 0x2000008cff8c7230 */ /* 0x000fe40000004100 */
        /* <DEDUP_REMOVED lines=8> */
[----:B------:R-:W-:-:S04]  /*49d0*/  F2FP.SATFINITE.E4M3.F32.PACK_AB_MERGE_C R176, R176, R177, RZ ;  /* 0x000000b1b0b0723e */ /* 0x000fc800048070ff */
[----:B------:R-:W-:Y:S02]  /*49e0*/  F2FP.SATFINITE.E4M3.F32.PACK_AB_MERGE_C R42, R127, R126, R166 ;  /* 0x0000007e7f2a723e */ /* 0x000fe400048070a6 */
[----:B------:R-:W-:-:S07]  /*49f0*/  F2FP.SATFINITE.E4M3.F32.PACK_AB_MERGE_C R43, R138, R141, R176 ;  /* 0x0000008d8a2b723e */ /* 0x000fce00048070b0 */
.L_x_446:
[----:B------:R-:W-:Y:S05]  /*4a00*/  BSYNC B3 ;  /* 0x0000000000037941 */ /* 0x000fea0003800000 */
.L_x_445:
[----:B-1----:R0:W-:Y:S02]  /*4a10*/  STG.E.128 desc[UR54][R48.64+0x40], R40 ;  /* 0x0000402830007986 */ /* 0x0021e4000c101d36 */
.L_x_444:
[----:B------:R-:W-:Y:S05]  /*4a20*/  BSYNC B2 ;  /* 0x0000000000027941 */ /* 0x000fea0003800000 */
.L_x_443:
        /* <DEDUP_REMOVED lines=8> */
[----:B------:R-:W-:Y:S02]  /*4ab0*/  SHF.R.U32.HI R84, RZ, 0x8, R83 ;  /* 0x00000008ff547819 */ /* 0x000fe40000011653 */
[--C-:B------:R-:W-:Y:S02]  /*4ac0*/  SHF.R.U32.HI R87, RZ, 0x8, R85.reuse ;  /* 0x00000008ff577819 */ /* 0x100fe40000011655 */
[----:B------:R-:W-:Y:S02]  /*4ad0*/  LOP3.LUT R86, R85, 0xff0000ff, RZ, 0xc0, !PT ;  /* 0xff0000ff55567812 */ /* 0x000fe400078ec0ff */
[----:B------:R-:W-:Y:S01]  /*4ae0*/  SHF.R.U32.HI R92, RZ, 0x10, R85 ;  /* 0x00000010ff5c7819 */ /* 0x000fe20000011655 */
[----:B------:R-:W-:Y:S01]  /*4af0*/  IMAD.SHL.U32 R85, R84, 0x100, RZ ;  /* 0x0000010054557824 */ /* 0x000fe200078e00ff */
[----:B------:R-:W-:Y:S01]  /*4b00*/  LOP3.LUT R82, R83, 0xff0000ff, RZ, 0xc0, !PT ;  /* 0xff0000ff53527812 */ /* 0x000fe200078ec0ff */
[----:B-1----:R-:W-:Y:S01]  /*4b10*/  IMAD.MOV.U32 R84, RZ, RZ, R40 ;  /* 0x000000ffff547224 */ /* 0x002fe200078e0028 */
[----:B------:R-:W-:Y:S01]  /*4b20*/  SHF.R.U32.HI R93, RZ, 0x10, R83 ;  /* 0x00000010ff5d7819 */ /* 0x000fe20000011653 */
[----:B------:R-:W-:Y:S01]  /*4b30*/  IMAD.MOV.U32 R83, RZ, RZ, R41 ;  /* 0x000000ffff537224 */ /* 0x000fe200078e0029 */
[----:B------:R-:W-:-:S02]  /*4b40*/  SHF.L.U32 R87, R87, 0x8, RZ ;  /* 0x0000000857577819 */ /* 0x000fc400000006ff */
        /* <DEDUP_REMOVED lines=32> */
[----:B------:R-:W-:Y:S01]  /*4d50*/  HADD2.F32 R87, -RZ, R85.H0_H0 ;  /* 0x20000055ff577230 */ /* 0x000fe20000004100 */
[----:B------:R-:W-:Y:S01]  /*4d60*/  F2FP.SATFINITE.E4M3.F32.PACK_AB_MERGE_C R164, R138, R127, RZ ;  /* 0x0000007f8aa4723e */ /* 0x000fe200048070ff */
[--C-:B------:R-:W-:Y:S02]  /*4d70*/  HADD2.F32 R85, -RZ, R84.reuse.H0_H0 ;  /* 0x20000054ff557230 */ /* 0x100fe40000004100 */
[-C--:B------:R-:W-:Y:S01]  /*4d80*/  FMUL.FTZ R126, R92, R93.reuse ;  /* 0x0000005d5c7e7220 */ /* 0x080fe20000410000 */
[----:B------:R-:W-:Y:S02]  /*4d90*/  HADD2.F32 R86, -RZ, R84.H1_H1 ;  /* 0x30000054ff567230 */ /* 0x000fe40000004100 */
[----:B------:R-:W-:Y:S01]  /*4da0*/  FMUL.FTZ R93, R87, R93 ;  /* 0x0000005d575d7220 */ /* 0x000fe20000410000 */
[----:B------:R-:W-:Y:S01]  /*4db0*/  HADD2.F32 R163, -RZ, R163.H0_H0 ;  /* 0x200000a3ffa37230 */ /* 0x000fe20000004100 */
[----:B------:R-:W-:Y:S01]  /*4dc0*/  F2FP.F16.E4M3.UNPACK_B R127, R82.H1 ;  /* 0x00000052ff7f723e */ /* 0x000fe200030006ff */
[----:B------:R-:W-:-:S02]  /*4dd0*/  HADD2.F32 R84, -RZ, R162.H1_H1 ;  /* 0x300000a2ff547230 */ /* 0x000fc40000004100 */
[----:B------:R-:W-:Y:S02]  /*4de0*/  HADD2.F32 R162, -RZ, R162.H0_H0 ;  /* 0x200000a2ffa27230 */ /* 0x000fe40000004100 */
[-C--:B------:R-:W-:Y:S01]  /*4df0*/  FMUL.FTZ R94, R86, R163.reuse ;  /* 0x000000a3565e7220 */ /* 0x080fe20000410000 */
[----:B------:R-:W-:Y:S01]  /*4e00*/  FMUL.FTZ R163, R85, R163 ;  /* 0x000000a355a37220 */ /* 0x000fe20000410000 */
[-C--:B------:R-:W-:Y:S01]  /*4e10*/  FFMA.FTZ R126, R87, R84.reuse, -R126 ;  /* 0x00000054577e7223 */ /* 0x080fe2000001087e */
[----:B------:R-:W-:Y:S01]  /*4e20*/  FFMA.FTZ R93, R92, R84, R93 ;  /* 0x000000545c5d7223 */ /* 0x000fe2000001005d */
[----:B------:R-:W-:Y:S01]  /*4e30*/  F2FP.F16.E4M3.UNPACK_B R87, R43.H1 ;  /* 0x0000002bff57723e */ /* 0x000fe200030006ff */
[-C--:B------:R-:W-:Y:S01]  /*4e40*/  FFMA.FTZ R84, R85, R162.reuse, -R94 ;  /* 0x000000a255547223 */ /* 0x080fe2000001085e */
[----:B------:R-:W-:Y:S01]  /*4e50*/  FFMA.FTZ R85, R86, R162, R163 ;  /* 0x000000a256557223 */ /* 0x000fe200000100a3 */
[-C--:B------:R-:W-:Y:S01]  /*4e60*/  F2FP.F16.E4M3.UNPACK_B R94, R41.reuse.H1 ;  /* 0x00000029ff5e723e */ /* 0x080fe200030006ff */
[----:B------:R-:W-:Y:S01]  /*4e70*/  HADD2.F32 R138, -RZ, R127.H1_H1 ;  /* 0x3000007fff8a7230 */ /* 0x000fe20000004100 */
[----:B------:R-:W-:Y:S01]  /*4e80*/  F2FP.SATFINITE.E4M3.F32.PACK_AB_MERGE_C R162, R93, R126, RZ ;  /* 0x0000007e5da2723e */ /* 0x000fe200048070ff */
[--C-:B------:R-:W-:Y:S01]  /*4e90*/  HADD2.F32 R92, -RZ, R87.reuse.H0_H0 ;  /* 0x20000057ff5c7230 */ /* 0x100fe20000004100 */
[----:B------:R-:W-:Y:S01]  /*4ea0*/  F2FP.F16.E4M3.UNPACK_B R86, R42.H1 ;  /* 0x0000002aff56723e */ /* 0x000fe200030006ff */
[----:B------:R-:W-:Y:S01]  /*4eb0*/  HADD2.F32 R87, -RZ, R87.H1_H1 ;  /* 0x30000057ff577230 */ /* 0x000fe20000004100 */
[----:B------:R-:W-:Y:S01]  /*4ec0*/  F2FP.F16.E4M3.UNPACK_B R126, R82 ;  /* 0x00000052ff7e723e */ /* 0x000fe200020006ff */
[----:B------:R-:W-:Y:S01]  /*4ed0*/  HADD2.F32 R95, -RZ, R94.H1_H1 ;  /* 0x3000005eff5f7230 */ /* 0x000fe20000004100 */
[----:B------:R-:W-:Y:S01]  /*4ee0*/  F2FP.F16.E4M3.UNPACK_B R93, R41 ;  /* 0x00000029ff5d723e */ /* 0x000fe200020006ff */
[----:B------:R-:W-:-:S02]  /*4ef0*/  HADD2.F32 R82, -RZ, R86.H1_H1 ;  /* 0x30000056ff527230 */ /* 0x000fc40000004100 */
[----:B------:R-:W-:Y:S01]  /*4f00*/  FMUL.FTZ R41, R87, R138 ;  /* 0x0000008a57297220 */ /* 0x000fe20000410000 */
[----:B------:R-:W-:Y:S01]  /*4f10*/  HADD2.F32 R139, -RZ, R126.H1_H1 ;  /* 0x3000007eff8b7230 */ /* 0x000fe20000004100 */
[----:B------:R-:W-:Y:S01]  /*4f20*/  F2FP.F16.E4M3.UNPACK_B R43, R43 ;  /* 0x0000002bff2b723e */ /* 0x000fe200020006ff */
[----:B------:R-:W-:Y:S02]  /*4f30*/  HADD2.F32 R86, -RZ, R86.H0_H0 ;  /* 0x20000056ff567230 */ /* 0x000fe40000004100 */
[----:B------:R-:W-:Y:S01]  /*4f40*/  FFMA.FTZ R140, R92, R95, -R41 ;  /* 0x0000005f5c8c7223 */ /* 0x000fe20000010829 */
[----:B------:R-:W-:Y:S02]  /*4f50*/  HADD2.F32 R41, -RZ, R93.H1_H1 ;  /* 0x3000005dff297230 */ /* 0x000fe40000004100 */
[-C--:B------:R-:W-:Y:S01]  /*4f60*/  FMUL.FTZ R141, R82, R139.reuse ;  /* 0x0000008b528d7220 */ /* 0x080fe20000410000 */
[----:B------:R-:W-:Y:S01]  /*4f70*/  F2FP.F16.E4M3.UNPACK_B R42, R42 ;  /* 0x0000002aff2a723e */ /* 0x000fe200020006ff */
[----:B------:R-:W-:Y:S01]  /*4f80*/  FMUL.FTZ R139, R86, R139 ;  /* 0x0000008b568b7220 */ /* 0x000fe20000410000 */
[----:B------:R-:W-:Y:S01]  /*4f90*/  FMUL.FTZ R138, R92, R138 ;  /* 0x0000008a5c8a7220 */ /* 0x000fe20000410000 */
[----:B------:R-:W-:Y:S01]  /*4fa0*/  FFMA.FTZ R141, R86, R41, -R141 ;  /* 0x00000029568d7223 */ /* 0x000fe2000001088d */
[----:B------:R-:W-:-:S02]  /*4fb0*/  HADD2.F32 R127, -RZ, R127.H0_H0 ;  /* 0x2000007fff7f7230 */ /* 0x000fc40000004100 */
[----:B------:R-:W-:Y:S01]  /*4fc0*/  FFMA.FTZ R92, R82, R41, R139 ;  /* 0x00000029525c7223 */ /* 0x000fe2000001008b */
[--C-:B------:R-:W-:Y:S02]  /*4fd0*/  HADD2.F32 R82, -RZ, R43.reuse.H0_H0 ;  /* 0x2000002bff527230 */ /* 0x100fe40000004100 */
[----:B------:R-:W-:Y:S01]  /*4fe0*/  FFMA.FTZ R163, R87, R95, R138 ;  /* 0x0000005f57a37223 */ /* 0x000fe2000001008a */
[--C-:B------:R-:W-:Y:S02]  /*4ff0*/  HADD2.F32 R41, -RZ, R42.reuse.H0_H0 ;  /* 0x2000002aff297230 */ /* 0x100fe40000004100 */
[----:B------:R-:W-:Y:S02]  /*5000*/  HADD2.F32 R43, -RZ, R43.H1_H1 ;  /* 0x3000002bff2b7230 */ /* 0x000fe40000004100 */
[----:B------:R-:W-:Y:S01]  /*5010*/  FMUL.FTZ R138, R82, R127 ;  /* 0x0000007f528a7220 */ /* 0x000fe20000410000 */
[----:B------:R-:W-:Y:S01]  /*5020*/  HADD2.F32 R42, -RZ, R42.H1_H1 ;  /* 0x3000002aff2a7230 */ /* 0x000fe20000004100 */
[----:B------:R-:W-:Y:S01]  /*5030*/  F2FP.SATFINITE.E4M3.F32.PACK_AB_MERGE_C R92, R92, R141, RZ ;  /* 0x0000008d5c5c723e */ /* 0x000fe200048070ff */
[----:B------:R-:W-:-:S02]  /*5040*/  HADD2.F32 R126, -RZ, R126.H0_H0 ;  /* 0x2000007eff7e7230 */ /* 0x000fc40000004100 */
[----:B------:R-:W-:Y:S01]  /*5050*/  FMUL.FTZ R95, R43, R127 ;  /* 0x0000007f2b5f7220 */ /* 0x000fe20000410000 */
[----:B------:R-:W-:Y:S01]  /*5060*/  HADD2.F32 R94, -RZ, R94.H0_H0 ;  /* 0x2000005eff5e7230 */ /* 0x000fe20000004100 */
[----:B------:R-:W-:Y:S01]  /*5070*/  F2FP.SATFINITE.E4M3.F32.PACK_AB_MERGE_C R140, R163, R140, RZ ;  /* 0x0000008ca38c723e */ /* 0x000fe200048070ff */
[----:B------:R-:W-:Y:S02]  /*5080*/  HADD2.F32 R93, -RZ, R93.H0_H0 ;  /* 0x2000005dff5d7230 */ /* 0x000fe40000004100 */
[-C--:B------:R-:W-:Y:S01]  /*5090*/  FMUL.FTZ R86, R42, R126.reuse ;  /* 0x0000007e2a567220 */ /* 0x080fe20000410000 */
[----:B------:R-:W-:Y:S01]  /*50a0*/  FMUL.FTZ R87, R41, R126 ;  /* 0x0000007e29577220 */ /* 0x000fe20000410000 */
[-C--:B------:R-:W-:Y:S01]  /*50b0*/  FFMA.FTZ R95, R82, R94.reuse, -R95 ;  /* 0x0000005e525f7223 */ /* 0x080fe2000001085f */
[----:B------:R-:W-:Y:S01]  /*50c0*/  FFMA.FTZ R138, R43, R94, R138 ;  /* 0x0000005e2b8a7223 */ /* 0x000fe2000001008a */
[-C--:B------:R-:W-:Y:S01]  /*50d0*/  FFMA.FTZ R86, R41, R93.reuse, -R86 ;  /* 0x0000005d29567223 */ /* 0x080fe20000010856 */
[----:B------:R-:W-:Y:S01]  /*50e0*/  FFMA.FTZ R87, R42, R93, R87 ;  /* 0x0000005d2a577223 */ /* 0x000fe20000010057 */
[----:B------:R-:W-:-:S02]  /*50f0*/  F2FP.SATFINITE.E4M3.F32.PACK_AB_MERGE_C R41, R83, R40, R164 ;  /* 0x000000285329723e */ /* 0x000fc400048070a4 */
[----:B------:R-:W-:Y:S02]  /*5100*/  F2FP.SATFINITE.E4M3.F32.PACK_AB_MERGE_C R40, R85, R84, R162 ;  /* 0x000000545528723e */ /* 0x000fe400048070a2 */
[----:B------:R-:W-:Y:S02]  /*5110*/  F2FP.SATFINITE.E4M3.F32.PACK_AB_MERGE_C R42, R87, R86, R92 ;  /* 0x00000056572a723e */ /* 0x000fe4000480705c */
[----:B------:R-:W-:-:S07]  /*5120*/  F2FP.SATFINITE.E4M3.F32.PACK_AB_MERGE_C R43, R138, R95, R140 ;  /* 0x0000005f8a2b723e */ /* 0x000fce000480708c */
.L_x_450:
[----:B------:R-:W-:Y:S05]  /*5130*/  BSYNC B3 ;  /* 0x0000000000037941 */ /* 0x000fea0003800000 */
.L_x_449:
[----:B-1----:R0:W-:Y:S02]  /*5140*/  STG.E.128 desc[UR54][R48.64+0x60], R40 ;  /* 0x0000602830007986 */ /* 0x0021e4000c101d36 */
.L_x_448:
[----:B------:R-:W-:Y:S05]  /*5150*/  BSYNC B2 ;  /* 0x0000000000027941 */ /* 0x000fea0003800000 */
.L_x_447:
        /* <DEDUP_REMOVED lines=9> */
[----:B------:R-:W-:Y:S02]  /*51f0*/  SHF.R.U32.HI R78, RZ, 0x8, R81 ;  /* 0x00000008ff4e7819 */ /* 0x000fe40000011651 */
[----:B------:R-:W-:Y:S02]  /*5200*/  SHF.R.U32.HI R85, RZ, 0x10, R79 ;  /* 0x00000010ff557819 */ /* 0x000fe4000001164f */
[----:B------:R-:W-:Y:S01]  /*5210*/  LOP3.LUT R80, R79, 0xff0000ff, RZ, 0xc0, !PT ;  /* 0xff0000ff4f507812 */ /* 0x000fe200078ec0ff */
[----:B------:R-:W-:Y:S01]  /*5220*/  IMAD.SHL.U32 R79, R83, 0x100, RZ ;  /* 0x00000100534f7824 */ /* 0x000fe200078e00ff */
[----:B------:R-:W-:Y:S02]  /*5230*/  SHF.R.U32.HI R84, RZ, 0x10, R81 ;  /* 0x00000010ff547819 */ /* 0x000fe40000011651 */
[----:B------:R-:W-:Y:S01]  /*5240*/  LOP3.LUT R82, R81, 0xff0000ff, RZ, 0xc0, !PT ;  /* 0xff0000ff51527812 */ /* 0x000fe200078ec0ff */
[----:B------:R-:W-:Y:S01]  /*5250*/  IMAD.SHL.U32 R81, R78, 0x100, RZ ;  /* 0x000001004e517824 */ /* 0x000fe200078e00ff */
[----:B------:R-:W-:Y:S01]  /*5260*/  LOP3.LUT R80, R80, 0xff00, R79, 0xf8, !PT ;  /* 0x0000ff0050507812 */ /* 0x000fe200078ef84f */
[----:B------:R-:W-:Y:S01]  /*5270*/  IMAD.U32 R79, R85, 0x10000, RZ ;  /* 0x00010000554f7824 */ /* 0x000fe200078e00ff */
[----:B-1----:R-:W-:-:S02]  /*5280*/  MOV R78, R40 ;  /* 0x00000028004e7202 */ /* 0x002fc40000000f00 */
[----:B------:R-:W-:Y:S01]  /*5290*/  LOP3.LUT R83, R82, 0xff00, R81, 0xf8, !PT ;  /* 0x0000ff0052537812 */ /* 0x000fe200078ef851 */
[----:B------:R-:W-:Y:S01]  /*52a0*/  IMAD.U32 R82, R84, 0x10000, RZ ;  /* 0x0001000054527824 */ /* 0x000fe200078e00ff */
[-C--:B------:R-:W-:Y:S02]  /*52b0*/  F2FP.F16.E4M3.UNPACK_B R40, R41.reuse ;  /* 0x00000029ff28723e */ /* 0x080fe400020006ff */
[----:B------:R-:W-:Y:S02]  /*52c0*/  F2FP.F16.E4M3.UNPACK_B R81, R158.H1 ;  /* 0x0000009eff51723e */ /* 0x000fe400030006ff */
[----:B------:R-:W-:Y:S01]  /*52d0*/  LOP3.LUT R84, R80, 0xff0000, R79, 0xf8, !PT ;  /* 0x00ff000050547812 */ /* 0x000fe200078ef84f */
[--C-:B------:R-:W-:Y:S01]  /*52e0*/  HADD2.F32 R79, -RZ, R40.reuse.H1_H1 ;  /* 0x30000028ff4f7230 */ /* 0x100fe20000004100 */
[----:B------:R-:W-:Y:S01]  /*52f0*/  LOP3.LUT R87, R83, 0xff0000, R82, 0xf8, !PT ;  /* 0x00ff000053577812 */ /* 0x000fe200078ef852 */
[--C-:B------:R-:W-:Y:S01]  /*5300*/  HADD2.F32 R85, -RZ, R81.reuse.H0_H0 ;  /* 0x20000051ff557230 */ /* 0x100fe20000004100 */
[----:B------:R-:W-:Y:S01]  /*5310*/  F2FP.F16.E4M3.UNPACK_B R82, R154.H1 ;  /* 0x0000009aff52723e */ /* 0x000fe200030006ff */
[----:B------:R-:W-:Y:S01]  /*5320*/  HADD2.F32 R40, -RZ, R40.H0_H0 ;  /* 0x20000028ff287230 */ /* 0x000fe20000004100 */
[----:B------:R-:W-:Y:S01]  /*5330*/  F2FP.F16.E4M3.UNPACK_B R41, R41.H1 ;  /* 0x00000029ff29723e */ /* 0x000fe200030006ff */
[----:B------:R-:W-:-:S02]  /*5340*/  HADD2.F32 R86, -RZ, R81.H1_H1 ;  /* 0x30000051ff567230 */ /* 0x000fc40000004100 */
[CC--:B------:R-:W-:Y:S01]  /*5350*/  FMUL.FTZ R93, R79.reuse, R85.reuse ;  /* 0x000000554f5d7220 */ /* 0x0c0fe20000410000 */
[--C-:B------:R-:W-:Y:S02]  /*5360*/  HADD2.F32 R83, -RZ, R82.reuse.H0_H0 ;  /* 0x20000052ff537230 */ /* 0x100fe40000004100 */
[----:B------:R-:W-:Y:S01]  /*5370*/  FMUL.FTZ R92, R40, R85 ;  /* 0x00000055285c7220 */ /* 0x000fe20000410000 */
[--C-:B------:R-:W-:Y:S01]  /*5380*/  HADD2.F32 R81, -RZ, R41.reuse.H1_H1 ;  /* 0x30000029ff517230 */ /* 0x100fe20000004100 */
[----:B------:R-:W-:Y:S01]  /*5390*/  F2FP.F16.E4M3.UNPACK_B R158, R158 ;  /* 0x0000009eff9e723e */ /* 0x000fe200020006ff */
[----:B------:R-:W-:Y:S02]  /*53a0*/  HADD2.F32 R80, -RZ, R41.H0_H0 ;  /* 0x20000029ff507230 */ /* 0x000fe40000004100 */
[-C--:B------:R-:W-:Y:S01]  /*53b0*/  FFMA.FTZ R41, R79, R83.reuse, R92 ;  /* 0x000000534f297223 */ /* 0x080fe2000001005c */
[----:B------:R-:W-:Y:S02]  /*53c0*/  HADD2.F32 R82, -RZ, R82.H1_H1 ;  /* 0x30000052ff527230 */ /* 0x000fe40000004100 */
[C---:B------:R-:W-:Y:S01]  /*53d0*/  FMUL.FTZ R85, R81.reuse, R86 ;  /* 0x0000005651557220 */ /* 0x040fe20000410000 */
[----:B------:R-:W-:Y:S01]  /*53e0*/  F2FP.F16.E4M3.UNPACK_B R79, R78.H1 ;  /* 0x0000004eff4f723e */ /* 0x000fe200030006ff */
[----:B------:R-:W-:Y:S01]  /*53f0*/  FMUL.FTZ R86, R80, R86 ;  /* 0x0000005650567220 */ /* 0x000fe20000410000 */
[----:B------:R-:W-:Y:S01]  /*5400*/  FFMA.FTZ R40, R40, R83, -R93 ;  /* 0x0000005328287223 */ /* 0x000fe2000001085d */
[----:B------:R-:W-:Y:S01]  /*5410*/  FFMA.FTZ R94, R80, R82, -R85 ;  /* 0x00000052505e7223 */ /* 0x000fe20000010855 */
[----:B------:R-:W-:Y:S01]  /*5420*/  F2FP.F16.E4M3.UNPACK_B R78, R78 ;  /* 0x0000004eff4e723e */ /* 0x000fe200020006ff */
[----:B------:R-:W-:Y:S01]  /*5430*/  FFMA.FTZ R95, R81, R82, R86 ;  /* 0x00000052515f7223 */ /* 0x000fe20000010056 */
[----:B------:R-:W-:Y:S01]  /*5440*/  F2FP.F16.E4M3.UNPACK_B R154, R154 ;  /* 0x0000009aff9a723e */ /* 0x000fe200020006ff */
[----:B------:R-:W-:-:S02]  /*5450*/  HADD2.F32 R83, -RZ, R158.H1_H1 ;  /* 0x3000009eff537230 */ /* 0x000fc40000004100 */
[--C-:B------:R-:W-:Y:S01]  /*5460*/  HADD2.F32 R80, -RZ, R79.reuse.H0_H0 ;  /* 0x2000004fff507230 */ /* 0x100fe20000004100 */
[----:B------:R-:W-:Y:S01]  /*5470*/  F2FP.SATFINITE.E4M3.F32.PACK_AB_MERGE_C R127, R95, R94, RZ ;  /* 0x0000005e5f7f723e */ /* 0x000fe200048070ff */
[----:B------:R-:W-:Y:S02]  /*5480*/  HADD2.F32 R81, -RZ, R79.H1_H1 ;  /* 0x3000004fff517230 */ /* 0x000fe40000004100 */
[----:B------:R-:W-:Y:S02]  /*5490*/  HADD2.F32 R79, -RZ, R78.H0_H0 ;  /* 0x2000004eff4f7230 */ /* 0x000fe40000004100 */
[-C--:B------:R-:W-:Y:S01]  /*54a0*/  FMUL.FTZ R92, R80, R83.reuse ;  /* 0x00000053505c7220 */ /* 0x080fe20000410000 */
[----:B------:R-:W-:Y:S02]  /*54b0*/  HADD2.F32 R82, -RZ, R154.H1_H1 ;  /* 0x3000009aff527230 */ /* 0x000fe40000004100 */
[----:B------:R-:W-:Y:S01]  /*54c0*/  FMUL.FTZ R85, R81, R83 ;  /* 0x0000005351557220 */ /* 0x000fe20000410000 */
[----:B------:R-:W-:Y:S01]  /*54d0*/  HADD2.F32 R158, -RZ, R158.H0_H0 ;  /* 0x2000009eff9e7230 */ /* 0x000fe20000004100 */
[----:B------:R-:W-:Y:S01]  /*54e0*/  F2FP.SATFINITE.E4M3.F32.PACK_AB_MERGE_C R41, R41, R40, R127 ;  /* 0x000000282929723e */ /* 0x000fe2000480707f */
[----:B------:R-:W-:-:S02]  /*54f0*/  HADD2.F32 R78, -RZ, R78.H1_H1 ;  /* 0x3000004eff4e7230 */ /* 0x000fc40000004100 */
[-C--:B------:R-:W-:Y:S01]  /*5500*/  FFMA.FTZ R85, R80, R82.reuse, -R85 ;  /* 0x0000005250557223 */ /* 0x080fe20000010855 */
[----:B------:R-:W-:Y:S02]  /*5510*/  HADD2.F32 R154, -RZ, R154.H0_H0 ;  /* 0x2000009aff9a7230 */ /* 0x000fe40000004100 */
[----:B------:R-:W-:Y:S01]  /*5520*/  FFMA.FTZ R92, R81, R82, R92 ;  /* 0x00000052515c7223 */ /* 0x000fe2000001005c */
[CC--:B------:R-:W-:Y:S01]  /*5530*/  FMUL.FTZ R83, R79.reuse, R158.reuse ;  /* 0x0000009e4f537220 */ /* 0x0c0fe20000410000 */
[----:B------:R-:W-:Y:S01]  /*5540*/  FMUL.FTZ R86, R78, R158 ;  /* 0x0000009e4e567220 */ /* 0x000fe20000410000 */
[----:B------:R-:W-:Y:S02]  /*5550*/  F2FP.F16.E4M3.UNPACK_B R82, R84.H1 ;  /* 0x00000054ff52723e */ /* 0x000fe400030006ff */
[----:B------:R-:W-:Y:S01]  /*5560*/  F2FP.SATFINITE.E4M3.F32.PACK_AB_MERGE_C R126, R92, R85, RZ ;  /* 0x000000555c7e723e */ /* 0x000fe200048070ff */
[-C--:B------:R-:W-:Y:S01]  /*5570*/  FFMA.FTZ R93, R79, R154.reuse, -R86 ;  /* 0x0000009a4f5d7223 */ /* 0x080fe20000010856 */
[----:B------:R-:W-:Y:S01]  /*5580*/  F2FP.F16.E4M3.UNPACK_B R79, R43.H1 ;  /* 0x0000002bff4f723e */ /* 0x000fe200030006ff */
[----:B------:R-:W-:Y:S01]  /*5590*/  FFMA.FTZ R154, R78, R154, R83 ;  /* 0x0000009a4e9a7223 */ /* 0x000fe20000010053 */
[-C--:B------:R-:W-:Y:S01]  /*55a0*/  F2FP.F16.E4M3.UNPACK_B R85, R87.reuse.H1 ;  /* 0x00000057ff55723e */ /* 0x080fe200030006ff */
[----:B------:R-:W-:Y:S01]  /*55b0*/  HADD2.F32 R83, -RZ, R82.H1_H1 ;  /* 0x30000052ff537230 */ /* 0x000fe20000004100 */
[----:B------:R-:W-:Y:S01]  /*55c0*/  F2FP.F16.E4M3.UNPACK_B R78, R42.H1 ;  /* 0x0000002aff4e723e */ /* 0x000fe200030006ff */
[----:B------:R-:W-:Y:S01]  /*55d0*/  HADD2.F32 R81, -RZ, R79.H1_H1 ;  /* 0x3000004fff517230 */ /* 0x000fe20000004100 */
[----:B------:R-:W-:Y:S01]  /*55e0*/  F2FP.F16.E4M3.UNPACK_B R87, R87 ;  /* 0x00000057ff57723e */ /* 0x000fe200020006ff */
[----:B------:R-:W-:Y:S01]  /*55f0*/  HADD2.F32 R92, -RZ, R85.H1_H1 ;  /* 0x30000055ff5c7230 */ /* 0x000fe20000004100 */
[----:B------:R-:W-:Y:S01]  /*5600*/  F2FP.F16.E4M3.UNPACK_B R84, R84 ;  /* 0x00000054ff54723e */ /* 0x000fe200020006ff */
[----:B------:R-:W-:Y:S01]  /*5610*/  HADD2.F32 R80, -RZ, R79.H0_H0 ;  /* 0x2000004fff507230 */ /* 0x000fe20000004100 */
[----:B------:R-:W-:Y:S01]  /*5620*/  F2FP.F16.E4M3.UNPACK_B R43, R43 ;  /* 0x0000002bff2b723e */ /* 0x000fe200020006ff */
[----:B------:R-:W-:-:S02]  /*5630*/  HADD2.F32 R79, -RZ, R78.H1_H1 ;  /* 0x3000004eff4f7230 */ /* 0x000fc40000004100 */
[-C--:B------:R-:W-:Y:S01]  /*5640*/  FMUL.FTZ R95, R81, R92.reuse ;  /* 0x0000005c515f7220 */ /* 0x080fe20000410000 */
[--C-:B------:R-:W-:Y:S02]  /*5650*/  HADD2.F32 R86, -RZ, R87.reuse.H1_H1 ;  /* 0x30000057ff567230 */ /* 0x100fe40000004100 */
[C---:B------:R-:W-:Y:S01]  /*5660*/  FMUL.FTZ R92, R80.reuse, R92 ;  /* 0x0000005c505c7220 */ /* 0x040fe20000410000 */
[----:B------:R-:W-:Y:S02]  /*5670*/  HADD2.F32 R78, -RZ, R78.H0_H0 ;  /* 0x2000004eff4e7230 */ /* 0x000fe40000004100 */
[----:B------:R-:W-:Y:S01]  /*5680*/  FFMA.FTZ R94, R80, R83, -R95 ;  /* 0x00000053505e7223 */ /* 0x000fe2000001085f */
[----:B------:R-:W-:Y:S02]  /*5690*/  HADD2.F32 R80, -RZ, R84.H1_H1 ;  /* 0x30000054ff507230 */ /* 0x000fe40000004100 */
[----:B------:R-:W-:Y:S01]  /*56a0*/  FMUL.FTZ R95, R79, R86 ;  /* 0x000000564f5f7220 */ /* 0x000fe20000410000 */
[----:B------:R-:W-:Y:S01]  /*56b0*/  F2FP.F16.E4M3.UNPACK_B R42, R42 ;  /* 0x0000002aff2a723e */ /* 0x000fe200020006ff */
[----:B------:R-:W-:Y:S01]  /*56c0*/  FMUL.FTZ R86, R78, R86 ;  /* 0x000000564e567220 */ /* 0x000fe20000410000 */
[----:B------:R-:W-:-:S02]  /*56d0*/  HADD2.F32 R87, -RZ, R87.H0_H0 ;  /* 0x20000057ff577230 */ /* 0x000fc40000004100 */
[-C--:B------:R-:W-:Y:S01]  /*56e0*/  FFMA.FTZ R95, R78, R80.reuse, -R95 ;  /* 0x000000504e5f7223 */ /* 0x080fe2000001085f */
[--C-:B------:R-:W-:Y:S02]  /*56f0*/  HADD2.F32 R78, -RZ, R43.reuse.H0_H0 ;  /* 0x2000002bff4e7230 */ /* 0x100fe40000004100 */
[----:B------:R-:W-:Y:S01]  /*5700*/  FFMA.FTZ R86, R79, R80, R86 ;  /* 0x000000504f567223 */ /* 0x000fe20000010056 */
[----:B------:R-:W-:Y:S02]  /*5710*/  HADD2.F32 R79, -RZ, R43.H1_H1 ;  /* 0x3000002bff4f7230 */ /* 0x000fe40000004100 */
[----:B------:R-:W-:Y:S01]  /*5720*/  FFMA.FTZ R83, R81, R83, R92 ;  /* 0x0000005351537223 */ /* 0x000fe2000001005c */
[--C-:B------:R-:W-:Y:S01]  /*5730*/  HADD2.F32 R43, -RZ, R42.reuse.H0_H0 ;  /* 0x2000002aff2b7230 */ /* 0x100fe20000004100 */
[----:B------:R-:W-:Y:S01]  /*5740*/  F2FP.SATFINITE.E4M3.F32.PACK_AB_MERGE_C R40, R154, R93, R126 ;  /* 0x0000005d9a28723e */ /* 0x000fe2000480707e */
[----:B------:R-:W-:Y:S01]  /*5750*/  HADD2.F32 R42, -RZ, R42.H1_H1 ;  /* 0x3000002aff2a7230 */ /* 0x000fe20000004100 */
[----:B------:R-:W-:Y:S01]  /*5760*/  F2FP.SATFINITE.E4M3.F32.PACK_AB_MERGE_C R86, R86, R95, RZ ;  /* 0x0000005f5656723e */ /* 0x000fe200048070ff */
[----:B------:R-:W-:Y:S01]  /*5770*/  HADD2.F32 R85, -RZ, R85.H0_H0 ;  /* 0x20000055ff557230 */ /* 0x000fe20000004100 */
[----:B------:R-:W-:Y:S01]  /*5780*/  F2FP.SATFINITE.E4M3.F32.PACK_AB_MERGE_C R83, R83, R94, RZ ;  /* 0x0000005e5353723e */ /* 0x000fe200048070ff */
[----:B------:R-:W-:-:S02]  /*5790*/  HADD2.F32 R82, -RZ, R82.H0_H0 ;  /* 0x20000052ff527230 */ /* 0x000fc40000004100 */
[----:B------:R-:W-:Y:S01]  /*57a0*/  FMUL.FTZ R80, R42, R87 ;  /* 0x000000572a507220 */ /* 0x000fe20000410000 */
[----:B------:R-:W-:Y:S02]  /*57b0*/  HADD2.F32 R84, -RZ, R84.H0_H0 ;  /* 0x20000054ff547230 */ /* 0x000fe40000004100 */
[-C--:B------:R-:W-:Y:S01]  /*57c0*/  FMUL.FTZ R81, R79, R85.reuse ;  /* 0x000000554f517220 */ /* 0x080fe20000410000 */
[C---:B------:R-:W-:Y:S01]  /*57d0*/  FMUL.FTZ R92, R78.reuse, R85 ;  /* 0x000000554e5c7220 */ /* 0x040fe20000410000 */
[----:B------:R-:W-:Y:S02]  /*57e0*/  FMUL.FTZ R87, R43, R87 ;  /* 0x000000572b577220 */ /* 0x000fe40000410000 */
[-C--:B------:R-:W-:Y:S01]  /*57f0*/  FFMA.FTZ R81, R78, R82.reuse, -R81 ;  /* 0x000000524e517223 */ /* 0x080fe20000010851 */
[----:B------:R-:W-:Y:S01]  /*5800*/  FFMA.FTZ R92, R79, R82, R92 ;  /* 0x000000524f5c7223 */ /* 0x000fe2000001005c */
[-C--:B------:R-:W-:Y:S01]  /*5810*/  FFMA.FTZ R80, R43, R84.reuse, -R80 ;  /* 0x000000542b507223 */ /* 0x080fe20000010850 */
[----:B------:R-:W-:-:S03]  /*5820*/  FFMA.FTZ R87, R42, R84, R87 ;  /* 0x000000542a577223 */ /* 0x000fc60000010057 */
[----:B------:R-:W-:Y:S02]  /*5830*/  F2FP.SATFINITE.E4M3.F32.PACK_AB_MERGE_C R43, R92, R81, R83 ;  /* 0x000000515c2b723e */ /* 0x000fe40004807053 */
[----:B------:R-:W-:-:S07]  /*5840*/  F2FP.SATFINITE.E4M3.F32.PACK_AB_MERGE_C R42, R87, R80, R86 ;  /* 0x00000050572a723e */ /* 0x000fce0004807056 */
.L_x_454:
[----:B------:R-:W-:Y:S05]  /*5850*/  BSYNC B3 ;  /* 0x0000000000037941 */ /* 0x000fea0003800000 */
.L_x_453:
[----:B-1----:R0:W-:Y:S02]  /*5860*/  STG.E.128 desc[UR54][R48.64+0x80], R40 ;  /* 0x0000802830007986 */ /* 0x0021e4000c101d36 */
.L_x_452:
[----:B------:R-:W-:Y:S05]  /*5870*/  BSYNC B2 ;  /* 0x0000000000027941 */ /* 0x000fea0003800000 */
.L_x_451:
[----:B------:R-:W-:-:S13]  /*5880*/  ISETP.NE.AND P2, PT, R37, RZ, PT ;  /* 0x000000ff2500720c */ /* 0x000fda0003f45270 */
        /* <DEDUP_REMOVED lines=8> */
[----:B------:R-:W-:Y:S02]  /*5910*/  LOP3.LUT R76, R75, 0xff0000ff, RZ, 0xc0, !PT ;  /* 0xff0000ff4b4c7812 */ /* 0x000fe400078ec0ff */
[----:B------:R-:W-:Y:S02]  /*5920*/  SHF.R.U32.HI R80, RZ, 0x10, R75 ;  /* 0x00000010ff507819 */ /* 0x000fe4000001164b */
[----:B------:R-:W-:Y:S02]  /*5930*/  LOP3.LUT R78, R77, 0xff0000ff, RZ, 0xc0, !PT ;  /* 0xff0000ff4d4e7812 */ /* 0x000fe400078ec0ff */
[----:B------:R-:W-:Y:S01]  /*5940*/  SHF.R.U32.HI R79, RZ, 0x10, R77 ;  /* 0x00000010ff4f7819 */ /* 0x000fe2000001164d */
[----:B------:R-:W-:Y:S01]  /*5950*/  IMAD.SHL.U32 R77, R74, 0x100, RZ ;  /* 0x000001004a4d7824 */ /* 0x000fe200078e00ff */
[----:B------:R-:W-:Y:S01]  /*5960*/  SHF.L.U32 R75, R81, 0x8, RZ ;  /* 0x00000008514b7819 */ /* 0x000fe200000006ff */
[----:B-1----:R-:W-:Y:S01]  /*5970*/  IMAD.MOV.U32 R74, RZ, RZ, R40 ;  /* 0x000000ffff4a7224 */ /* 0x002fe200078e0028 */
[----:B------:R-:W-:-:S02]  /*5980*/  SHF.L.U32 R79, R79, 0x10, RZ ;  /* 0x000000104f4f7819 */ /* 0x000fc400000006ff */
[----:B------:R-:W-:Y:S01]  /*5990*/  LOP3.LUT R75, R76, 0xff00, R75, 0xf8, !PT ;  /* 0x0000ff004c4b7812 */ /* 0x000fe200078ef84b */
[----:B------:R-:W-:Y:S01]  /*59a0*/  IMAD.U32 R76, R80, 0x10000, RZ ;  /* 0x00010000504c7824 */ /* 0x000fe200078e00ff */
[----:B------:R-:W-:Y:S02]  /*59b0*/  LOP3.LUT R78, R78, 0xff00, R77, 0xf8, !PT ;  /* 0x0000ff004e4e7812 */ /* 0x000fe400078ef84d */
[----:B------:R-:W-:Y:S02]  /*59c0*/  F2FP.F16.E4M3.UNPACK_B R40, R41 ;  /* 0x00000029ff28723e */ /* 0x000fe400020006ff */
        /* <DEDUP_REMOVED lines=29> */
[--C-:B------:R-:W-:Y:S02]  /*5ba0*/  HADD2.F32 R75, -RZ, R74.reuse.H0_H0 ;  /* 0x2000004aff4b7230 */ /* 0x100fe40000004100 */
        /* <DEDUP_REMOVED lines=9> */
[-C--:B------:R-:W-:Y:S01]  /*5c40*/  F2FP.F16.E4M3.UNPACK_B R78, R80.reuse.H1 ;  /* 0x00000050ff4e723e */ /* 0x080fe200030006ff */
[-C--:B------:R-:W-:Y:S01]  /*5c50*/  FMUL.FTZ R82, R74, R157.reuse ;  /* 0x0000009d4a527220 */ /* 0x080fe20000410000 */
[C---:B------:R-:W-:Y:S01]  /*5c60*/  FMUL.FTZ R157, R75.reuse, R157 ;  /* 0x0000009d4b9d7220 */ /* 0x040fe20000410000 */
[----:B------:R-:W-:Y:S02]  /*5c70*/  F2FP.F16.E4M3.UNPACK_B R80, R80 ;  /* 0x00000050ff50723e */ /* 0x000fe400020006ff */
[----:B------:R-:W-:Y:S01]  /*5c80*/  FFMA.FTZ R85, R75, R151, -R82 ;  /* 0x000000974b557223 */ /* 0x000fe20000010852 */
[----:B------:R-:W-:Y:S01]  /*5c90*/  F2FP.SATFINITE.E4M3.F32.PACK_AB_MERGE_C R93, R84, R81, RZ ;  /* 0x00000051545d723e */ /* 0x000fe200048070ff */
[----:B------:R-:W-:Y:S01]  /*5ca0*/  FFMA.FTZ R86, R74, R151, R157 ;  /* 0x000000974a567223 */ /* 0x000fe2000001009d */
[----:B------:R-:W-:Y:S01]  /*5cb0*/  F2FP.F16.E4M3.UNPACK_B R75, R43.H1 ;  /* 0x0000002bff4b723e */ /* 0x000fe200030006ff */
[--C-:B------:R-:W-:Y:S01]  /*5cc0*/  HADD2.F32 R79, -RZ, R78.reuse.H1_H1 ;  /* 0x3000004eff4f7230 */ /* 0x100fe20000004100 */
[-C--:B------:R-:W-:Y:S01]  /*5cd0*/  F2FP.F16.E4M3.UNPACK_B R81, R83.reuse.H1 ;  /* 0x00000053ff51723e */ /* 0x080fe200030006ff */
[----:B------:R-:W-:Y:S01]  /*5ce0*/  HADD2.F32 R78, -RZ, R78.H0_H0 ;  /* 0x2000004eff4e7230 */ /* 0x000fe20000004100 */
[-C--:B------:R-:W-:Y:S01]  /*5cf0*/  F2FP.F16.E4M3.UNPACK_B R74, R42.reuse.H1 ;  /* 0x0000002aff4a723e */ /* 0x080fe200030006ff */
        /* <DEDUP_REMOVED lines=14> */
[----:B------:R-:W-:-:S02]  /*5de0*/  HADD2.F32 R83, -RZ, R83.H0_H0 ;  /* 0x20000053ff537230 */ /* 0x000fc40000004100 */
[C---:B------:R-:W-:Y:S01]  /*5df0*/  FMUL.FTZ R82, R74.reuse, R82 ;  /* 0x000000524a527220 */ /* 0x040fe20000410000 */
[----:B------:R-:W-:Y:S02]  /*5e00*/  HADD2.F32 R81, -RZ, R81.H0_H0 ;  /* 0x20000051ff517230 */ /* 0x000fe40000004100 */
[-C--:B------:R-:W-:Y:S01]  /*5e10*/  FFMA.FTZ R87, R74, R76.reuse, -R87 ;  /* 0x0000004c4a577223 */ /* 0x080fe20000010857 */
[--C-:B------:R-:W-:Y:S02]  /*5e20*/  HADD2.F32 R74, -RZ, R43.reuse.H0_H0 ;  /* 0x2000002bff4a7230 */ /* 0x100fe40000004100 */
[----:B------:R-:W-:Y:S01]  /*5e30*/  FFMA.FTZ R82, R75, R76, R82 ;  /* 0x0000004c4b527223 */ /* 0x000fe20000010052 */
[----:B------:R-:W-:Y:S02]  /*5e40*/  HADD2.F32 R75, -RZ, R43.H1_H1 ;  /* 0x3000002bff4b7230 */ /* 0x000fe40000004100 */
[----:B------:R-:W-:Y:S01]  /*5e50*/  FFMA.FTZ R79, R77, R79, R84 ;  /* 0x0000004f4d4f7223 */ /* 0x000fe20000010054 */
[----:B------:R-:W-:-:S02]  /*5e60*/  HADD2.F32 R43, -RZ, R42.H0_H0 ;  /* 0x2000002aff2b7230 */ /* 0x000fc40000004100 */
[-C--:B------:R-:W-:Y:S01]  /*5e70*/  FMUL.FTZ R84, R74, R81.reuse ;  /* 0x000000514a547220 */ /* 0x080fe20000410000 */
[----:B------:R-:W-:Y:S02]  /*5e80*/  HADD2.F32 R42, -RZ, R42.H1_H1 ;  /* 0x3000002aff2a7230 */ /* 0x000fe40000004100 */
[C---:B------:R-:W-:Y:S01]  /*5e90*/  FMUL.FTZ R77, R75.reuse, R81 ;  /* 0x000000514b4d7220 */ /* 0x040fe20000410000 */
[----:B------:R-:W-:Y:S02]  /*5ea0*/  HADD2.F32 R80, -RZ, R80.H0_H0 ;  /* 0x20000050ff507230 */ /* 0x000fe40000004100 */
[-C--:B------:R-:W-:Y:S01]  /*5eb0*/  FFMA.FTZ R84, R75, R78.reuse, R84 ;  /* 0x0000004e4b547223 */ /* 0x080fe20000010054 */
[----:B------:R-:W-:Y:S01]  /*5ec0*/  F2FP.SATFINITE.E4M3.F32.PACK_AB_MERGE_C R82, R82, R87, RZ ;  /* 0x000000575252723e */ /* 0x000fe200048070ff */
[-C--:B------:R-:W-:Y:S01]  /*5ed0*/  FMUL.FTZ R76, R42, R83.reuse ;  /* 0x000000532a4c7220 */ /* 0x080fe20000410000 */
[----:B------:R-:W-:Y:S01]  /*5ee0*/  FMUL.FTZ R83, R43, R83 ;  /* 0x000000532b537220 */ /* 0x000fe20000410000 */
[----:B------:R-:W-:Y:S01]  /*5ef0*/  FFMA.FTZ R77, R74, R78, -R77 ;  /* 0x0000004e4a4d7223 */ /* 0x000fe2000001084d */
[----:B------:R-:W-:Y:S01]  /*5f00*/  F2FP.SATFINITE.E4M3.F32.PACK_AB_MERGE_C R79, R79, R92, RZ ;  /* 0x0000005c4f4f723e */ /* 0x000fe200048070ff */
[-C--:B------:R-:W-:Y:S01]  /*5f10*/  FFMA.FTZ R76, R43, R80.reuse, -R76 ;  /* 0x000000502b4c7223 */ /* 0x080fe2000001084c */
[----:B------:R-:W-:Y:S01]  /*5f20*/  FFMA.FTZ R83, R42, R80, R83 ;  /* 0x000000502a537223 */ /* 0x000fe20000010053 */
[----:B------:R-:W-:-:S02]  /*5f30*/  F2FP.SATFINITE.E4M3.F32.PACK_AB_MERGE_C R40, R86, R85, R93 ;  /* 0x000000555628723e */ /* 0x000fc4000480705d */
[----:B------:R-:W-:Y:S02]  /*5f40*/  F2FP.SATFINITE.E4M3.F32.PACK_AB_MERGE_C R43, R84, R77, R79 ;  /* 0x0000004d542b723e */ /* 0x000fe4000480704f */
[----:B------:R-:W-:-:S07]  /*5f50*/  F2FP.SATFINITE.E4M3.F32.PACK_AB_MERGE_C R42, R83, R76, R82 ;  /* 0x0000004c532a723e */ /* 0x000fce0004807052 */
.L_x_456:
[----:B------:R-:W-:Y:S05]  /*5f60*/  BSYNC B2 ;  /* 0x0000000000027941 */ /* 0x000fea0003800000 */
.L_x_455:
[----:B-1----:R0:W-:Y:S02]  /*5f70*/  STG.E.128 desc[UR54][R48.64+0xa0], R40 ;  /* 0x0000a02830007986 */ /* 0x0021e4000c101d36 */
.L_x_434:
[----:B------:R-:W-:Y:S05]  /*5f80*/  BSYNC B1 ;  /* 0x0000000000017941 */ /* 0x000fea0003800000 */
.L_x_433:
[----:B------:R-:W-:Y:S05]  /*5f90*/  @P4 BRA `(.L_x_457) ;  /* 0x00000094001c4947 */ /* 0x000fea0003800000 */
[----:B------:R-:W-:Y:S01]  /*5fa0*/  ISETP.NE.AND P2, PT, R32, RZ, PT ;  /* 0x000000ff2000720c */ /* 0x000fe20003f45270 */
[----:B------:R-:W-:-:S12]  /*5fb0*/  BSSY B1, `(.L_x_458) ;  /* 0x000006f000017945 */ /* 0x000fd80003800000 */
[----:B------:R-:W-:Y:S05]  /*5fc0*/  @!P2 BRA `(.L_x_459) ;  /* 0x0000000400b4a947 */ /* 0x000fea0003800000 */
[----:B012-4-:R0:W1:Y:S01]  /*5fd0*/  LDS.128 R40, [R47+0x1c400] ;  /* 0x01c400002f287984 */ /* 0x0170620000000c00 */
[----:B------:R-:W-:Y:S01]  /*5fe0*/  ISETP.GE.AND P2, PT, R16, R136, PT ;  /* 0x000000881000720c */ /* 0x000fe20003f46270 */
[----:B------:R-:W-:-:S12]  /*5ff0*/  BSSY B2, `(.L_x_460) ;  /* 0x0000069000027945 */ /* 0x000fd80003800000 */
[----:B0-----:R-:W-:Y:S05]  /*6000*/  @P2 BRA `(.L_x_461) ;  /* 0x00000004009c2947 */ /* 0x001fea0003800000 */
[----:B------:R-:W-:Y:S01]  /*6010*/  SHF.R.U32.HI R70, RZ, 0x8, R71 ;  /* 0x00000008ff467819 */ /* 0x000fe20000011647 */
[----:B-1----:R-:W-:Y:S01]  /*6020*/  IMAD.MOV.U32 R48, RZ, RZ, R40 ;  /* 0x000000ffff307224 */ /* 0x002fe200078e0028 */
[----:B------:R-:W-:Y:S02]  /*6030*/  SHF.R.U32.HI R72, RZ, 0x8, R73 ;  /* 0x00000008ff487819 */ /* 0x000fe40000011649 */
[----:B------:R-:W-:Y:S01]  /*6040*/  LOP3.LUT R49, R71, 0xff0000ff, RZ, 0xc0, !PT ;  /* 0xff0000ff47317812 */ /* 0x000fe200078ec0ff */
[----:B------:R-:W-:Y:S01]  /*6050*/  IMAD.SHL.U32 R70, R70, 0x100, RZ ;  /* 0x0000010046467824 */ /* 0x000fe200078e00ff */
[----:B------:R-:W-:Y:S01]  /*6060*/  SHF.R.U32.HI R74, RZ, 0x10, R71 ;  /* 0x00000010ff4a7819 */ /* 0x000fe20000011647 */
[----:B------:R-:W-:Y:S01]  /*6070*/  IMAD.SHL.U32 R72, R72, 0x100, RZ ;  /* 0x0000010048487824 */ /* 0x000fe200078e00ff */
[----:B------:R-:W-:Y:S02]  /*6080*/  LOP3.LUT R71, R73, 0xff0000ff, RZ, 0xc0, !PT ;  /* 0xff0000ff49477812 */ /* 0x000fe400078ec0ff */
[----:B------:R-:W-:-:S02]  /*6090*/  SHF.R.U32.HI R73, RZ, 0x10, R73 ;  /* 0x00000010ff497819 */ /* 0x000fc40000011649 */
[----:B------:R-:W-:Y:S02]  /*60a0*/  LOP3.LUT R49, R49, 0xff00, R70, 0xf8, !PT ;  /* 0x0000ff0031317812 */ /* 0x000fe400078ef846 */
[----:B------:R-:W-:Y:S01]  /*60b0*/  LOP3.LUT R72, R71, 0xff00, R72, 0xf8, !PT ;  /* 0x0000ff0047487812 */ /* 0x000fe200078ef848 */
[----:B------:R-:W-:Y:S01]  /*60c0*/  IMAD.U32 R73, R73, 0x10000, RZ ;  /* 0x0001000049497824 */ /* 0x000fe200078e00ff */
[----:B------:R-:W-:Y:S02]  /*60d0*/  SHF.L.U32 R70, R74, 0x10, RZ ;  /* 0x000000104a467819 */ /* 0x000fe400000006ff */
        /* <DEDUP_REMOVED lines=44> */
[----:B------:R-:W-:Y:S01]  /*63a0*/  FFMA.FTZ R79, R49, R155, -R76 ;  /* 0x0000009b314f7223 */ /* 0x000fe2000001084c */
        /* <DEDUP_REMOVED lines=45> */
.L_x_461:
[----:B------:R-:W-:Y:S05]  /*6680*/  BSYNC B2 ;  /* 0x0000000000027941 */ /* 0x000fea0003800000 */
.L_x_460:
[----:B-1----:R0:W-:Y:S02]  /*6690*/  STG.E.128 desc[UR54][R44.64], R40 ;  /* 0x000000282c007986 */ /* 0x0021e4000c101d36 */
.L_x_459:
[----:B------:R-:W-:Y:S05]  /*66a0*/  BSYNC B1 ;  /* 0x0000000000017941 */ /* 0x000fea0003800000 */
.L_x_458:
        /* <DEDUP_REMOVED lines=8> */
[--C-:B------:R-:W-:Y:S01]  /*6730*/  SHF.R.U32.HI R72, RZ, 0x10, R67.reuse ;  /* 0x00000010ff487819 */ /* 0x100fe20000011643 */
[----:B-1----:R-:W-:Y:S01]  /*6740*/  IMAD.MOV.U32 R48, RZ, RZ, R40 ;  /* 0x000000ffff307224 */ /* 0x002fe200078e0028 */
[----:B------:R-:W-:Y:S02]  /*6750*/  SHF.R.U32.HI R49, RZ, 0x8, R67 ;  /* 0x00000008ff317819 */ /* 0x000fe40000011643 */
[----:B------:R-:W-:Y:S02]  /*6760*/  LOP3.LUT R66, R67, 0xff0000ff, RZ, 0xc0, !PT ;  /* 0xff0000ff43427812 */ /* 0x000fe400078ec0ff */
[--C-:B------:R-:W-:Y:S01]  /*6770*/  SHF.R.U32.HI R67, RZ, 0x8, R69.reuse ;  /* 0x00000008ff437819 */ /* 0x100fe20000011645 */
[----:B------:R-:W-:Y:S01]  /*6780*/  IMAD.SHL.U32 R49, R49, 0x100, RZ ;  /* 0x0000010031317824 */ /* 0x000fe200078e00ff */
[----:B------:R-:W-:Y:S02]  /*6790*/  SHF.R.U32.HI R71, RZ, 0x10, R69 ;  /* 0x00000010ff477819 */ /* 0x000fe40000011645 */
[----:B------:R-:W-:-:S02]  /*67a0*/  LOP3.LUT R68, R69, 0xff0000ff, RZ, 0xc0, !PT ;  /* 0xff0000ff45447812 */ /* 0x000fc400078ec0ff */
[----:B------:R-:W-:Y:S02]  /*67b0*/  SHF.L.U32 R67, R67, 0x8, RZ ;  /* 0x0000000843437819 */ /* 0x000fe400000006ff */
[----:B------:R-:W-:Y:S01]  /*67c0*/  LOP3.LUT R66, R66, 0xff00, R49, 0xf8, !PT ;  /* 0x0000ff0042427812 */ /* 0x000fe200078ef831 */
[----:B------:R-:W-:Y:S01]  /*67d0*/  IMAD.U32 R49, R72, 0x10000, RZ ;  /* 0x0001000048317824 */ /* 0x000fe200078e00ff */
[----:B------:R-:W-:Y:S01]  /*67e0*/  LOP3.LUT R70, R68, 0xff00, R67, 0xf8, !PT ;  /* 0x0000ff0044467812 */ /* 0x000fe200078ef843 */
[----:B------:R-:W-:Y:S01]  /*67f0*/  IMAD.U32 R67, R71, 0x10000, RZ ;  /* 0x0001000047437824 */ /* 0x000fe200078e00ff */
[----:B------:R-:W-:Y:S02]  /*6800*/  F2FP.F16.E4M3.UNPACK_B R68, R153.H1 ;  /* 0x00000099ff44723e */ /* 0x000fe400030006ff */
[-C--:B------:R-:W-:Y:S02]  /*6810*/  F2FP.F16.E4M3.UNPACK_B R40, R41.reuse ;  /* 0x00000029ff28723e */ /* 0x080fe400020006ff */
[----:B------:R-:W-:Y:S01]  /*6820*/  F2FP.F16.E4M3.UNPACK_B R41, R41.H1 ;  /* 0x00000029ff29723e */ /* 0x000fe200030006ff */
[--C-:B------:R-:W-:Y:S01]  /*6830*/  HADD2.F32 R71, -RZ, R68.reuse.H1_H1 ;  /* 0x30000044ff477230 */ /* 0x100fe20000004100 */
[----:B------:R-:W-:Y:S01]  /*6840*/  LOP3.LUT R72, R70, 0xff0000, R67, 0xf8, !PT ;  /* 0x00ff000046487812 */ /* 0x000fe200078ef843 */
[----:B------:R-:W-:Y:S01]  /*6850*/  HADD2.F32 R70, -RZ, R68.H0_H0 ;  /* 0x20000044ff467230 */ /* 0x000fe20000004100 */
[----:B------:R-:W-:Y:S01]  /*6860*/  LOP3.LUT R69, R66, 0xff0000, R49, 0xf8, !PT ;  /* 0x00ff000042457812 */ /* 0x000fe200078ef831 */
[--C-:B------:R-:W-:Y:S01]  /*6870*/  HADD2.F32 R49, -RZ, R40.reuse.H1_H1 ;  /* 0x30000028ff317230 */ /* 0x100fe20000004100 */
[----:B------:R-:W-:Y:S01]  /*6880*/  F2FP.F16.E4M3.UNPACK_B R67, R152.H1 ;  /* 0x00000098ff43723e */ /* 0x000fe200030006ff */
[----:B------:R-:W-:Y:S01]  /*6890*/  HADD2.F32 R66, -RZ, R41.H1_H1 ;  /* 0x30000029ff427230 */ /* 0x000fe20000004100 */
[----:B------:R-:W-:Y:S01]  /*68a0*/  F2FP.F16.E4M3.UNPACK_B R153, R153 ;  /* 0x00000099ff99723e */ /* 0x000fe200020006ff */
[----:B------:R-:W-:-:S02]  /*68b0*/  HADD2.F32 R40, -RZ, R40.H0_H0 ;  /* 0x20000028ff287230 */ /* 0x000fc40000004100 */
[-C--:B------:R-:W-:Y:S01]  /*68c0*/  FMUL.FTZ R73, R49, R70.reuse ;  /* 0x0000004631497220 */ /* 0x080fe20000410000 */
[----:B------:R-:W-:Y:S02]  /*68d0*/  HADD2.F32 R68, -RZ, R67.H0_H0 ;  /* 0x20000043ff447230 */ /* 0x000fe40000004100 */
[-C--:B------:R-:W-:Y:S01]  /*68e0*/  FMUL.FTZ R74, R66, R71.reuse ;  /* 0x00000047424a7220 */ /* 0x080fe20000410000 */
[----:B------:R-:W-:Y:S02]  /*68f0*/  HADD2.F32 R41, -RZ, R41.H0_H0 ;  /* 0x20000029ff297230 */ /* 0x000fe40000004100 */
[C---:B------:R-:W-:Y:S01]  /*6900*/  FMUL.FTZ R70, R40.reuse, R70 ;  /* 0x0000004628467220 */ /* 0x040fe20000410000 */
[----:B------:R-:W-:Y:S02]  /*6910*/  HADD2.F32 R67, -RZ, R67.H1_H1 ;  /* 0x30000043ff437230 */ /* 0x000fe40000004100 */
[----:B------:R-:W-:Y:S01]  /*6920*/  FFMA.FTZ R40, R40, R68, -R73 ;  /* 0x0000004428287223 */ /* 0x000fe20000010849 */
[----:B------:R-:W-:Y:S01]  /*6930*/  F2FP.F16.E4M3.UNPACK_B R152, R152 ;  /* 0x00000098ff98723e */ /* 0x000fe200020006ff */
[----:B------:R-:W-:Y:S01]  /*6940*/  FMUL.FTZ R71, R41, R71 ;  /* 0x0000004729477220 */ /* 0x000fe20000410000 */
[----:B------:R-:W-:Y:S01]  /*6950*/  FFMA.FTZ R75, R49, R68, R70 ;  /* 0x00000044314b7223 */ /* 0x000fe20000010046 */
[-C--:B------:R-:W-:Y:S01]  /*6960*/  FFMA.FTZ R73, R41, R67.reuse, -R74 ;  /* 0x0000004329497223 */ /* 0x080fe2000001084a */
[-C--:B------:R-:W-:Y:S01]  /*6970*/  F2FP.F16.E4M3.UNPACK_B R41, R48.reuse.H1 ;  /* 0x00000030ff29723e */ /* 0x080fe200030006ff */
        /* <DEDUP_REMOVED lines=8> */
[----:B------:R-:W-:Y:S02]  /*6a00*/  HADD2.F32 R153, -RZ, R153.H0_H0 ;  /* 0x20000099ff997230 */ /* 0x000fe40000004100 */
[----:B------:R-:W-:Y:S01]  /*6a10*/  FMUL.FTZ R70, R66, R68 ;  /* 0x0000004442467220 */ /* 0x000fe20000410000 */
[----:B------:R-:W-:-:S02]  /*6a20*/  HADD2.F32 R48, -RZ, R48.H1_H1 ;  /* 0x30000030ff307230 */ /* 0x000fc40000004100 */
        /* <DEDUP_REMOVED lines=10> */
[----:B------:R-:W-:Y:S01]  /*6ad0*/  F2FP.F16.E4M3.UNPACK_B R70, R72.H1 ;  /* 0x00000048ff46723e */ /* 0x000fe200030006ff */
[--C-:B------:R-:W-:Y:S01]  /*6ae0*/  HADD2.F32 R66, -RZ, R48.reuse.H1_H1 ;  /* 0x30000030ff427230 */ /* 0x100fe20000004100 */
[-C--:B------:R-:W-:Y:S01]  /*6af0*/  F2FP.F16.E4M3.UNPACK_B R67, R69.reuse.H1 ;  /* 0x00000045ff43723e */ /* 0x080fe200030006ff */
[----:B------:R-:W-:Y:S01]  /*6b00*/  HADD2.F32 R49, -RZ, R48.H0_H0 ;  /* 0x20000030ff317230 */ /* 0x000fe20000004100 */
[----:B------:R-:W-:Y:S01]  /*6b10*/  F2FP.F16.E4M3.UNPACK_B R41, R42.H1 ;  /* 0x0000002aff29723e */ /* 0x000fe200030006ff */
[----:B------:R-:W-:Y:S01]  /*6b20*/  HADD2.F32 R73, -RZ, R70.H1_H1 ;  /* 0x30000046ff497230 */ /* 0x000fe20000004100 */
        /* <DEDUP_REMOVED lines=19> */
[----:B------:R-:W-:Y:S02]  /*6c60*/  HADD2.F32 R43, -RZ, R43.H1_H1 ;  /* 0x3000002bff2b7230 */ /* 0x000fe40000004100 */
[--C-:B------:R-:W-:Y:S01]  /*6c70*/  HADD2.F32 R41, -RZ, R42.reuse.H0_H0 ;  /* 0x2000002aff297230 */ /* 0x100fe20000004100 */
[----:B------:R-:W-:Y:S01]  /*6c80*/  F2FP.SATFINITE.E4M3.F32.PACK_AB_MERGE_C R71, R71, R76, RZ ;  /* 0x0000004c4747723e */ /* 0x000fe200048070ff */
[----:B------:R-:W-:Y:S02]  /*6c90*/  HADD2.F32 R42, -RZ, R42.H1_H1 ;  /* 0x3000002aff2a7230 */ /* 0x000fe40000004100 */
[----:B------:R-:W-:Y:S01]  /*6ca0*/  FMUL.FTZ R73, R43, R70 ;  /* 0x000000462b497220 */ /* 0x000fe20000410000 */
        /* <DEDUP_REMOVED lines=15> */
.L_x_465:
[----:B------:R-:W-:Y:S05]  /*6da0*/  BSYNC B2 ;  /* 0x0000000000027941 */ /* 0x000fea0003800000 */
.L_x_464:
[----:B-1----:R0:W-:Y:S02]  /*6db0*/  STG.E.128 desc[UR54][R44.64+0x20], R40 ;  /* 0x000020282c007986 */ /* 0x0021e4000c101d36 */
.L_x_463:
[----:B------:R-:W-:Y:S05]  /*6dc0*/  BSYNC B1 ;  /* 0x0000000000017941 */ /* 0x000fea0003800000 */
.L_x_462:
        /* <DEDUP_REMOVED lines=8> */
[----:B------:R-:W-:Y:S01]  /*6e50*/  SHF.R.U32.HI R68, RZ, 0x8, R63 ;  /* 0x00000008ff447819 */ /* 0x000fe2000001163f */
[----:B-1----:R-:W-:Y:S01]  /*6e60*/  IMAD.MOV.U32 R62, RZ, RZ, R43 ;  /* 0x000000ffff3e7224 */ /* 0x002fe200078e002b */
[--C-:B------:R-:W-:Y:S01]  /*6e70*/  SHF.R.U32.HI R64, RZ, 0x8, R65.reuse ;  /* 0x00000008ff407819 */ /* 0x100fe20000011641 */
[----:B------:R-:W-:Y:S01]  /*6e80*/  IMAD.MOV.U32 R49, RZ, RZ, R42 ;  /* 0x000000ffff317224 */ /* 0x000fe200078e002a */
[----:B------:R-:W-:Y:S01]  /*6e90*/  SHF.R.U32.HI R66, RZ, 0x10, R65 ;  /* 0x00000010ff427819 */ /* 0x000fe20000011641 */
[----:B------:R-:W-:Y:S01]  /*6ea0*/  IMAD.SHL.U32 R43, R68, 0x100, RZ ;  /* 0x00000100442b7824 */ /* 0x000fe200078e00ff */
[----:B------:R-:W-:Y:S02]  /*6eb0*/  LOP3.LUT R48, R63, 0xff0000ff, RZ, 0xc0, !PT ;  /* 0xff0000ff3f307812 */ /* 0x000fe400078ec0ff */
[----:B------:R-:W-:Y:S01]  /*6ec0*/  SHF.R.U32.HI R67, RZ, 0x10, R63 ;  /* 0x00000010ff437819 */ /* 0x000fe2000001163f */
[----:B------:R-:W-:Y:S01]  /*6ed0*/  IMAD.U32 R66, R66, 0x10000, RZ ;  /* 0x0001000042427824 */ /* 0x000fe200078e00ff */
[----:B------:R-:W-:-:S02]  /*6ee0*/  LOP3.LUT R63, R65, 0xff0000ff, RZ, 0xc0, !PT ;  /* 0xff0000ff413f7812 */ /* 0x000fc400078ec0ff */
[----:B------:R-:W-:Y:S02]  /*6ef0*/  SHF.L.U32 R42, R64, 0x8, RZ ;  /* 0x00000008402a7819 */ /* 0x000fe400000006ff */
[----:B------:R-:W-:Y:S01]  /*6f00*/  LOP3.LUT R43, R48, 0xff00, R43, 0xf8, !PT ;  /* 0x0000ff00302b7812 */ /* 0x000fe200078ef82b */
[----:B------:R-:W-:Y:S01]  /*6f10*/  IMAD.U32 R48, R67, 0x10000, RZ ;  /* 0x0001000043307824 */ /* 0x000fe200078e00ff */
[----:B------:R-:W-:Y:S02]  /*6f20*/  LOP3.LUT R63, R63, 0xff00, R42, 0xf8, !PT ;  /* 0x0000ff003f3f7812 */ /* 0x000fe400078ef82a */
[----:B------:R-:W-:Y:S02]  /*6f30*/  F2FP.F16.E4M3.UNPACK_B R64, R150.H1 ;  /* 0x00000096ff40723e */ /* 0x000fe400030006ff */
[----:B------:R-:W-:Y:S02]  /*6f40*/  F2FP.F16.E4M3.UNPACK_B R42, R41 ;  /* 0x00000029ff2a723e */ /* 0x000fe400020006ff */
[----:B------:R-:W-:Y:S01]  /*6f50*/  LOP3.LUT R68, R63, 0xff0000, R66, 0xf8, !PT ;  /* 0x00ff00003f447812 */ /* 0x000fe200078ef842 */
[----:B------:R-:W-:Y:S01]  /*6f60*/  HADD2.F32 R66, -RZ, R64.H0_H0 ;  /* 0x20000040ff427230 */ /* 0x000fe20000004100 */
[----:B------:R-:W-:Y:S01]  /*6f70*/  LOP3.LUT R65, R43, 0xff0000, R48, 0xf8, !PT ;  /* 0x00ff00002b417812 */ /* 0x000fe200078ef830 */
[----:B------:R-:W-:Y:S01]  /*6f80*/  HADD2.F32 R43, -RZ, R42.H1_H1 ;  /* 0x3000002aff2b7230 */ /* 0x000fe20000004100 */
[----:B------:R-:W-:Y:S01]  /*6f90*/  F2FP.F16.E4M3.UNPACK_B R63, R149.H1 ;  /* 0x00000095ff3f723e */ /* 0x000fe200030006ff */
[----:B------:R-:W-:Y:S01]  /*6fa0*/  HADD2.F32 R67, -RZ, R64.H1_H1 ;  /* 0x30000040ff437230 */ /* 0x000fe20000004100 */
[----:B------:R-:W-:Y:S01]  /*6fb0*/  F2FP.F16.E4M3.UNPACK_B R41, R41.H1 ;  /* 0x00000029ff29723e */ /* 0x000fe200030006ff */
[----:B------:R-:W-:-:S02]  /*6fc0*/  HADD2.F32 R42, -RZ, R42.H0_H0 ;  /* 0x2000002aff2a7230 */ /* 0x000fc40000004100 */
[C---:B------:R-:W-:Y:S01]  /*6fd0*/  FMUL.FTZ R69, R43.reuse, R66 ;  /* 0x000000422b457220 */ /* 0x040fe20000410000 */
[----:B------:R-:W-:Y:S01]  /*6fe0*/  HADD2.F32 R64, -RZ, R63.H0_H0 ;  /* 0x2000003fff407230 */ /* 0x000fe20000004100 */
[----:B------:R-:W-:Y:S01]  /*6ff0*/  F2FP.F16.E4M3.UNPACK_B R150, R150 ;  /* 0x00000096ff96723e */ /* 0x000fe200020006ff */
[--C-:B------:R-:W-:Y:S02]  /*7000*/  HADD2.F32 R48, -RZ, R41.reuse.H1_H1 ;  /* 0x30000029ff307230 */ /* 0x100fe40000004100 */
[C---:B------:R-:W-:Y:S01]  /*7010*/  FMUL.FTZ R66, R42.reuse, R66 ;  /* 0x000000422a427220 */ /* 0x040fe20000410000 */
[----:B------:R-:W-:Y:S02]  /*7020*/  HADD2.F32 R41, -RZ, R41.H0_H0 ;  /* 0x20000029ff297230 */ /* 0x000fe40000004100 */
[-C--:B------:R-:W-:Y:S01]  /*7030*/  FFMA.FTZ R71, R42, R64.reuse, -R69 ;  /* 0x000000402a477223 */ /* 0x080fe20000010845 */
[----:B------:R-:W-:Y:S02]  /*7040*/  HADD2.F32 R63, -RZ, R63.H1_H1 ;  /* 0x3000003fff3f7230 */ /* 0x000fe40000004100 */
[CC--:B------:R-:W-:Y:S01]  /*7050*/  FMUL.FTZ R42, R48.reuse, R67.reuse ;  /* 0x00000043302a7220 */ /* 0x0c0fe20000410000 */
[----:B------:R-:W-:Y:S01]  /*7060*/  FFMA.FTZ R72, R43, R64, R66 ;  /* 0x000000402b487223 */ /* 0x000fe20000010042 */
[C---:B------:R-:W-:Y:S01]  /*7070*/  FMUL.FTZ R67, R41.reuse, R67 ;  /* 0x0000004329437220 */ /* 0x040fe20000410000 */
[----:B------:R-:W-:Y:S01]  /*7080*/  F2FP.F16.E4M3.UNPACK_B R149, R149 ;  /* 0x00000095ff95723e */ /* 0x000fe200020006ff */
        /* <DEDUP_REMOVED lines=10> */
[----:B------:R-:W-:Y:S02]  /*7130*/  HADD2.F32 R150, -RZ, R150.H0_H0 ;  /* 0x20000096ff967230 */ /* 0x000fe40000004100 */
[----:B------:R-:W-:Y:S01]  /*7140*/  FMUL.FTZ R67, R43, R63 ;  /* 0x0000003f2b437220 */ /* 0x000fe20000410000 */
[----:B------:R-:W-:-:S02]  /*7150*/  HADD2.F32 R40, -RZ, R40.H1_H1 ;  /* 0x30000028ff287230 */ /* 0x000fc40000004100 */
[--C-:B------:R-:W-:Y:S02]  /*7160*/  HADD2.F32 R48, -RZ, R149.reuse.H1_H1 ;  /* 0x30000095ff307230 */ /* 0x100fe40000004100 */
[-C--:B------:R-:W-:Y:S01]  /*7170*/  FMUL.FTZ R63, R41, R150.reuse ;  /* 0x00000096293f7220 */ /* 0x080fe20000410000 */
[----:B------:R-:W-:Y:S02]  /*7180*/  HADD2.F32 R149, -RZ, R149.H0_H0 ;  /* 0x20000095ff957230 */ /* 0x000fe40000004100 */
[----:B------:R-:W-:Y:S01]  /*7190*/  FMUL.FTZ R64, R40, R150 ;  /* 0x0000009628407220 */ /* 0x000fe20000410000 */
[-C--:B------:R-:W-:Y:S01]  /*71a0*/  FFMA.FTZ R67, R42, R48.reuse, -R67 ;  /* 0x000000302a437223 */ /* 0x080fe20000010843 */
[----:B------:R-:W-:Y:S02]  /*71b0*/  FFMA.FTZ R66, R43, R48, R66 ;  /* 0x000000302b427223 */ /* 0x000fe40000010042 */
[-C--:B------:R-:W-:Y:S01]  /*71c0*/  FFMA.FTZ R69, R41, R149.reuse, -R64 ;  /* 0x0000009529457223 */ /* 0x080fe20000010840 */
[----:B------:R-:W-:Y:S01]  /*71d0*/  F2FP.F16.E4M3.UNPACK_B R41, R62.H1 ;  /* 0x0000003eff29723e */ /* 0x000fe200030006ff */
[----:B------:R-:W-:Y:S01]  /*71e0*/  FFMA.FTZ R70, R40, R149, R63 ;  /* 0x0000009528467223 */ /* 0x000fe2000001003f */
[----:B------:R-:W-:-:S02]  /*71f0*/  F2FP.F16.E4M3.UNPACK_B R64, R68.H1 ;  /* 0x00000044ff40723e */ /* 0x000fc400030006ff */
[----:B------:R-:W-:Y:S01]  /*7200*/  F2FP.SATFINITE.E4M3.F32.PACK_AB_MERGE_C R75, R66, R67, RZ ;  /* 0x00000043424b723e */ /* 0x000fe200048070ff */
[--C-:B------:R-:W-:Y:S01]  /*7210*/  HADD2.F32 R43, -RZ, R41.reuse.H1_H1 ;  /* 0x30000029ff2b7230 */ /* 0x100fe20000004100 */
[----:B------:R-:W-:Y:S01]  /*7220*/  F2FP.F16.E4M3.UNPACK_B R48, R65.H1 ;  /* 0x00000041ff30723e */ /* 0x000fe200030006ff */
[----:B------:R-:W-:Y:S01]  /*7230*/  HADD2.F32 R67, -RZ, R64.H1_H1 ;  /* 0x30000040ff437230 */ /* 0x000fe20000004100 */
[----:B------:R-:W-:Y:S01]  /*7240*/  F2FP.F16.E4M3.UNPACK_B R40, R49.H1 ;  /* 0x00000031ff28723e */ /* 0x000fe200030006ff */
[----:B------:R-:W-:Y:S01]  /*7250*/  HADD2.F32 R42, -RZ, R41.H0_H0 ;  /* 0x20000029ff2a7230 */ /* 0x000fe20000004100 */
[----:B------:R-:W-:Y:S01]  /*7260*/  F2FP.F16.E4M3.UNPACK_B R68, R68 ;  /* 0x00000044ff44723e */ /* 0x000fe200020006ff */
[----:B------:R-:W-:Y:S01]  /*7270*/  HADD2.F32 R63, -RZ, R48.H1_H1 ;  /* 0x30000030ff3f7230 */ /* 0x000fe20000004100 */
[----:B------:R-:W-:Y:S01]  /*7280*/  F2FP.F16.E4M3.UNPACK_B R65, R65 ;  /* 0x00000041ff41723e */ /* 0x000fe200020006ff */
[----:B------:R-:W-:Y:S01]  /*7290*/  FMUL.FTZ R73, R43, R67 ;  /* 0x000000432b497220 */ /* 0x000fe20000410000 */
[----:B------:R-:W-:-:S02]  /*72a0*/  HADD2.F32 R41, -RZ, R40.H1_H1 ;  /* 0x30000028ff297230 */ /* 0x000fc40000004100 */
[C---:B------:R-:W-:Y:S01]  /*72b0*/  FMUL.FTZ R74, R42.reuse, R67 ;  /* 0x000000432a4a7220 */ /* 0x040fe20000410000 */
[----:B------:R-:W-:Y:S02]  /*72c0*/  HADD2.F32 R66, -RZ, R68.H1_H1 ;  /* 0x30000044ff427230 */ /* 0x000fe40000004100 */
[----:B------:R-:W-:Y:S01]  /*72d0*/  FFMA.FTZ R73, R42, R63, -R73 ;  /* 0x0000003f2a497223 */ /* 0x000fe20000010849 */
[----:B------:R-:W-:Y:S01]  /*72e0*/  HADD2.F32 R40, -RZ, R40.H0_H0 ;  /* 0x20000028ff287230 */ /* 0x000fe20000004100 */
[----:B------:R-:W-:Y:S01]  /*72f0*/  F2FP.F16.E4M3.UNPACK_B R49, R49 ;  /* 0x00000031ff31723e */ /* 0x000fe200020006ff */
        /* <DEDUP_REMOVED lines=10> */
[--C-:B------:R-:W-:Y:S02]  /*73a0*/  HADD2.F32 R41, -RZ, R62.reuse.H0_H0 ;  /* 0x2000003eff297230 */ /* 0x100fe40000004100 */
        /* <DEDUP_REMOVED lines=13> */
[----:B------:R-:W-:-:S02]  /*7480*/  F2FP.SATFINITE.E4M3.F32.PACK_AB_MERGE_C R73, R74, R73, RZ ;  /* 0x000000494a49723e */ /* 0x000fc400048070ff */
[----:B------:R-:W-:Y:S02]  /*7490*/  F2FP.SATFINITE.E4M3.F32.PACK_AB_MERGE_C R66, R68, R43, R66 ;  /* 0x0000002b4442723e */ /* 0x000fe40004807042 */
[----:B------:R-:W-:Y:S02]  /*74a0*/  F2FP.SATFINITE.E4M3.F32.PACK_AB_MERGE_C R43, R63, R42, R73 ;  /* 0x0000002a3f2b723e */ /* 0x000fe40004807049 */
[----:B------:R-:W-:Y:S01]  /*74b0*/  F2FP.SATFINITE.E4M3.F32.PACK_AB_MERGE_C R41, R72, R71, R76 ;  /* 0x000000474829723e */ /* 0x000fe2000480704c */
[----:B------:R-:W-:Y:S01]  /*74c0*/  IMAD.MOV.U32 R42, RZ, RZ, R66 ;  /* 0x000000ffff2a7224 */ /* 0x000fe200078e0042 */
[----:B------:R-:W-:-:S07]  /*74d0*/  F2FP.SATFINITE.E4M3.F32.PACK_AB_MERGE_C R40, R70, R69, R75 ;  /* 0x000000454628723e */ /* 0x000fce000480704b */
.L_x_469:
[----:B------:R-:W-:Y:S05]  /*74e0*/  BSYNC B2 ;  /* 0x0000000000027941 */ /* 0x000fea0003800000 */
.L_x_468:
[----:B-1----:R0:W-:Y:S02]  /*74f0*/  STG.E.128 desc[UR54][R44.64+0x40], R40 ;  /* 0x000040282c007986 */ /* 0x0021e4000c101d36 */
.L_x_467:
[----:B------:R-:W-:Y:S05]  /*7500*/  BSYNC B1 ;  /* 0x0000000000017941 */ /* 0x000fea0003800000 */
.L_x_466:
        /* <DEDUP_REMOVED lines=10> */
[----:B------:R-:W-:Y:S01]  /*75b0*/  SHF.R.U32.HI R48, RZ, 0x8, R61 ;  /* 0x00000008ff307819 */ /* 0x000fe2000001163d */
[----:B------:R-:W-:Y:S01]  /*75c0*/  IMAD.MOV.U32 R58, RZ, RZ, R43 ;  /* 0x000000ffff3a7224 */ /* 0x000fe200078e002b */
[----:B------:R-:W-:Y:S01]  /*75d0*/  SHF.R.U32.HI R64, RZ, 0x10, R59 ;  /* 0x00000010ff407819 */ /* 0x000fe2000001163b */
[----:B------:R-:W-:Y:S01]  /*75e0*/  IMAD.SHL.U32 R42, R62, 0x100, RZ ;  /* 0x000001003e2a7824 */ /* 0x000fe200078e00ff */
[----:B------:R-:W-:Y:S02]  /*75f0*/  LOP3.LUT R59, R59, 0xff0000ff, RZ, 0xc0, !PT ;  /* 0xff0000ff3b3b7812 */ /* 0x000fe400078ec0ff */
        /* <DEDUP_REMOVED lines=17> */
[CC--:B------:R-:W-:Y:S01]  /*7710*/  FMUL.FTZ R65, R43.reuse, R62.reuse ;  /* 0x0000003e2b417220 */ /* 0x0c0fe20000410000 */
        /* <DEDUP_REMOVED lines=30> */
[----:B------:R-:W-:Y:S01]  /*7900*/  FFMA.FTZ R65, R41, R142, -R60 ;  /* 0x0000008e29417223 */ /* 0x000fe2000001083c */
        /* <DEDUP_REMOVED lines=49> */
.L_x_473:
[----:B------:R-:W-:Y:S05]  /*7c20*/  BSYNC B2 ;  /* 0x0000000000027941 */ /* 0x000fea0003800000 */
.L_x_472:
[----:B-1----:R0:W-:Y:S02]  /*7c30*/  STG.E.128 desc[UR54][R44.64+0x60], R40 ;  /* 0x000060282c007986 */ /* 0x0021e4000c101d36 */
.L_x_471:
[----:B------:R-:W-:Y:S05]  /*7c40*/  BSYNC B1 ;  /* 0x0000000000017941 */ /* 0x000fea0003800000 */
.L_x_470:
        /* <DEDUP_REMOVED lines=10> */
[----:B------:R-:W-:Y:S01]  /*7cf0*/  LOP3.LUT R47, R55, 0xff0000ff, RZ, 0xc0, !PT ;  /* 0xff0000ff372f7812 */ /* 0x000fe200078ec0ff */
[----:B------:R-:W-:Y:S01]  /*7d00*/  IMAD.MOV.U32 R48, RZ, RZ, R42 ;  /* 0x000000ffff307224 */ /* 0x000fe200078e002a */
[----:B------:R-:W-:Y:S01]  /*7d10*/  SHF.R.U32.HI R56, RZ, 0x10, R55 ;  /* 0x00000010ff387819 */ /* 0x000fe20000011637 */
[----:B------:R-:W-:Y:S01]  /*7d20*/  IMAD.SHL.U32 R42, R59, 0x100, RZ ;  /* 0x000001003b2a7824 */ /* 0x000fe200078e00ff */
[----:B------:R-:W-:Y:S02]  /*7d30*/  SHF.R.U32.HI R55, RZ, 0x8, R57 ;  /* 0x00000008ff377819 */ /* 0x000fe40000011639 */
[----:B------:R-:W-:Y:S02]  /*7d40*/  LOP3.LUT R54, R57, 0xff0000ff, RZ, 0xc0, !PT ;  /* 0xff0000ff39367812 */ /* 0x000fe400078ec0ff */
[----:B------:R-:W-:-:S02]  /*7d50*/  SHF.L.U32 R43, R55, 0x8, RZ ;  /* 0x00000008372b7819 */ /* 0x000fc400000006ff */
[----:B------:R-:W-:Y:S02]  /*7d60*/  SHF.R.U32.HI R58, RZ, 0x10, R57 ;  /* 0x00000010ff3a7819 */ /* 0x000fe40000011639 */
[----:B------:R-:W-:Y:S01]  /*7d70*/  LOP3.LUT R43, R54, 0xff00, R43, 0xf8, !PT ;  /* 0x0000ff00362b7812 */ /* 0x000fe200078ef82b */
[----:B------:R-:W-:Y:S01]  /*7d80*/  IMAD.U32 R54, R56, 0x10000, RZ ;  /* 0x0001000038367824 */ /* 0x000fe200078e00ff */
[----:B------:R-:W-:Y:S01]  /*7d90*/  LOP3.LUT R47, R47, 0xff00, R42, 0xf8, !PT ;  /* 0x0000ff002f2f7812 */ /* 0x000fe200078ef82a */
[----:B------:R-:W-:Y:S01]  /*7da0*/  IMAD.U32 R58, R58, 0x10000, RZ ;  /* 0x000100003a3a7824 */ /* 0x000fe200078e00ff */
[----:B------:R-:W-:Y:S02]  /*7db0*/  F2FP.F16.E4M3.UNPACK_B R55, R91.H1 ;  /* 0x0000005bff37723e */ /* 0x000fe400030006ff */
[-C--:B------:R-:W-:Y:S02]  /*7dc0*/  F2FP.F16.E4M3.UNPACK_B R42, R41.reuse ;  /* 0x00000029ff2a723e */ /* 0x080fe400020006ff */
[----:B------:R-:W-:Y:S01]  /*7dd0*/  LOP3.LUT R56, R47, 0xff0000, R54, 0xf8, !PT ;  /* 0x00ff00002f387812 */ /* 0x000fe200078ef836 */
[--C-:B------:R-:W-:Y:S01]  /*7de0*/  HADD2.F32 R57, -RZ, R55.reuse.H0_H0 ;  /* 0x20000037ff397230 */ /* 0x100fe20000004100 */
[----:B------:R-:W-:Y:S01]  /*7df0*/  LOP3.LUT R59, R43, 0xff0000, R58, 0xf8, !PT ;  /* 0x00ff00002b3b7812 */ /* 0x000fe200078ef83a */
[--C-:B------:R-:W-:Y:S01]  /*7e00*/  HADD2.F32 R43, -RZ, R42.reuse.H1_H1 ;  /* 0x3000002aff2b7230 */ /* 0x100fe20000004100 */
[----:B------:R-:W-:Y:S01]  /*7e10*/  F2FP.F16.E4M3.UNPACK_B R54, R90.H1 ;  /* 0x0000005aff36723e */ /* 0x000fe200030006ff */
[----:B------:R-:W-:Y:S01]  /*7e20*/  HADD2.F32 R58, -RZ, R55.H1_H1 ;  /* 0x30000037ff3a7230 */ /* 0x000fe20000004100 */
[----:B------:R-:W-:Y:S01]  /*7e30*/  F2FP.F16.E4M3.UNPACK_B R41, R41.H1 ;  /* 0x00000029ff29723e */ /* 0x000fe200030006ff */
[----:B------:R-:W-:-:S02]  /*7e40*/  HADD2.F32 R42, -RZ, R42.H0_H0 ;  /* 0x2000002aff2a7230 */ /* 0x000fc40000004100 */
[----:B------:R-:W-:Y:S01]  /*7e50*/  FMUL.FTZ R61, R43, R57 ;  /* 0x000000392b3d7220 */ /* 0x000fe20000410000 */
[--C-:B------:R-:W-:Y:S01]  /*7e60*/  HADD2.F32 R55, -RZ, R54.reuse.H0_H0 ;  /* 0x20000036ff377230 */ /* 0x100fe20000004100 */
[----:B------:R-:W-:Y:S01]  /*7e70*/  F2FP.F16.E4M3.UNPACK_B R91, R91 ;  /* 0x0000005bff5b723e */ /* 0x000fe200020006ff */
[--C-:B------:R-:W-:Y:S02]  /*7e80*/  HADD2.F32 R47, -RZ, R41.reuse.H1_H1 ;  /* 0x30000029ff2f7230 */ /* 0x100fe40000004100 */
[C---:B------:R-:W-:Y:S01]  /*7e90*/  FMUL.FTZ R60, R42.reuse, R57 ;  /* 0x000000392a3c7220 */ /* 0x040fe20000410000 */
[----:B------:R-:W-:Y:S02]  /*7ea0*/  HADD2.F32 R41, -RZ, R41.H0_H0 ;  /* 0x20000029ff297230 */ /* 0x000fe40000004100 */
[-C--:B------:R-:W-:Y:S01]  /*7eb0*/  FFMA.FTZ R61, R42, R55.reuse, -R61 ;  /* 0x000000372a3d7223 */ /* 0x080fe2000001083d */
[----:B------:R-:W-:Y:S02]  /*7ec0*/  HADD2.F32 R54, -RZ, R54.H1_H1 ;  /* 0x30000036ff367230 */ /* 0x000fe40000004100 */
[-C--:B------:R-:W-:Y:S01]  /*7ed0*/  FMUL.FTZ R42, R47, R58.reuse ;  /* 0x0000003a2f2a7220 */ /* 0x080fe20000410000 */
[----:B------:R-:W-:Y:S01]  /*7ee0*/  FFMA.FTZ R62, R43, R55, R60 ;  /* 0x000000372b3e7223 */ /* 0x000fe2000001003c */
[C---:B------:R-:W-:Y:S01]  /*7ef0*/  FMUL.FTZ R58, R41.reuse, R58 ;  /* 0x0000003a293a7220 */ /* 0x040fe20000410000 */
[----:B------:R-:W-:Y:S01]  /*7f00*/  F2FP.F16.E4M3.UNPACK_B R90, R90 ;  /* 0x0000005aff5a723e */ /* 0x000fe200020006ff */
[----:B------:R-:W-:Y:S01]  /*7f10*/  FFMA.FTZ R57, R41, R54, -R42 ;  /* 0x0000003629397223 */ /* 0x000fe2000001082a */
[----:B------:R-:W-:Y:S01]  /*7f20*/  F2FP.F16.E4M3.UNPACK_B R41, R40.H1 ;  /* 0x00000028ff29723e */ /* 0x000fe200030006ff */
        /* <DEDUP_REMOVED lines=10> */
[----:B------:R-:W-:-:S02]  /*7fd0*/  HADD2.F32 R91, -RZ, R91.H0_H0 ;  /* 0x2000005bff5b7230 */ /* 0x000fc40000004100 */
[----:B------:R-:W-:Y:S02]  /*7fe0*/  HADD2.F32 R40, -RZ, R40.H1_H1 ;  /* 0x30000028ff287230 */ /* 0x000fe40000004100 */
[-C--:B------:R-:W-:Y:S01]  /*7ff0*/  FFMA.FTZ R55, R42, R47.reuse, -R55 ;  /* 0x0000002f2a377223 */ /* 0x080fe20000010837 */
[----:B------:R-:W-:Y:S02]  /*8000*/  HADD2.F32 R90, -RZ, R90.H0_H0 ;  /* 0x2000005aff5a7230 */ /* 0x000fe40000004100 */
[----:B------:R-:W-:Y:S01]  /*8010*/  FFMA.FTZ R58, R43, R47, R58 ;  /* 0x0000002f2b3a7223 */ /* 0x000fe2000001003a */
[-C--:B------:R-:W-:Y:S01]  /*8020*/  F2FP.F16.E4M3.UNPACK_B R47, R56.reuse.H1 ;  /* 0x00000038ff2f723e */ /* 0x080fe200030006ff */
[-C--:B------:R-:W-:Y:S01]  /*8030*/  FMUL.FTZ R54, R40, R91.reuse ;  /* 0x0000005b28367220 */ /* 0x080fe20000410000 */
[C---:B------:R-:W-:Y:S01]  /*8040*/  FMUL.FTZ R91, R41.reuse, R91 ;  /* 0x0000005b295b7220 */ /* 0x040fe20000410000 */
[----:B------:R-:W-:Y:S02]  /*8050*/  F2FP.F16.E4M3.UNPACK_B R56, R56 ;  /* 0x00000038ff38723e */ /* 0x000fe400020006ff */
[-C--:B------:R-:W-:Y:S01]  /*8060*/  FFMA.FTZ R60, R41, R90.reuse, -R54 ;  /* 0x0000005a293c7223 */ /* 0x080fe20000010836 */
[----:B------:R-:W-:Y:S01]  /*8070*/  F2FP.SATFINITE.E4M3.F32.PACK_AB_MERGE_C R65, R58, R55, RZ ;  /* 0x000000373a41723e */ /* 0x000fe200048070ff */
[----:B------:R-:W-:Y:S01]  /*8080*/  FFMA.FTZ R91, R40, R90, R91 ;  /* 0x0000005a285b7223 */ /* 0x000fe2000001005b */
[----:B------:R-:W-:Y:S01]  /*8090*/  F2FP.F16.E4M3.UNPACK_B R41, R49.H1 ;  /* 0x00000031ff29723e */ /* 0x000fe200030006ff */
[----:B------:R-:W-:Y:S01]  /*80a0*/  HADD2.F32 R54, -RZ, R47.H1_H1 ;  /* 0x3000002fff367230 */ /* 0x000fe20000004100 */
[----:B------:R-:W-:-:S02]  /*80b0*/  F2FP.F16.E4M3.UNPACK_B R55, R59.H1 ;  /* 0x0000003bff37723e */ /* 0x000fc400030006ff */
[-C--:B------:R-:W-:Y:S01]  /*80c0*/  F2FP.F16.E4M3.UNPACK_B R40, R48.reuse.H1 ;  /* 0x00000030ff28723e */ /* 0x080fe200030006ff */
[----:B------:R-:W-:Y:S01]  /*80d0*/  HADD2.F32 R43, -RZ, R41.H1_H1 ;  /* 0x30000029ff2b7230 */ /* 0x000fe20000004100 */
[----:B------:R-:W-:Y:S01]  /*80e0*/  F2FP.F16.E4M3.UNPACK_B R59, R59 ;  /* 0x0000003bff3b723e */ /* 0x000fe200020006ff */
[----:B------:R-:W-:Y:S01]  /*80f0*/  HADD2.F32 R58, -RZ, R55.H1_H1 ;  /* 0x30000037ff3a7230 */ /* 0x000fe20000004100 */
[----:B------:R-:W-:Y:S01]  /*8100*/  F2FP.F16.E4M3.UNPACK_B R49, R49 ;  /* 0x00000031ff31723e */ /* 0x000fe200020006ff */
[----:B------:R-:W-:Y:S01]  /*8110*/  HADD2.F32 R42, -RZ, R41.H0_H0 ;  /* 0x20000029ff2a7230 */ /* 0x000fe20000004100 */
[----:B------:R-:W-:Y:S01]  /*8120*/  F2FP.F16.E4M3.UNPACK_B R48, R48 ;  /* 0x00000030ff30723e */ /* 0x000fe200020006ff */
[----:B------:R-:W-:Y:S02]  /*8130*/  HADD2.F32 R41, -RZ, R40.H1_H1 ;  /* 0x30000028ff297230 */ /* 0x000fe40000004100 */
[----:B------:R-:W-:Y:S01]  /*8140*/  FMUL.FTZ R63, R43, R58 ;  /* 0x0000003a2b3f7220 */ /* 0x000fe20000410000 */
[----:B------:R-:W-:-:S02]  /*8150*/  HADD2.F32 R57, -RZ, R59.H1_H1 ;  /* 0x3000003bff397230 */ /* 0x000fc40000004100 */
[C---:B------:R-:W-:Y:S01]  /*8160*/  FMUL.FTZ R66, R42.reuse, R58 ;  /* 0x0000003a2a427220 */ /* 0x040fe20000410000 */
[----:B------:R-:W-:Y:S02]  /*8170*/  HADD2.F32 R40, -RZ, R40.H0_H0 ;  /* 0x20000028ff287230 */ /* 0x000fe40000004100 */
[-C--:B------:R-:W-:Y:S01]  /*8180*/  FFMA.FTZ R64, R42, R54.reuse, -R63 ;  /* 0x000000362a407223 */ /* 0x080fe2000001083f */
[----:B------:R-:W-:Y:S02]  /*8190*/  HADD2.F32 R42, -RZ, R56.H1_H1 ;  /* 0x30000038ff2a7230 */ /* 0x000fe40000004100 */
[-C--:B------:R-:W-:Y:S01]  /*81a0*/  FMUL.FTZ R63, R41, R57.reuse ;  /* 0x00000039293f7220 */ /* 0x080fe20000410000 */
[----:B------:R-:W-:Y:S02]  /*81b0*/  HADD2.F32 R59, -RZ, R59.H0_H0 ;  /* 0x2000003bff3b7230 */ /* 0x000fe40000004100 */
[C---:B------:R-:W-:Y:S01]  /*81c0*/  FMUL.FTZ R58, R40.reuse, R57 ;  /* 0x00000039283a7220 */ /* 0x040fe20000410000 */
[----:B------:R-:W-:Y:S01]  /*81d0*/  FFMA.FTZ R57, R43, R54, R66 ;  /* 0x000000362b397223 */ /* 0x000fe20000010042 */
[----:B------:R-:W-:Y:S01]  /*81e0*/  FFMA.FTZ R63, R40, R42, -R63 ;  /* 0x0000002a283f7223 */ /* 0x000fe2000001083f */
[----:B------:R-:W-:-:S02]  /*81f0*/  HADD2.F32 R40, -RZ, R48.H0_H0 ;  /* 0x20000030ff287230 */ /* 0x000fc40000004100 */
[----:B------:R-:W-:Y:S01]  /*8200*/  FFMA.FTZ R58, R41, R42, R58 ;  /* 0x0000002a293a7223 */ /* 0x000fe2000001003a */
[--C-:B------:R-:W-:Y:S01]  /*8210*/  HADD2.F32 R41, -RZ, R49.reuse.H0_H0 ;  /* 0x20000031ff297230 */ /* 0x100fe20000004100 */
[----:B------:R-:W-:Y:S01]  /*8220*/  F2FP.SATFINITE.E4M3.F32.PACK_AB_MERGE_C R57, R57, R64, RZ ;  /* 0x000000403939723e */ /* 0x000fe200048070ff */
[----:B------:R-:W-:Y:S02]  /*8230*/  HADD2.F32 R49, -RZ, R49.H1_H1 ;  /* 0x30000031ff317230 */ /* 0x000fe40000004100 */
[----:B------:R-:W-:Y:S01]  /*8240*/  HADD2.F32 R54, -RZ, R55.H0_H0 ;  /* 0x20000037ff367230 */ /* 0x000fe20000004100 */
[----:B------:R-:W-:Y:S01]  /*8250*/  F2FP.SATFINITE.E4M3.F32.PACK_AB_MERGE_C R58, R58, R63, RZ ;  /* 0x0000003f3a3a723e */ /* 0x000fe200048070ff */
[----:B------:R-:W-:Y:S02]  /*8260*/  HADD2.F32 R48, -RZ, R48.H1_H1 ;  /* 0x30000030ff307230 */ /* 0x000fe40000004100 */
[----:B------:R-:W-:Y:S02]  /*8270*/  HADD2.F32 R42, -RZ, R47.H0_H0 ;  /* 0x2000002fff2a7230 */ /* 0x000fe40000004100 */
[----:B------:R-:W-:-:S02]  /*8280*/  HADD2.F32 R43, -RZ, R56.H0_H0 ;  /* 0x20000038ff2b7230 */ /* 0x000fc40000004100 */
[-C--:B------:R-:W-:Y:S01]  /*8290*/  FMUL.FTZ R56, R49, R54.reuse ;  /* 0x0000003631387220 */ /* 0x080fe20000410000 */
[-C--:B------:R-:W-:Y:S01]  /*82a0*/  FMUL.FTZ R47, R48, R59.reuse ;  /* 0x0000003b302f7220 */ /* 0x080fe20000410000 */
[C---:B------:R-:W-:Y:S01]  /*82b0*/  FMUL.FTZ R54, R41.reuse, R54 ;  /* 0x0000003629367220 */ /* 0x040fe20000410000 */
[C---:B------:R-:W-:Y:S01]  /*82c0*/  FMUL.FTZ R59, R40.reuse, R59 ;  /* 0x0000003b283b7220 */ /* 0x040fe20000410000 */
[-C--:B------:R-:W-:Y:S01]  /*82d0*/  FFMA.FTZ R56, R41, R42.reuse, -R56 ;  /* 0x0000002a29387223 */ /* 0x080fe20000010838 */
[-C--:B------:R-:W-:Y:S01]  /*82e0*/  FFMA.FTZ R47, R40, R43.reuse, -R47 ;  /* 0x0000002b282f7223 */ /* 0x080fe2000001082f */
[----:B------:R-:W-:Y:S01]  /*82f0*/  FFMA.FTZ R49, R49, R42, R54 ;  /* 0x0000002a31317223 */ /* 0x000fe20000010036 */
[----:B------:R-:W-:Y:S01]  /*8300*/  FFMA.FTZ R48, R48, R43, R59 ;  /* 0x0000002b30307223 */ /* 0x000fe2000001003b */
[----:B------:R-:W-:Y:S02]  /*8310*/  F2FP.SATFINITE.E4M3.F32.PACK_AB_MERGE_C R41, R62, R61, R67 ;  /* 0x0000003d3e29723e */ /* 0x000fe40004807043 */
[----:B------:R-:W-:-:S02]  /*8320*/  F2FP.SATFINITE.E4M3.F32.PACK_AB_MERGE_C R40, R91, R60, R65 ;  /* 0x0000003c5b28723e */ /* 0x000fc40004807041 */
[----:B------:R-:W-:Y:S02]  /*8330*/  F2FP.SATFINITE.E4M3.F32.PACK_AB_MERGE_C R42, R48, R47, R58 ;  /* 0x0000002f302a723e */ /* 0x000fe4000480703a */
[----:B------:R-:W-:-:S07]  /*8340*/  F2FP.SATFINITE.E4M3.F32.PACK_AB_MERGE_C R43, R49, R56, R57 ;  /* 0x00000038312b723e */ /* 0x000fce0004807039 */
.L_x_477:
[----:B------:R-:W-:Y:S05]  /*8350*/  BSYNC B2 ;  /* 0x0000000000027941 */ /* 0x000fea0003800000 */
.L_x_476:
[----:B-1----:R0:W-:Y:S02]  /*8360*/  STG.E.128 desc[UR54][R44.64+0x80], R40 ;  /* 0x000080282c007986 */ /* 0x0021e4000c101d36 */
.L_x_475:
[----:B------:R-:W-:Y:S05]  /*8370*/  BSYNC B1 ;  /* 0x0000000000017941 */ /* 0x000fea0003800000 */
.L_x_474:
[----:B------:R-:W-:-:S13]  /*8380*/  ISETP.NE.AND P2, PT, R37, RZ, PT ;  /* 0x000000ff2500720c */ /* 0x000fda0003f45270 */
[----:B------:R-:W-:Y:S05]  /*8390*/  @!P2 BRA `(.L_x_457) ;  /* 0x00000070001ca947 */ /* 0x000fea0003800000 */
[----:B012-4-:R0:W1:Y:S01]  /*83a0*/  LDS.128 R40, [R46+0x21400] ;  /* 0x021400002e287984 */ /* 0x0170620000000c00 */
[----:B------:R-:W-:Y:S01]  /*83b0*/  VIADD R47, R16, 0x50 ;  /* 0x00000050102f7836 */ /* 0x000fe20000000000 */
[----:B------:R-:W-:Y:S04]  /*83c0*/  BSSY B1, `(.L_x_478) ;  /* 0x000006c000017945 */ /* 0x000fe80003800000 */
[----:B------:R-:W-:-:S13]  /*83d0*/  ISETP.GE.AND P2, PT, R47, R136, PT ;  /* 0x000000882f00720c */ /* 0x000fda0003f46270 */
[----:B0-----:R-:W-:Y:S05]  /*83e0*/  @P2 BRA `(.L_x_479) ;  /* 0x0000000400a42947 */ /* 0x001fea0003800000 */
[----:B------:R-:W-:Y:S01]  /*83f0*/  SHF.R.U32.HI R52, RZ, 0x8, R51 ;  /* 0x00000008ff347819 */ /* 0x000fe20000011633 */
[----:B-1----:R-:W-:Y:S01]  /*8400*/  IMAD.MOV.U32 R47, RZ, RZ, R42 ;  /* 0x000000ffff2f7224 */ /* 0x002fe200078e002a */
[----:B------:R-:W-:Y:S02]  /*8410*/  SHF.R.U32.HI R46, RZ, 0x8, R53 ;  /* 0x00000008ff2e7819 */ /* 0x000fe40000011635 */
[----:B------:R-:W-:Y:S01]  /*8420*/  SHF.R.U32.HI R54, RZ, 0x10, R51 ;  /* 0x00000010ff367819 */ /* 0x000fe20000011633 */
[----:B------:R-:W-:Y:S01]  /*8430*/  IMAD.SHL.U32 R42, R52, 0x100, RZ ;  /* 0x00000100342a7824 */ /* 0x000fe200078e00ff */
[----:B------:R-:W-:Y:S02]  /*8440*/  LOP3.LUT R49, R51, 0xff0000ff, RZ, 0xc0, !PT ;  /* 0xff0000ff33317812 */ /* 0x000fe400078ec0ff */
[----:B------:R-:W-:Y:S02]  /*8450*/  SHF.R.U32.HI R51, RZ, 0x10, R53 ;  /* 0x00000010ff337819 */ /* 0x000fe40000011635 */
[----:B------:R-:W-:Y:S01]  /*8460*/  MOV R48, R43 ;  /* 0x0000002b00307202 */ /* 0x000fe20000000f00 */
[----:B------:R-:W-:Y:S01]  /*8470*/  IMAD.SHL.U32 R43, R46, 0x100, RZ ;  /* 0x000001002e2b7824 */ /* 0x000fe200078e00ff */
[----:B------:R-:W-:-:S02]  /*8480*/  LOP3.LUT R50, R53, 0xff0000ff, RZ, 0xc0, !PT ;  /* 0xff0000ff35327812 */ /* 0x000fc400078ec0ff */
[----:B------:R-:W-:Y:S01]  /*8490*/  LOP3.LUT R46, R49, 0xff00, R42, 0xf8, !PT ;  /* 0x0000ff00312e7812 */ /* 0x000fe200078ef82a */
[----:B------:R-:W-:Y:S01]  /*84a0*/  IMAD.U32 R49, R51, 0x10000, RZ ;  /* 0x0001000033317824 */ /* 0x000fe200078e00ff */
[----:B------:R-:W-:Y:S02]  /*84b0*/  LOP3.LUT R52, R50, 0xff00, R43, 0xf8, !PT ;  /* 0x0000ff0032347812 */ /* 0x000fe400078ef82b */
[----:B------:R-:W-:Y:S02]  /*84c0*/  SHF.L.U32 R43, R54, 0x10, RZ ;  /* 0x00000010362b7819 */ /* 0x000fe400000006ff */
        /* <DEDUP_REMOVED lines=91> */
.L_x_479:
[----:B------:R-:W-:Y:S05]  /*8a80*/  BSYNC B1 ;  /* 0x0000000000017941 */ /* 0x000fea0003800000 */
.L_x_478:
[----:B-1----:R0:W-:Y:S01]  /*8a90*/  STG.E.128 desc[UR54][R44.64+0xa0], R40 ;  /* 0x0000a0282c007986 */ /* 0x0021e2000c101d36 */
[----:B------:R-:W-:Y:S05]  /*8aa0*/  BRA `(.L_x_457) ;  /* 0x0000006800587947 */ /* 0x000fea0003800000 */
.L_x_425:
[----:B------:R-:W-:Y:S01]  /*8ab0*/  ISETP.GE.AND P4, PT, R168, R38, PT ;  /* 0x00000026a800720c */ /* 0x000fe20003f86270 */
[----:B------:R-:W-:Y:S01]  /*8ac0*/  BSSY B1, `(.L_x_480) ;  /* 0x000002a000017945 */ /* 0x000fe20003800000 */
[----:B------:R-:W-:Y:S02]  /*8ad0*/  CS2R R64, SRZ ;  /* 0x0000000000407805 */ /* 0x000fe4000001ff00 */
[----:B0-----:R-:W-:Y:S02]  /*8ae0*/  CS2R R40, SRZ ;  /* 0x0000000000287805 */ /* 0x001fe4000001ff00 */
        /* <DEDUP_REMOVED lines=14> */
[----:B------:R-:W-:Y:S02]  /*8bd0*/  IADD3 R66, P1, P2, R108, UR4, R90 ;  /* 0x000000046c427c10 */ /* 0x000fe4000fa3e05a */
[----:B------:R-:W-:Y:S02]  /*8be0*/  CS2R R54, SRZ ;  /* 0x0000000000367805 */ /* 0x000fe4000001ff00 */
[----:B------:R-:W-:Y:S02]  /*8bf0*/  CS2R R40, SRZ ;  /* 0x0000000000287805 */ /* 0x000fe4000001ff00 */
[----:B------:R-:W-:Y:S02]  /*8c00*/  CS2R R42, SRZ ;  /* 0x00000000002a7805 */ /* 0x000fe4000001ff00 */
[----:B------:R-:W-:Y:S01]  /*8c10*/  IADD3.X R67, R12, UR5, R39, P1, P2 ;  /* 0x000000050c437c10 */ /* 0x000fe20008fe4427 */
[----:B------:R-:W-:-:S02]  /*8c20*/  ULDC.64 UR4, c[0x0][0x3e0] ;  /* 0x0000f80000047ab9 */ /* 0x000fc40000000a00 */
[----:B------:R-:W-:-:S04]  /*8c30*/  IADD3 R68, P1, P2, R102, UR4, R88 ;  /* 0x0000000466447c10 */ /* 0x000fc8000fa3e058 */
[----:B------:R-:W-:Y:S02]  /*8c40*/  IADD3.X R69, R14, UR5, R96, P1, P2 ;  /* 0x000000050e457c10 */ /* 0x000fe40008fe4460 */
[----:B------:R-:W-:Y:S02]  /*8c50*/  ISETP.GE.AND P1, PT, R22, R136, PT ;  /* 0x000000881600720c */ /* 0x000fe40003f26270 */
[----:B------:R-:W-:Y:S02]  /*8c60*/  CS2R R56, SRZ ;  /* 0x0000000000387805 */ /* 0x000fe4000001ff00 */
[----:B------:R-:W-:Y:S02]  /*8c70*/  CS2R R58, SRZ ;  /* 0x00000000003a7805 */ /* 0x000fe4000001ff00 */
[----:B------:R-:W-:Y:S02]  /*8c80*/  CS2R R44, SRZ ;  /* 0x00000000002c7805 */ /* 0x000fe4000001ff00 */
[----:B------:R-:W-:-:S05]  /*8c90*/  CS2R R46, SRZ ;  /* 0x00000000002e7805 */ /* 0x000fca000001ff00 */
[----:B------:R0:W5:Y:S04]  /*8ca0*/  @!P1 LDG.E.128 R52, desc[UR54][R66.64] ;  /* 0x0000003642349981 */ /* 0x000168000c1e1d00 */
[----:B------:R0:W5:Y:S01]  /*8cb0*/  @!P1 LDG.E.128 R40, desc[UR54][R68.64] ;  /* 0x0000003644289981 */ /* 0x000162000c1e1d00 */
[----:B------:R-:W-:Y:S02]  /*8cc0*/  ISETP.GE.AND P1, PT, R169, R136, PT ;  /* 0x00000088a900720c */ /* 0x000fe40003f26270 */
[----:B------:R-:W-:Y:S02]  /*8cd0*/  CS2R R60, SRZ ;  /* 0x00000000003c7805 */ /* 0x000fe4000001ff00 */
[----:B------:R-:W-:Y:S02]  /*8ce0*/  CS2R R62, SRZ ;  /* 0x00000000003e7805 */ /* 0x000fe4000001ff00 */
[----:B------:R-:W-:-:S02]  /*8cf0*/  CS2R R48, SRZ ;  /* 0x0000000000307805 */ /* 0x000fc4000001ff00 */
[----:B------:R-:W-:-:S05]  /*8d00*/  CS2R R50, SRZ ;  /* 0x0000000000327805 */ /* 0x000fca000001ff00 */
[----:B------:R0:W5:Y:S04]  /*8d10*/  @!P1 LDG.E.128 R56, desc[UR54][R66.64+0x20] ;  /* 0x0000203642389981 */ /* 0x000168000c1e1d00 */
[----:B------:R0:W5:Y:S01]  /*8d20*/  @!P1 LDG.E.128 R44, desc[UR54][R68.64+0x20] ;  /* 0x00002036442c9981 */ /* 0x000162000c1e1d00 */
[----:B------:R-:W-:-:S13]  /*8d30*/  ISETP.GE.AND P1, PT, R170, R136, PT ;  /* 0x00000088aa00720c */ /* 0x000fda0003f26270 */
[----:B------:R0:W5:Y:S04]  /*8d40*/  @!P1 LDG.E.128 R60, desc[UR54][R66.64+0x40] ;  /* 0x00004036423c9981 */ /* 0x000168000c1e1d00 */
[----:B------:R0:W5:Y:S02]  /*8d50*/  @!P1 LDG.E.128 R48, desc[UR54][R68.64+0x40] ;  /* 0x0000403644309981 */ /* 0x000164000c1e1d00 */
.L_x_481:
[----:B------:R-:W-:Y:S05]  /*8d60*/  BSYNC B1 ;  /* 0x0000000000017941 */ /* 0x000fea0003800000 */
.L_x_480:
[----:B------:R-:W-:Y:S01]  /*8d70*/  ISETP.GE.AND P2, PT, R211, R38, PT ;  /* 0x00000026d300720c */ /* 0x000fe20003f46270 */
[----:B------:R-:W-:Y:S01]  /*8d80*/  BSSY B1, `(.L_x_482) ;  /* 0x000002e000017945 */ /* 0x000fe20003800000 */
[----:B0-----:R-:W-:Y:S02]  /*8d90*/  CS2R R66, SRZ ;  /* 0x0000000000427805 */ /* 0x001fe4000001ff00 */
        /* <DEDUP_REMOVED lines=13> */
[----:B------:R-:W-:Y:S01]  /*8e70*/  IADD3 R89, P1, P5, R108, R90, R8 ;  /* 0x0000005a6c597210 */ /* 0x000fe20007d3e008 */
[----:B------:R-:W-:Y:S01]  /*8e80*/  ULDC.64 UR4, c[0x0][0x3c8] ;  /* 0x0000f20000047ab9 */ /* 0x000fe20000000a00 */
[----:B------:R-:W-:Y:S02]  /*8e90*/  CS2R R76, SRZ ;  /* 0x00000000004c7805 */ /* 0x000fe4000001ff00 */
[----:B------:R-:W-:Y:S02]  /*8ea0*/  CS2R R78, SRZ ;  /* 0x00000000004e7805 */ /* 0x000fe4000001ff00 */
[----:B------:R-:W-:Y:S02]  /*8eb0*/  IADD3.X R39, R12, R39, R7, P1, P5 ;  /* 0x000000270c277210 */ /* 0x000fe40000fea407 */
[----:B------:R-:W-:Y:S02]  /*8ec0*/  CS2R R64, SRZ ;  /* 0x0000000000407805 */ /* 0x000fe4000001ff00 */
[----:B------:R-:W-:-:S02]  /*8ed0*/  IADD3 R90, P1, P5, R102, R88, R10 ;  /* 0x00000058665a7210 */ /* 0x000fc40007d3e00a */
[----:B------:R-:W-:Y:S02]  /*8ee0*/  CS2R R66, SRZ ;  /* 0x0000000000427805 */ /* 0x000fe4000001ff00 */
[----:B------:R-:W-:Y:S02]  /*8ef0*/  IADD3.X R96, R14, R96, R9, P1, P5 ;  /* 0x000000600e607210 */ /* 0x000fe40000fea409 */
[----:B------:R-:W-:-:S04]  /*8f00*/  IADD3 R88, P1, R89, UR4, RZ ;  /* 0x0000000459587c10 */ /* 0x000fc8000ff3e0ff */
[----:B------:R-:W-:Y:S01]  /*8f10*/  IADD3.X R89, R39, UR5, RZ, P1, !PT ;  /* 0x0000000527597c10 */ /* 0x000fe20008ffe4ff */
[----:B------:R-:W-:Y:S02]  /*8f20*/  ULDC.64 UR4, c[0x0][0x3e0] ;  /* 0x0000f80000047ab9 */ /* 0x000fe40000000a00 */
[----:B------:R-:W-:-:S04]  /*8f30*/  IADD3 R90, P1, R90, UR4, RZ ;  /* 0x000000045a5a7c10 */ /* 0x000fc8000ff3e0ff */
[----:B------:R-:W-:Y:S02]  /*8f40*/  IADD3.X R91, R96, UR5, RZ, P1, !PT ;  /* 0x00000005605b7c10 */ /* 0x000fe40008ffe4ff */
        /* <DEDUP_REMOVED lines=17> */
.L_x_483:
[----:B------:R-:W-:Y:S05]  /*9060*/  BSYNC B1 ;  /* 0x0000000000017941 */ /* 0x000fea0003800000 */
.L_x_482:
        /* <DEDUP_REMOVED lines=26> */
.L_x_484:
[----:B------:R-:W-:Y:S01]  /*9210*/  IMAD R39, R19, 0x8, R18 ;  /* 0x0000000813277824 */ /* 0x000fe200078e0212 */
[----:B------:R-:W-:Y:S01]  /*9220*/  SHF.L.U32 R96, R171, 0x1f, RZ ;  /* 0x0000001fab607819 */ /* 0x000fe200000006ff */
[----:B------:R-:W1:Y:S01]  /*9230*/  LDC R153, c[0x0][0x2e4] ;  /* 0x0000b900ff997b82 */ /* 0x000e620000000800 */
[----:B------:R-:W-:Y:S02]  /*9240*/  BSSY B1, `(.L_x_485) ;  /* 0x0000004000017945 */ /* 0x000fe40003800000 */
[----:B------:R-:W2:Y:S05]  /*9250*/  SYNCS.PHASECHK.TRANS64.TRYWAIT P5, [R39+URZ+0x29890], R96 ;  /* 0x02989060270075a7 */ /* 0x000eaa00080a017f */
[----:B------:R-:W3:Y:S01]  /*9260*/  LDC.64 R138, c[0x0][0x2f0] ;  /* 0x0000bc00ff8a7b82 */ /* 0x000ee20000000a00 */
[----:B--2---:R-:W-:Y:S05]  /*9270*/  @!P5 BRA `(.L_x_486) ;  /* 0x000001e800ecd947 */ /* 0x004fea0003800000 */
.L_x_737:
[----:B------:R-:W-:Y:S05]  /*9280*/  BSYNC B1 ;  /* 0x0000000000017941 */ /* 0x000fea0003800000 */
.L_x_485:
[----:B------:R-:W-:Y:S01]  /*9290*/  BSSY B1, `(.L_x_487) ;  /* 0x00002ee000017945 */ /* 0x000fe20003800000 */
[----:B-1----:R-:W-:Y:S01]  /*92a0*/  IADD3 R158, -R97, R153, RZ ;  /* 0x00000099619e7210 */ /* 0x002fe20007ffe1ff */
[----:B------:R-:W-:Y:S02]  /*92b0*/  IMAD.MOV.U32 R141, RZ, RZ, R93 ;  /* 0x000000ffff8d7224 */ /* 0x000fe400078e005d */
[----:B------:R-:W-:Y:S05]  /*92c0*/  @P4 BRA `(.L_x_488) ;  /* 0x0000002c00a84947 */ /* 0x000fea0003800000 */
[----:B------:R-:W-:Y:S01]  /*92d0*/  ISETP.NE.AND P4, PT, R32, RZ, PT ;  /* 0x000000ff2000720c */ /* 0x000fe20003f85270 */
[-C--:B0--3--:R-:W-:Y:S01]  /*92e0*/  IMAD R88, R137, R138.reuse, RZ ;  /* 0x0000008a89587224 */ /* 0x089fe200078e02ff */
[----:B------:R-:W-:Y:S01]  /*92f0*/  BSSY B2, `(.L_x_489) ;  /* 0x00000f6000027945 */ /* 0x000fe20003800000 */
[----:B------:R-:W-:-:S04]  /*9300*/  IMAD.WIDE.U32 R142, R168, R138, R140 ;  /* 0x0000008aa88e7225 */ /* 0x000fc800078e008c */
[----:B------:R-:W-:-:S04]  /*9310*/  IMAD R89, R168, R139, R88 ;  /* 0x0000008ba8597224 */ /* 0x000fc800078e0258 */
[----:B------:R-:W-:Y:S02]  /*9320*/  IMAD.IADD R178, R89, 0x1, R143 ;  /* 0x0000000159b27824 */ /* 0x000fe400078e028f */
[----:B------:R-:W-:Y:S05]  /*9330*/  @!P4 BRA `(.L_x_490) ;  /* 0x0000000c00c4c947 */ /* 0x000fea0003800000 */
[----:B------:R-:W-:Y:S01]  /*9340*/  SEL R88, R97, R158, !P0 ;  /* 0x0000009e61587207 */ /* 0x000fe20004000000 */
[----:B------:R-:W-:Y:S01]  /*9350*/  BSSY B3, `(.L_x_491) ;  /* 0x00000e5000037945 */ /* 0x000fe20003800000 */
[----:B------:R-:W-:Y:S02]  /*9360*/  IADD3 R186, P4, P5, R116, R142, R20 ;  /* 0x0000008e74ba7210 */ /* 0x000fe40007d9e014 */
[----:B------:R-:W-:Y:S02]  /*9370*/  SHF.R.S32.HI R89, RZ, 0x1f, R88 ;  /* 0x0000001fff597819 */ /* 0x000fe40000011458 */
[----:B------:R-:W-:Y:S02]  /*9380*/  IADD3.X R184, R0, R178, R28, P4, P5 ;  /* 0x000000b200b87210 */ /* 0x000fe400027ea41c */
[----:B------:R-:W-:Y:S02]  /*9390*/  LEA.HI R88, R89, R88, RZ, 0x5 ;  /* 0x0000005859587211 */ /* 0x000fe400078f28ff */
[----:B------:R-:W-:-:S02]  /*93a0*/  ISETP.GE.AND P4, PT, R22, R136, PT ;  /* 0x000000881600720c */ /* 0x000fc40003f86270 */
[----:B------:R-:W-:-:S04]  /*93b0*/  LEA.HI.SX32 R88, R88, R15, 0x1b ;  /* 0x0000000f58587211 */ /* 0x000fc800078fdaff */
[----:B------:R-:W-:Y:S01]  /*93c0*/  SHF.R.S32.HI R89, RZ, 0x1f, R88 ;  /* 0x0000001fff597819 */ /* 0x000fe20000011458 */
[----:B------:R-:W-:-:S03]  /*93d0*/  IMAD.SHL.U32 R187, R88, 0x10, RZ ;  /* 0x0000001058bb7824 */ /* 0x000fc600078e00ff */
[----:B------:R-:W-:Y:S02]  /*93e0*/  LEA.HI R89, R89, R88, RZ, 0x2 ;  /* 0x0000005859597211 */ /* 0x000fe400078f10ff */
[----:B------:R-:W-:Y:S02]  /*93f0*/  LOP3.LUT R88, R172, 0x30, R187, 0xf8, !PT ;  /* 0x00000030ac587812 */ /* 0x000fe400078ef8bb */
[----:B------:R-:W-:Y:S02]  /*9400*/  SHF.R.S32.HI R89, RZ, 0x2, R89 ;  /* 0x00000002ff597819 */ /* 0x000fe40000011459 */
[----:B------:R-:W-:-:S03]  /*9410*/  LOP3.LUT R88, R88, R173, RZ, 0x3c, !PT ;  /* 0x000000ad58587212 */ /* 0x000fc600078e3cff */
[----:B------:R-:W-:-:S05]  /*9420*/  IMAD R89, R89, 0x2800, R174 ;  /* 0x0000280059597824 */ /* 0x000fca00078e02ae */
[----:B------:R-:W-:Y:S01]  /*9430*/  IADD3 R88, R89, R88, RZ ;  /* 0x0000005859587210 */ /* 0x000fe20007ffe0ff */
[----:B------:R-:W-:-:S04]  /*9440*/  IMAD R89, R19, 0x7800, R135 ;  /* 0x0000780013597824 */ /* 0x000fc800078e0287 */
[----:B------:R-:W-:Y:S02]  /*9450*/  IMAD R91, R19, 0x7800, R88 ;  /* 0x00007800135b7824 */ /* 0x000fe400078e0258 */
[C---:B------:R-:W-:Y:S02]  /*9460*/  IMAD.IADD R89, R18.reuse, 0x1, R89 ;  /* 0x0000000112597824 */ /* 0x040fe400078e0259 */
[----:B------:R-:W-:-:S04]  /*9470*/  IMAD.IADD R92, R18, 0x1, R91 ;  /* 0x00000001125c7824 */ /* 0x000fc800078e025b */
[----:B------:R-:W0:Y:S04]  /*9480*/  LDS.128 R88, [R89+0x1a400] ;  /* 0x01a4000059587984 */ /* 0x000e280000000c00 */
[----:B------:R-:W1:Y:S01]  /*9490*/  LDS.128 R92, [R92+0x1a400] ;  /* 0x01a400005c5c7984 */ /* 0x000e620000000c00 */
[----:B------:R-:W-:Y:S05]  /*94a0*/  @P4 BRA `(.L_x_492) ;  /* 0x0000000c003c4947 */ /* 0x000fea0003800000 */
[----:B------:R-:W-:Y:S02]  /*94b0*/  F2FP.F16.E4M3.UNPACK_B R192, R188.H1 ;  /* 0x000000bcffc0723e */ /* 0x000fe400030006ff */
[----:B-1----:R-:W-:Y:S02]  /*94c0*/  F2FP.F16.E4M3.UNPACK_B R189, R92.H1 ;  /* 0x0000005cffbd723e */ /* 0x002fe400030006ff */
[----:B0-----:R-:W-:Y:S01]  /*94d0*/  F2FP.F16.E4M3.UNPACK_B R54, R88.H1 ;  /* 0x00000058ff36723e */ /* 0x001fe200030006ff */
[----:B------:R-:W-:Y:S01]  /*94e0*/  HADD2.F32 R193, -RZ, R192.H0_H0 ;  /* 0x200000c0ffc17230 */ /* 0x000fe20000004100 */
[----:B------:R-:W-:Y:S01]  /*94f0*/  F2FP.F16.E4M3.UNPACK_B R52, R190.H1 ;  /* 0x000000beff34723e */ /* 0x000fe200030006ff */
[----:B------:R-:W-:Y:S01]  /*9500*/  HADD2.F32 R40, -RZ, R189.H0_H0 ;  /* 0x200000bdff287230 */ /* 0x000fe20000004100 */
[----:B------:R-:W-:Y:S01]  /*9510*/  F2FP.F16.E4M3.UNPACK_B R88, R88 ;  /* 0x00000058ff58723e */ /* 0x000fe200020006ff */
[----:B------:R-:W-:Y:S01]  /*9520*/  HADD2.F32 R42, -RZ, R54.H0_H0 ;  /* 0x20000036ff2a7230 */ /* 0x000fe20000004100 */
[----:B------:R-:W-:Y:S01]  /*9530*/  F2FP.F16.E4M3.UNPACK_B R226, R90.H1 ;  /* 0x0000005affe2723e */ /* 0x000fe200030006ff */
[----:B------:R-:W-:-:S02]  /*9540*/  HADD2.F32 R191, -RZ, R52.H0_H0 ;  /* 0x20000034ffbf7230 */ /* 0x000fc40000004100 */
[-C--:B------:R-:W-:Y:S01]  /*9550*/  FMUL.FTZ R195, R40, R193.reuse ;  /* 0x000000c128c37220 */ /* 0x080fe20000410000 */
[----:B------:R-:W-:Y:S02]  /*9560*/  HADD2.F32 R192, -RZ, R192.H1_H1 ;  /* 0x300000c0ffc07230 */ /* 0x000fe40000004100 */
[C---:B------:R-:W-:Y:S01]  /*9570*/  FMUL.FTZ R193, R42.reuse, R193 ;  /* 0x000000c12ac17220 */ /* 0x040fe20000410000 */
[----:B------:R-:W-:Y:S02]  /*9580*/  HADD2.F32 R189, -RZ, R189.H1_H1 ;  /* 0x300000bdffbd7230 */ /* 0x000fe40000004100 */
[-C--:B------:R-:W-:Y:S01]  /*9590*/  FFMA.FTZ R42, R42, R191.reuse, -R195 ;  /* 0x000000bf2a2a7223 */ /* 0x080fe200000108c3 */
[----:B------:R-:W-:Y:S02]  /*95a0*/  HADD2.F32 R54, -RZ, R54.H1_H1 ;  /* 0x30000036ff367230 */ /* 0x000fe40000004100 */
[----:B------:R-:W-:Y:S01]  /*95b0*/  FFMA.FTZ R40, R40, R191, R193 ;  /* 0x000000bf28287223 */ /* 0x000fe200000100c1 */
[----:B------:R-:W-:-:S02]  /*95c0*/  HADD2.F32 R52, -RZ, R52.H1_H1 ;  /* 0x30000034ff347230 */ /* 0x000fc40000004100 */
[CC--:B------:R-:W-:Y:S01]  /*95d0*/  FMUL.FTZ R191, R189.reuse, R192.reuse ;  /* 0x000000c0bdbf7220 */ /* 0x0c0fe20000410000 */
[----:B------:R-:W-:Y:S01]  /*95e0*/  F2FP.F16.E4M3.UNPACK_B R229, R185.H1 ;  /* 0x000000b9ffe5723e */ /* 0x000fe200030006ff */
[C---:B------:R-:W-:Y:S01]  /*95f0*/  FMUL.FTZ R192, R54.reuse, R192 ;  /* 0x000000c036c07220 */ /* 0x040fe20000410000 */
[--C-:B------:R-:W-:Y:S02]  /*9600*/  HADD2.F32 R230, -RZ, R226.reuse.H0_H0 ;  /* 0x200000e2ffe67230 */ /* 0x100fe40000004100 */
[-C--:B------:R-:W-:Y:S01]  /*9610*/  FFMA.FTZ R191, R54, R52.reuse, -R191 ;  /* 0x0000003436bf7223 */ /* 0x080fe200000108bf */
[----:B------:R-:W-:Y:S02]  /*9620*/  HADD2.F32 R226, -RZ, R226.H1_H1 ;  /* 0x300000e2ffe27230 */ /* 0x000fe40000004100 */
[----:B------:R-:W-:Y:S01]  /*9630*/  FFMA.FTZ R189, R189, R52, R192 ;  /* 0x00000034bdbd7223 */ /* 0x000fe200000100c0 */
[----:B------:R-:W-:Y:S01]  /*9640*/  F2FP.F16.E4M3.UNPACK_B R192, R188 ;  /* 0x000000bcffc0723e */ /* 0x000fe200020006ff */
[--C-:B------:R-:W-:Y:S01]  /*9650*/  HADD2.F32 R188, -RZ, R88.reuse.H0_H0 ;  /* 0x20000058ffbc7230 */ /* 0x100fe20000004100 */
[----:B------:R-:W-:Y:S01]  /*9660*/  F2FP.F16.E4M3.UNPACK_B R52, R92 ;  /* 0x0000005cff34723e */ /* 0x000fe200020006ff */
[----:B------:R-:W-:Y:S01]  /*9670*/  HADD2.F32 R88, -RZ, R88.H1_H1 ;  /* 0x30000058ff587230 */ /* 0x000fe20000004100 */
[----:B------:R-:W-:Y:S01]  /*9680*/  F2FP.F16.E4M3.UNPACK_B R92, R190 ;  /* 0x000000beff5c723e */ /* 0x000fe200020006ff */
[----:B------:R-:W-:Y:S01]  /*9690*/  HADD2.F32 R195, -RZ, R192.H0_H0 ;  /* 0x200000c0ffc37230 */ /* 0x000fe20000004100 */
[----:B------:R-:W-:Y:S01]  /*96a0*/  F2FP.F16.E4M3.UNPACK_B R90, R90 ;  /* 0x0000005aff5a723e */ /* 0x000fe200020006ff */
[----:B------:R-:W-:Y:S01]  /*96b0*/  HADD2.F32 R54, -RZ, R52.H0_H0 ;  /* 0x20000034ff367230 */ /* 0x000fe20000004100 */
[----:B------:R-:W-:Y:S01]  /*96c0*/  SHF.R.U32.HI R190, RZ, 0x10, R53 ;  /* 0x00000010ffbe7819 */ /* 0x000fe20000011635 */
[----:B------:R-:W-:Y:S01]  /*96d0*/  HADD2.F32 R193, -RZ, R92.H0_H0 ;  /* 0x2000005cffc17230 */ /* 0x000fe20000004100 */
[----:B------:R-:W-:Y:S01]  /*96e0*/  SHF.R.U32.HI R194, RZ, 0x8, R41 ;  /* 0x00000008ffc27819 */ /* 0x000fe20000011629 */
[----:B------:R-:W-:-:S02]  /*96f0*/  HADD2.F32 R52, -RZ, R52.H1_H1 ;  /* 0x30000034ff347230 */ /* 0x000fc40000004100 */
[-C--:B------:R-:W-:Y:S01]  /*9700*/  FMUL.FTZ R225, R54, R195.reuse ;  /* 0x000000c336e17220 */ /* 0x080fe20000410000 */
[C---:B------:R-:W-:Y:S01]  /*9710*/  FMUL.FTZ R195, R188.reuse, R195 ;  /* 0x000000c3bcc37220 */ /* 0x040fe20000410000 */
[--C-:B------:R-:W-:Y:S01]  /*9720*/  HADD2.F32 R231, -RZ, R229.reuse.H0_H0 ;  /* 0x200000e5ffe77230 */ /* 0x100fe20000004100 */
[----:B------:R-:W-:Y:S01]  /*9730*/  F2FP.F16.E4M3.UNPACK_B R185, R185 ;  /* 0x000000b9ffb9723e */ /* 0x000fe200020006ff */
[-C--:B------:R-:W-:Y:S01]  /*9740*/  FFMA.FTZ R188, R188, R193.reuse, -R225 ;  /* 0x000000c1bcbc7223 */ /* 0x080fe200000108e1 */
[----:B------:R-:W-:Y:S01]  /*9750*/  FFMA.FTZ R54, R54, R193, R195 ;  /* 0x000000c136367223 */ /* 0x000fe200000100c3 */
[----:B------:R-:W-:Y:S01]  /*9760*/  HADD2.F32 R195, -RZ, R192.H1_H1 ;  /* 0x300000c0ffc37230 */ /* 0x000fe20000004100 */
[----:B------:R-:W-:Y:S01]  /*9770*/  SHF.R.U32.HI R192, RZ, 0x10, R55 ;  /* 0x00000010ffc07819 */ /* 0x000fe20000011637 */
[----:B------:R-:W-:Y:S01]  /*9780*/  HADD2.F32 R193, -RZ, R92.H1_H1 ;  /* 0x3000005cffc17230 */ /* 0x000fe20000004100 */
[----:B------:R-:W-:Y:S01]  /*9790*/  LOP3.LUT R202, R41, 0xff0000ff, RZ, 0xc0, !PT ;  /* 0xff0000ff29ca7812 */ /* 0x000fe200078ec0ff */
[----:B------:R-:W-:-:S02]  /*97a0*/  HADD2.F32 R229, -RZ, R229.H1_H1 ;  /* 0x300000e5ffe57230 */ /* 0x000fc40000004100 */
[-C--:B------:R-:W-:Y:S01]  /*97b0*/  FMUL.FTZ R225, R52, R195.reuse ;  /* 0x000000c334e17220 */ /* 0x080fe20000410000 */
[----:B------:R-:W-:Y:S01]  /*97c0*/  FMUL.FTZ R195, R88, R195 ;  /* 0x000000c358c37220 */ /* 0x000fe20000410000 */
[----:B------:R-:W-:Y:S01]  /*97d0*/  F2FP.SATFINITE.E4M3.F32.PACK_AB_MERGE_C R191, R191, R42, RZ ;  /* 0x0000002abfbf723e */ /* 0x000fe200048070ff */
[----:B------:R-:W-:Y:S02]  /*97e0*/  IMAD.U32 R192, R192, 0x10000, RZ ;  /* 0x00010000c0c07824 */ /* 0x000fe400078e00ff */
[----:B------:R-:W-:Y:S01]  /*97f0*/  FFMA.FTZ R92, R88, R193, -R225 ;  /* 0x000000c1585c7223 */ /* 0x000fe200000108e1 */
[----:B------:R-:W-:Y:S01]  /*9800*/  IMAD.MOV.U32 R225, RZ, RZ, R94 ;  /* 0x000000ffffe17224 */ /* 0x000fe200078e005e */
[----:B------:R-:W-:Y:S01]  /*9810*/  F2FP.F16.E4M3.UNPACK_B R94, R183.H1 ;  /* 0x000000b7ff5e723e */ /* 0x000fe200030006ff */
[----:B------:R-:W-:Y:S01]  /*9820*/  FFMA.FTZ R52, R52, R193, R195 ;  /* 0x000000c134347223 */ /* 0x000fe200000100c3 */
[----:B------:R-:W-:Y:S02]  /*9830*/  SHF.R.U32.HI R88, RZ, 0x8, R53 ;  /* 0x00000008ff587819 */ /* 0x000fe40000011635 */
[----:B------:R-:W-:Y:S01]  /*9840*/  F2FP.F16.E4M3.UNPACK_B R227, R225.H1 ;  /* 0x000000e1ffe3723e */ /* 0x000fe200030006ff */
[--C-:B------:R-:W-:Y:S01]  /*9850*/  HADD2.F32 R233, -RZ, R94.reuse.H0_H0 ;  /* 0x2000005effe97230 */ /* 0x100fe20000004100 */
[----:B------:R-:W-:Y:S01]  /*9860*/  F2FP.F16.E4M3.UNPACK_B R183, R183 ;  /* 0x000000b7ffb7723e */ /* 0x000fe200020006ff */
[----:B------:R-:W-:Y:S01]  /*9870*/  HADD2.F32 R94, -RZ, R94.H1_H1 ;  /* 0x3000005eff5e7230 */ /* 0x000fe20000004100 */
[----:B------:R-:W-:Y:S01]  /*9880*/  F2FP.F16.E4M3.UNPACK_B R225, R225 ;  /* 0x000000e1ffe1723e */ /* 0x000fe200020006ff */
[--C-:B------:R-:W-:Y:S01]  /*9890*/  HADD2.F32 R228, -RZ, R227.reuse.H0_H0 ;  /* 0x200000e3ffe47230 */ /* 0x100fe20000004100 */
[----:B------:R-:W-:Y:S01]  /*98a0*/  LOP3.LUT R193, R53, 0xff0000ff, RZ, 0xc0, !PT ;  /* 0xff0000ff35c17812 */ /* 0x000fe200078ec0ff */
[----:B------:R-:W-:Y:S01]  /*98b0*/  HADD2.F32 R227, -RZ, R227.H1_H1 ;  /* 0x300000e3ffe37230 */ /* 0x000fe20000004100 */
[----:B------:R-:W-:-:S02]  /*98c0*/  SHF.R.U32.HI R53, RZ, 0x8, R55 ;  /* 0x00000008ff357819 */ /* 0x000fc40000011637 */
[-C--:B------:R-:W-:Y:S01]  /*98d0*/  FMUL.FTZ R232, R228, R233.reuse ;  /* 0x000000e9e4e87220 */ /* 0x080fe20000410000 */
[----:B------:R-:W-:Y:S01]  /*98e0*/  FMUL.FTZ R233, R230, R233 ;  /* 0x000000e9e6e97220 */ /* 0x000fe20000410000 */
[----:B------:R-:W-:Y:S02]  /*98f0*/  SHF.L.U32 R88, R88, 0x8, RZ ;  /* 0x0000000858587819 */ /* 0x000fe400000006ff */
[-C--:B------:R-:W-:Y:S01]  /*9900*/  FFMA.FTZ R232, R230, R231.reuse, -R232 ;  /* 0x000000e7e6e87223 */ /* 0x080fe200000108e8 */
[----:B------:R-:W-:Y:S01]  /*9910*/  FFMA.FTZ R233, R228, R231, R233 ;  /* 0x000000e7e4e97223 */ /* 0x000fe200000100e9 */
[-C--:B------:R-:W-:Y:S01]  /*9920*/  FMUL.FTZ R228, R227, R94.reuse ;  /* 0x0000005ee3e47220 */ /* 0x080fe20000410000 */
[C---:B------:R-:W-:Y:S01]  /*9930*/  FMUL.FTZ R94, R226.reuse, R94 ;  /* 0x0000005ee25e7220 */ /* 0x040fe20000410000 */
[----:B------:R-:W-:Y:S01]  /*9940*/  HADD2.F32 R231, -RZ, R183.H0_H0 ;  /* 0x200000b7ffe77230 */ /* 0x000fe20000004100 */
[----:B------:R-:W-:Y:S01]  /*9950*/  LOP3.LUT R195, R55, 0xff0000ff, RZ, 0xc0, !PT ;  /* 0xff0000ff37c37812 */ /* 0x000fe200078ec0ff */
[-C--:B------:R-:W-:Y:S01]  /*9960*/  FFMA.FTZ R226, R226, R229.reuse, -R228 ;  /* 0x000000e5e2e27223 */ /* 0x080fe200000108e4 */
[----:B------:R-:W-:Y:S01]  /*9970*/  FFMA.FTZ R94, R227, R229, R94 ;  /* 0x000000e5e35e7223 */ /* 0x000fe2000001005e */
[----:B------:R-:W-:Y:S01]  /*9980*/  HADD2.F32 R227, -RZ, R225.H0_H0 ;  /* 0x200000e1ffe37230 */ /* 0x000fe20000004100 */
[----:B------:R-:W-:Y:S01]  /*9990*/  LOP3.LUT R193, R193, 0xff00, R88, 0xf8, !PT ;  /* 0x0000ff00c1c17812 */ /* 0x000fe200078ef858 */
[----:B------:R-:W-:Y:S01]  /*99a0*/  HADD2.F32 R229, -RZ, R90.H0_H0 ;  /* 0x2000005affe57230 */ /* 0x000fe20000004100 */
[----:B------:R-:W-:Y:S01]  /*99b0*/  SHF.R.U32.HI R55, RZ, 0x10, R41 ;  /* 0x00000010ff377819 */ /* 0x000fe20000011629 */
[----:B------:R-:W-:-:S02]  /*99c0*/  IMAD.SHL.U32 R88, R53, 0x100, RZ ;  /* 0x0000010035587824 */ /* 0x000fc400078e00ff */
[-C--:B------:R-:W-:Y:S01]  /*99d0*/  FMUL.FTZ R230, R227, R231.reuse ;  /* 0x000000e7e3e67220 */ /* 0x080fe20000410000 */
[----:B------:R-:W-:Y:S02]  /*99e0*/  IMAD.SHL.U32 R53, R194, 0x100, RZ ;  /* 0x00000100c2357824 */ /* 0x000fe400078e00ff */
[----:B------:R-:W-:Y:S01]  /*99f0*/  FMUL.FTZ R231, R229, R231 ;  /* 0x000000e7e5e77220 */ /* 0x000fe20000410000 */
[----:B------:R-:W-:Y:S01]  /*9a00*/  HADD2.F32 R228, -RZ, R185.H0_H0 ;  /* 0x200000b9ffe47230 */ /* 0x000fe20000004100 */
[----:B------:R-:W-:Y:S01]  /*9a10*/  F2FP.SATFINITE.E4M3.F32.PACK_AB_MERGE_C R189, R189, R40, RZ ;  /* 0x00000028bdbd723e */ /* 0x000fe200048070ff */
[----:B------:R-:W-:Y:S01]  /*9a20*/  HADD2.F32 R183, -RZ, R183.H1_H1 ;  /* 0x300000b7ffb77230 */ /* 0x000fe20000004100 */
[----:B------:R-:W-:Y:S01]  /*9a30*/  LOP3.LUT R202, R202, 0xff00, R53, 0xf8, !PT ;  /* 0x0000ff00caca7812 */ /* 0x000fe200078ef835 */
[----:B------:R-:W-:Y:S02]  /*9a40*/  HADD2.F32 R225, -RZ, R225.H1_H1 ;  /* 0x300000e1ffe17230 */ /* 0x000fe40000004100 */
[----:B------:R-:W-:Y:S01]  /*9a50*/  FFMA.FTZ R231, R227, R228, R231 ;  /* 0x000000e4e3e77223 */ /* 0x000fe200000100e7 */
[----:B------:R-:W-:Y:S01]  /*9a60*/  HADD2.F32 R90, -RZ, R90.H1_H1 ;  /* 0x3000005aff5a7230 */ /* 0x000fe20000004100 */
[----:B------:R-:W-:Y:S01]  /*9a70*/  SHF.L.U32 R190, R190, 0x10, RZ ;  /* 0x00000010bebe7819 */ /* 0x000fe200000006ff */
[----:B------:R-:W-:-:S02]  /*9a80*/  IMAD.U32 R55, R55, 0x10000, RZ ;  /* 0x0001000037377824 */ /* 0x000fc400078e00ff */
[-C--:B------:R-:W-:Y:S01]  /*9a90*/  FMUL.FTZ R227, R225, R183.reuse ;  /* 0x000000b7e1e37220 */ /* 0x080fe20000410000 */
[----:B------:R-:W-:Y:S02]  /*9aa0*/  HADD2.F32 R185, -RZ, R185.H1_H1 ;  /* 0x300000b9ffb97230 */ /* 0x000fe40000004100 */
[----:B------:R-:W-:Y:S01]  /*9ab0*/  FMUL.FTZ R183, R90, R183 ;  /* 0x000000b75ab77220 */ /* 0x000fe20000410000 */
[----:B------:R-:W-:Y:S01]  /*9ac0*/  LOP3.LUT R195, R195, 0xff00, R88, 0xf8, !PT ;  /* 0x0000ff00c3c37812 */ /* 0x000fe200078ef858 */
[----:B------:R-:W-:Y:S01]  /*9ad0*/  FFMA.FTZ R230, R229, R228, -R230 ;  /* 0x000000e4e5e67223 */ /* 0x000fe200000108e6 */
[----:B------:R-:W-:Y:S01]  /*9ae0*/  LOP3.LUT R55, R202, 0xff0000, R55, 0xf8, !PT ;  /* 0x00ff0000ca377812 */ /* 0x000fe200078ef837 */
[-C--:B------:R-:W-:Y:S01]  /*9af0*/  FFMA.FTZ R227, R90, R185.reuse, -R227 ;  /* 0x000000b95ae37223 */ /* 0x080fe200000108e3 */
[----:B------:R-:W-:Y:S01]  /*9b00*/  FFMA.FTZ R90, R225, R185, R183 ;  /* 0x000000b9e15a7223 */ /* 0x000fe200000100b7 */
[----:B------:R-:W-:Y:S02]  /*9b10*/  F2FP.SATFINITE.E4M3.F32.PACK_AB_MERGE_C R88, R92, R188, R191 ;  /* 0x000000bc5c58723e */ /* 0x000fe400048070bf */
[----:B------:R-:W-:-:S02]  /*9b20*/  F2FP.F16.E4M3.UNPACK_B R183, R93 ;  /* 0x0000005dffb7723e */ /* 0x000fc400020006ff */
[----:B------:R-:W-:Y:S02]  /*9b30*/  F2FP.SATFINITE.E4M3.F32.PACK_AB_MERGE_C R92, R52, R54, R189 ;  /* 0x00000036345c723e */ /* 0x000fe400048070bd */
[----:B------:R-:W-:Y:S01]  /*9b40*/  F2FP.F16.E4M3.UNPACK_B R188, R55 ;  /* 0x00000037ffbc723e */ /* 0x000fe200020006ff */
[--C-:B------:R-:W-:Y:S01]  /*9b50*/  HADD2.F32 R40, -RZ, R183.reuse.H0_H0 ;  /* 0x200000b7ff287230 */ /* 0x100fe20000004100 */
[----:B------:R-:W-:Y:S01]  /*9b60*/  LOP3.LUT R53, R193, 0xff0000, R190, 0xf8, !PT ;  /* 0x00ff0000c1357812 */ /* 0x000fe200078ef8be */
[----:B------:R-:W-:Y:S01]  /*9b70*/  HADD2.F32 R183, -RZ, R183.H1_H1 ;  /* 0x300000b7ffb77230 */ /* 0x000fe20000004100 */
[----:B------:R-:W-:Y:S01]  /*9b80*/  F2FP.F16.E4M3.UNPACK_B R52, R89 ;  /* 0x00000059ff34723e */ /* 0x000fe200020006ff */
[----:B------:R-:W-:Y:S01]  /*9b90*/  HADD2.F32 R189, -RZ, R188.H0_H0 ;  /* 0x200000bcffbd7230 */ /* 0x000fe20000004100 */
[----:B------:R-:W-:Y:S02]  /*9ba0*/  F2FP.F16.E4M3.UNPACK_B R54, R53 ;  /* 0x00000035ff36723e */ /* 0x000fe400020006ff */
[----:B------:R-:W-:Y:S01]  /*9bb0*/  F2FP.SATFINITE.E4M3.F32.PACK_AB_MERGE_C R94, R94, R233, RZ ;  /* 0x000000e95e5e723e */ /* 0x000fe200048070ff */
[----:B------:R-:W-:-:S02]  /*9bc0*/  HADD2.F32 R42, -RZ, R52.H0_H0 ;  /* 0x20000034ff2a7230 */ /* 0x000fc40000004100 */
[----:B------:R-:W-:Y:S01]  /*9bd0*/  FMUL.FTZ R191, R40, R189 ;  /* 0x000000bd28bf7220 */ /* 0x000fe20000410000 */
[----:B------:R-:W-:Y:S01]  /*9be0*/  HADD2.F32 R185, -RZ, R54.H0_H0 ;  /* 0x20000036ffb97230 */ /* 0x000fe20000004100 */
[----:B------:R-:W-:Y:S01]  /*9bf0*/  F2FP.SATFINITE.E4M3.F32.PACK_AB_MERGE_C R94, R90, R231, R94 ;  /* 0x000000e75a5e723e */ /* 0x000fe2000480705e */
[----:B------:R-:W-:Y:S02]  /*9c00*/  HADD2.F32 R90, -RZ, R188.H1_H1 ;  /* 0x300000bcff5a7230 */ /* 0x000fe40000004100 */
[C---:B------:R-:W-:Y:S01]  /*9c10*/  FMUL.FTZ R189, R42.reuse, R189 ;  /* 0x000000bd2abd7220 */ /* 0x040fe20000410000 */
[----:B------:R-:W-:Y:S01]  /*9c20*/  HADD2.F32 R52, -RZ, R52.H1_H1 ;  /* 0x30000034ff347230 */ /* 0x000fe20000004100 */
[----:B------:R-:W-:Y:S01]  /*9c30*/  SHF.R.U32.HI R198, RZ, 0x8, R43 ;  /* 0x00000008ffc67819 */ /* 0x000fe2000001162b */
[-C--:B------:R-:W-:Y:S01]  /*9c40*/  FFMA.FTZ R42, R42, R185.reuse, -R191 ;  /* 0x000000b92a2a7223 */ /* 0x080fe200000108bf */
[----:B------:R-:W-:Y:S01]  /*9c50*/  FFMA.FTZ R40, R40, R185, R189 ;  /* 0x000000b928287223 */ /* 0x000fe200000100bd */
[----:B------:R-:W-:Y:S01]  /*9c60*/  HADD2.F32 R185, -RZ, R54.H1_H1 ;  /* 0x30000036ffb97230 */ /* 0x000fe20000004100 */
[----:B------:R-:W-:Y:S01]  /*9c70*/  F2FP.F16.E4M3.UNPACK_B R188, R55.H1 ;  /* 0x00000037ffbc723e */ /* 0x000fe200030006ff */
[-C--:B------:R-:W-:Y:S01]  /*9c80*/  FMUL.FTZ R55, R183, R90.reuse ;  /* 0x0000005ab7377220 */ /* 0x080fe20000410000 */
[----:B------:R-:W-:Y:S01]  /*9c90*/  F2FP.F16.E4M3.UNPACK_B R93, R93.H1 ;  /* 0x0000005dff5d723e */ /* 0x000fe200030006ff */
[----:B------:R-:W-:Y:S01]  /*9ca0*/  FMUL.FTZ R190, R52, R90 ;  /* 0x0000005a34be7220 */ /* 0x000fe20000410000 */
[----:B------:R-:W-:Y:S01]  /*9cb0*/  F2FP.F16.E4M3.UNPACK_B R89, R89.H1 ;  /* 0x00000059ff59723e */ /* 0x000fe200030006ff */
[----:B------:R-:W-:Y:S01]  /*9cc0*/  IMAD.SHL.U32 R198, R198, 0x100, RZ ;  /* 0x00000100c6c67824 */ /* 0x000fe200078e00ff */
[----:B------:R-:W-:Y:S01]  /*9cd0*/  SHF.R.U32.HI R41, RZ, 0x10, R43 ;  /* 0x00000010ff297819 */ /* 0x000fe2000001162b */
[----:B------:R-:W-:Y:S01]  /*9ce0*/  HADD2.F32 R54, -RZ, R93.H0_H0 ;  /* 0x2000005dff367230 */ /* 0x000fe20000004100 */
[----:B------:R-:W-:Y:S01]  /*9cf0*/  F2FP.F16.E4M3.UNPACK_B R90, R53.H1 ;  /* 0x00000035ff5a723e */ /* 0x000fe200030006ff */
[----:B------:R-:W-:Y:S01]  /*9d00*/  FFMA.FTZ R53, R52, R185, -R55 ;  /* 0x000000b934357223 */ /* 0x000fe20000010837 */
[----:B------:R-:W-:Y:S01]  /*9d10*/  LOP3.LUT R43, R43, 0xff0000ff, RZ, 0xc0, !PT ;  /* 0xff0000ff2b2b7812 */ /* 0x000fe200078ec0ff */
[----:B------:R-:W-:-:S02]  /*9d20*/  HADD2.F32 R189, -RZ, R188.H0_H0 ;  /* 0x200000bcffbd7230 */ /* 0x000fc40000004100 */
[----:B------:R-:W-:Y:S01]  /*9d30*/  FFMA.FTZ R55, R183, R185, R190 ;  /* 0x000000b9b7377223 */ /* 0x000fe200000100be */
[----:B------:R-:W-:Y:S01]  /*9d40*/  HADD2.F32 R52, -RZ, R89.H0_H0 ;  /* 0x20000059ff347230 */ /* 0x000fe20000004100 */
[----:B------:R-:W-:Y:S01]  /*9d50*/  LOP3.LUT R198, R43, 0xff00, R198, 0xf8, !PT ;  /* 0x0000ff002bc67812 */ /* 0x000fe200078ef8c6 */
[----:B------:R-:W-:Y:S02]  /*9d60*/  HADD2.F32 R185, -RZ, R93.H1_H1 ;  /* 0x3000005dffb97230 */ /* 0x000fe40000004100 */
[-C--:B------:R-:W-:Y:S01]  /*9d70*/  FMUL.FTZ R191, R54, R189.reuse ;  /* 0x000000bd36bf7220 */ /* 0x080fe20000410000 */
[----:B------:R-:W-:Y:S02]  /*9d80*/  HADD2.F32 R190, -RZ, R188.H1_H1 ;  /* 0x300000bcffbe7230 */ /* 0x000fe40000004100 */
[----:B------:R-:W-:Y:S01]  /*9d90*/  FMUL.FTZ R189, R52, R189 ;  /* 0x000000bd34bd7220 */ /* 0x000fe20000410000 */
[----:B------:R-:W-:Y:S01]  /*9da0*/  IMAD.U32 R41, R41, 0x10000, RZ ;  /* 0x0001000029297824 */ /* 0x000fe200078e00ff */
[----:B------:R-:W-:Y:S01]  /*9db0*/  LOP3.LUT R43, R195, 0xff0000, R192, 0xf8, !PT ;  /* 0x00ff0000c32b7812 */ /* 0x000fe200078ef8c0 */
[----:B------:R-:W-:Y:S01]  /*9dc0*/  HADD2.F32 R89, -RZ, R89.H1_H1 ;  /* 0x30000059ff597230 */ /* 0x000fe20000004100 */
[----:B------:R-:W-:Y:S01]  /*9dd0*/  F2FP.F16.E4M3.UNPACK_B R93, R95 ;  /* 0x0000005fff5d723e */ /* 0x000fe200020006ff */
[--C-:B------:R-:W-:Y:S01]  /*9de0*/  HADD2.F32 R183, -RZ, R90.reuse.H0_H0 ;  /* 0x2000005affb77230 */ /* 0x100fe20000004100 */
[----:B------:R-:W-:Y:S01]  /*9df0*/  LOP3.LUT R41, R198, 0xff0000, R41, 0xf8, !PT ;  /* 0x00ff0000c6297812 */ /* 0x000fe200078ef829 */
[----:B------:R-:W-:-:S02]  /*9e00*/  HADD2.F32 R188, -RZ, R90.H1_H1 ;  /* 0x3000005affbc7230 */ /* 0x000fc40000004100 */
[-C--:B------:R-:W-:Y:S01]  /*9e10*/  FMUL.FTZ R90, R185, R190.reuse ;  /* 0x000000beb95a7220 */ /* 0x080fe20000410000 */
[C---:B------:R-:W-:Y:S01]  /*9e20*/  FMUL.FTZ R190, R89.reuse, R190 ;  /* 0x000000be59be7220 */ /* 0x040fe20000410000 */
[-C--:B------:R-:W-:Y:S01]  /*9e30*/  FFMA.FTZ R52, R52, R183.reuse, -R191 ;  /* 0x000000b734347223 */ /* 0x080fe200000108bf */
[----:B------:R-:W-:Y:S01]  /*9e40*/  FFMA.FTZ R54, R54, R183, R189 ;  /* 0x000000b736367223 */ /* 0x000fe200000100bd */
[-C--:B------:R-:W-:Y:S01]  /*9e50*/  FFMA.FTZ R89, R89, R188.reuse, -R90 ;  /* 0x000000bc59597223 */ /* 0x080fe2000001085a */
[----:B------:R-:W-:Y:S01]  /*9e60*/  F2FP.F16.E4M3.UNPACK_B R183, R41 ;  /* 0x00000029ffb7723e */ /* 0x000fe200020006ff */
[----:B------:R-:W-:Y:S01]  /*9e70*/  FFMA.FTZ R185, R185, R188, R190 ;  /* 0x000000bcb9b97223 */ /* 0x000fe200000100be */
[----:B------:R-:W-:Y:S01]  /*9e80*/  F2FP.F16.E4M3.UNPACK_B R90, R91 ;  /* 0x0000005bff5a723e */ /* 0x000fe200020006ff */
[----:B------:R-:W-:Y:S01]  /*9e90*/  HADD2.F32 R190, -RZ, R93.H0_H0 ;  /* 0x2000005dffbe7230 */ /* 0x000fe20000004100 */
[----:B------:R-:W-:Y:S01]  /*9ea0*/  F2FP.F16.E4M3.UNPACK_B R188, R43 ;  /* 0x0000002bffbc723e */ /* 0x000fe200020006ff */
[----:B------:R-:W-:Y:S01]  /*9eb0*/  HADD2.F32 R192, -RZ, R183.H0_H0 ;  /* 0x200000b7ffc07230 */ /* 0x000fe20000004100 */
[----:B------:R-:W-:Y:S01]  /*9ec0*/  F2FP.F16.E4M3.UNPACK_B R95, R95.H1 ;  /* 0x0000005fff5f723e */ /* 0x000fe200030006ff */
[----:B------:R-:W-:Y:S01]  /*9ed0*/  HADD2.F32 R189, -RZ, R90.H0_H0 ;  /* 0x2000005affbd7230 */ /* 0x000fe20000004100 */
[----:B------:R-:W-:Y:S01]  /*9ee0*/  F2FP.F16.E4M3.UNPACK_B R91, R91.H1 ;  /* 0x0000005bff5b723e */ /* 0x000fe200030006ff */
[----:B------:R-:W-:-:S02]  /*9ef0*/  HADD2.F32 R191, -RZ, R188.H0_H0 ;  /* 0x200000bcffbf7230 */ /* 0x000fc40000004100 */
[CC--:B------:R-:W-:Y:S01]  /*9f00*/  FMUL.FTZ R194, R190.reuse, R192.reuse ;  /* 0x000000c0bec27220 */ /* 0x0c0fe20000410000 */
[----:B------:R-:W-:Y:S02]  /*9f10*/  HADD2.F32 R93, -RZ, R93.H1_H1 ;  /* 0x3000005dff5d7230 */ /* 0x000fe40000004100 */
[C---:B------:R-:W-:Y:S01]  /*9f20*/  FMUL.FTZ R193, R189.reuse, R192 ;  /* 0x000000c0bdc17220 */ /* 0x040fe20000410000 */
[----:B------:R-:W-:Y:S01]  /*9f30*/  F2FP.F16.E4M3.UNPACK_B R192, R43.H1 ;  /* 0x0000002bffc0723e */ /* 0x000fe200030006ff */
[-C--:B------:R-:W-:Y:S01]  /*9f40*/  FFMA.FTZ R189, R189, R191.reuse, -R194 ;  /* 0x000000bfbdbd7223 */ /* 0x080fe200000108c2 */
[----:B------:R-:W-:Y:S02]  /*9f50*/  HADD2.F32 R183, -RZ, R183.H1_H1 ;  /* 0x300000b7ffb77230 */ /* 0x000fe40000004100 */
[----:B------:R-:W-:Y:S01]  /*9f60*/  FFMA.FTZ R190, R190, R191, R193 ;  /* 0x000000bfbebe7223 */ /* 0x000fe200000100c1 */
[----:B------:R-:W-:Y:S01]  /*9f70*/  F2FP.F16.E4M3.UNPACK_B R193, R41.H1 ;  /* 0x00000029ffc1723e */ /* 0x000fe200030006ff */
[----:B------:R-:W-:Y:S01]  /*9f80*/  HADD2.F32 R191, -RZ, R95.H0_H0 ;  /* 0x2000005fffbf7230 */ /* 0x000fe20000004100 */
[----:B------:R-:W-:Y:S01]  /*9f90*/  F2FP.SATFINITE.E4M3.F32.PACK_AB_MERGE_C R226, R226, R232, RZ ;  /* 0x000000e8e2e2723e */ /* 0x000fe200048070ff */
[----:B------:R-:W-:Y:S01]  /*9fa0*/  HADD2.F32 R41, -RZ, R91.H0_H0 ;  /* 0x2000005bff297230 */ /* 0x000fe20000004100 */
[----:B------:R-:W-:Y:S01]  /*9fb0*/  F2FP.SATFINITE.E4M3.F32.PACK_AB_MERGE_C R54, R185, R54, RZ ;  /* 0x00000036b936723e */ /* 0x000fe200048070ff */
[----:B------:R-:W-:Y:S01]  /*9fc0*/  HADD2.F32 R198, -RZ, R193.H0_H0 ;  /* 0x200000c1ffc67230 */ /* 0x000fe20000004100 */
[----:B------:R-:W-:Y:S01]  /*9fd0*/  F2FP.SATFINITE.E4M3.F32.PACK_AB_MERGE_C R227, R227, R230, R226 ;  /* 0x000000e6e3e3723e */ /* 0x000fe200048070e2 */
[----:B------:R-:W-:Y:S01]  /*9fe0*/  HADD2.F32 R194, -RZ, R192.H0_H0 ;  /* 0x200000c0ffc27230 */ /* 0x000fe20000004100 */
[----:B------:R-:W-:Y:S01]  /*9ff0*/  F2FP.SATFINITE.E4M3.F32.PACK_AB_MERGE_C R52, R89, R52, RZ ;  /* 0x000000345934723e */ /* 0x000fe200048070ff */
[----:B------:R-:W-:-:S02]  /*a000*/  HADD2.F32 R95, -RZ, R95.H1_H1 ;  /* 0x3000005fff5f7230 */ /* 0x000fc40000004100 */
[-C--:B------:R-:W-:Y:S01]  /*a010*/  FMUL.FTZ R202, R191, R198.reuse ;  /* 0x000000c6bfca7220 */ /* 0x080fe20000410000 */
[----:B------:R-:W-:Y:S01]  /*a020*/  FMUL.FTZ R198, R41, R198 ;  /* 0x000000c629c67220 */ /* 0x000fe20000410000 */
[----:B------:R-:W-:Y:S01]  /*a030*/  HADD2.F32 R91, -RZ, R91.H1_H1 ;  /* 0x3000005bff5b7230 */ /* 0x000fe20000004100 */
[----:B------:R-:W-:Y:S01]  /*a040*/  F2FP.SATFINITE.E4M3.F32.PACK_AB_MERGE_C R55, R55, R40, R54 ;  /* 0x000000283737723e */ /* 0x000fe20004807036 */
[-C--:B------:R-:W-:Y:S01]  /*a050*/  FFMA.FTZ R41, R41, R194.reuse, -R202 ;  /* 0x000000c229297223 */ /* 0x080fe200000108ca */
[----:B------:R-:W-:Y:S01]  /*a060*/  FFMA.FTZ R43, R191, R194, R198 ;  /* 0x000000c2bf2b7223 */ /* 0x000fe200000100c6 */
[----:B------:R-:W-:Y:S01]  /*a070*/  HADD2.F32 R194, -RZ, R193.H1_H1 ;  /* 0x300000c1ffc27230 */ /* 0x000fe20000004100 */
[----:B------:R-:W-:Y:S01]  /*a080*/  F2FP.SATFINITE.E4M3.F32.PACK_AB_MERGE_C R89, R53, R42, R52 ;  /* 0x0000002a3559723e */ /* 0x000fe20004807034 */
[----:B------:R-:W-:Y:S02]  /*a090*/  HADD2.F32 R192, -RZ, R192.H1_H1 ;  /* 0x300000c0ffc07230 */ /* 0x000fe40000004100 */
[----:B------:R-:W-:-:S02]  /*a0a0*/  HADD2.F32 R90, -RZ, R90.H1_H1 ;  /* 0x3000005aff5a7230 */ /* 0x000fc40000004100 */
[-C--:B------:R-:W-:Y:S01]  /*a0b0*/  FMUL.FTZ R198, R95, R194.reuse ;  /* 0x000000c25fc67220 */ /* 0x080fe20000410000 */
[C---:B------:R-:W-:Y:S01]  /*a0c0*/  FMUL.FTZ R194, R91.reuse, R194 ;  /* 0x000000c25bc27220 */ /* 0x040fe20000410000 */
[----:B------:R-:W-:Y:S02]  /*a0d0*/  HADD2.F32 R188, -RZ, R188.H1_H1 ;  /* 0x300000bcffbc7230 */ /* 0x000fe40000004100 */
[-C--:B------:R-:W-:Y:S01]  /*a0e0*/  FFMA.FTZ R198, R91, R192.reuse, -R198 ;  /* 0x000000c05bc67223 */ /* 0x080fe200000108c6 */
[----:B------:R-:W-:Y:S01]  /*a0f0*/  FFMA.FTZ R194, R95, R192, R194 ;  /* 0x000000c05fc27223 */ /* 0x000fe200000100c2 */
[CC--:B------:R-:W-:Y:S01]  /*a100*/  FMUL.FTZ R91, R93.reuse, R183.reuse ;  /* 0x000000b75d5b7220 */ /* 0x0c0fe20000410000 */
[----:B------:R-:W-:Y:S02]  /*a110*/  FMUL.FTZ R192, R90, R183 ;  /* 0x000000b75ac07220 */ /* 0x000fe40000410000 */
[----:B------:R-:W-:Y:S01]  /*a120*/  F2FP.SATFINITE.E4M3.F32.PACK_AB_MERGE_C R41, R198, R41, RZ ;  /* 0x00000029c629723e */ /* 0x000fe200048070ff */
[-C--:B------:R-:W-:Y:S01]  /*a130*/  FFMA.FTZ R90, R90, R188.reuse, -R91 ;  /* 0x000000bc5a5a7223 */ /* 0x080fe2000001085b */
[----:B------:R-:W-:Y:S01]  /*a140*/  FFMA.FTZ R93, R93, R188, R192 ;  /* 0x000000bc5d5d7223 */ /* 0x000fe200000100c0 */
[----:B------:R-:W-:-:S03]  /*a150*/  F2FP.SATFINITE.E4M3.F32.PACK_AB_MERGE_C R43, R194, R43, RZ ;  /* 0x0000002bc22b723e */ /* 0x000fc600048070ff */
[----:B------:R-:W-:Y:S01]  /*a160*/  F2FP.SATFINITE.E4M3.F32.PACK_AB_MERGE_C R91, R90, R189, R41 ;  /* 0x000000bd5a5b723e */ /* 0x000fe20004807029 */
[----:B------:R-:W-:Y:S01]  /*a170*/  IMAD.MOV.U32 R90, RZ, RZ, R227 ;  /* 0x000000ffff5a7224 */ /* 0x000fe200078e00e3 */
[----:B------:R-:W-:Y:S02]  /*a180*/  F2FP.SATFINITE.E4M3.F32.PACK_AB_MERGE_C R95, R93, R190, R43 ;  /* 0x000000be5d5f723e */ /* 0x000fe4000480702b */
[----:B------:R-:W-:-:S07]  /*a190*/  MOV R93, R55 ;  /* 0x00000037005d7202 */ /* 0x000fce0000000f00 */
.L_x_492:
[----:B------:R-:W-:Y:S05]  /*a1a0*/  BSYNC B3 ;  /* 0x0000000000037941 */ /* 0x000fea0003800000 */
.L_x_491:
[----:B------:R-:W-:-:S13]  /*a1b0*/  ISETP.GE.AND P4, PT, R187, R153, PT ;  /* 0x00000099bb00720c */ /* 0x000fda0003f86270 */
[--C-:B------:R-:W-:Y:S02]  /*a1c0*/  @!P4 SHF.R.S32.HI R41, RZ, 0x1f, R187.reuse ;  /* 0x0000001fff29c819 */ /* 0x100fe400000114bb */
[----:B------:R-:W-:-:S04]  /*a1d0*/  @!P4 IADD3 R43, P5, P6, R116, R142, R187 ;  /* 0x0000008e742bc210 */ /* 0x000fc80007ebe0bb */
[----:B------:R-:W-:Y:S02]  /*a1e0*/  @!P4 IADD3.X R52, R0, R178, R41, P5, P6 ;  /* 0x000000b20034c210 */ /* 0x000fe40002fec429 */
[----:B------:R-:W-:-:S05]  /*a1f0*/  IADD3 R40, P5, R186, R126, RZ ;  /* 0x0000007eba287210 */ /* 0x000fca0007fbe0ff */
[----:B------:R-:W-:Y:S01]  /*a200*/  IMAD.X R41, R184, 0x1, R127, P5 ;  /* 0x00000001b8297824 */ /* 0x000fe200028e067f */
[----:B------:R-:W-:-:S04]  /*a210*/  @!P4 IADD3 R42, P5, R43, R126, RZ ;  /* 0x0000007e2b2ac210 */ /* 0x000fc80007fbe0ff */
[----:B0-----:R0:W-:Y:S01]  /*a220*/  STG.E.128 desc[UR54][R40.64], R88 ;  /* 0x0000005828007986 */ /* 0x0011e2000c101d36 */
[----:B------:R-:W-:-:S05]  /*a230*/  @!P4 IMAD.X R43, R52, 0x1, R127, P5 ;  /* 0x00000001342bc824 */ /* 0x000fca00028e067f */
[----:B-1----:R0:W-:Y:S03]  /*a240*/  @!P4 STG.E.128 desc[UR54][R42.64], R92 ;  /* 0x0000005c2a00c986 */ /* 0x0021e6000c101d36 */
.L_x_490:
[----:B------:R-:W-:Y:S05]  /*a250*/  BSYNC B2 ;  /* 0x0000000000027941 */ /* 0x000fea0003800000 */
.L_x_489:
[----:B------:R-:W-:Y:S01]  /*a260*/  ISETP.NE.AND P4, PT, R33, RZ, PT ;  /* 0x000000ff2100720c */ /* 0x000fe20003f85270 */
[----:B------:R-:W-:-:S12]  /*a270*/  BSSY B2, `(.L_x_493) ;  /* 0x00000f5000027945 */ /* 0x000fd80003800000 */
[----:B------:R-:W-:Y:S05]  /*a280*/  @!P4 BRA `(.L_x_494) ;  /* 0x0000000c00ccc947 */ /* 0x000fea0003800000 */
[----:B0-----:R-:W-:Y:S01]  /*a290*/  SEL R40, R97, R158, !P3 ;  /* 0x0000009e61287207 */ /* 0x001fe20005800000 */
[----:B------:R-:W-:Y:S01]  /*a2a0*/  BSSY B3, `(.L_x_495) ;  /* 0x00000e7000037945 */ /* 0x000fe20003800000 */
[----:B------:R-:W-:Y:S02]  /*a2b0*/  IADD3 R89, P4, P5, R116, R142, R25 ;  /* 0x0000008e74597210 */ /* 0x000fe40007d9e019 */
[----:B------:R-:W-:Y:S02]  /*a2c0*/  SHF.R.S32.HI R41, RZ, 0x1f, R40 ;  /* 0x0000001fff297819 */ /* 0x000fe40000011428 */
[----:B------:R-:W-:Y:S02]  /*a2d0*/  IADD3.X R88, R0, R178, R29, P4, P5 ;  /* 0x000000b200587210 */ /* 0x000fe400027ea41d */
[----:B------:R-:W-:Y:S02]  /*a2e0*/  LEA.HI R40, R41, R40, RZ, 0x5 ;  /* 0x0000002829287211 */ /* 0x000fe400078f28ff */
[----:B------:R-:W-:-:S02]  /*a2f0*/  ISETP.GE.AND P4, PT, R169, R136, PT ;  /* 0x00000088a900720c */ /* 0x000fc40003f86270 */
[----:B------:R-:W-:-:S04]  /*a300*/  LEA.HI.SX32 R40, R40, R21, 0x1b ;  /* 0x0000001528287211 */ /* 0x000fc800078fdaff */
[----:B------:R-:W-:Y:S02]  /*a310*/  SHF.R.S32.HI R41, RZ, 0x1f, R40 ;  /* 0x0000001fff297819 */ /* 0x000fe40000011428 */
[----:B------:R-:W-:Y:S02]  /*a320*/  SHF.L.U32 R91, R40, 0x4, RZ ;  /* 0x00000004285b7819 */ /* 0x000fe400000006ff */
[----:B------:R-:W-:Y:S02]  /*a330*/  LEA.HI R41, R41, R40, RZ, 0x2 ;  /* 0x0000002829297211 */ /* 0x000fe400078f10ff */
[----:B------:R-:W-:Y:S02]  /*a340*/  LOP3.LUT R40, R172, 0x30, R91, 0xf8, !PT ;  /* 0x00000030ac287812 */ /* 0x000fe400078ef85b */
[----:B------:R-:W-:Y:S02]  /*a350*/  SHF.R.S32.HI R41, RZ, 0x2, R41 ;  /* 0x00000002ff297819 */ /* 0x000fe40000011429 */
[----:B------:R-:W-:-:S03]  /*a360*/  LOP3.LUT R40, R40, R173, RZ, 0x3c, !PT ;  /* 0x000000ad28287212 */ /* 0x000fc600078e3cff */
[----:B------:R-:W-:-:S04]  /*a370*/  IMAD R41, R41, 0x2800, R174 ;  /* 0x0000280029297824 */ /* 0x000fc800078e02ae */
[----:B------:R-:W-:Y:S02]  /*a380*/  IMAD.IADD R40, R41, 0x1, R40 ;  /* 0x0000000129287824 */ /* 0x000fe400078e0228 */
[C---:B------:R-:W-:Y:S02]  /*a390*/  IMAD R41, R19.reuse, 0x7800, R134 ;  /* 0x0000780013297824 */ /* 0x040fe400078e0286 */
[----:B------:R-:W-:Y:S02]  /*a3a0*/  IMAD R43, R19, 0x7800, R40 ;  /* 0x00007800132b7824 */ /* 0x000fe400078e0228 */
[C---:B------:R-:W-:Y:S02]  /*a3b0*/  IMAD.IADD R41, R18.reuse, 0x1, R41 ;  /* 0x0000000112297824 */ /* 0x040fe400078e0229 */
[----:B------:R-:W-:-:S04]  /*a3c0*/  IMAD.IADD R52, R18, 0x1, R43 ;  /* 0x0000000112347824 */ /* 0x000fc800078e022b */
[----:B------:R-:W0:Y:S04]  /*a3d0*/  LDS.128 R40, [R41+0x1a400] ;  /* 0x01a4000029287984 */ /* 0x000e280000000c00 */
[----:B------:R-:W1:Y:S01]  /*a3e0*/  LDS.128 R52, [R52+0x1a400] ;  /* 0x01a4000034347984 */ /* 0x000e620000000c00 */
[----:B------:R-:W-:Y:S05]  /*a3f0*/  @P4 BRA `(.L_x_496) ;  /* 0x0000000c00444947 */ /* 0x000fea0003800000 */
[----:B------:R-:W-:Y:S02]  /*a400*/  SHF.R.U32.HI R185, RZ, 0x8, R57 ;  /* 0x00000008ffb97819 */ /* 0x000fe40000011639 */
[--C-:B------:R-:W-:Y:S02]  /*a410*/  SHF.R.U32.HI R183, RZ, 0x8, R47.reuse ;  /* 0x00000008ffb77819 */ /* 0x100fe4000001162f */
[----:B------:R-:W-:Y:S02]  /*a420*/  LOP3.LUT R92, R47, 0xff0000ff, RZ, 0xc0, !PT ;  /* 0xff0000ff2f5c7812 */ /* 0x000fe400078ec0ff */
[----:B------:R-:W-:Y:S01]  /*a430*/  SHF.R.U32.HI R46, RZ, 0x10, R47 ;  /* 0x00000010ff2e7819 */ /* 0x000fe2000001162f */
[----:B------:R-:W-:Y:S01]  /*a440*/  IMAD.SHL.U32 R47, R185, 0x100, RZ ;  /* 0x00000100b92f7824 */ /* 0x000fe200078e00ff */
[----:B------:R-:W-:Y:S01]  /*a450*/  SHF.R.U32.HI R93, RZ, 0x8, R45 ;  /* 0x00000008ff5d7819 */ /* 0x000fe2000001162d */
[----:B------:R-:W-:Y:S01]  /*a460*/  IMAD.SHL.U32 R183, R183, 0x100, RZ ;  /* 0x00000100b7b77824 */ /* 0x000fe200078e00ff */
[----:B------:R-:W-:Y:S01]  /*a470*/  LOP3.LUT R44, R57, 0xff0000ff, RZ, 0xc0, !PT ;  /* 0xff0000ff392c7812 */ /* 0x000fe200078ec0ff */
[----:B------:R-:W-:Y:S01]  /*a480*/  IMAD.U32 R46, R46, 0x10000, RZ ;  /* 0x000100002e2e7824 */ /* 0x000fe200078e00ff */
[----:B------:R-:W-:Y:S01]  /*a490*/  SHF.R.U32.HI R184, RZ, 0x10, R57 ;  /* 0x00000010ffb87819 */ /* 0x000fe20000011639 */
[----:B------:R-:W-:Y:S01]  /*a4a0*/  IMAD.SHL.U32 R93, R93, 0x100, RZ ;  /* 0x000001005d5d7824 */ /* 0x000fe200078e00ff */
[----:B------:R-:W-:Y:S01]  /*a4b0*/  SHF.R.U32.HI R95, RZ, 0x8, R59 ;  /* 0x00000008ff5f7819 */ /* 0x000fe2000001163b */
[----:B-1----:R-:W-:Y:S01]  /*a4c0*/  IMAD.MOV.U32 R57, RZ, RZ, R52 ;  /* 0x000000ffff397224 */ /* 0x002fe200078e0034 */
[----:B------:R-:W-:Y:S01]  /*a4d0*/  LOP3.LUT R44, R44, 0xff00, R47, 0xf8, !PT ;  /* 0x0000ff002c2c7812 */ /* 0x000fe200078ef82f */
[----:B------:R-:W-:Y:S01]  /*a4e0*/  IMAD.U32 R47, R184, 0x10000, RZ ;  /* 0x00010000b82f7824 */ /* 0x000fe200078e00ff */
[----:B------:R-:W-:Y:S01]  /*a4f0*/  LOP3.LUT R58, R59, 0xff0000ff, RZ, 0xc0, !PT ;  /* 0xff0000ff3b3a7812 */ /* 0x000fe200078ec0ff */
[----:B0-----:R-:W-:Y:S01]  /*a500*/  IMAD.MOV.U32 R52, RZ, RZ, R42 ;  /* 0x000000ffff347224 */ /* 0x001fe200078e002a */
[----:B------:R-:W-:-:S02]  /*a510*/  SHF.R.U32.HI R94, RZ, 0x10, R59 ;  /* 0x00000010ff5e7819 */ /* 0x000fc4000001163b */
[----:B------:R-:W-:Y:S02]  /*a520*/  LOP3.LUT R90, R45, 0xff0000ff, RZ, 0xc0, !PT ;  /* 0xff0000ff2d5a7812 */ /* 0x000fe400078ec0ff */
[----:B------:R-:W-:Y:S02]  /*a530*/  SHF.L.U32 R59, R95, 0x8, RZ ;  /* 0x000000085f3b7819 */ /* 0x000fe400000006ff */
[----:B------:R-:W-:Y:S02]  /*a540*/  MOV R56, R40 ;  /* 0x0000002800387202 */ /* 0x000fe40000000f00 */
[----:B------:R-:W-:Y:S02]  /*a550*/  LOP3.LUT R95, R90, 0xff00, R93, 0xf8, !PT ;  /* 0x0000ff005a5f7812 */ /* 0x000fe400078ef85d */
[----:B------:R-:W-:Y:S02]  /*a560*/  LOP3.LUT R40, R58, 0xff00, R59, 0xf8, !PT ;  /* 0x0000ff003a287812 */ /* 0x000fe400078ef83b */
[----:B------:R-:W-:-:S02]  /*a570*/  LOP3.LUT R44, R44, 0xff0000, R47, 0xf8, !PT ;  /* 0x00ff00002c2c7812 */ /* 0x000fc400078ef82f */
[----:B------:R-:W-:Y:S02]  /*a580*/  F2FP.F16.E4M3.UNPACK_B R93, R179.H1 ;  /* 0x000000b3ff5d723e */ /* 0x000fe400030006ff */
[----:B------:R-:W-:Y:S02]  /*a590*/  F2FP.F16.E4M3.UNPACK_B R90, R57.H1 ;  /* 0x00000039ff5a723e */ /* 0x000fe400030006ff */
[----:B------:R-:W-:Y:S01]  /*a5a0*/  SHF.L.U32 R47, R94, 0x10, RZ ;  /* 0x000000105e2f7819 */ /* 0x000fe200000006ff */
[--C-:B------:R-:W-:Y:S01]  /*a5b0*/  HADD2.F32 R42, -RZ, R93.reuse.H0_H0 ;  /* 0x2000005dff2a7230 */ /* 0x100fe20000004100 */
[----:B------:R-:W-:Y:S01]  /*a5c0*/  F2FP.F16.E4M3.UNPACK_B R58, R56.H1 ;  /* 0x00000038ff3a723e */ /* 0x000fe200030006ff */
[----:B------:R-:W-:Y:S01]  /*a5d0*/  HADD2.F32 R59, -RZ, R90.H0_H0 ;  /* 0x2000005aff3b7230 */ /* 0x000fe20000004100 */
[----:B------:R-:W-:Y:S01]  /*a5e0*/  LOP3.LUT R183, R92, 0xff00, R183, 0xf8, !PT ;  /* 0x0000ff005cb77812 */ /* 0x000fe200078ef8b7 */
[----:B------:R-:W-:Y:S01]  /*a5f0*/  HADD2.F32 R93, -RZ, R93.H1_H1 ;  /* 0x3000005dff5d7230 */ /* 0x000fe20000004100 */
[----:B------:R-:W-:-:S02]  /*a600*/  F2FP.F16.E4M3.UNPACK_B R92, R181.H1 ;  /* 0x000000b5ff5c723e */ /* 0x000fc400030006ff */
[----:B------:R-:W-:Y:S01]  /*a610*/  SHF.R.U32.HI R45, RZ, 0x10, R45 ;  /* 0x00000010ff2d7819 */ /* 0x000fe2000001162d */
[-C--:B------:R-:W-:Y:S01]  /*a620*/  FMUL.FTZ R186, R59, R42.reuse ;  /* 0x0000002a3bba7220 */ /* 0x080fe20000410000 */
[----:B------:R-:W-:Y:S01]  /*a630*/  LOP3.LUT R40, R40, 0xff0000, R47, 0xf8, !PT ;  /* 0x00ff000028287812 */ /* 0x000fe200078ef82f */
[----:B------:R-:W-:Y:S01]  /*a640*/  HADD2.F32 R47, -RZ, R58.H0_H0 ;  /* 0x2000003aff2f7230 */ /* 0x000fe20000004100 */
[----:B------:R-:W-:Y:S01]  /*a650*/  F2FP.F16.E4M3.UNPACK_B R179, R179 ;  /* 0x000000b3ffb3723e */ /* 0x000fe200020006ff */
[--C-:B------:R-:W-:Y:S01]  /*a660*/  HADD2.F32 R94, -RZ, R92.reuse.H0_H0 ;  /* 0x2000005cff5e7230 */ /* 0x100fe20000004100 */
[----:B------:R-:W-:Y:S01]  /*a670*/  F2FP.F16.E4M3.UNPACK_B R181, R181 ;  /* 0x000000b5ffb5723e */ /* 0x000fe200020006ff */
[----:B------:R-:W-:Y:S02]  /*a680*/  IMAD.U32 R184, R45, 0x10000, RZ ;  /* 0x000100002db87824 */ /* 0x000fe400078e00ff */
[----:B------:R-:W-:Y:S01]  /*a690*/  FMUL.FTZ R188, R47, R42 ;  /* 0x0000002a2fbc7220 */ /* 0x000fe20000410000 */
[----:B------:R-:W-:Y:S01]  /*a6a0*/  LOP3.LUT R42, R183, 0xff0000, R46, 0xf8, !PT ;  /* 0x00ff0000b72a7812 */ /* 0x000fe200078ef82e */
[-C--:B------:R-:W-:Y:S01]  /*a6b0*/  FFMA.FTZ R46, R47, R94.reuse, -R186 ;  /* 0x0000005e2f2e7223 */ /* 0x080fe200000108ba */
[----:B------:R-:W-:Y:S01]  /*a6c0*/  HADD2.F32 R183, -RZ, R179.H0_H0 ;  /* 0x200000b3ffb77230 */ /* 0x000fe20000004100 */
[----:B------:R-:W-:Y:S01]  /*a6d0*/  LOP3.LUT R45, R95, 0xff0000, R184, 0xf8, !PT ;  /* 0x00ff00005f2d7812 */ /* 0x000fe200078ef8b8 */
[----:B------:R-:W-:Y:S01]  /*a6e0*/  FFMA.FTZ R47, R59, R94, R188 ;  /* 0x0000005e3b2f7223 */ /* 0x000fe200000100bc */
[----:B------:R-:W-:Y:S01]  /*a6f0*/  HADD2.F32 R95, -RZ, R92.H1_H1 ;  /* 0x3000005cff5f7230 */ /* 0x000fe20000004100 */
[----:B------:R-:W-:Y:S01]  /*a700*/  F2FP.F16.E4M3.UNPACK_B R92, R57 ;  /* 0x00000039ff5c723e */ /* 0x000fe200020006ff */
[----:B------:R-:W-:-:S02]  /*a710*/  HADD2.F32 R59, -RZ, R58.H1_H1 ;  /* 0x3000003aff3b7230 */ /* 0x000fc40000004100 */
[----:B------:R-:W-:Y:S01]  /*a720*/  HADD2.F32 R94, -RZ, R90.H1_H1 ;  /* 0x3000005aff5e7230 */ /* 0x000fe20000004100 */
[----:B------:R-:W-:Y:S01]  /*a730*/  F2FP.F16.E4M3.UNPACK_B R90, R56 ;  /* 0x00000038ff5a723e */ /* 0x000fe200020006ff */
[----:B------:R-:W-:Y:S02]  /*a740*/  HADD2.F32 R179, -RZ, R179.H1_H1 ;  /* 0x300000b3ffb37230 */ /* 0x000fe40000004100 */
[CC--:B------:R-:W-:Y:S01]  /*a750*/  FMUL.FTZ R185, R59.reuse, R93.reuse ;  /* 0x0000005d3bb97220 */ /* 0x0c0fe20000410000 */
[C---:B------:R-:W-:Y:S01]  /*a760*/  FMUL.FTZ R56, R94.reuse, R93 ;  /* 0x0000005d5e387220 */ /* 0x040fe20000410000 */
[----:B------:R-:W-:Y:S02]  /*a770*/  HADD2.F32 R93, -RZ, R92.H0_H0 ;  /* 0x2000005cff5d7230 */ /* 0x000fe40000004100 */
[----:B------:R-:W-:Y:S02]  /*a780*/  HADD2.F32 R58, -RZ, R90.H0_H0 ;  /* 0x2000005aff3a7230 */ /* 0x000fe40000004100 */
[-C--:B------:R-:W-:Y:S01]  /*a790*/  FFMA.FTZ R57, R59, R95.reuse, -R56 ;  /* 0x0000005f3b397223 */ /* 0x080fe20000010838 */
[----:B------:R-:W-:Y:S01]  /*a7a0*/  FFMA.FTZ R56, R94, R95, R185 ;  /* 0x0000005f5e387223 */ /* 0x000fe200000100b9 */
[----:B------:R-:W-:-:S02]  /*a7b0*/  HADD2.F32 R59, -RZ, R181.H0_H0 ;  /* 0x200000b5ff3b7230 */ /* 0x000fc40000004100 */
[CC--:B------:R-:W-:Y:S01]  /*a7c0*/  FMUL.FTZ R95, R93.reuse, R183.reuse ;  /* 0x000000b75d5f7220 */ /* 0x0c0fe20000410000 */
[C---:B------:R-:W-:Y:S01]  /*a7d0*/  FMUL.FTZ R184, R58.reuse, R183 ;  /* 0x000000b73ab87220 */ /* 0x040fe20000410000 */
[----:B------:R-:W-:Y:S01]  /*a7e0*/  HADD2.F32 R94, -RZ, R92.H1_H1 ;  /* 0x3000005cff5e7230 */ /* 0x000fe20000004100 */
[----:B------:R-:W-:Y:S01]  /*a7f0*/  F2FP.F16.E4M3.UNPACK_B R92, R52.H1 ;  /* 0x00000034ff5c723e */ /* 0x000fe200030006ff */
[----:B------:R-:W-:Y:S02]  /*a800*/  HADD2.F32 R90, -RZ, R90.H1_H1 ;  /* 0x3000005aff5a7230 */ /* 0x000fe40000004100 */
[-C--:B------:R-:W-:Y:S01]  /*a810*/  FFMA.FTZ R58, R58, R59.reuse, -R95 ;  /* 0x0000003b3a3a7223 */ /* 0x080fe2000001085f */
[----:B------:R-:W-:Y:S01]  /*a820*/  FFMA.FTZ R59, R93, R59, R184 ;  /* 0x0000003b5d3b7223 */ /* 0x000fe200000100b8 */
[----:B------:R-:W-:Y:S02]  /*a830*/  HADD2.F32 R181, -RZ, R181.H1_H1 ;  /* 0x300000b5ffb57230 */ /* 0x000fe40000004100 */
[-C--:B------:R-:W-:Y:S01]  /*a840*/  FMUL.FTZ R93, R94, R179.reuse ;  /* 0x000000b35e5d7220 */ /* 0x080fe20000410000 */
[----:B------:R-:W-:Y:S01]  /*a850*/  F2FP.F16.E4M3.UNPACK_B R184, R180.H1 ;  /* 0x000000b4ffb8723e */ /* 0x000fe200030006ff */
[C---:B------:R-:W-:Y:S01]  /*a860*/  FMUL.FTZ R187, R90.reuse, R179 ;  /* 0x000000b35abb7220 */ /* 0x040fe20000410000 */
[----:B------:R-:W-:Y:S01]  /*a870*/  F2FP.F16.E4M3.UNPACK_B R95, R54.H1 ;  /* 0x00000036ff5f723e */ /* 0x000fe200030006ff */
[----:B------:R-:W-:Y:S01]  /*a880*/  FFMA.FTZ R93, R90, R181, -R93 ;  /* 0x000000b55a5d7223 */ /* 0x000fe2000001085d */
[----:B------:R-:W-:Y:S01]  /*a890*/  F2FP.F16.E4M3.UNPACK_B R183, R182.H1 ;  /* 0x000000b6ffb7723e */ /* 0x000fe200030006ff */
[----:B------:R-:W-:-:S02]  /*a8a0*/  HADD2.F32 R185, -RZ, R184.H0_H0 ;  /* 0x200000b8ffb97230 */ /* 0x000fc40000004100 */
[----:B------:R-:W-:Y:S01]  /*a8b0*/  FFMA.FTZ R90, R94, R181, R187 ;  /* 0x000000b55e5a7223 */ /* 0x000fe200000100bb */
[----:B------:R-:W-:Y:S01]  /*a8c0*/  HADD2.F32 R179, -RZ, R95.H0_H0 ;  /* 0x2000005fffb37230 */ /* 0x000fe20000004100 */
[----:B------:R-:W-:Y:S01]  /*a8d0*/  F2FP.F16.E4M3.UNPACK_B R180, R180 ;  /* 0x000000b4ffb4723e */ /* 0x000fe200020006ff */
[----:B------:R-:W-:Y:S01]  /*a8e0*/  HADD2.F32 R94, -RZ, R92.H0_H0 ;  /* 0x2000005cff5e7230 */ /* 0x000fe20000004100 */
[----:B------:R-:W-:Y:S01]  /*a8f0*/  F2FP.F16.E4M3.UNPACK_B R52, R52 ;  /* 0x00000034ff34723e */ /* 0x000fe200020006ff */
[----:B------:R-:W-:Y:S02]  /*a900*/  HADD2.F32 R188, -RZ, R184.H1_H1 ;  /* 0x300000b8ffbc7230 */ /* 0x000fe40000004100 */
[-C--:B------:R-:W-:Y:S01]  /*a910*/  FMUL.FTZ R187, R179, R185.reuse ;  /* 0x000000b9b3bb7220 */ /* 0x080fe20000410000 */
[----:B------:R-:W-:Y:S02]  /*a920*/  HADD2.F32 R184, -RZ, R183.H0_H0 ;  /* 0x200000b7ffb87230 */ /* 0x000fe40000004100 */
[----:B------:R-:W-:Y:S01]  /*a930*/  FMUL.FTZ R190, R94, R185 ;  /* 0x000000b95ebe7220 */ /* 0x000fe20000410000 */
[----:B------:R-:W-:Y:S01]  /*a940*/  HADD2.F32 R181, -RZ, R95.H1_H1 ;  /* 0x3000005fffb57230 */ /* 0x000fe20000004100 */
[----:B------:R-:W-:Y:S01]  /*a950*/  F2FP.F16.E4M3.UNPACK_B R182, R182 ;  /* 0x000000b6ffb6723e */ /* 0x000fe200020006ff */
[----:B------:R-:W-:-:S02]  /*a960*/  HADD2.F32 R95, -RZ, R92.H1_H1 ;  /* 0x3000005cff5f7230 */ /* 0x000fc40000004100 */
[-C--:B------:R-:W-:Y:S01]  /*a970*/  FFMA.FTZ R92, R94, R184.reuse, -R187 ;  /* 0x000000b85e5c7223 */ /* 0x080fe200000108bb */
[----:B------:R-:W-:Y:S01]  /*a980*/  FFMA.FTZ R94, R179, R184, R190 ;  /* 0x000000b8b35e7223 */ /* 0x000fe200000100be */
[----:B------:R-:W-:Y:S01]  /*a990*/  F2FP.F16.E4M3.UNPACK_B R179, R54 ;  /* 0x00000036ffb3723e */ /* 0x000fe200020006ff */
[----:B------:R-:W-:Y:S02]  /*a9a0*/  HADD2.F32 R186, -RZ, R183.H1_H1 ;  /* 0x300000b7ffba7230 */ /* 0x000fe40000004100 */
[-C--:B------:R-:W-:Y:S01]  /*a9b0*/  FMUL.FTZ R192, R181, R188.reuse ;  /* 0x000000bcb5c07220 */ /* 0x080fe20000410000 */
[----:B------:R-:W-:Y:S01]  /*a9c0*/  FMUL.FTZ R188, R95, R188 ;  /* 0x000000bc5fbc7220 */ /* 0x000fe20000410000 */
[--C-:B------:R-:W-:Y:S01]  /*a9d0*/  HADD2.F32 R183, -RZ, R180.reuse.H0_H0 ;  /* 0x200000b4ffb77230 */ /* 0x100fe20000004100 */
[----:B------:R-:W-:Y:S01]  /*a9e0*/  F2FP.SATFINITE.E4M3.F32.PACK_AB_MERGE_C R46, R57, R46, RZ ;  /* 0x0000002e392e723e */ /* 0x000fe200048070ff */
[----:B------:R-:W-:Y:S02]  /*a9f0*/  HADD2.F32 R184, -RZ, R180.H1_H1 ;  /* 0x300000b4ffb87230 */ /* 0x000fe40000004100 */
[----:B------:R-:W-:Y:S01]  /*aa00*/  FFMA.FTZ R189, R181, R186, R188 ;  /* 0x000000bab5bd7223 */ /* 0x000fe200000100bc */
[----:B------:R-:W-:-:S02]  /*aa10*/  HADD2.F32 R180, -RZ, R179.H0_H0 ;  /* 0x200000b3ffb47230 */ /* 0x000fc40000004100 */
[----:B------:R-:W-:Y:S01]  /*aa20*/  FFMA.FTZ R95, R95, R186, -R192 ;  /* 0x000000ba5f5f7223 */ /* 0x000fe200000108c0 */
[----:B------:R-:W-:Y:S01]  /*aa30*/  HADD2.F32 R54, -RZ, R52.H0_H0 ;  /* 0x20000034ff367230 */ /* 0x000fe20000004100 */
[----:B------:R-:W-:Y:S01]  /*aa40*/  F2FP.F16.E4M3.UNPACK_B R57, R41 ;  /* 0x00000029ff39723e */ /* 0x000fe200020006ff */
[----:B------:R-:W-:Y:S02]  /*aa50*/  HADD2.F32 R179, -RZ, R179.H1_H1 ;  /* 0x300000b3ffb37230 */ /* 0x000fe40000004100 */
[-C--:B------:R-:W-:Y:S01]  /*aa60*/  FMUL.FTZ R185, R180, R183.reuse ;  /* 0x000000b7b4b97220 */ /* 0x080fe20000410000 */
[----:B------:R-:W-:Y:S02]  /*aa70*/  HADD2.F32 R181, -RZ, R182.H0_H0 ;  /* 0x200000b6ffb57230 */ /* 0x000fe40000004100 */
[----:B------:R-:W-:Y:S01]  /*aa80*/  FMUL.FTZ R183, R54, R183 ;  /* 0x000000b736b77220 */ /* 0x000fe20000410000 */
[----:B------:R-:W-:Y:S02]  /*aa90*/  HADD2.F32 R52, -RZ, R52.H1_H1 ;  /* 0x30000034ff347230 */ /* 0x000fe40000004100 */
[----:B------:R-:W-:Y:S01]  /*aaa0*/  FMUL.FTZ R187, R179, R184 ;  /* 0x000000b8b3bb7220 */ /* 0x000fe20000410000 */
[----:B------:R-:W-:-:S02]  /*aab0*/  HADD2.F32 R182, -RZ, R182.H1_H1 ;  /* 0x300000b6ffb67230 */ /* 0x000fc40000004100 */
[-C--:B------:R-:W-:Y:S01]  /*aac0*/  FFMA.FTZ R185, R54, R181.reuse, -R185 ;  /* 0x000000b536b97223 */ /* 0x080fe200000108b9 */
[----:B------:R-:W-:Y:S01]  /*aad0*/  FFMA.FTZ R54, R180, R181, R183 ;  /* 0x000000b5b4367223 */ /* 0x000fe200000100b7 */
[C---:B------:R-:W-:Y:S01]  /*aae0*/  FMUL.FTZ R184, R52.reuse, R184 ;  /* 0x000000b834b87220 */ /* 0x040fe20000410000 */
[----:B------:R-:W-:Y:S01]  /*aaf0*/  F2FP.SATFINITE.E4M3.F32.PACK_AB_MERGE_C R95, R95, R92, RZ ;  /* 0x0000005c5f5f723e */ /* 0x000fe200048070ff */
[-C--:B------:R-:W-:Y:S01]  /*ab00*/  FFMA.FTZ R180, R52, R182.reuse, -R187 ;  /* 0x000000b634b47223 */ /* 0x080fe200000108bb */
[----:B------:R-:W-:Y:S01]  /*ab10*/  F2FP.SATFINITE.E4M3.F32.PACK_AB_MERGE_C R52, R56, R47, RZ ;  /* 0x0000002f3834723e */ /* 0x000fe200048070ff */
[----:B------:R-:W-:Y:S01]  /*ab20*/  FFMA.FTZ R179, R179, R182, R184 ;  /* 0x000000b6b3b37223 */ /* 0x000fe200000100b8 */
[----:B------:R-:W-:Y:S01]  /*ab30*/  F2FP.SATFINITE.E4M3.F32.PACK_AB_MERGE_C R47, R93, R58, R46 ;  /* 0x0000003a5d2f723e */ /* 0x000fe2000480702e */
[----:B------:R-:W-:Y:S01]  /*ab40*/  HADD2.F32 R56, -RZ, R57.H0_H0 ;  /* 0x20000039ff387230 */ /* 0x000fe20000004100 */
[----:B------:R-:W-:Y:S02]  /*ab50*/  F2FP.F16.E4M3.UNPACK_B R92, R53 ;  /* 0x00000035ff5c723e */ /* 0x000fe400020006ff */
[----:B------:R-:W-:-:S02]  /*ab60*/  F2FP.F16.E4M3.UNPACK_B R58, R45 ;  /* 0x0000002dff3a723e */ /* 0x000fc400020006ff */
[----:B------:R-:W-:Y:S02]  /*ab70*/  F2FP.SATFINITE.E4M3.F32.PACK_AB_MERGE_C R189, R189, R94, RZ ;  /* 0x0000005ebdbd723e */ /* 0x000fe400048070ff */
[----:B------:R-:W-:Y:S01]  /*ab80*/  F2FP.SATFINITE.E4M3.F32.PACK_AB_MERGE_C R52, R90, R59, R52 ;  /* 0x0000003b5a34723e */ /* 0x000fe20004807034 */
[----:B------:R-:W-:Y:S01]  /*ab90*/  HADD2.F32 R59, -RZ, R92.H0_H0 ;  /* 0x2000005cff3b7230 */ /* 0x000fe20000004100 */
[----:B------:R-:W-:Y:S01]  /*aba0*/  F2FP.F16.E4M3.UNPACK_B R90, R44 ;  /* 0x0000002cff5a723e */ /* 0x000fe200020006ff */
[----:B------:R-:W-:Y:S01]  /*abb0*/  HADD2.F32 R94, -RZ, R58.H0_H0 ;  /* 0x2000003aff5e7230 */ /* 0x000fe20000004100 */
[----:B------:R-:W-:Y:S01]  /*abc0*/  F2FP.SATFINITE.E4M3.F32.PACK_AB_MERGE_C R54, R179, R54, R189 ;  /* 0x00000036b336723e */ /* 0x000fe200048070bd */
[----:B------:R-:W-:Y:S01]  /*abd0*/  HADD2.F32 R92, -RZ, R92.H1_H1 ;  /* 0x3000005cff5c7230 */ /* 0x000fe20000004100 */
[----:B------:R-:W-:Y:S01]  /*abe0*/  F2FP.SATFINITE.E4M3.F32.PACK_AB_MERGE_C R46, R180, R185, R95 ;  /* 0x000000b9b42e723e */ /* 0x000fe2000480705f */
[----:B------:R-:W-:Y:S02]  /*abf0*/  HADD2.F32 R93, -RZ, R90.H0_H0 ;  /* 0x2000005aff5d7230 */ /* 0x000fe40000004100 */
[-C--:B------:R-:W-:Y:S01]  /*ac00*/  FMUL.FTZ R179, R59, R94.reuse ;  /* 0x0000005e3bb37220 */ /* 0x080fe20000410000 */
[----:B------:R-:W-:Y:S01]  /*ac10*/  FMUL.FTZ R94, R56, R94 ;  /* 0x0000005e385e7220 */ /* 0x000fe20000410000 */
[----:B------:R-:W-:Y:S01]  /*ac20*/  HADD2.F32 R95, -RZ, R58.H1_H1 ;  /* 0x3000003aff5f7230 */ /* 0x000fe20000004100 */
[----:B------:R-:W-:Y:S01]  /*ac30*/  F2FP.F16.E4M3.UNPACK_B R53, R53.H1 ;  /* 0x00000035ff35723e */ /* 0x000fe200030006ff */
[----:B------:R-:W-:-:S02]  /*ac40*/  HADD2.F32 R58, -RZ, R57.H1_H1 ;  /* 0x30000039ff3a7230 */ /* 0x000fc40000004100 */
[-C--:B------:R-:W-:Y:S01]  /*ac50*/  FFMA.FTZ R56, R56, R93.reuse, -R179 ;  /* 0x0000005d38387223 */ /* 0x080fe200000108b3 */
[----:B------:R-:W-:Y:S01]  /*ac60*/  FFMA.FTZ R57, R59, R93, R94 ;  /* 0x0000005d3b397223 */ /* 0x000fe2000001005e */
[----:B------:R-:W-:Y:S02]  /*ac70*/  HADD2.F32 R93, -RZ, R90.H1_H1 ;  /* 0x3000005aff5d7230 */ /* 0x000fe40000004100 */
[-C--:B------:R-:W-:Y:S01]  /*ac80*/  FMUL.FTZ R179, R92, R95.reuse ;  /* 0x0000005f5cb37220 */ /* 0x080fe20000410000 */
[C---:B------:R-:W-:Y:S01]  /*ac90*/  FMUL.FTZ R95, R58.reuse, R95 ;  /* 0x0000005f3a5f7220 */ /* 0x040fe20000410000 */
[----:B------:R-:W-:Y:S01]  /*aca0*/  F2FP.F16.E4M3.UNPACK_B R94, R45.H1 ;  /* 0x0000002dff5e723e */ /* 0x000fe200030006ff */
[----:B------:R-:W-:Y:S01]  /*acb0*/  HADD2.F32 R90, -RZ, R53.H0_H0 ;  /* 0x20000035ff5a7230 */ /* 0x000fe20000004100 */
[----:B------:R-:W-:Y:S01]  /*acc0*/  F2FP.F16.E4M3.UNPACK_B R59, R41.H1 ;  /* 0x00000029ff3b723e */ /* 0x000fe200030006ff */
[-C--:B------:R-:W-:Y:S01]  /*acd0*/  FFMA.FTZ R41, R58, R93.reuse, -R179 ;  /* 0x0000005d3a297223 */ /* 0x080fe200000108b3 */
[----:B------:R-:W-:Y:S01]  /*ace0*/  FFMA.FTZ R58, R92, R93, R95 ;  /* 0x0000005d5c3a7223 */ /* 0x000fe2000001005f */
[----:B------:R-:W-:Y:S01]  /*acf0*/  F2FP.F16.E4M3.UNPACK_B R44, R44.H1 ;  /* 0x0000002cff2c723e */ /* 0x000fe200030006ff */
[----:B------:R-:W-:Y:S01]  /*ad00*/  HADD2.F32 R93, -RZ, R94.H0_H0 ;  /* 0x2000005eff5d7230 */ /* 0x000fe20000004100 */
[-C--:B------:R-:W-:Y:S01]  /*ad10*/  F2FP.F16.E4M3.UNPACK_B R184, R42.reuse.H1 ;  /* 0x0000002affb8723e */ /* 0x080fe200030006ff */
[----:B------:R-:W-:Y:S01]  /*ad20*/  HADD2.F32 R45, -RZ, R59.H0_H0 ;  /* 0x2000003bff2d7230 */ /* 0x000fe20000004100 */
[----:B------:R-:W-:Y:S01]  /*ad30*/  F2FP.F16.E4M3.UNPACK_B R183, R42 ;  /* 0x0000002affb7723e */ /* 0x000fe200020006ff */
[----:B------:R-:W-:-:S02]  /*ad40*/  HADD2.F32 R92, -RZ, R53.H1_H1 ;  /* 0x30000035ff5c7230 */ /* 0x000fc40000004100 */
[-C--:B------:R-:W-:Y:S01]  /*ad50*/  FMUL.FTZ R180, R90, R93.reuse ;  /* 0x0000005d5ab47220 */ /* 0x080fe20000410000 */
[----:B------:R-:W-:Y:S02]  /*ad60*/  HADD2.F32 R95, -RZ, R94.H1_H1 ;  /* 0x3000005eff5f7230 */ /* 0x000fe40000004100 */
[----:B------:R-:W-:Y:S01]  /*ad70*/  FMUL.FTZ R93, R45, R93 ;  /* 0x0000005d2d5d7220 */ /* 0x000fe20000410000 */
[----:B------:R-:W-:Y:S01]  /*ad80*/  HADD2.F32 R59, -RZ, R59.H1_H1 ;  /* 0x3000003bff3b7230 */ /* 0x000fe20000004100 */
[----:B------:R-:W-:Y:S01]  /*ad90*/  F2FP.F16.E4M3.UNPACK_B R181, R40.H1 ;  /* 0x00000028ffb5723e */ /* 0x000fe200030006ff */
[--C-:B------:R-:W-:Y:S02]  /*ada0*/  HADD2.F32 R53, -RZ, R44.reuse.H0_H0 ;  /* 0x2000002cff357230 */ /* 0x100fe40000004100 */
[-C--:B------:R-:W-:Y:S01]  /*adb0*/  FMUL.FTZ R182, R92, R95.reuse ;  /* 0x0000005f5cb67220 */ /* 0x080fe20000410000 */
[----:B------:R-:W-:Y:S02]  /*adc0*/  HADD2.F32 R94, -RZ, R44.H1_H1 ;  /* 0x3000002cff5e7230 */ /* 0x000fe40000004100 */
[----:B------:R-:W-:Y:S01]  /*add0*/  FMUL.FTZ R95, R59, R95 ;  /* 0x0000005f3b5f7220 */ /* 0x000fe20000410000 */
[----:B------:R-:W-:-:S02]  /*ade0*/  HADD2.F32 R185, -RZ, R184.H0_H0 ;  /* 0x200000b8ffb97230 */ /* 0x000fc40000004100 */
[-C--:B------:R-:W-:Y:S01]  /*adf0*/  FFMA.FTZ R44, R45, R53.reuse, -R180 ;  /* 0x000000352d2c7223 */ /* 0x080fe200000108b4 */
[----:B------:R-:W-:Y:S01]  /*ae00*/  FFMA.FTZ R45, R90, R53, R93 ;  /* 0x000000355a2d7223 */ /* 0x000fe2000001005d */
[-C--:B------:R-:W-:Y:S01]  /*ae10*/  FFMA.FTZ R53, R59, R94.reuse, -R182 ;  /* 0x0000005e3b357223 */ /* 0x080fe200000108b6 */
[----:B------:R-:W-:Y:S01]  /*ae20*/  FFMA.FTZ R90, R92, R94, R95 ;  /* 0x0000005e5c5a7223 */ /* 0x000fe2000001005f */
[-C--:B------:R-:W-:Y:S01]  /*ae30*/  F2FP.F16.E4M3.UNPACK_B R94, R55.reuse.H1 ;  /* 0x00000037ff5e723e */ /* 0x080fe200030006ff */
[----:B------:R-:W-:Y:S01]  /*ae40*/  HADD2.F32 R182, -RZ, R181.H0_H0 ;  /* 0x200000b5ffb67230 */ /* 0x000fe20000004100 */
[----:B------:R-:W-:Y:S01]  /*ae50*/  F2FP.F16.E4M3.UNPACK_B R93, R55 ;  /* 0x00000037ff5d723e */ /* 0x000fe200020006ff */
[----:B------:R-:W-:Y:S01]  /*ae60*/  HADD2.F32 R184, -RZ, R184.H1_H1 ;  /* 0x300000b8ffb87230 */ /* 0x000fe20000004100 */
[-C--:B------:R-:W-:Y:S01]  /*ae70*/  F2FP.F16.E4M3.UNPACK_B R59, R43.reuse ;  /* 0x0000002bff3b723e */ /* 0x080fe200020006ff */
[----:B------:R-:W-:Y:S01]  /*ae80*/  HADD2.F32 R179, -RZ, R94.H0_H0 ;  /* 0x2000005effb37230 */ /* 0x000fe20000004100 */
[----:B------:R-:W-:Y:S01]  /*ae90*/  F2FP.F16.E4M3.UNPACK_B R43, R43.H1 ;  /* 0x0000002bff2b723e */ /* 0x000fe200030006ff */
[----:B------:R-:W-:Y:S01]  /*aea0*/  HADD2.F32 R95, -RZ, R93.H0_H0 ;  /* 0x2000005dff5f7230 */ /* 0x000fe20000004100 */
[----:B------:R-:W-:Y:S01]  /*aeb0*/  F2FP.F16.E4M3.UNPACK_B R180, R40 ;  /* 0x00000028ffb4723e */ /* 0x000fe200020006ff */
[----:B------:R-:W-:-:S02]  /*aec0*/  HADD2.F32 R40, -RZ, R183.H0_H0 ;  /* 0x200000b7ff287230 */ /* 0x000fc40000004100 */
[-C--:B------:R-:W-:Y:S01]  /*aed0*/  FMUL.FTZ R187, R179, R185.reuse ;  /* 0x000000b9b3bb7220 */ /* 0x080fe20000410000 */
[----:B------:R-:W-:Y:S01]  /*aee0*/  HADD2.F32 R92, -RZ, R43.H0_H0 ;  /* 0x2000002bff5c7230 */ /* 0x000fe20000004100 */
[----:B------:R-:W-:Y:S01]  /*aef0*/  F2FP.SATFINITE.E4M3.F32.PACK_AB_MERGE_C R44, R53, R44, RZ ;  /* 0x0000002c352c723e */ /* 0x000fe200048070ff */
[----:B------:R-:W-:Y:S02]  /*af00*/  HADD2.F32 R55, -RZ, R59.H0_H0 ;  /* 0x2000003bff377230 */ /* 0x000fe40000004100 */
[----:B------:R-:W-:Y:S01]  /*af10*/  FMUL.FTZ R186, R95, R40 ;  /* 0x000000285fba7220 */ /* 0x000fe20000410000 */
[----:B------:R-:W-:Y:S02]  /*af20*/  HADD2.F32 R42, -RZ, R180.H0_H0 ;  /* 0x200000b4ff2a7230 */ /* 0x000fe40000004100 */
[C---:B------:R-:W-:Y:S01]  /*af30*/  FMUL.FTZ R190, R92.reuse, R185 ;  /* 0x000000b95cbe7220 */ /* 0x040fe20000410000 */
[----:B------:R-:W-:Y:S02]  /*af40*/  HADD2.F32 R94, -RZ, R94.H1_H1 ;  /* 0x3000005eff5e7230 */ /* 0x000fe40000004100 */
[----:B------:R-:W-:Y:S01]  /*af50*/  FFMA.FTZ R187, R92, R182, -R187 ;  /* 0x000000b65cbb7223 */ /* 0x000fe200000108bb */
[----:B------:R-:W-:-:S02]  /*af60*/  HADD2.F32 R43, -RZ, R43.H1_H1 ;  /* 0x3000002bff2b7230 */ /* 0x000fc40000004100 */
[C---:B------:R-:W-:Y:S01]  /*af70*/  FMUL.FTZ R188, R55.reuse, R40 ;  /* 0x0000002837bc7220 */ /* 0x040fe20000410000 */
[----:B------:R-:W-:Y:S02]  /*af80*/  HADD2.F32 R93, -RZ, R93.H1_H1 ;  /* 0x3000005dff5d7230 */ /* 0x000fe40000004100 */
[----:B------:R-:W-:Y:S01]  /*af90*/  FFMA.FTZ R40, R55, R42, -R186 ;  /* 0x0000002a37287223 */ /* 0x000fe200000108ba */
[----:B------:R-:W-:Y:S02]  /*afa0*/  HADD2.F32 R92, -RZ, R183.H1_H1 ;  /* 0x300000b7ff5c7230 */ /* 0x000fe40000004100 */
[-C--:B------:R-:W-:Y:S01]  /*afb0*/  FMUL.FTZ R186, R94, R184.reuse ;  /* 0x000000b85eba7220 */ /* 0x080fe20000410000 */
[----:B------:R-:W-:Y:S02]  /*afc0*/  HADD2.F32 R59, -RZ, R59.H1_H1 ;  /* 0x3000003bff3b7230 */ /* 0x000fe40000004100 */
[----:B------:R-:W-:Y:S01]  /*afd0*/  FMUL.FTZ R55, R43, R184 ;  /* 0x000000b82b377220 */ /* 0x000fe20000410000 */
[----:B------:R-:W-:-:S02]  /*afe0*/  HADD2.F32 R181, -RZ, R181.H1_H1 ;  /* 0x300000b5ffb57230 */ /* 0x000fc40000004100 */
[----:B------:R-:W-:Y:S01]  /*aff0*/  FFMA.FTZ R190, R179, R182, R190 ;  /* 0x000000b6b3be7223 */ /* 0x000fe200000100be */
[----:B------:R-:W-:Y:S02]  /*b000*/  HADD2.F32 R180, -RZ, R180.H1_H1 ;  /* 0x300000b4ffb47230 */ /* 0x000fe40000004100 */
[-C--:B------:R-:W-:Y:S01]  /*b010*/  FMUL.FTZ R182, R93, R92.reuse ;  /* 0x0000005c5db67220 */ /* 0x080fe20000410000 */
[----:B------:R-:W-:Y:S01]  /*b020*/  FMUL.FTZ R92, R59, R92 ;  /* 0x0000005c3b5c7220 */ /* 0x000fe20000410000 */
[-C--:B------:R-:W-:Y:S01]  /*b030*/  FFMA.FTZ R186, R43, R181.reuse, -R186 ;  /* 0x000000b52bba7223 */ /* 0x080fe200000108ba */
[----:B------:R-:W-:Y:S01]  /*b040*/  FFMA.FTZ R55, R94, R181, R55 ;  /* 0x000000b55e377223 */ /* 0x000fe20000010037 */
[----:B------:R-:W-:Y:S01]  /*b050*/  FFMA.FTZ R42, R95, R42, R188 ;  /* 0x0000002a5f2a7223 */ /* 0x000fe200000100bc */
[-C--:B------:R-:W-:Y:S01]  /*b060*/  FFMA.FTZ R59, R59, R180.reuse, -R182 ;  /* 0x000000b43b3b7223 */ /* 0x080fe200000108b6 */
[----:B------:R-:W-:Y:S01]  /*b070*/  FFMA.FTZ R93, R93, R180, R92 ;  /* 0x000000b45d5d7223 */ /* 0x000fe2000001005c */
[----:B------:R-:W-:-:S02]  /*b080*/  F2FP.SATFINITE.E4M3.F32.PACK_AB_MERGE_C R186, R186, R187, RZ ;  /* 0x000000bbbaba723e */ /* 0x000fc400048070ff */
[----:B------:R-:W-:Y:S02]  /*b090*/  F2FP.SATFINITE.E4M3.F32.PACK_AB_MERGE_C R55, R55, R190, RZ ;  /* 0x000000be3737723e */ /* 0x000fe400048070ff */
[----:B------:R-:W-:Y:S02]  /*b0a0*/  F2FP.SATFINITE.E4M3.F32.PACK_AB_MERGE_C R45, R90, R45, RZ ;  /* 0x0000002d5a2d723e */ /* 0x000fe400048070ff */
[----:B------:R-:W-:Y:S01]  /*b0b0*/  F2FP.SATFINITE.E4M3.F32.PACK_AB_MERGE_C R43, R59, R40, R186 ;  /* 0x000000283b2b723e */ /* 0x000fe200048070ba */
[----:B------:R-:W-:Y:S01]  /*b0c0*/  IMAD.MOV.U32 R40, RZ, RZ, R47 ;  /* 0x000000ffff287224 */ /* 0x000fe200078e002f */
[----:B------:R-:W-:Y:S02]  /*b0d0*/  F2FP.SATFINITE.E4M3.F32.PACK_AB_MERGE_C R55, R93, R42, R55 ;  /* 0x0000002a5d37723e */ /* 0x000fe40004807037 */
[----:B------:R-:W-:Y:S02]  /*b0e0*/  F2FP.SATFINITE.E4M3.F32.PACK_AB_MERGE_C R41, R41, R56, R44 ;  /* 0x000000382929723e */ /* 0x000fe4000480702c */
[----:B------:R-:W-:-:S02]  /*b0f0*/  F2FP.SATFINITE.E4M3.F32.PACK_AB_MERGE_C R53, R58, R57, R45 ;  /* 0x000000393a35723e */ /* 0x000fc4000480702d */
[----:B------:R-:W-:-:S07]  /*b100*/  MOV R42, R46 ;  /* 0x0000002e002a7202 */ /* 0x000fce0000000f00 */
.L_x_496:
[----:B------:R-:W-:Y:S05]  /*b110*/  BSYNC B3 ;  /* 0x0000000000037941 */ /* 0x000fea0003800000 */
.L_x_495:
        /* <DEDUP_REMOVED lines=10> */
.L_x_494:
[----:B------:R-:W-:Y:S05]  /*b1c0*/  BSYNC B2 ;  /* 0x0000000000027941 */ /* 0x000fea0003800000 */
.L_x_493:
[----:B------:R-:W-:-:S13]  /*b1d0*/  ISETP.NE.AND P4, PT, R34, RZ, PT ;  /* 0x000000ff2200720c */ /* 0x000fda0003f85270 */
[----:B------:R-:W-:Y:S05]  /*b1e0*/  @!P4 BRA `(.L_x_488) ;  /* 0x0000000c00e0c947 */ /* 0x000fea0003800000 */
[----:B0--3--:R-:W3:Y:S01]  /*b1f0*/  LDL R40, [R1+0x18] ;  /* 0x0000180001287983 */ /* 0x009ee20000100800 */
[----:B------:R-:W-:Y:S01]  /*b200*/  IADD3 R53, P4, P5, R116, R142, R27 ;  /* 0x0000008e74357210 */ /* 0x000fe20007d9e01b */
[----:B------:R-:W-:Y:S03]  /*b210*/  BSSY B2, `(.L_x_497) ;  /* 0x00000eb000027945 */ /* 0x000fe60003800000 */
[----:B------:R-:W-:Y:S02]  /*b220*/  IADD3.X R52, R0, R178, R30, P4, P5 ;  /* 0x000000b200347210 */ /* 0x000fe400027ea41e */
[----:B------:R-:W-:Y:S02]  /*b230*/  ISETP.GE.AND P4, PT, R170, R136, PT ;  /* 0x00000088aa00720c */ /* 0x000fe40003f86270 */
[----:B---3--:R-:W-:-:S04]  /*b240*/  LOP3.LUT P6, RZ, R40, 0x1, RZ, 0xc0, !PT ;  /* 0x0000000128ff7812 */ /* 0x008fc800078cc0ff */
[----:B------:R-:W-:-:S04]  /*b250*/  SEL R40, R97, R158, !P6 ;  /* 0x0000009e61287207 */ /* 0x000fc80007000000 */
[----:B------:R-:W-:-:S04]  /*b260*/  SHF.R.S32.HI R41, RZ, 0x1f, R40 ;  /* 0x0000001fff297819 */ /* 0x000fc80000011428 */
[----:B------:R-:W-:-:S04]  /*b270*/  LEA.HI R41, R41, R40, RZ, 0x5 ;  /* 0x0000002829297211 */ /* 0x000fc800078f28ff */
[----:B------:R-:W-:-:S04]  /*b280*/  LEA.HI.SX32 R41, R41, R26, 0x1b ;  /* 0x0000001a29297211 */ /* 0x000fc800078fdaff */
[----:B------:R-:W-:Y:S01]  /*b290*/  SHF.R.S32.HI R40, RZ, 0x1f, R41 ;  /* 0x0000001fff287819 */ /* 0x000fe20000011429 */
[----:B------:R-:W-:-:S03]  /*b2a0*/  IMAD.SHL.U32 R55, R41, 0x10, RZ ;  /* 0x0000001029377824 */ /* 0x000fc600078e00ff */
[----:B------:R-:W-:-:S04]  /*b2b0*/  LEA.HI R40, R40, R41, RZ, 0x2 ;  /* 0x0000002928287211 */ /* 0x000fc800078f10ff */
[----:B------:R-:W-:Y:S02]  /*b2c0*/  SHF.R.S32.HI R41, RZ, 0x2, R40 ;  /* 0x00000002ff297819 */ /* 0x000fe40000011428 */
[----:B------:R-:W-:-:S03]  /*b2d0*/  LOP3.LUT R40, R172, 0x30, R55, 0xf8, !PT ;  /* 0x00000030ac287812 */ /* 0x000fc600078ef837 */
[----:B------:R-:W-:Y:S01]  /*b2e0*/  IMAD R41, R41, 0x2800, R174 ;  /* 0x0000280029297824 */ /* 0x000fe200078e02ae */
[----:B------:R-:W-:-:S04]  /*b2f0*/  LOP3.LUT R40, R40, R173, RZ, 0x3c, !PT ;  /* 0x000000ad28287212 */ /* 0x000fc800078e3cff */
        /* <DEDUP_REMOVED lines=8> */
[----:B------:R-:W-:Y:S01]  /*b380*/  SHF.R.U32.HI R89, RZ, 0x8, R61 ;  /* 0x00000008ff597819 */ /* 0x000fe2000001163d */
[----:B-1----:R-:W-:Y:S01]  /*b390*/  IMAD.MOV.U32 R56, RZ, RZ, R44 ;  /* 0x000000ffff387224 */ /* 0x002fe200078e002c */
[----:B0-----:R-:W-:Y:S01]  /*b3a0*/  MOV R54, R40 ;  /* 0x0000002800367202 */ /* 0x001fe20000000f00 */
[----:B------:R-:W-:Y:S01]  /*b3b0*/  IMAD.MOV.U32 R48, RZ, RZ, R41 ;  /* 0x000000ffff307224 */ /* 0x000fe200078e0029 */
[----:B------:R-:W-:Y:S01]  /*b3c0*/  SHF.R.U32.HI R91, RZ, 0x10, R61 ;  /* 0x00000010ff5b7819 */ /* 0x000fe2000001163d */
[----:B------:R-:W-:Y:S01]  /*b3d0*/  IMAD.SHL.U32 R40, R89, 0x100, RZ ;  /* 0x0000010059287824 */ /* 0x000fe200078e00ff */
[----:B------:R-:W-:Y:S02]  /*b3e0*/  LOP3.LUT R57, R61, 0xff0000ff, RZ, 0xc0, !PT ;  /* 0xff0000ff3d397812 */ /* 0x000fe400078ec0ff */
[----:B------:R-:W-:Y:S02]  /*b3f0*/  SHF.R.U32.HI R61, RZ, 0x8, R63 ;  /* 0x00000008ff3d7819 */ /* 0x000fe4000001163f */
[----:B------:R-:W-:-:S02]  /*b400*/  SHF.R.U32.HI R88, RZ, 0x10, R49 ;  /* 0x00000010ff587819 */ /* 0x000fc40000011631 */
[----:B------:R-:W-:Y:S02]  /*b410*/  SHF.R.U32.HI R60, RZ, 0x8, R49 ;  /* 0x00000008ff3c7819 */ /* 0x000fe40000011631 */
[----:B------:R-:W-:Y:S01]  /*b420*/  LOP3.LUT R50, R49, 0xff0000ff, RZ, 0xc0, !PT ;  /* 0xff0000ff31327812 */ /* 0x000fe200078ec0ff */
[----:B------:R-:W-:Y:S01]  /*b430*/  IMAD.MOV.U32 R49, RZ, RZ, R42 ;  /* 0x000000ffff317224 */ /* 0x000fe200078e002a */
[----:B------:R-:W-:Y:S01]  /*b440*/  LOP3.LUT R57, R57, 0xff00, R40, 0xf8, !PT ;  /* 0x0000ff0039397812 */ /* 0x000fe200078ef828 */
[----:B------:R-:W-:Y:S01]  /*b450*/  IMAD.U32 R42, R91, 0x10000, RZ ;  /* 0x000100005b2a7824 */ /* 0x000fe200078e00ff */
[----:B------:R-:W-:Y:S01]  /*b460*/  LOP3.LUT R59, R63, 0xff0000ff, RZ, 0xc0, !PT ;  /* 0xff0000ff3f3b7812 */ /* 0x000fe200078ec0ff */
[----:B------:R-:W-:Y:S01]  /*b470*/  IMAD.SHL.U32 R41, R60, 0x100, RZ ;  /* 0x000001003c297824 */ /* 0x000fe200078e00ff */
[----:B------:R-:W-:Y:S02]  /*b480*/  SHF.R.U32.HI R58, RZ, 0x8, R51 ;  /* 0x00000008ff3a7819 */ /* 0x000fe40000011633 */
[----:B------:R-:W-:-:S02]  /*b490*/  SHF.L.U32 R40, R61, 0x8, RZ ;  /* 0x000000083d287819 */ /* 0x000fc400000006ff */
[----:B------:R-:W-:Y:S01]  /*b4a0*/  SHF.R.U32.HI R90, RZ, 0x10, R63 ;  /* 0x00000010ff5a7819 */ /* 0x000fe2000001163f */
[----:B------:R-:W-:Y:S01]  /*b4b0*/  IMAD.SHL.U32 R44, R58, 0x100, RZ ;  /* 0x000001003a2c7824 */ /* 0x000fe200078e00ff */
[----:B------:R-:W-:Y:S02]  /*b4c0*/  LOP3.LUT R59, R59, 0xff00, R40, 0xf8, !PT ;  /* 0x0000ff003b3b7812 */ /* 0x000fe400078ef828 */
[----:B------:R-:W-:Y:S02]  /*b4d0*/  SHF.R.U32.HI R62, RZ, 0x10, R51 ;  /* 0x00000010ff3e7819 */ /* 0x000fe40000011633 */
[----:B------:R-:W-:Y:S02]  /*b4e0*/  LOP3.LUT R42, R57, 0xff0000, R42, 0xf8, !PT ;  /* 0x00ff0000392a7812 */ /* 0x000fe400078ef82a */
[----:B------:R-:W-:Y:S01]  /*b4f0*/  SHF.L.U32 R40, R90, 0x10, RZ ;  /* 0x000000105a287819 */ /* 0x000fe200000006ff */
[----:B------:R-:W-:Y:S01]  /*b500*/  IMAD.U32 R62, R62, 0x10000, RZ ;  /* 0x000100003e3e7824 */ /* 0x000fe200078e00ff */
[----:B------:R-:W-:-:S02]  /*b510*/  LOP3.LUT R51, R51, 0xff0000ff, RZ, 0xc0, !PT ;  /* 0xff0000ff33337812 */ /* 0x000fc400078ec0ff */
[-C--:B------:R-:W-:Y:S02]  /*b520*/  F2FP.F16.E4M3.UNPACK_B R61, R167.reuse.H1 ;  /* 0x000000a7ff3d723e */ /* 0x080fe400030006ff */
[----:B------:R-:W-:Y:S02]  /*b530*/  F2FP.F16.E4M3.UNPACK_B R58, R56.H1 ;  /* 0x00000038ff3a723e */ /* 0x000fe400030006ff */
[----:B------:R-:W-:Y:S02]  /*b540*/  F2FP.F16.E4M3.UNPACK_B R57, R54.H1 ;  /* 0x00000036ff39723e */ /* 0x000fe400030006ff */
[----:B------:R-:W-:Y:S02]  /*b550*/  LOP3.LUT R40, R59, 0xff0000, R40, 0xf8, !PT ;  /* 0x00ff00003b287812 */ /* 0x000fe400078ef828 */
[----:B------:R-:W-:Y:S01]  /*b560*/  LOP3.LUT R63, R50, 0xff00, R41, 0xf8, !PT ;  /* 0x0000ff00323f7812 */ /* 0x000fe200078ef829 */
[----:B------:R-:W-:Y:S01]  /*b570*/  HADD2.F32 R41, -RZ, R61.H0_H0 ;  /* 0x2000003dff297230 */ /* 0x000fe20000004100 */
[----:B------:R-:W-:Y:S01]  /*b580*/  LOP3.LUT R89, R51, 0xff00, R44, 0xf8, !PT ;  /* 0x0000ff0033597812 */ /* 0x000fe200078ef82c */
[----:B------:R-:W-:Y:S01]  /*b590*/  HADD2.F32 R51, -RZ, R58.H0_H0 ;  /* 0x2000003aff337230 */ /* 0x000fe20000004100 */
[----:B------:R-:W-:Y:S01]  /*b5a0*/  F2FP.F16.E4M3.UNPACK_B R59, R176.H1 ;  /* 0x000000b0ff3b723e */ /* 0x000fe200030006ff */
[----:B------:R-:W-:Y:S01]  /*b5b0*/  HADD2.F32 R50, -RZ, R57.H0_H0 ;  /* 0x20000039ff327230 */ /* 0x000fe20000004100 */
[----:B------:R-:W-:Y:S01]  /*b5c0*/  F2FP.F16.E4M3.UNPACK_B R167, R167 ;  /* 0x000000a7ffa7723e */ /* 0x000fe200020006ff */
[----:B------:R-:W-:-:S02]  /*b5d0*/  IMAD.U32 R44, R88, 0x10000, RZ ;  /* 0x00010000582c7824 */ /* 0x000fc400078e00ff */
[-C--:B------:R-:W-:Y:S01]  /*b5e0*/  FMUL.FTZ R91, R51, R41.reuse ;  /* 0x00000029335b7220 */ /* 0x080fe20000410000 */
[----:B------:R-:W-:Y:S02]  /*b5f0*/  HADD2.F32 R60, -RZ, R59.H0_H0 ;  /* 0x2000003bff3c7230 */ /* 0x000fe40000004100 */
[C---:B------:R-:W-:Y:S01]  /*b600*/  FMUL.FTZ R88, R50.reuse, R41 ;  /* 0x0000002932587220 */ /* 0x040fe20000410000 */
[----:B------:R-:W-:Y:S01]  /*b610*/  LOP3.LUT R41, R89, 0xff0000, R62, 0xf8, !PT ;  /* 0x00ff000059297812 */ /* 0x000fe200078ef83e */
[----:B------:R-:W-:Y:S01]  /*b620*/  HADD2.F32 R57, -RZ, R57.H1_H1 ;  /* 0x30000039ff397230 */ /* 0x000fe20000004100 */
[----:B------:R-:W-:Y:S01]  /*b630*/  F2FP.F16.E4M3.UNPACK_B R176, R176 ;  /* 0x000000b0ffb0723e */ /* 0x000fe200020006ff */
[-C--:B------:R-:W-:Y:S01]  /*b640*/  FFMA.FTZ R50, R50, R60.reuse, -R91 ;  /* 0x0000003c32327223 */ /* 0x080fe2000001085b */
[----:B------:R-:W-:Y:S01]  /*b650*/  FFMA.FTZ R51, R51, R60, R88 ;  /* 0x0000003c33337223 */ /* 0x000fe20000010058 */
[----:B------:R-:W-:Y:S01]  /*b660*/  HADD2.F32 R60, -RZ, R61.H1_H1 ;  /* 0x3000003dff3c7230 */ /* 0x000fe20000004100 */
[----:B------:R-:W-:Y:S01]  /*b670*/  LOP3.LUT R44, R63, 0xff0000, R44, 0xf8, !PT ;  /* 0x00ff00003f2c7812 */ /* 0x000fe200078ef82c */
[----:B------:R-:W-:Y:S01]  /*b680*/  HADD2.F32 R61, -RZ, R58.H1_H1 ;  /* 0x3000003aff3d7230 */ /* 0x000fe20000004100 */
[----:B------:R-:W-:Y:S01]  /*b690*/  F2FP.F16.E4M3.UNPACK_B R58, R56 ;  /* 0x00000038ff3a723e */ /* 0x000fe200020006ff */
[----:B------:R-:W-:Y:S01]  /*b6a0*/  HADD2.F32 R62, -RZ, R59.H1_H1 ;  /* 0x3000003bff3e7230 */ /* 0x000fe20000004100 */
[----:B------:R-:W-:Y:S01]  /*b6b0*/  F2FP.F16.E4M3.UNPACK_B R59, R54 ;  /* 0x00000036ff3b723e */ /* 0x000fe200020006ff */
[-C--:B------:R-:W-:Y:S01]  /*b6c0*/  FMUL.FTZ R88, R57, R60.reuse ;  /* 0x0000003c39587220 */ /* 0x080fe20000410000 */
[----:B------:R-:W-:Y:S01]  /*b6d0*/  FMUL.FTZ R54, R61, R60 ;  /* 0x0000003c3d367220 */ /* 0x000fe20000410000 */
[----:B------:R-:W-:Y:S01]  /*b6e0*/  HADD2.F32 R89, -RZ, R167.H0_H0 ;  /* 0x200000a7ff597230 */ /* 0x000fe20000004100 */
[----:B------:R-:W-:Y:S01]  /*b6f0*/  F2FP.F16.E4M3.UNPACK_B R90, R166.H1 ;  /* 0x000000a6ff5a723e */ /* 0x000fe200030006ff */
[----:B------:R-:W-:-:S02]  /*b700*/  HADD2.F32 R60, -RZ, R58.H0_H0 ;  /* 0x2000003aff3c7230 */ /* 0x000fc40000004100 */
[-C--:B------:R-:W-:Y:S01]  /*b710*/  FFMA.FTZ R57, R57, R62.reuse, -R54 ;  /* 0x0000003e39397223 */ /* 0x080fe20000010836 */
[----:B------:R-:W-:Y:S02]  /*b720*/  HADD2.F32 R56, -RZ, R59.H0_H0 ;  /* 0x2000003bff387230 */ /* 0x000fe40000004100 */
[----:B------:R-:W-:Y:S01]  /*b730*/  FFMA.FTZ R54, R61, R62, R88 ;  /* 0x0000003e3d367223 */ /* 0x000fe20000010058 */
[----:B------:R-:W-:Y:S02]  /*b740*/  HADD2.F32 R63, -RZ, R176.H0_H0 ;  /* 0x200000b0ff3f7230 */ /* 0x000fe40000004100 */
[-C--:B------:R-:W-:Y:S01]  /*b750*/  FMUL.FTZ R91, R60, R89.reuse ;  /* 0x000000593c5b7220 */ /* 0x080fe20000410000 */
[----:B------:R-:W-:Y:S02]  /*b760*/  HADD2.F32 R62, -RZ, R167.H1_H1 ;  /* 0x300000a7ff3e7230 */ /* 0x000fe40000004100 */
[----:B------:R-:W-:Y:S01]  /*b770*/  FMUL.FTZ R89, R56, R89 ;  /* 0x0000005938597220 */ /* 0x000fe20000410000 */
[----:B------:R-:W-:-:S02]  /*b780*/  HADD2.F32 R61, -RZ, R58.H1_H1 ;  /* 0x3000003aff3d7230 */ /* 0x000fc40000004100 */
[-C--:B------:R-:W-:Y:S01]  /*b790*/  FFMA.FTZ R56, R56, R63.reuse, -R91 ;  /* 0x0000003f38387223 */ /* 0x080fe2000001085b */
[----:B------:R-:W-:Y:S02]  /*b7a0*/  HADD2.F32 R59, -RZ, R59.H1_H1 ;  /* 0x3000003bff3b7230 */ /* 0x000fe40000004100 */
[----:B------:R-:W-:Y:S01]  /*b7b0*/  FFMA.FTZ R58, R60, R63, R89 ;  /* 0x0000003f3c3a7223 */ /* 0x000fe20000010059 */
[----:B------:R-:W-:Y:S02]  /*b7c0*/  HADD2.F32 R176, -RZ, R176.H1_H1 ;  /* 0x300000b0ffb07230 */ /* 0x000fe40000004100 */
[----:B------:R-:W-:Y:S01]  /*b7d0*/  FMUL.FTZ R60, R61, R62 ;  /* 0x0000003e3d3c7220 */ /* 0x000fe20000410000 */
[----:B------:R-:W-:Y:S01]  /*b7e0*/  F2FP.F16.E4M3.UNPACK_B R63, R46.H1 ;  /* 0x0000002eff3f723e */ /* 0x000fe200030006ff */
[C---:B------:R-:W-:Y:S01]  /*b7f0*/  FMUL.FTZ R62, R59.reuse, R62 ;  /* 0x0000003e3b3e7220 */ /* 0x040fe20000410000 */
[----:B------:R-:W-:Y:S01]  /*b800*/  F2FP.F16.E4M3.UNPACK_B R89, R177.H1 ;  /* 0x000000b1ff59723e */ /* 0x000fe200030006ff */
[----:B------:R-:W-:Y:S01]  /*b810*/  FFMA.FTZ R59, R59, R176, -R60 ;  /* 0x000000b03b3b7223 */ /* 0x000fe2000001083c */
[----:B------:R-:W-:Y:S01]  /*b820*/  F2FP.F16.E4M3.UNPACK_B R60, R49.H1 ;  /* 0x00000031ff3c723e */ /* 0x000fe200030006ff */
[----:B------:R-:W-:-:S02]  /*b830*/  HADD2.F32 R93, -RZ, R90.H0_H0 ;  /* 0x2000005aff5d7230 */ /* 0x000fc40000004100 */
[----:B------:R-:W-:Y:S01]  /*b840*/  FFMA.FTZ R61, R61, R176, R62 ;  /* 0x000000b03d3d7223 */ /* 0x000fe2000001003e */
[--C-:B------:R-:W-:Y:S01]  /*b850*/  HADD2.F32 R88, -RZ, R63.reuse.H0_H0 ;  /* 0x2000003fff587230 */ /* 0x100fe20000004100 */
[----:B------:R-:W-:Y:S01]  /*b860*/  F2FP.F16.E4M3.UNPACK_B R166, R166 ;  /* 0x000000a6ffa6723e */ /* 0x000fe200020006ff */
[----:B------:R-:W-:Y:S01]  /*b870*/  HADD2.F32 R90, -RZ, R90.H1_H1 ;  /* 0x3000005aff5a7230 */ /* 0x000fe20000004100 */
[----:B------:R-:W-:Y:S01]  /*b880*/  F2FP.F16.E4M3.UNPACK_B R49, R49 ;  /* 0x00000031ff31723e */ /* 0x000fe200020006ff */
[----:B------:R-:W-:Y:S02]  /*b890*/  HADD2.F32 R63, -RZ, R63.H1_H1 ;  /* 0x3000003fff3f7230 */ /* 0x000fe40000004100 */
[----:B------:R-:W-:Y:S01]  /*b8a0*/  FMUL.FTZ R95, R88, R93 ;  /* 0x0000005d585f7220 */ /* 0x000fe20000410000 */
[----:B------:R-:W-:Y:S01]  /*b8b0*/  HADD2.F32 R62, -RZ, R60.H0_H0 ;  /* 0x2000003cff3e7230 */ /* 0x000fe20000004100 */
[----:B------:R-:W-:Y:S01]  /*b8c0*/  F2FP.F16.E4M3.UNPACK_B R177, R177 ;  /* 0x000000b1ffb1723e */ /* 0x000fe200020006ff */
[----:B------:R-:W-:-:S02]  /*b8d0*/  HADD2.F32 R91, -RZ, R89.H0_H0 ;  /* 0x20000059ff5b7230 */ /* 0x000fc40000004100 */
[----:B------:R-:W-:Y:S01]  /*b8e0*/  FMUL.FTZ R167, R63, R90 ;  /* 0x0000005a3fa77220 */ /* 0x000fe20000410000 */
[----:B------:R-:W-:Y:S02]  /*b8f0*/  HADD2.F32 R60, -RZ, R60.H1_H1 ;  /* 0x3000003cff3c7230 */ /* 0x000fe40000004100 */
[C---:B------:R-:W-:Y:S01]  /*b900*/  FMUL.FTZ R93, R62.reuse, R93 ;  /* 0x0000005d3e5d7220 */ /* 0x040fe20000410000 */
[----:B------:R-:W-:Y:S02]  /*b910*/  HADD2.F32 R89, -RZ, R89.H1_H1 ;  /* 0x30000059ff597230 */ /* 0x000fe40000004100 */
[-C--:B------:R-:W-:Y:S01]  /*b920*/  FFMA.FTZ R95, R62, R91.reuse, -R95 ;  /* 0x0000005b3e5f7223 */ /* 0x080fe2000001085f */
[----:B------:R-:W-:Y:S01]  /*b930*/  F2FP.SATFINITE.E4M3.F32.PACK_AB_MERGE_C R50, R57, R50, RZ ;  /* 0x000000323932723e */ /* 0x000fe200048070ff */
[----:B------:R-:W-:Y:S01]  /*b940*/  FMUL.FTZ R62, R60, R90 ;  /* 0x0000005a3c3e7220 */ /* 0x000fe20000410000 */
[----:B------:R-:W-:Y:S01]  /*b950*/  FFMA.FTZ R90, R88, R91, R93 ;  /* 0x0000005b585a7223 */ /* 0x000fe2000001005d */
[-C--:B------:R-:W-:Y:S01]  /*b960*/  FFMA.FTZ R92, R60, R89.reuse, -R167 ;  /* 0x000000593c5c7223 */ /* 0x080fe200000108a7 */
[----:B------:R-:W-:Y:S01]  /*b970*/  F2FP.F16.E4M3.UNPACK_B R60, R46 ;  /* 0x0000002eff3c723e */ /* 0x000fe200020006ff */
[----:B------:R-:W-:Y:S01]  /*b980*/  FFMA.FTZ R167, R63, R89, R62 ;  /* 0x000000593fa77223 */ /* 0x000fe2000001003e */
[----:B------:R-:W-:Y:S01]  /*b990*/  HADD2.F32 R89, -RZ, R166.H0_H0 ;  /* 0x200000a6ff597230 */ /* 0x000fe20000004100 */
[----:B------:R-:W-:Y:S01]  /*b9a0*/  F2FP.SATFINITE.E4M3.F32.PACK_AB_MERGE_C R54, R54, R51, RZ ;  /* 0x000000333636723e */ /* 0x000fe200048070ff */
[----:B------:R-:W-:Y:S01]  /*b9b0*/  HADD2.F32 R46, -RZ, R49.H0_H0 ;  /* 0x20000031ff2e7230 */ /* 0x000fe20000004100 */
[----:B------:R-:W-:Y:S01]  /*b9c0*/  F2FP.F16.E4M3.UNPACK_B R57, R45 ;  /* 0x0000002dff39723e */ /* 0x000fe200020006ff */
[----:B------:R-:W-:Y:S01]  /*b9d0*/  HADD2.F32 R62, -RZ, R60.H0_H0 ;  /* 0x2000003cff3e7230 */ /* 0x000fe20000004100 */
[----:B------:R-:W-:Y:S01]  /*b9e0*/  F2FP.SATFINITE.E4M3.F32.PACK_AB_MERGE_C R51, R59, R56, R50 ;  /* 0x000000383b33723e */ /* 0x000fe20004807032 */
[----:B------:R-:W-:Y:S01]  /*b9f0*/  HADD2.F32 R63, -RZ, R177.H0_H0 ;  /* 0x200000b1ff3f7230 */ /* 0x000fe20000004100 */
[----:B------:R-:W-:Y:S01]  /*ba00*/  F2FP.F16.E4M3.UNPACK_B R56, R48 ;  /* 0x00000030ff38723e */ /* 0x000fe200020006ff */
[----:B------:R-:W-:-:S02]  /*ba10*/  HADD2.F32 R166, -RZ, R166.H1_H1 ;  /* 0x300000a6ffa67230 */ /* 0x000fc40000004100 */
[-C--:B------:R-:W-:Y:S01]  /*ba20*/  FMUL.FTZ R91, R62, R89.reuse ;  /* 0x000000593e5b7220 */ /* 0x080fe20000410000 */
[----:B------:R-:W-:Y:S02]  /*ba30*/  HADD2.F32 R49, -RZ, R49.H1_H1 ;  /* 0x30000031ff317230 */ /* 0x000fe40000004100 */
[C---:B------:R-:W-:Y:S01]  /*ba40*/  FMUL.FTZ R89, R46.reuse, R89 ;  /* 0x000000592e597220 */ /* 0x040fe20000410000 */
[----:B------:R-:W-:Y:S02]  /*ba50*/  HADD2.F32 R60, -RZ, R60.H1_H1 ;  /* 0x3000003cff3c7230 */ /* 0x000fe40000004100 */
[-C--:B------:R-:W-:Y:S01]  /*ba60*/  FFMA.FTZ R91, R46, R63.reuse, -R91 ;  /* 0x0000003f2e5b7223 */ /* 0x080fe2000001085b */
[----:B------:R-:W-:Y:S02]  /*ba70*/  HADD2.F32 R177, -RZ, R177.H1_H1 ;  /* 0x300000b1ffb17230 */ /* 0x000fe40000004100 */
[----:B------:R-:W-:Y:S01]  /*ba80*/  FFMA.FTZ R46, R62, R63, R89 ;  /* 0x0000003f3e2e7223 */ /* 0x000fe20000010059 */
[----:B------:R-:W-:Y:S01]  /*ba90*/  FMUL.FTZ R93, R49, R166 ;  /* 0x000000a6315d7220 */ /* 0x000fe20000410000 */
[----:B------:R-:W-:Y:S01]  /*baa0*/  F2FP.F16.E4M3.UNPACK_B R62, R44 ;  /* 0x0000002cff3e723e */ /* 0x000fe200020006ff */
[C---:B------:R-:W-:Y:S01]  /*bab0*/  FMUL.FTZ R88, R60.reuse, R166 ;  /* 0x000000a63c587220 */ /* 0x040fe20000410000 */
[----:B------:R-:W-:Y:S01]  /*bac0*/  F2FP.SATFINITE.E4M3.F32.PACK_AB_MERGE_C R50, R61, R58, R54 ;  /* 0x0000003a3d32723e */ /* 0x000fe20004807036 */
[----:B------:R-:W-:Y:S01]  /*bad0*/  FFMA.FTZ R93, R60, R177, R93 ;  /* 0x000000b13c5d7223 */ /* 0x000fe2000001005d */
[----:B------:R-:W-:Y:S01]  /*bae0*/  HADD2.F32 R58, -RZ, R57.H0_H0 ;  /* 0x20000039ff3a7230 */ /* 0x000fe20000004100 */
[----:B------:R-:W-:Y:S01]  /*baf0*/  F2FP.F16.E4M3.UNPACK_B R60, R42 ;  /* 0x0000002aff3c723e */ /* 0x000fe200020006ff */
[----:B------:R-:W-:-:S02]  /*bb00*/  HADD2.F32 R63, -RZ, R62.H0_H0 ;  /* 0x2000003eff3f7230 */ /* 0x000fc40000004100 */
[----:B------:R-:W-:Y:S01]  /*bb10*/  FFMA.FTZ R88, R49, R177, -R88 ;  /* 0x000000b131587223 */ /* 0x000fe20000010858 */
[----:B------:R-:W-:Y:S01]  /*bb20*/  HADD2.F32 R54, -RZ, R56.H0_H0 ;  /* 0x20000038ff367230 */ /* 0x000fe20000004100 */
[----:B------:R-:W-:Y:S01]  /*bb30*/  F2FP.SATFINITE.E4M3.F32.PACK_AB_MERGE_C R49, R92, R95, RZ ;  /* 0x0000005f5c31723e */ /* 0x000fe200048070ff */
[----:B------:R-:W-:Y:S02]  /*bb40*/  HADD2.F32 R61, -RZ, R60.H0_H0 ;  /* 0x2000003cff3d7230 */ /* 0x000fe40000004100 */
[-C--:B------:R-:W-:Y:S01]  /*bb50*/  FMUL.FTZ R89, R58, R63.reuse ;  /* 0x0000003f3a597220 */ /* 0x080fe20000410000 */
[----:B------:R-:W-:Y:S02]  /*bb60*/  HADD2.F32 R59, -RZ, R57.H1_H1 ;  /* 0x30000039ff3b7230 */ /* 0x000fe40000004100 */
[----:B------:R-:W-:Y:S01]  /*bb70*/  FMUL.FTZ R63, R54, R63 ;  /* 0x0000003f363f7220 */ /* 0x000fe20000410000 */
[----:B------:R-:W-:Y:S01]  /*bb80*/  HADD2.F32 R62, -RZ, R62.H1_H1 ;  /* 0x3000003eff3e7230 */ /* 0x000fe20000004100 */
[----:B------:R-:W-:Y:S01]  /*bb90*/  F2FP.SATFINITE.E4M3.F32.PACK_AB_MERGE_C R49, R88, R91, R49 ;  /* 0x0000005b5831723e */ /* 0x000fe20004807031 */
[----:B------:R-:W-:-:S02]  /*bba0*/  HADD2.F32 R57, -RZ, R56.H1_H1 ;  /* 0x30000038ff397230 */ /* 0x000fc40000004100 */
[-C--:B------:R-:W-:Y:S01]  /*bbb0*/  FFMA.FTZ R54, R54, R61.reuse, -R89 ;  /* 0x0000003d36367223 */ /* 0x080fe20000010859 */
[----:B------:R-:W-:Y:S02]  /*bbc0*/  HADD2.F32 R60, -RZ, R60.H1_H1 ;  /* 0x3000003cff3c7230 */ /* 0x000fe40000004100 */
[----:B------:R-:W-:Y:S01]  /*bbd0*/  FFMA.FTZ R56, R58, R61, R63 ;  /* 0x0000003d3a387223 */ /* 0x000fe2000001003f */
[-C--:B------:R-:W-:Y:S01]  /*bbe0*/  FMUL.FTZ R88, R59, R62.reuse ;  /* 0x0000003e3b587220 */ /* 0x080fe20000410000 */
[C---:B------:R-:W-:Y:S01]  /*bbf0*/  FMUL.FTZ R62, R57.reuse, R62 ;  /* 0x0000003e393e7220 */ /* 0x040fe20000410000 */
[----:B------:R-:W-:Y:S02]  /*bc00*/  F2FP.F16.E4M3.UNPACK_B R58, R45.H1 ;  /* 0x0000002dff3a723e */ /* 0x000fe400030006ff */
[----:B------:R-:W-:Y:S01]  /*bc10*/  F2FP.F16.E4M3.UNPACK_B R61, R44.H1 ;  /* 0x0000002cff3d723e */ /* 0x000fe200030006ff */
[----:B------:R-:W-:Y:S01]  /*bc20*/  FFMA.FTZ R45, R57, R60, -R88 ;  /* 0x0000003c392d7223 */ /* 0x000fe20000010858 */
[----:B------:R-:W-:Y:S01]  /*bc30*/  F2FP.F16.E4M3.UNPACK_B R48, R48.H1 ;  /* 0x00000030ff30723e */ /* 0x000fe200030006ff */
[----:B------:R-:W-:Y:S01]  /*bc40*/  FFMA.FTZ R57, R59, R60, R62 ;  /* 0x0000003c3b397223 */ /* 0x000fe2000001003e */
[----:B------:R-:W-:Y:S01]  /*bc50*/  F2FP.F16.E4M3.UNPACK_B R42, R42.H1 ;  /* 0x0000002aff2a723e */ /* 0x000fe200030006ff */
[----:B------:R-:W-:Y:S01]  /*bc60*/  HADD2.F32 R59, -RZ, R58.H0_H0 ;  /* 0x2000003aff3b7230 */ /* 0x000fe20000004100 */
[----:B------:R-:W-:Y:S01]  /*bc70*/  F2FP.SATFINITE.E4M3.F32.PACK_AB_MERGE_C R90, R167, R90, RZ ;  /* 0x0000005aa75a723e */ /* 0x000fe200048070ff */
[----:B------:R-:W-:-:S02]  /*bc80*/  HADD2.F32 R62, -RZ, R61.H0_H0 ;  /* 0x2000003dff3e7230 */ /* 0x000fc40000004100 */
[----:B------:R-:W-:Y:S01]  /*bc90*/  HADD2.F32 R44, -RZ, R48.H0_H0 ;  /* 0x20000030ff2c7230 */ /* 0x000fe20000004100 */
[----:B------:R-:W-:Y:S01]  /*bca0*/  F2FP.SATFINITE.E4M3.F32.PACK_AB_MERGE_C R46, R93, R46, R90 ;  /* 0x0000002e5d2e723e */ /* 0x000fe2000480705a */
[----:B------:R-:W-:Y:S02]  /*bcb0*/  HADD2.F32 R58, -RZ, R58.H1_H1 ;  /* 0x3000003aff3a7230 */ /* 0x000fe40000004100 */
[-C--:B------:R-:W-:Y:S01]  /*bcc0*/  FMUL.FTZ R89, R59, R62.reuse ;  /* 0x0000003e3b597220 */ /* 0x080fe20000410000 */
[----:B------:R-:W-:Y:S02]  /*bcd0*/  HADD2.F32 R63, -RZ, R61.H1_H1 ;  /* 0x3000003dff3f7230 */ /* 0x000fe40000004100 */
[----:B------:R-:W-:Y:S01]  /*bce0*/  FMUL.FTZ R62, R44, R62 ;  /* 0x0000003e2c3e7220 */ /* 0x000fe20000410000 */
[----:B------:R-:W-:Y:S01]  /*bcf0*/  HADD2.F32 R60, -RZ, R42.H0_H0 ;  /* 0x2000002aff3c7230 */ /* 0x000fe20000004100 */
[----:B------:R-:W-:Y:S01]  /*bd00*/  F2FP.F16.E4M3.UNPACK_B R90, R41.H1 ;  /* 0x00000029ff5a723e */ /* 0x000fe200030006ff */
[----:B------:R-:W-:-:S02]  /*bd10*/  HADD2.F32 R48, -RZ, R48.H1_H1 ;  /* 0x30000030ff307230 */ /* 0x000fc40000004100 */
[-C--:B------:R-:W-:Y:S01]  /*bd20*/  FMUL.FTZ R91, R58, R63.reuse ;  /* 0x0000003f3a5b7220 */ /* 0x080fe20000410000 */
[----:B------:R-:W-:Y:S02]  /*bd30*/  HADD2.F32 R61, -RZ, R42.H1_H1 ;  /* 0x3000002aff3d7230 */ /* 0x000fe40000004100 */
[-C--:B------:R-:W-:Y:S01]  /*bd40*/  FFMA.FTZ R42, R44, R60.reuse, -R89 ;  /* 0x0000003c2c2a7223 */ /* 0x080fe20000010859 */
[----:B------:R-:W-:Y:S01]  /*bd50*/  FFMA.FTZ R44, R59, R60, R62 ;  /* 0x0000003c3b2c7223 */ /* 0x000fe2000001003e */
[C---:B------:R-:W-:Y:S01]  /*bd60*/  FMUL.FTZ R63, R48.reuse, R63 ;  /* 0x0000003f303f7220 */ /* 0x040fe20000410000 */
[----:B------:R-:W-:Y:S01]  /*bd70*/  F2FP.F16.E4M3.UNPACK_B R59, R47 ;  /* 0x0000002fff3b723e */ /* 0x000fe200020006ff */
[----:B------:R-:W-:Y:S01]  /*bd80*/  FFMA.FTZ R93, R48, R61, -R91 ;  /* 0x0000003d305d7223 */ /* 0x000fe2000001085b */
[----:B------:R-:W-:Y:S01]  /*bd90*/  F2FP.F16.E4M3.UNPACK_B R60, R47.H1 ;  /* 0x0000002fff3c723e */ /* 0x000fe200030006ff */
[----:B------:R-:W-:Y:S01]  /*bda0*/  FFMA.FTZ R95, R58, R61, R63 ;  /* 0x0000003d3a5f7223 */ /* 0x000fe2000001003f */
[----:B------:R-:W-:Y:S01]  /*bdb0*/  F2FP.F16.E4M3.UNPACK_B R89, R41 ;  /* 0x00000029ff59723e */ /* 0x000fe200020006ff */
[----:B------:R-:W-:Y:S01]  /*bdc0*/  HADD2.F32 R61, -RZ, R59.H0_H0 ;  /* 0x2000003bff3d7230 */ /* 0x000fe20000004100 */
[-C--:B------:R-:W-:Y:S01]  /*bdd0*/  F2FP.F16.E4M3.UNPACK_B R48, R43.reuse ;  /* 0x0000002bff30723e */ /* 0x080fe200020006ff */
[----:B------:R-:W-:Y:S01]  /*bde0*/  HADD2.F32 R91, -RZ, R90.H0_H0 ;  /* 0x2000005aff5b7230 */ /* 0x000fe20000004100 */
[----:B------:R-:W-:Y:S01]  /*bdf0*/  F2FP.F16.E4M3.UNPACK_B R43, R43.H1 ;  /* 0x0000002bff2b723e */ /* 0x000fe200030006ff */
[----:B------:R-:W-:Y:S01]  /*be00*/  HADD2.F32 R92, -RZ, R89.H0_H0 ;  /* 0x20000059ff5c7230 */ /* 0x000fe20000004100 */
[-C--:B------:R-:W-:Y:S01]  /*be10*/  F2FP.F16.E4M3.UNPACK_B R41, R40.reuse ;  /* 0x00000028ff29723e */ /* 0x080fe200020006ff */
[----:B------:R-:W-:Y:S01]  /*be20*/  HADD2.F32 R47, -RZ, R48.H0_H0 ;  /* 0x20000030ff2f7230 */ /* 0x000fe20000004100 */
[----:B------:R-:W-:Y:S01]  /*be30*/  F2FP.F16.E4M3.UNPACK_B R62, R40.H1 ;  /* 0x00000028ff3e723e */ /* 0x000fe200030006ff */
[----:B------:R-:W-:-:S02]  /*be40*/  HADD2.F32 R40, -RZ, R60.H0_H0 ;  /* 0x2000003cff287230 */ /* 0x000fc40000004100 */
[-C--:B------:R-:W-:Y:S01]  /*be50*/  FMUL.FTZ R94, R61, R92.reuse ;  /* 0x0000005c3d5e7220 */ /* 0x080fe20000410000 */
[----:B------:R-:W-:Y:S02]  /*be60*/  HADD2.F32 R58, -RZ, R43.H0_H0 ;  /* 0x2000002bff3a7230 */ /* 0x000fe40000004100 */
[----:B------:R-:W-:Y:S01]  /*be70*/  FMUL.FTZ R92, R47, R92 ;  /* 0x0000005c2f5c7220 */ /* 0x000fe20000410000 */
[----:B------:R-:W-:Y:S02]  /*be80*/  HADD2.F32 R63, -RZ, R62.H0_H0 ;  /* 0x2000003eff3f7230 */ /* 0x000fe40000004100 */
[-C--:B------:R-:W-:Y:S01]  /*be90*/  FMUL.FTZ R167, R40, R91.reuse ;  /* 0x0000005b28a77220 */ /* 0x080fe20000410000 */
[----:B------:R-:W-:Y:S02]  /*bea0*/  HADD2.F32 R88, -RZ, R41.H0_H0 ;  /* 0x20000029ff587230 */ /* 0x000fe40000004100 */
[----:B------:R-:W-:Y:S01]  /*beb0*/  FMUL.FTZ R91, R58, R91 ;  /* 0x0000005b3a5b7220 */ /* 0x000fe20000410000 */
[----:B------:R-:W-:-:S02]  /*bec0*/  HADD2.F32 R60, -RZ, R60.H1_H1 ;  /* 0x3000003cff3c7230 */ /* 0x000fc40000004100 */
[----:B------:R-:W-:Y:S01]  /*bed0*/  FFMA.FTZ R167, R58, R63, -R167 ;  /* 0x0000003f3aa77223 */ /* 0x000fe200000108a7 */
[----:B------:R-:W-:Y:S02]  /*bee0*/  HADD2.F32 R90, -RZ, R90.H1_H1 ;  /* 0x3000005aff5a7230 */ /* 0x000fe40000004100 */
[-C--:B------:R-:W-:Y:S01]  /*bef0*/  FFMA.FTZ R92, R61, R88.reuse, R92 ;  /* 0x000000583d5c7223 */ /* 0x080fe2000001005c */
[----:B------:R-:W-:Y:S02]  /*bf00*/  HADD2.F32 R43, -RZ, R43.H1_H1 ;  /* 0x3000002bff2b7230 */ /* 0x000fe40000004100 */
[----:B------:R-:W-:Y:S01]  /*bf10*/  FFMA.FTZ R94, R47, R88, -R94 ;  /* 0x000000582f5e7223 */ /* 0x000fe2000001085e */
[----:B------:R-:W-:Y:S02]  /*bf20*/  HADD2.F32 R59, -RZ, R59.H1_H1 ;  /* 0x3000003bff3b7230 */ /* 0x000fe40000004100 */
[----:B------:R-:W-:Y:S01]  /*bf30*/  FMUL.FTZ R58, R60, R90 ;  /* 0x0000005a3c3a7220 */ /* 0x000fe20000410000 */
[----:B------:R-:W-:-:S02]  /*bf40*/  HADD2.F32 R89, -RZ, R89.H1_H1 ;  /* 0x30000059ff597230 */ /* 0x000fc40000004100 */
[----:B------:R-:W-:Y:S01]  /*bf50*/  FMUL.FTZ R61, R43, R90 ;  /* 0x0000005a2b3d7220 */ /* 0x000fe20000410000 */
[----:B------:R-:W-:Y:S02]  /*bf60*/  HADD2.F32 R62, -RZ, R62.H1_H1 ;  /* 0x3000003eff3e7230 */ /* 0x000fe40000004100 */
[----:B------:R-:W-:Y:S01]  /*bf70*/  FFMA.FTZ R91, R40, R63, R91 ;  /* 0x0000003f285b7223 */ /* 0x000fe2000001005b */
[----:B------:R-:W-:Y:S02]  /*bf80*/  HADD2.F32 R48, -RZ, R48.H1_H1 ;  /* 0x30000030ff307230 */ /* 0x000fe40000004100 */
[-C--:B------:R-:W-:Y:S01]  /*bf90*/  FMUL.FTZ R47, R59, R89.reuse ;  /* 0x000000593b2f7220 */ /* 0x080fe20000410000 */
[----:B------:R-:W-:Y:S02]  /*bfa0*/  HADD2.F32 R41, -RZ, R41.H1_H1 ;  /* 0x30000029ff297230 */ /* 0x000fe40000004100 */
[-C--:B------:R-:W-:Y:S01]  /*bfb0*/  FFMA.FTZ R58, R43, R62.reuse, -R58 ;  /* 0x0000003e2b3a7223 */ /* 0x080fe2000001083a */
[----:B------:R-:W-:Y:S01]  /*bfc0*/  FFMA.FTZ R60, R60, R62, R61 ;  /* 0x0000003e3c3c7223 */ /* 0x000fe2000001003d */
[C---:B------:R-:W-:Y:S01]  /*bfd0*/  FMUL.FTZ R40, R48.reuse, R89 ;  /* 0x0000005930287220 */ /* 0x040fe20000410000 */
[----:B------:R-:W-:Y:S01]  /*bfe0*/  F2FP.SATFINITE.E4M3.F32.PACK_AB_MERGE_C R42, R93, R42, RZ ;  /* 0x0000002a5d2a723e */ /* 0x000fe200048070ff */
[----:B------:R-:W-:Y:S01]  /*bff0*/  FFMA.FTZ R47, R48, R41, -R47 ;  /* 0x00000029302f7223 */ /* 0x000fe2000001082f */
[----:B------:R-:W-:Y:S01]  /*c000*/  F2FP.SATFINITE.E4M3.F32.PACK_AB_MERGE_C R58, R58, R167, RZ ;  /* 0x000000a73a3a723e */ /* 0x000fe200048070ff */
[----:B------:R-:W-:Y:S01]  /*c010*/  FFMA.FTZ R41, R59, R41, R40 ;  /* 0x000000293b297223 */ /* 0x000fe20000010028 */
[----:B------:R-:W-:Y:S01]  /*c020*/  F2FP.SATFINITE.E4M3.F32.PACK_AB_MERGE_C R60, R60, R91, RZ ;  /* 0x0000005b3c3c723e */ /* 0x000fe200048070ff */
[----:B------:R-:W-:Y:S01]  /*c030*/  IMAD.MOV.U32 R40, RZ, RZ, R51 ;  /* 0x000000ffff287224 */ /* 0x000fe200078e0033 */
[----:B------:R-:W-:-:S02]  /*c040*/  F2FP.SATFINITE.E4M3.F32.PACK_AB_MERGE_C R44, R95, R44, RZ ;  /* 0x0000002c5f2c723e */ /* 0x000fc400048070ff */
[----:B------:R-:W-:Y:S02]  /*c050*/  F2FP.SATFINITE.E4M3.F32.PACK_AB_MERGE_C R42, R45, R54, R42 ;  /* 0x000000362d2a723e */ /* 0x000fe4000480702a */
[----:B------:R-:W-:Y:S02]  /*c060*/  F2FP.SATFINITE.E4M3.F32.PACK_AB_MERGE_C R43, R47, R94, R58 ;  /* 0x0000005e2f2b723e */ /* 0x000fe4000480703a */
[----:B------:R-:W-:Y:S02]  /*c070*/  F2FP.SATFINITE.E4M3.F32.PACK_AB_MERGE_C R47, R41, R92, R60 ;  /* 0x0000005c292f723e */ /* 0x000fe4000480703c */
[----:B------:R-:W-:Y:S01]  /*c080*/  F2FP.SATFINITE.E4M3.F32.PACK_AB_MERGE_C R45, R57, R56, R44 ;  /* 0x00000038392d723e */ /* 0x000fe2000480702c */
[----:B------:R-:W-:Y:S01]  /*c090*/  IMAD.MOV.U32 R44, RZ, RZ, R50 ;  /* 0x000000ffff2c7224 */ /* 0x000fe200078e0032 */
[----:B------:R-:W-:Y:S01]  /*c0a0*/  MOV R41, R42 ;  /* 0x0000002a00297202 */ /* 0x000fe20000000f00 */
[----:B------:R-:W-:-:S07]  /*c0b0*/  IMAD.MOV.U32 R42, RZ, RZ, R49 ;  /* 0x000000ffff2a7224 */ /* 0x000fce00078e0031 */
.L_x_498:
[----:B------:R-:W-:Y:S05]  /*c0c0*/  BSYNC B2 ;  /* 0x0000000000027941 */ /* 0x000fea0003800000 */
.L_x_497:
[----:B------:R-:W-:-:S13]  /*c0d0*/  ISETP.GE.AND P4, PT, R55, R153, PT ;  /* 0x000000993700720c */ /* 0x000fda0003f86270 */
[--C-:B------:R-:W-:Y:S02]  /*c0e0*/  @!P4 SHF.R.S32.HI R49, RZ, 0x1f, R55.reuse ;  /* 0x0000001fff31c819 */ /* 0x100fe40000011437 */
[----:B------:R-:W-:-:S04]  /*c0f0*/  @!P4 IADD3 R51, P5, P6, R116, R142, R55 ;  /* 0x0000008e7433c210 */ /* 0x000fc80007ebe037 */
[----:B------:R-:W-:Y:S02]  /*c100*/  @!P4 IADD3.X R178, R0, R178, R49, P5, P6 ;  /* 0x000000b200b2c210 */ /* 0x000fe40002fec431 */
[----:B------:R-:W-:-:S05]  /*c110*/  IADD3 R48, P5, R53, R126, RZ ;  /* 0x0000007e35307210 */ /* 0x000fca0007fbe0ff */
[----:B------:R-:W-:Y:S01]  /*c120*/  IMAD.X R49, R52, 0x1, R127, P5 ;  /* 0x0000000134317824 */ /* 0x000fe200028e067f */
[----:B------:R-:W-:-:S04]  /*c130*/  @!P4 IADD3 R50, P5, R51, R126, RZ ;  /* 0x0000007e3332c210 */ /* 0x000fc80007fbe0ff */
[----:B------:R-:W-:Y:S01]  /*c140*/  @!P4 IADD3.X R51, R178, R127, RZ, P5, !PT ;  /* 0x0000007fb233c210 */ /* 0x000fe20002ffe4ff */
[----:B0-----:R4:W-:Y:S04]  /*c150*/  STG.E.128 desc[UR54][R48.64], R40 ;  /* 0x0000002830007986 */ /* 0x0019e8000c101d36 */
[----:B-1----:R4:W-:Y:S04]  /*c160*/  @!P4 STG.E.128 desc[UR54][R50.64], R44 ;  /* 0x0000002c3200c986 */ /* 0x0029e8000c101d36 */
.L_x_488:
[----:B------:R-:W-:Y:S05]  /*c170*/  BSYNC B1 ;  /* 0x0000000000017941 */ /* 0x000fea0003800000 */
.L_x_487:
[-C--:B0--34-:R-:W-:Y:S02]  /*c180*/  IMAD R40, R144, R138.reuse, RZ ;  /* 0x0000008a90287224 */ /* 0x099fe400078e02ff */
[----:B------:R-:W-:-:S04]  /*c190*/  IMAD.WIDE.U32 R140, R211, R138, R140 ;  /* 0x0000008ad38c7225 */ /* 0x000fc800078e008c */
[----:B------:R-:W-:Y:S01]  /*c1a0*/  IMAD R53, R211, R139, R40 ;  /* 0x0000008bd3357224 */ /* 0x000fe200078e0228 */
[----:B------:R-:W-:Y:S06]  /*c1b0*/  @P2 BRA `(.L_x_457) ;  /* 0x0000003000942947 */ /* 0x000fec0003800000 */
[----:B------:R-:W-:Y:S01]  /*c1c0*/  ISETP.NE.AND P2, PT, R32, RZ, PT ;  /* 0x000000ff2000720c */ /* 0x000fe20003f45270 */
[----:B------:R-:W-:Y:S01]  /*c1d0*/  BSSY B1, `(.L_x_499) ;  /* 0x00000f8000017945 */ /* 0x000fe20003800000 */
[----:B------:R-:W-:-:S11]  /*c1e0*/  IMAD.IADD R53, R141, 0x1, R53 ;  /* 0x000000018d357824 */ /* 0x000fd600078e0235 */
[----:B------:R-:W-:Y:S05]  /*c1f0*/  @!P2 BRA `(.L_x_500) ;  /* 0x0000000c00d4a947 */ /* 0x000fea0003800000 */
[----:B------:R-:W-:Y:S01]  /*c200*/  SEL R40, R97, R158, !P0 ;  /* 0x0000009e61287207 */ /* 0x000fe20004000000 */
[----:B------:R-:W-:Y:S01]  /*c210*/  BSSY B2, `(.L_x_501) ;  /* 0x00000f1000027945 */ /* 0x000fe20003800000 */
[----:B------:R-:W-:Y:S02]  /*c220*/  IADD3 R49, P2, P4, R116, R140, R20 ;  /* 0x0000008c74317210 */ /* 0x000fe40007c5e014 */
[----:B------:R-:W-:Y:S02]  /*c230*/  SHF.R.S32.HI R41, RZ, 0x1f, R40 ;  /* 0x0000001fff297819 */ /* 0x000fe40000011428 */
[----:B------:R-:W-:Y:S02]  /*c240*/  IADD3.X R42, R0, R53, R28, P2, P4 ;  /* 0x00000035002a7210 */ /* 0x000fe400017e841c */
[----:B------:R-:W-:-:S04]  /*c250*/  LEA.HI R40, R41, R40, RZ, 0x5 ;  /* 0x0000002829287211 */ /* 0x000fc800078f28ff */
[----:B------:R-:W-:-:S05]  /*c260*/  LEA.HI.SX32 R41, R40, R15, 0x1b ;  /* 0x0000000f28297211 */ /* 0x000fca00078fdaff */
[----:B------:R-:W-:-:S05]  /*c270*/  IMAD.SHL.U32 R43, R41, 0x10, RZ ;  /* 0x00000010292b7824 */ /* 0x000fca00078e00ff */
[----:B------:R-:W-:-:S13]  /*c280*/  ISETP.GE.AND P2, PT, R43, R153, PT ;  /* 0x000000992b00720c */ /* 0x000fda0003f46270 */
[--C-:B------:R-:W-:Y:S02]  /*c290*/  @!P2 SHF.R.S32.HI R40, RZ, 0x1f, R43.reuse ;  /* 0x0000001fff28a819 */ /* 0x100fe4000001142b */
[----:B------:R-:W-:-:S04]  /*c2a0*/  @!P2 IADD3 R51, P4, P5, R116, R140, R43 ;  /* 0x0000008c7433a210 */ /* 0x000fc80007d9e02b */
[----:B------:R-:W-:Y:S02]  /*c2b0*/  @!P2 IADD3.X R40, R0, R53, R40, P4, P5 ;  /* 0x000000350028a210 */ /* 0x000fe400027ea428 */
[----:B------:R-:W-:-:S05]  /*c2c0*/  IADD3 R48, P4, R49, R126, RZ ;  /* 0x0000007e31307210 */ /* 0x000fca0007f9e0ff */
[----:B------:R-:W-:Y:S01]  /*c2d0*/  IMAD.X R49, R42, 0x1, R127, P4 ;  /* 0x000000012a317824 */ /* 0x000fe200020e067f */
[----:B------:R-:W-:-:S04]  /*c2e0*/  @!P2 IADD3 R50, P4, R51, R126, RZ ;  /* 0x0000007e3332a210 */ /* 0x000fc80007f9e0ff */
[----:B------:R-:W-:Y:S02]  /*c2f0*/  @!P2 IADD3.X R51, R40, R127, RZ, P4, !PT ;  /* 0x0000007f2833a210 */ /* 0x000fe400027fe4ff */
[----:B------:R-:W-:Y:S02]  /*c300*/  SHF.R.S32.HI R40, RZ, 0x1f, R41 ;  /* 0x0000001fff287819 */ /* 0x000fe40000011429 */
[----:B------:R-:W-:Y:S02]  /*c310*/  ISETP.GE.AND P4, PT, R22, R136, PT ;  /* 0x000000881600720c */ /* 0x000fe40003f86270 */
[----:B------:R-:W-:Y:S02]  /*c320*/  LEA.HI R40, R40, R41, RZ, 0x2 ;  /* 0x0000002928287211 */ /* 0x000fe400078f10ff */
[----:B------:R-:W-:Y:S02]  /*c330*/  LOP3.LUT R41, R196, 0x30, R43, 0xf8, !PT ;  /* 0x00000030c4297812 */ /* 0x000fe400078ef82b */
[----:B------:R-:W-:-:S02]  /*c340*/  SHF.R.S32.HI R40, RZ, 0x2, R40 ;  /* 0x00000002ff287819 */ /* 0x000fc40000011428 */
        /* <DEDUP_REMOVED lines=10> */
[----:B------:R-:W-:Y:S01]  /*c3f0*/  SHF.R.U32.HI R54, RZ, 0x8, R77 ;  /* 0x00000008ff367819 */ /* 0x000fe2000001164d */
[----:B0-----:R-:W-:Y:S01]  /*c400*/  IMAD.MOV.U32 R57, RZ, RZ, R40 ;  /* 0x000000ffff397224 */ /* 0x001fe200078e0028 */
[----:B------:R-:W-:Y:S01]  /*c410*/  SHF.R.U32.HI R61, RZ, 0x8, R65 ;  /* 0x00000008ff3d7819 */ /* 0x000fe20000011641 */
[----:B-1----:R-:W-:Y:S01]  /*c420*/  IMAD.MOV.U32 R59, RZ, RZ, R44 ;  /* 0x000000ffff3b7224 */ /* 0x002fe200078e002c */
[----:B------:R-:W-:Y:S01]  /*c430*/  SHF.R.U32.HI R63, RZ, 0x8, R67 ;  /* 0x00000008ff3f7819 */ /* 0x000fe20000011643 */
[----:B------:R-:W-:Y:S01]  /*c440*/  IMAD.SHL.U32 R40, R54, 0x100, RZ ;  /* 0x0000010036287824 */ /* 0x000fe200078e00ff */
[----:B------:R-:W-:Y:S01]  /*c450*/  LOP3.LUT R55, R77, 0xff0000ff, RZ, 0xc0, !PT ;  /* 0xff0000ff4d377812 */ /* 0x000fe200078ec0ff */
[----:B------:R-:W-:Y:S01]  /*c460*/  IMAD.SHL.U32 R61, R61, 0x100, RZ ;  /* 0x000001003d3d7824 */ /* 0x000fe200078e00ff */
[----:B------:R-:W-:Y:S01]  /*c470*/  SHF.R.U32.HI R66, RZ, 0x10, R77 ;  /* 0x00000010ff427819 */ /* 0x000fe2000001164d */
[----:B------:R-:W-:Y:S01]  /*c480*/  IMAD.SHL.U32 R63, R63, 0x100, RZ ;  /* 0x000001003f3f7824 */ /* 0x000fe200078e00ff */
[----:B------:R-:W-:-:S02]  /*c490*/  SHF.R.U32.HI R64, RZ, 0x8, R79 ;  /* 0x00000008ff407819 */ /* 0x000fc4000001164f */
[----:B------:R-:W-:Y:S02]  /*c4a0*/  MOV R52, R41 ;  /* 0x0000002900347202 */ /* 0x000fe40000000f00 */
[----:B------:R-:W-:Y:S02]  /*c4b0*/  SHF.R.U32.HI R62, RZ, 0x10, R79 ;  /* 0x00000010ff3e7819 */ /* 0x000fe4000001164f */
[----:B------:R-:W-:Y:S01]  /*c4c0*/  LOP3.LUT R40, R55, 0xff00, R40, 0xf8, !PT ;  /* 0x0000ff0037287812 */ /* 0x000fe200078ef828 */
[----:B------:R-:W-:Y:S01]  /*c4d0*/  IMAD.SHL.U32 R55, R64, 0x100, RZ ;  /* 0x0000010040377824 */ /* 0x000fe200078e00ff */
[----:B------:R-:W-:Y:S02]  /*c4e0*/  SHF.L.U32 R41, R66, 0x10, RZ ;  /* 0x0000001042297819 */ /* 0x000fe400000006ff */
[----:B------:R-:W-:Y:S02]  /*c4f0*/  LOP3.LUT R58, R65, 0xff0000ff, RZ, 0xc0, !PT ;  /* 0xff0000ff413a7812 */ /* 0x000fe400078ec0ff */
[----:B------:R-:W-:-:S02]  /*c500*/  LOP3.LUT R60, R67, 0xff0000ff, RZ, 0xc0, !PT ;  /* 0xff0000ff433c7812 */ /* 0x000fc400078ec0ff */
[----:B------:R-:W-:Y:S02]  /*c510*/  LOP3.LUT R56, R79, 0xff0000ff, RZ, 0xc0, !PT ;  /* 0xff0000ff4f387812 */ /* 0x000fe400078ec0ff */
[----:B------:R-:W-:Y:S02]  /*c520*/  MOV R54, R42 ;  /* 0x0000002a00367202 */ /* 0x000fe40000000f00 */
[----:B------:R-:W-:Y:S01]  /*c530*/  LOP3.LUT R42, R40, 0xff0000, R41, 0xf8, !PT ;  /* 0x00ff0000282a7812 */ /* 0x000fe200078ef829 */
[----:B------:R-:W-:Y:S01]  /*c540*/  IMAD.U32 R40, R62, 0x10000, RZ ;  /* 0x000100003e287824 */ /* 0x000fe200078e00ff */
[----:B------:R-:W-:Y:S02]  /*c550*/  LOP3.LUT R44, R58, 0xff00, R61, 0xf8, !PT ;  /* 0x0000ff003a2c7812 */ /* 0x000fe400078ef83d */
[----:B------:R-:W-:Y:S02]  /*c560*/  LOP3.LUT R64, R60, 0xff00, R63, 0xf8, !PT ;  /* 0x0000ff003c407812 */ /* 0x000fe400078ef83f */
[----:B------:R-:W-:-:S02]  /*c570*/  LOP3.LUT R55, R56, 0xff00, R55, 0xf8, !PT ;  /* 0x0000ff0038377812 */ /* 0x000fc400078ef837 */
[----:B------:R-:W-:Y:S02]  /*c580*/  F2FP.F16.E4M3.UNPACK_B R63, R162.H1 ;  /* 0x000000a2ff3f723e */ /* 0x000fe400030006ff */
[----:B------:R-:W-:Y:S02]  /*c590*/  F2FP.F16.E4M3.UNPACK_B R60, R59.H1 ;  /* 0x0000003bff3c723e */ /* 0x000fe400030006ff */
[----:B------:R-:W-:Y:S02]  /*c5a0*/  F2FP.F16.E4M3.UNPACK_B R58, R57.H1 ;  /* 0x00000039ff3a723e */ /* 0x000fe400030006ff */
[----:B------:R-:W-:Y:S01]  /*c5b0*/  LOP3.LUT R41, R55, 0xff0000, R40, 0xf8, !PT ;  /* 0x00ff000037297812 */ /* 0x000fe200078ef828 */
[----:B------:R-:W-:Y:S01]  /*c5c0*/  HADD2.F32 R40, -RZ, R63.H0_H0 ;  /* 0x2000003fff287230 */ /* 0x000fe20000004100 */
[----:B------:R-:W-:Y:S01]  /*c5d0*/  F2FP.F16.E4M3.UNPACK_B R61, R164.H1 ;  /* 0x000000a4ff3d723e */ /* 0x000fe200030006ff */
[----:B------:R-:W-:Y:S01]  /*c5e0*/  HADD2.F32 R56, -RZ, R60.H0_H0 ;  /* 0x2000003cff387230 */ /* 0x000fe20000004100 */
[----:B------:R-:W-:Y:S01]  /*c5f0*/  SHF.R.U32.HI R67, RZ, 0x10, R67 ;  /* 0x00000010ff437819 */ /* 0x000fe20000011643 */
[----:B------:R-:W-:Y:S01]  /*c600*/  HADD2.F32 R55, -RZ, R58.H0_H0 ;  /* 0x2000003aff377230 */ /* 0x000fe20000004100 */
[----:B------:R-:W-:Y:S01]  /*c610*/  SHF.R.U32.HI R65, RZ, 0x10, R65 ;  /* 0x00000010ff417819 */ /* 0x000fe20000011641 */
[----:B------:R-:W-:-:S02]  /*c620*/  HADD2.F32 R62, -RZ, R61.H0_H0 ;  /* 0x2000003dff3e7230 */ /* 0x000fc40000004100 */
[CC--:B------:R-:W-:Y:S01]  /*c630*/  FMUL.FTZ R66, R56.reuse, R40.reuse ;  /* 0x0000002838427220 */ /* 0x0c0fe20000410000 */
[----:B------:R-:W-:Y:S02]  /*c640*/  IMAD.U32 R67, R67, 0x10000, RZ ;  /* 0x0001000043437824 */ /* 0x000fe400078e00ff */
[----:B------:R-:W-:Y:S01]  /*c650*/  FMUL.FTZ R77, R55, R40 ;  /* 0x00000028374d7220 */ /* 0x000fe20000410000 */
[----:B------:R-:W-:Y:S02]  /*c660*/  IMAD.U32 R65, R65, 0x10000, RZ ;  /* 0x0001000041417824 */ /* 0x000fe400078e00ff */
[-C--:B------:R-:W-:Y:S01]  /*c670*/  FFMA.FTZ R55, R55, R62.reuse, -R66 ;  /* 0x0000003e37377223 */ /* 0x080fe20000010842 */
[----:B------:R-:W-:Y:S02]  /*c680*/  HADD2.F32 R58, -RZ, R58.H1_H1 ;  /* 0x3000003aff3a7230 */ /* 0x000fe40000004100 */
        /* <DEDUP_REMOVED lines=8> */
[----:B------:R-:W-:Y:S01]  /*c710*/  F2FP.F16.E4M3.UNPACK_B R61, R57 ;  /* 0x00000039ff3d723e */ /* 0x000fe200020006ff */
[----:B------:R-:W-:Y:S01]  /*c720*/  FMUL.FTZ R57, R63, R62 ;  /* 0x0000003e3f397220 */ /* 0x000fe20000410000 */
[----:B------:R-:W-:Y:S01]  /*c730*/  LOP3.LUT R44, R44, 0xff0000, R65, 0xf8, !PT ;  /* 0x00ff00002c2c7812 */ /* 0x000fe200078ef841 */
[----:B------:R-:W-:Y:S01]  /*c740*/  HADD2.F32 R65, -RZ, R162.H0_H0 ;  /* 0x200000a2ff417230 */ /* 0x000fe20000004100 */
[----:B------:R-:W-:Y:S01]  /*c750*/  F2FP.F16.E4M3.UNPACK_B R164, R164 ;  /* 0x000000a4ffa4723e */ /* 0x000fe200020006ff */
        /* <DEDUP_REMOVED lines=19> */
[----:B------:R-:W-:Y:S01]  /*c890*/  HADD2.F32 R67, -RZ, R62.H0_H0 ;  /* 0x2000003eff437230 */ /* 0x000fe20000004100 */
[----:B------:R-:W-:Y:S01]  /*c8a0*/  F2FP.F16.E4M3.UNPACK_B R61, R54.H1 ;  /* 0x00000036ff3d723e */ /* 0x000fe200030006ff */
[----:B------:R-:W-:-:S02]  /*c8b0*/  HADD2.F32 R65, -RZ, R64.H0_H0 ;  /* 0x20000040ff417230 */ /* 0x000fc40000004100 */
[----:B------:R-:W-:Y:S01]  /*c8c0*/  FFMA.FTZ R77, R63, R164, R162 ;  /* 0x000000a43f4d7223 */ /* 0x000fe200000100a2 */
[----:B------:R-:W-:Y:S01]  /*c8d0*/  HADD2.F32 R76, -RZ, R62.H1_H1 ;  /* 0x3000003eff4c7230 */ /* 0x000fe20000004100 */
[----:B------:R-:W-:Y:S01]  /*c8e0*/  F2FP.F16.E4M3.UNPACK_B R163, R163 ;  /* 0x000000a3ffa3723e */ /* 0x000fe200020006ff */
[--C-:B------:R-:W-:Y:S02]  /*c8f0*/  HADD2.F32 R62, -RZ, R61.reuse.H0_H0 ;  /* 0x2000003dff3e7230 */ /* 0x100fe40000004100 */
[-C--:B------:R-:W-:Y:S01]  /*c900*/  FMUL.FTZ R79, R65, R67.reuse ;  /* 0x00000043414f7220 */ /* 0x080fe20000410000 */
[----:B------:R-:W-:Y:S01]  /*c910*/  HADD2.F32 R63, -RZ, R66.H0_H0 ;  /* 0x20000042ff3f7230 */ /* 0x000fe20000004100 */
[----:B------:R-:W-:Y:S01]  /*c920*/  F2FP.F16.E4M3.UNPACK_B R54, R54 ;  /* 0x00000036ff36723e */ /* 0x000fe200020006ff */
[----:B------:R-:W-:Y:S02]  /*c930*/  HADD2.F32 R64, -RZ, R64.H1_H1 ;  /* 0x30000040ff407230 */ /* 0x000fe40000004100 */
[----:B------:R-:W-:Y:S01]  /*c940*/  FMUL.FTZ R90, R62, R67 ;  /* 0x000000433e5a7220 */ /* 0x000fe20000410000 */
[----:B------:R-:W-:-:S02]  /*c950*/  HADD2.F32 R61, -RZ, R61.H1_H1 ;  /* 0x3000003dff3d7230 */ /* 0x000fc40000004100 */
[-C--:B------:R-:W-:Y:S01]  /*c960*/  FFMA.FTZ R88, R62, R63.reuse, -R79 ;  /* 0x0000003f3e587223 */ /* 0x080fe2000001084f */
[----:B------:R-:W-:Y:S02]  /*c970*/  HADD2.F32 R66, -RZ, R66.H1_H1 ;  /* 0x30000042ff427230 */ /* 0x000fe40000004100 */
[CC--:B------:R-:W-:Y:S01]  /*c980*/  FMUL.FTZ R62, R64.reuse, R76.reuse ;  /* 0x0000004c403e7220 */ /* 0x0c0fe20000410000 */
[----:B------:R-:W-:Y:S01]  /*c990*/  FFMA.FTZ R90, R65, R63, R90 ;  /* 0x0000003f415a7223 */ /* 0x000fe2000001005a */
[C---:B------:R-:W-:Y:S01]  /*c9a0*/  FMUL.FTZ R67, R61.reuse, R76 ;  /* 0x0000004c3d437220 */ /* 0x040fe20000410000 */
[----:B------:R-:W-:Y:S01]  /*c9b0*/  F2FP.F16.E4M3.UNPACK_B R165, R165 ;  /* 0x000000a5ffa5723e */ /* 0x000fe200020006ff */
[----:B------:R-:W-:Y:S01]  /*c9c0*/  FFMA.FTZ R89, R61, R66, -R62 ;  /* 0x000000423d597223 */ /* 0x000fe2000001083e */
[----:B------:R-:W-:Y:S01]  /*c9d0*/  F2FP.F16.E4M3.UNPACK_B R61, R46 ;  /* 0x0000002eff3d723e */ /* 0x000fe200020006ff */
[--C-:B------:R-:W-:Y:S02]  /*c9e0*/  HADD2.F32 R65, -RZ, R163.reuse.H0_H0 ;  /* 0x200000a3ff417230 */ /* 0x100fe40000004100 */
[----:B------:R-:W-:Y:S01]  /*c9f0*/  FFMA.FTZ R91, R64, R66, R67 ;  /* 0x00000042405b7223 */ /* 0x000fe20000010043 */
[----:B------:R-:W-:Y:S01]  /*ca00*/  HADD2.F32 R163, -RZ, R163.H1_H1 ;  /* 0x300000a3ffa37230 */ /* 0x000fe20000004100 */
[----:B------:R-:W-:Y:S01]  /*ca10*/  F2FP.SATFINITE.E4M3.F32.PACK_AB_MERGE_C R55, R58, R55, RZ ;  /* 0x000000373a37723e */ /* 0x000fe200048070ff */
[--C-:B------:R-:W-:Y:S01]  /*ca20*/  HADD2.F32 R62, -RZ, R61.reuse.H0_H0 ;  /* 0x2000003dff3e7230 */ /* 0x100fe20000004100 */
[----:B------:R-:W-:Y:S01]  /*ca30*/  F2FP.SATFINITE.E4M3.F32.PACK_AB_MERGE_C R57, R57, R56, RZ ;  /* 0x000000383939723e */ /* 0x000fe200048070ff */
[----:B------:R-:W-:Y:S01]  /*ca40*/  HADD2.F32 R46, -RZ, R54.H0_H0 ;  /* 0x20000036ff2e7230 */ /* 0x000fe20000004100 */
[----:B------:R-:W-:Y:S01]  /*ca50*/  F2FP.F16.E4M3.UNPACK_B R58, R52 ;  /* 0x00000034ff3a723e */ /* 0x000fe200020006ff */
[----:B------:R-:W-:-:S02]  /*ca60*/  HADD2.F32 R61, -RZ, R61.H1_H1 ;  /* 0x3000003dff3d7230 */ /* 0x000fc40000004100 */
[-C--:B------:R-:W-:Y:S01]  /*ca70*/  FMUL.FTZ R67, R62, R65.reuse ;  /* 0x000000413e437220 */ /* 0x080fe20000410000 */
[----:B------:R-:W-:Y:S02]  /*ca80*/  HADD2.F32 R54, -RZ, R54.H1_H1 ;  /* 0x30000036ff367230 */ /* 0x000fe40000004100 */
[----:B------:R-:W-:Y:S01]  /*ca90*/  FMUL.FTZ R65, R46, R65 ;  /* 0x000000412e417220 */ /* 0x000fe20000410000 */
[--C-:B------:R-:W-:Y:S02]  /*caa0*/  HADD2.F32 R63, -RZ, R165.reuse.H0_H0 ;  /* 0x200000a5ff3f7230 */ /* 0x100fe40000004100 */
[CC--:B------:R-:W-:Y:S01]  /*cab0*/  FMUL.FTZ R79, R61.reuse, R163.reuse ;  /* 0x000000a33d4f7220 */ /* 0x0c0fe20000410000 */
[----:B------:R-:W-:Y:S02]  /*cac0*/  HADD2.F32 R165, -RZ, R165.H1_H1 ;  /* 0x300000a5ffa57230 */ /* 0x000fe40000004100 */
[----:B------:R-:W-:Y:S01]  /*cad0*/  FMUL.FTZ R64, R54, R163 ;  /* 0x000000a336407220 */ /* 0x000fe20000410000 */
[----:B------:R-:W-:Y:S01]  /*cae0*/  F2FP.SATFINITE.E4M3.F32.PACK_AB_MERGE_C R56, R78, R59, R55 ;  /* 0x0000003b4e38723e */ /* 0x000fe20004807037 */
[-C--:B------:R-:W-:Y:S01]  /*caf0*/  FFMA.FTZ R67, R46, R63.reuse, -R67 ;  /* 0x0000003f2e437223 */ /* 0x080fe20000010843 */
[----:B------:R-:W-:Y:S01]  /*cb00*/  FFMA.FTZ R46, R62, R63, R65 ;  /* 0x0000003f3e2e7223 */ /* 0x000fe20000010041 */
[-C--:B------:R-:W-:Y:S01]  /*cb10*/  FFMA.FTZ R54, R54, R165.reuse, -R79 ;  /* 0x000000a536367223 */ /* 0x080fe2000001084f */
[----:B------:R-:W-:Y:S01]  /*cb20*/  FFMA.FTZ R165, R61, R165, R64 ;  /* 0x000000a53da57223 */ /* 0x000fe20000010040 */
[----:B------:R-:W-:-:S02]  /*cb30*/  F2FP.F16.E4M3.UNPACK_B R61, R45 ;  /* 0x0000002dff3d723e */ /* 0x000fc400020006ff */
[----:B------:R-:W-:Y:S02]  /*cb40*/  F2FP.F16.E4M3.UNPACK_B R65, R44 ;  /* 0x0000002cff41723e */ /* 0x000fe400020006ff */
[----:B------:R-:W-:Y:S01]  /*cb50*/  F2FP.SATFINITE.E4M3.F32.PACK_AB_MERGE_C R55, R77, R60, R57 ;  /* 0x0000003c4d37723e */ /* 0x000fe20004807039 */
[----:B------:R-:W-:Y:S01]  /*cb60*/  HADD2.F32 R59, -RZ, R61.H0_H0 ;  /* 0x2000003dff3b7230 */ /* 0x000fe20000004100 */
[----:B------:R-:W-:Y:S01]  /*cb70*/  F2FP.F16.E4M3.UNPACK_B R63, R42 ;  /* 0x0000002aff3f723e */ /* 0x000fe200020006ff */
[----:B------:R-:W-:Y:S01]  /*cb80*/  HADD2.F32 R60, -RZ, R65.H0_H0 ;  /* 0x20000041ff3c7230 */ /* 0x000fe20000004100 */
[----:B------:R-:W-:Y:S01]  /*cb90*/  F2FP.SATFINITE.E4M3.F32.PACK_AB_MERGE_C R88, R89, R88, RZ ;  /* 0x000000585958723e */ /* 0x000fe200048070ff */
[----:B------:R-:W-:Y:S01]  /*cba0*/  HADD2.F32 R57, -RZ, R58.H0_H0 ;  /* 0x2000003aff397230 */ /* 0x000fe20000004100 */
[----:B------:R-:W-:Y:S01]  /*cbb0*/  F2FP.F16.E4M3.UNPACK_B R42, R42.H1 ;  /* 0x0000002aff2a723e */ /* 0x000fe200030006ff */
[----:B------:R-:W-:Y:S02]  /*cbc0*/  HADD2.F32 R64, -RZ, R63.H0_H0 ;  /* 0x2000003fff407230 */ /* 0x000fe40000004100 */
[----:B------:R-:W-:Y:S01]  /*cbd0*/  FMUL.FTZ R66, R59, R60 ;  /* 0x0000003c3b427220 */ /* 0x000fe20000410000 */
[----:B------:R-:W-:-:S02]  /*cbe0*/  HADD2.F32 R62, -RZ, R61.H1_H1 ;  /* 0x3000003dff3e7230 */ /* 0x000fc40000004100 */
[C---:B------:R-:W-:Y:S01]  /*cbf0*/  FMUL.FTZ R76, R57.reuse, R60 ;  /* 0x0000003c394c7220 */ /* 0x040fe20000410000 */
[----:B------:R-:W-:Y:S01]  /*cc00*/  HADD2.F32 R65, -RZ, R65.H1_H1 ;  /* 0x30000041ff417230 */ /* 0x000fe20000004100 */
[----:B------:R-:W-:Y:S01]  /*cc10*/  F2FP.SATFINITE.E4M3.F32.PACK_AB_MERGE_C R54, R54, R67, R88 ;  /* 0x000000433636723e */ /* 0x000fe20004807058 */
[----:B------:R-:W-:Y:S02]  /*cc20*/  HADD2.F32 R60, -RZ, R58.H1_H1 ;  /* 0x3000003aff3c7230 */ /* 0x000fe40000004100 */
[-C--:B------:R-:W-:Y:S01]  /*cc30*/  FFMA.FTZ R57, R57, R64.reuse, -R66 ;  /* 0x0000004039397223 */ /* 0x080fe20000010842 */
[----:B------:R-:W-:Y:S01]  /*cc40*/  FFMA.FTZ R58, R59, R64, R76 ;  /* 0x000000403b3a7223 */ /* 0x000fe2000001004c */
[----:B------:R-:W-:Y:S02]  /*cc50*/  HADD2.F32 R63, -RZ, R63.H1_H1 ;  /* 0x3000003fff3f7230 */ /* 0x000fe40000004100 */
[-C--:B------:R-:W-:Y:S01]  /*cc60*/  FMUL.FTZ R67, R62, R65.reuse ;  /* 0x000000413e437220 */ /* 0x080fe20000410000 */
[----:B------:R-:W-:Y:S01]  /*cc70*/  FMUL.FTZ R65, R60, R65 ;  /* 0x000000413c417220 */ /* 0x000fe20000410000 */
[----:B------:R-:W-:-:S02]  /*cc80*/  F2FP.F16.E4M3.UNPACK_B R61, R45.H1 ;  /* 0x0000002dff3d723e */ /* 0x000fc400030006ff */
[----:B------:R-:W-:Y:S01]  /*cc90*/  F2FP.F16.E4M3.UNPACK_B R64, R44.H1 ;  /* 0x0000002cff40723e */ /* 0x000fe200030006ff */
[-C--:B------:R-:W-:Y:S01]  /*cca0*/  FFMA.FTZ R45, R62, R63.reuse, R65 ;  /* 0x0000003f3e2d7223 */ /* 0x080fe20000010041 */
[----:B------:R-:W-:Y:S01]  /*ccb0*/  F2FP.F16.E4M3.UNPACK_B R59, R52.H1 ;  /* 0x00000034ff3b723e */ /* 0x000fe200030006ff */
[----:B------:R-:W-:Y:S01]  /*ccc0*/  FFMA.FTZ R52, R60, R63, -R67 ;  /* 0x0000003f3c347223 */ /* 0x000fe20000010843 */
[----:B------:R-:W-:Y:S01]  /*ccd0*/  HADD2.F32 R60, -RZ, R61.H0_H0 ;  /* 0x2000003dff3c7230 */ /* 0x000fe20000004100 */
[----:B------:R-:W-:Y:S01]  /*cce0*/  F2FP.F16.E4M3.UNPACK_B R66, R40.H1 ;  /* 0x00000028ff42723e */ /* 0x000fe200030006ff */
[----:B------:R-:W-:Y:S01]  /*ccf0*/  HADD2.F32 R65, -RZ, R64.H0_H0 ;  /* 0x20000040ff417230 */ /* 0x000fe20000004100 */
[----:B------:R-:W-:Y:S01]  /*cd00*/  F2FP.SATFINITE.E4M3.F32.PACK_AB_MERGE_C R90, R91, R90, RZ ;  /* 0x0000005a5b5a723e */ /* 0x000fe200048070ff */
[----:B------:R-:W-:Y:S02]  /*cd10*/  HADD2.F32 R44, -RZ, R59.H0_H0 ;  /* 0x2000003bff2c7230 */ /* 0x000fe40000004100 */
[----:B------:R-:W-:-:S02]  /*cd20*/  HADD2.F32 R61, -RZ, R61.H1_H1 ;  /* 0x3000003dff3d7230 */ /* 0x000fc40000004100 */
[-C--:B------:R-:W-:Y:S01]  /*cd30*/  FMUL.FTZ R67, R60, R65.reuse ;  /* 0x000000413c437220 */ /* 0x080fe20000410000 */
[----:B------:R-:W-:Y:S02]  /*cd40*/  HADD2.F32 R64, -RZ, R64.H1_H1 ;  /* 0x30000040ff407230 */ /* 0x000fe40000004100 */
[----:B------:R-:W-:Y:S01]  /*cd50*/  FMUL.FTZ R65, R44, R65 ;  /* 0x000000412c417220 */ /* 0x000fe20000410000 */
[----:B------:R-:W-:Y:S01]  /*cd60*/  HADD2.F32 R59, -RZ, R59.H1_H1 ;  /* 0x3000003bff3b7230 */ /* 0x000fe20000004100 */
[----:B------:R-:W-:Y:S01]  /*cd70*/  F2FP.SATFINITE.E4M3.F32.PACK_AB_MERGE_C R46, R165, R46, R90 ;  /* 0x0000002ea52e723e */ /* 0x000fe2000480705a */
[--C-:B------:R-:W-:Y:S02]  /*cd80*/  HADD2.F32 R63, -RZ, R42.reuse.H0_H0 ;  /* 0x2000002aff3f7230 */ /* 0x100fe40000004100 */
[----:B------:R-:W-:Y:S02]  /*cd90*/  HADD2.F32 R62, -RZ, R42.H1_H1 ;  /* 0x3000002aff3e7230 */ /* 0x000fe40000004100 */
[-C--:B------:R-:W-:Y:S01]  /*cda0*/  FMUL.FTZ R42, R61, R64.reuse ;  /* 0x000000403d2a7220 */ /* 0x080fe20000410000 */
[C---:B------:R-:W-:Y:S01]  /*cdb0*/  FMUL.FTZ R64, R59.reuse, R64 ;  /* 0x000000403b407220 */ /* 0x040fe20000410000 */
[----:B------:R-:W-:Y:S01]  /*cdc0*/  FFMA.FTZ R78, R60, R63, R65 ;  /* 0x0000003f3c4e7223 */ /* 0x000fe20000010041 */
[----:B------:R-:W-:Y:S01]  /*cdd0*/  F2FP.F16.E4M3.UNPACK_B R65, R40 ;  /* 0x00000028ff41723e */ /* 0x000fe200020006ff */
[-C--:B------:R-:W-:Y:S01]  /*cde0*/  FFMA.FTZ R88, R59, R62.reuse, -R42 ;  /* 0x0000003e3b587223 */ /* 0x080fe2000001082a */
[----:B------:R-:W-:Y:S01]  /*cdf0*/  F2FP.F16.E4M3.UNPACK_B R59, R47 ;  /* 0x0000002fff3b723e */ /* 0x000fe200020006ff */
[----:B------:R-:W-:Y:S01]  /*ce00*/  FFMA.FTZ R79, R61, R62, R64 ;  /* 0x0000003e3d4f7223 */ /* 0x000fe20000010040 */
[----:B------:R-:W-:Y:S01]  /*ce10*/  F2FP.F16.E4M3.UNPACK_B R42, R43 ;  /* 0x0000002bff2a723e */ /* 0x000fe200020006ff */
[----:B------:R-:W-:Y:S01]  /*ce20*/  FFMA.FTZ R77, R44, R63, -R67 ;  /* 0x0000003f2c4d7223 */ /* 0x000fe20000010843 */
[----:B------:R-:W-:Y:S01]  /*ce30*/  F2FP.F16.E4M3.UNPACK_B R60, R47.H1 ;  /* 0x0000002fff3c723e */ /* 0x000fe200030006ff */
[----:B------:R-:W-:Y:S01]  /*ce40*/  HADD2.F32 R61, -RZ, R59.H0_H0 ;  /* 0x2000003bff3d7230 */ /* 0x000fe20000004100 */
[----:B------:R-:W-:Y:S01]  /*ce50*/  F2FP.F16.E4M3.UNPACK_B R62, R41 ;  /* 0x00000029ff3e723e */ /* 0x000fe200020006ff */
[----:B------:R-:W-:Y:S01]  /*ce60*/  HADD2.F32 R67, -RZ, R65.H0_H0 ;  /* 0x20000041ff437230 */ /* 0x000fe20000004100 */
[----:B------:R-:W-:Y:S01]  /*ce70*/  F2FP.F16.E4M3.UNPACK_B R43, R43.H1 ;  /* 0x0000002bff2b723e */ /* 0x000fe200030006ff */
[----:B------:R-:W-:Y:S01]  /*ce80*/  HADD2.F32 R44, -RZ, R42.H0_H0 ;  /* 0x2000002aff2c7230 */ /* 0x000fe20000004100 */
[----:B------:R-:W-:Y:S01]  /*ce90*/  F2FP.F16.E4M3.UNPACK_B R41, R41.H1 ;  /* 0x00000029ff29723e */ /* 0x000fe200030006ff */
[----:B------:R-:W-:-:S02]  /*cea0*/  HADD2.F32 R40, -RZ, R60.H0_H0 ;  /* 0x2000003cff287230 */ /* 0x000fc40000004100 */
[-C--:B------:R-:W-:Y:S01]  /*ceb0*/  FMUL.FTZ R89, R61, R67.reuse ;  /* 0x000000433d597220 */ /* 0x080fe20000410000 */
[----:B------:R-:W-:Y:S02]  /*cec0*/  HADD2.F32 R76, -RZ, R66.H0_H0 ;  /* 0x20000042ff4c7230 */ /* 0x000fe40000004100 */
[----:B------:R-:W-:Y:S01]  /*ced0*/  FMUL.FTZ R90, R44, R67 ;  /* 0x000000432c5a7220 */ /* 0x000fe20000410000 */
[----:B------:R-:W-:Y:S01]  /*cee0*/  HADD2.F32 R63, -RZ, R62.H0_H0 ;  /* 0x2000003eff3f7230 */ /* 0x000fe20000004100 */
[----:B------:R-:W-:Y:S01]  /*cef0*/  F2FP.SATFINITE.E4M3.F32.PACK_AB_MERGE_C R77, R88, R77, RZ ;  /* 0x0000004d584d723e */ /* 0x000fe200048070ff */
[----:B------:R-:W-:Y:S02]  /*cf00*/  HADD2.F32 R47, -RZ, R43.H0_H0 ;  /* 0x2000002bff2f7230 */ /* 0x000fe40000004100 */
[----:B------:R-:W-:Y:S01]  /*cf10*/  FMUL.FTZ R92, R40, R76 ;  /* 0x0000004c285c7220 */ /* 0x000fe20000410000 */
[----:B------:R-:W-:Y:S02]  /*cf20*/  HADD2.F32 R60, -RZ, R60.H1_H1 ;  /* 0x3000003cff3c7230 */ /* 0x000fe40000004100 */
[----:B------:R-:W-:Y:S01]  /*cf30*/  FFMA.FTZ R89, R44, R63, -R89 ;  /* 0x0000003f2c597223 */ /* 0x000fe20000010859 */
[----:B------:R-:W-:-:S02]  /*cf40*/  HADD2.F32 R66, -RZ, R66.H1_H1 ;  /* 0x30000042ff427230 */ /* 0x000fc40000004100 */
[----:B------:R-:W-:Y:S01]  /*cf50*/  FMUL.FTZ R67, R47, R76 ;  /* 0x0000004c2f437220 */ /* 0x000fe20000410000 */
[----:B------:R-:W-:Y:S02]  /*cf60*/  HADD2.F32 R43, -RZ, R43.H1_H1 ;  /* 0x3000002bff2b7230 */ /* 0x000fe40000004100 */
        /* <DEDUP_REMOVED lines=21> */
[----:B------:R-:W-:Y:S01]  /*d0c0*/  F2FP.SATFINITE.E4M3.F32.PACK_AB_MERGE_C R43, R42, R89, R43 ;  /* 0x000000592a2b723e */ /* 0x000fe2000480702b */
[----:B------:R-:W-:Y:S01]  /*d0d0*/  IMAD.MOV.U32 R42, RZ, RZ, R54 ;  /* 0x000000ffff2a7224 */ /* 0x000fe200078e0036 */
[----:B------:R-:W-:-:S02]  /*d0e0*/  F2FP.SATFINITE.E4M3.F32.PACK_AB_MERGE_C R41, R52, R57, R77 ;  /* 0x000000393429723e */ /* 0x000fc4000480704d */
[----:B------:R-:W-:Y:S02]  /*d0f0*/  F2FP.SATFINITE.E4M3.F32.PACK_AB_MERGE_C R45, R45, R58, R78 ;  /* 0x0000003a2d2d723e */ /* 0x000fe4000480704e */
[----:B------:R-:W-:Y:S02]  /*d100*/  F2FP.SATFINITE.E4M3.F32.PACK_AB_MERGE_C R47, R59, R90, R60 ;  /* 0x0000005a3b2f723e */ /* 0x000fe4000480703c */
[----:B------:R-:W-:-:S07]  /*d110*/  MOV R40, R56 ;  /* 0x0000003800287202 */ /* 0x000fce0000000f00 */
.L_x_502:
[----:B------:R-:W-:Y:S05]  /*d120*/  BSYNC B2 ;  /* 0x0000000000027941 */ /* 0x000fea0003800000 */
.L_x_501:
[----:B0-----:R0:W-:Y:S04]  /*d130*/  STG.E.128 desc[UR54][R48.64], R40 ;  /* 0x0000002830007986 */ /* 0x0011e8000c101d36 */
[----:B-1----:R0:W-:Y:S02]  /*d140*/  @!P2 STG.E.128 desc[UR54][R50.64], R44 ;  /* 0x0000002c3200a986 */ /* 0x0021e4000c101d36 */
.L_x_500:
[----:B------:R-:W-:Y:S05]  /*d150*/  BSYNC B1 ;  /* 0x0000000000017941 */ /* 0x000fea0003800000 */
.L_x_499:
        /* <DEDUP_REMOVED lines=15> */
[----:B------:R-:W-:-:S04]  /*d250*/  IADD3 R48, P4, R49, R126, RZ ;  /* 0x0000007e31307210 */ /* 0x000fc80007f9e0ff */
[----:B------:R-:W-:Y:S02]  /*d260*/  IADD3.X R49, R42, R127, RZ, P4, !PT ;  /* 0x0000007f2a317210 */ /* 0x000fe400027fe4ff */
[----:B------:R-:W-:-:S05]  /*d270*/  @!P2 IADD3 R50, P4, R51, R126, RZ ;  /* 0x0000007e3332a210 */ /* 0x000fca0007f9e0ff */
[----:B------:R-:W-:Y:S01]  /*d280*/  @!P2 IMAD.X R51, R40, 0x1, R127, P4 ;  /* 0x000000012833a824 */ /* 0x000fe200020e067f */
[----:B------:R-:W-:Y:S02]  /*d290*/  SHF.R.S32.HI R40, RZ, 0x1f, R41 ;  /* 0x0000001fff287819 */ /* 0x000fe40000011429 */
[----:B------:R-:W-:Y:S02]  /*d2a0*/  ISETP.GE.AND P4, PT, R169, R136, PT ;  /* 0x00000088a900720c */ /* 0x000fe40003f86270 */
        /* <DEDUP_REMOVED lines=8> */
[----:B------:R-:W-:-:S03]  /*d330*/  IMAD.IADD R41, R18, 0x1, R41 ;  /* 0x0000000112297824 */ /* 0x000fc600078e0229 */
[----:B------:R-:W-:-:S03]  /*d340*/  IADD3 R44, R18, R43, RZ ;  /* 0x0000002b122c7210 */ /* 0x000fc60007ffe0ff */
[----:B------:R-:W0:Y:S04]  /*d350*/  LDS.128 R40, [R41+0x1a400] ;  /* 0x01a4000029287984 */ /* 0x000e280000000c00 */
[----:B------:R-:W1:Y:S01]  /*d360*/  LDS.128 R44, [R44+0x1a400] ;  /* 0x01a400002c2c7984 */ /* 0x000e620000000c00 */
[----:B------:R-:W-:Y:S05]  /*d370*/  @P4 BRA `(.L_x_506) ;  /* 0x0000000c004c4947 */ /* 0x000fea0003800000 */
[----:B------:R-:W-:Y:S01]  /*d380*/  SHF.R.U32.HI R54, RZ, 0x8, R81 ;  /* 0x00000008ff367819 */ /* 0x000fe20000011651 */
[----:B0-----:R-:W-:Y:S01]  /*d390*/  IMAD.MOV.U32 R57, RZ, RZ, R40 ;  /* 0x000000ffff397224 */ /* 0x001fe200078e0028 */
[----:B------:R-:W-:Y:S01]  /*d3a0*/  LOP3.LUT R55, R81, 0xff0000ff, RZ, 0xc0, !PT ;  /* 0xff0000ff51377812 */ /* 0x000fe200078ec0ff */
[----:B-1----:R-:W-:Y:S01]  /*d3b0*/  IMAD.MOV.U32 R60, RZ, RZ, R44 ;  /* 0x000000ffff3c7224 */ /* 0x002fe200078e002c */
[----:B------:R-:W-:Y:S01]  /*d3c0*/  SHF.R.U32.HI R63, RZ, 0x8, R83 ;  /* 0x00000008ff3f7819 */ /* 0x000fe20000011653 */
[----:B------:R-:W-:Y:S01]  /*d3d0*/  IMAD.MOV.U32 R52, RZ, RZ, R41 ;  /* 0x000000ffff347224 */ /* 0x000fe200078e0029 */
[----:B------:R-:W-:Y:S01]  /*d3e0*/  SHF.L.U32 R40, R54, 0x8, RZ ;  /* 0x0000000836287819 */ /* 0x000fe200000006ff */
[----:B------:R-:W-:Y:S01]  /*d3f0*/  IMAD.MOV.U32 R54, RZ, RZ, R42 ;  /* 0x000000ffff367224 */ /* 0x000fe200078e002a */
[----:B------:R-:W-:Y:S02]  /*d400*/  SHF.R.U32.HI R58, RZ, 0x8, R71 ;  /* 0x00000008ff3a7819 */ /* 0x000fe40000011647 */
[----:B------:R-:W-:Y:S01]  /*d410*/  LOP3.LUT R55, R55, 0xff00, R40, 0xf8, !PT ;  /* 0x0000ff0037377812 */ /* 0x000fe200078ef828 */
[----:B------:R-:W-:Y:S01]  /*d420*/  IMAD.SHL.U32 R40, R63, 0x100, RZ ;  /* 0x000001003f287824 */ /* 0x000fe200078e00ff */
[----:B------:R-:W-:-:S02]  /*d430*/  SHF.R.U32.HI R66, RZ, 0x10, R81 ;  /* 0x00000010ff427819 */ /* 0x000fc40000011651 */
[----:B------:R-:W-:Y:S02]  /*d440*/  SHF.R.U32.HI R64, RZ, 0x10, R83 ;  /* 0x00000010ff407819 */ /* 0x000fe40000011653 */
[----:B------:R-:W-:Y:S01]  /*d450*/  LOP3.LUT R59, R83, 0xff0000ff, RZ, 0xc0, !PT ;  /* 0xff0000ff533b7812 */ /* 0x000fe200078ec0ff */
[----:B------:R-:W-:Y:S01]  /*d460*/  IMAD.U32 R42, R66, 0x10000, RZ ;  /* 0x00010000422a7824 */ /* 0x000fe200078e00ff */
[----:B------:R-:W-:Y:S02]  /*d470*/  SHF.R.U32.HI R62, RZ, 0x8, R69 ;  /* 0x00000008ff3e7819 */ /* 0x000fe40000011645 */
[----:B------:R-:W-:Y:S02]  /*d480*/  LOP3.LUT R61, R71, 0xff0000ff, RZ, 0xc0, !PT ;  /* 0xff0000ff473d7812 */ /* 0x000fe400078ec0ff */
[----:B------:R-:W-:Y:S01]  /*d490*/  SHF.L.U32 R44, R58, 0x8, RZ ;  /* 0x000000083a2c7819 */ /* 0x000fe200000006ff */
[----:B------:R-:W-:Y:S01]  /*d4a0*/  IMAD.SHL.U32 R41, R62, 0x100, RZ ;  /* 0x000001003e297824 */ /* 0x000fe200078e00ff */
[----:B------:R-:W-:Y:S01]  /*d4b0*/  LOP3.LUT R59, R59, 0xff00, R40, 0xf8, !PT ;  /* 0x0000ff003b3b7812 */ /* 0x000fe200078ef828 */
[----:B------:R-:W-:Y:S01]  /*d4c0*/  IMAD.U32 R40, R64, 0x10000, RZ ;  /* 0x0001000040287824 */ /* 0x000fe200078e00ff */
[----:B------:R-:W-:-:S02]  /*d4d0*/  LOP3.LUT R66, R61, 0xff00, R44, 0xf8, !PT ;  /* 0x0000ff003d427812 */ /* 0x000fc400078ef82c */
[----:B------:R-:W-:Y:S02]  /*d4e0*/  LOP3.LUT R56, R69, 0xff0000ff, RZ, 0xc0, !PT ;  /* 0xff0000ff45387812 */ /* 0x000fe400078ec0ff */
[----:B------:R-:W-:Y:S02]  /*d4f0*/  F2FP.F16.E4M3.UNPACK_B R64, R154.H1 ;  /* 0x0000009aff40723e */ /* 0x000fe400030006ff */
[----:B------:R-:W-:Y:S02]  /*d500*/  F2FP.F16.E4M3.UNPACK_B R61, R60.H1 ;  /* 0x0000003cff3d723e */ /* 0x000fe400030006ff */
[----:B------:R-:W-:Y:S02]  /*d510*/  F2FP.F16.E4M3.UNPACK_B R58, R57.H1 ;  /* 0x00000039ff3a723e */ /* 0x000fe400030006ff */
[----:B------:R-:W-:Y:S02]  /*d520*/  LOP3.LUT R40, R59, 0xff0000, R40, 0xf8, !PT ;  /* 0x00ff00003b287812 */ /* 0x000fe400078ef828 */
[----:B------:R-:W-:-:S02]  /*d530*/  SHF.R.U32.HI R67, RZ, 0x10, R69 ;  /* 0x00000010ff437819 */ /* 0x000fc40000011645 */
[----:B------:R-:W-:Y:S01]  /*d540*/  LOP3.LUT R63, R56, 0xff00, R41, 0xf8, !PT ;  /* 0x0000ff00383f7812 */ /* 0x000fe200078ef829 */
[----:B------:R-:W-:Y:S01]  /*d550*/  HADD2.F32 R41, -RZ, R64.H0_H0 ;  /* 0x20000040ff297230 */ /* 0x000fe20000004100 */
[----:B------:R-:W-:Y:S01]  /*d560*/  LOP3.LUT R42, R55, 0xff0000, R42, 0xf8, !PT ;  /* 0x00ff0000372a7812 */ /* 0x000fe200078ef82a */
[----:B------:R-:W-:Y:S01]  /*d570*/  HADD2.F32 R56, -RZ, R61.H0_H0 ;  /* 0x2000003dff387230 */ /* 0x000fe20000004100 */
[----:B------:R-:W-:Y:S01]  /*d580*/  F2FP.F16.E4M3.UNPACK_B R59, R156.H1 ;  /* 0x0000009cff3b723e */ /* 0x000fe200030006ff */
[----:B------:R-:W-:Y:S01]  /*d590*/  HADD2.F32 R55, -RZ, R58.H0_H0 ;  /* 0x2000003aff377230 */ /* 0x000fe20000004100 */
[----:B------:R-:W-:Y:S01]  /*d5a0*/  SHF.R.U32.HI R65, RZ, 0x10, R71 ;  /* 0x00000010ff417819 */ /* 0x000fe20000011647 */
[----:B------:R-:W-:Y:S02]  /*d5b0*/  IMAD.U32 R44, R67, 0x10000, RZ ;  /* 0x00010000432c7824 */ /* 0x000fe400078e00ff */
[-C--:B------:R-:W-:Y:S01]  /*d5c0*/  FMUL.FTZ R68, R56, R41.reuse ;  /* 0x0000002938447220 */ /* 0x080fe20000410000 */
[--C-:B------:R-:W-:Y:S01]  /*d5d0*/  HADD2.F32 R62, -RZ, R59.reuse.H0_H0 ;  /* 0x2000003bff3e7230 */ /* 0x100fe20000004100 */
[----:B------:R-:W-:Y:S01]  /*d5e0*/  SHF.L.U32 R65, R65, 0x10, RZ ;  /* 0x0000001041417819 */ /* 0x000fe200000006ff */
[----:B------:R-:W-:Y:S01]  /*d5f0*/  FMUL.FTZ R67, R55, R41 ;  /* 0x0000002937437220 */ /* 0x000fe20000410000 */
[----:B------:R-:W-:Y:S01]  /*d600*/  LOP3.LUT R44, R63, 0xff0000, R44, 0xf8, !PT ;  /* 0x00ff00003f2c7812 */ /* 0x000fe200078ef82c */
[----:B------:R-:W-:Y:S01]  /*d610*/  HADD2.F32 R63, -RZ, R59.H1_H1 ;  /* 0x3000003bff3f7230 */ /* 0x000fe20000004100 */
[----:B------:R-:W-:Y:S01]  /*d620*/  LOP3.LUT R41, R66, 0xff0000, R65, 0xf8, !PT ;  /* 0x00ff000042297812 */ /* 0x000fe200078ef841 */
[-C--:B------:R-:W-:Y:S01]  /*d630*/  FFMA.FTZ R55, R55, R62.reuse, -R68 ;  /* 0x0000003e37377223 */ /* 0x080fe20000010844 */
[----:B------:R-:W-:Y:S01]  /*d640*/  FFMA.FTZ R56, R56, R62, R67 ;  /* 0x0000003e38387223 */ /* 0x000fe20000010043 */
[----:B------:R-:W-:Y:S01]  /*d650*/  HADD2.F32 R65, -RZ, R64.H1_H1 ;  /* 0x30000040ff417230 */ /* 0x000fe20000004100 */
[----:B------:R-:W-:Y:S01]  /*d660*/  F2FP.F16.E4M3.UNPACK_B R154, R154 ;  /* 0x0000009aff9a723e */ /* 0x000fe200020006ff */
[----:B------:R-:W-:Y:S01]  /*d670*/  HADD2.F32 R62, -RZ, R61.H1_H1 ;  /* 0x3000003dff3e7230 */ /* 0x000fe20000004100 */
[----:B------:R-:W-:Y:S01]  /*d680*/  F2FP.F16.E4M3.UNPACK_B R60, R60 ;  /* 0x0000003cff3c723e */ /* 0x000fe200020006ff */
[----:B------:R-:W-:Y:S01]  /*d690*/  HADD2.F32 R59, -RZ, R58.H1_H1 ;  /* 0x3000003aff3b7230 */ /* 0x000fe20000004100 */
[----:B------:R-:W-:Y:S01]  /*d6a0*/  F2FP.F16.E4M3.UNPACK_B R57, R57 ;  /* 0x00000039ff39723e */ /* 0x000fe200020006ff */
[----:B------:R-:W-:-:S02]  /*d6b0*/  HADD2.F32 R64, -RZ, R154.H0_H0 ;  /* 0x2000009aff407230 */ /* 0x000fc40000004100 */
[CC--:B------:R-:W-:Y:S01]  /*d6c0*/  FMUL.FTZ R66, R62.reuse, R65.reuse ;  /* 0x000000413e427220 */ /* 0x0c0fe20000410000 */
[----:B------:R-:W-:Y:S01]  /*d6d0*/  F2FP.F16.E4M3.UNPACK_B R156, R156 ;  /* 0x0000009cff9c723e */ /* 0x000fe200020006ff */
[C---:B------:R-:W-:Y:S01]  /*d6e0*/  FMUL.FTZ R65, R59.reuse, R65 ;  /* 0x000000413b417220 */ /* 0x040fe20000410000 */
[----:B------:R-:W-:Y:S02]  /*d6f0*/  HADD2.F32 R61, -RZ, R60.H0_H0 ;  /* 0x2000003cff3d7230 */ /* 0x000fe40000004100 */
[-C--:B------:R-:W-:Y:S01]  /*d700*/  FFMA.FTZ R70, R59, R63.reuse, -R66 ;  /* 0x0000003f3b467223 */ /* 0x080fe20000010842 */
[----:B------:R-:W-:Y:S02]  /*d710*/  HADD2.F32 R58, -RZ, R57.H0_H0 ;  /* 0x20000039ff3a7230 */ /* 0x000fe40000004100 */
[----:B------:R-:W-:Y:S01]  /*d720*/  FFMA.FTZ R69, R62, R63, R65 ;  /* 0x0000003f3e457223 */ /* 0x000fe20000010041 */
[----:B------:R-:W-:Y:S02]  /*d730*/  HADD2.F32 R59, -RZ, R156.H0_H0 ;  /* 0x2000009cff3b7230 */ /* 0x000fe40000004100 */
[----:B------:R-:W-:Y:S01]  /*d740*/  FMUL.FTZ R63, R61, R64 ;  /* 0x000000403d3f7220 */ /* 0x000fe20000410000 */
[----:B------:R-:W-:-:S02]  /*d750*/  HADD2.F32 R154, -RZ, R154.H1_H1 ;  /* 0x3000009aff9a7230 */ /* 0x000fc40000004100 */
[C---:B------:R-:W-:Y:S01]  /*d760*/  FMUL.FTZ R64, R58.reuse, R64 ;  /* 0x000000403a407220 */ /* 0x040fe20000410000 */
[----:B------:R-:W-:Y:S02]  /*d770*/  HADD2.F32 R60, -RZ, R60.H1_H1 ;  /* 0x3000003cff3c7230 */ /* 0x000fe40000004100 */
        /* <DEDUP_REMOVED lines=16> */
[----:B------:R-:W-:Y:S02]  /*d880*/  HADD2.F32 R58, -RZ, R57.H0_H0 ;  /* 0x20000039ff3a7230 */ /* 0x000fe40000004100 */
[-C--:B------:R-:W-:Y:S01]  /*d890*/  FMUL.FTZ R71, R61, R63.reuse ;  /* 0x0000003f3d477220 */ /* 0x080fe20000410000 */
[----:B------:R-:W-:Y:S01]  /*d8a0*/  HADD2.F32 R60, -RZ, R62.H0_H0 ;  /* 0x2000003eff3c7230 */ /* 0x000fe20000004100 */
[----:B------:R-:W-:Y:S01]  /*d8b0*/  F2FP.F16.E4M3.UNPACK_B R54, R54 ;  /* 0x00000036ff36723e */ /* 0x000fe200020006ff */
[----:B------:R-:W-:Y:S02]  /*d8c0*/  HADD2.F32 R59, -RZ, R59.H1_H1 ;  /* 0x3000003bff3b7230 */ /* 0x000fe40000004100 */
[----:B------:R-:W-:Y:S01]  /*d8d0*/  FMUL.FTZ R78, R58, R63 ;  /* 0x0000003f3a4e7220 */ /* 0x000fe20000410000 */
[----:B------:R-:W-:-:S02]  /*d8e0*/  HADD2.F32 R57, -RZ, R57.H1_H1 ;  /* 0x30000039ff397230 */ /* 0x000fc40000004100 */
[----:B------:R-:W-:Y:S01]  /*d8f0*/  FFMA.FTZ R76, R58, R60, -R71 ;  /* 0x0000003c3a4c7223 */ /* 0x000fe20000010847 */
[----:B------:R-:W-:Y:S02]  /*d900*/  HADD2.F32 R62, -RZ, R62.H1_H1 ;  /* 0x3000003eff3e7230 */ /* 0x000fe40000004100 */
[----:B------:R-:W-:Y:S01]  /*d910*/  FMUL.FTZ R58, R59, R64 ;  /* 0x000000403b3a7220 */ /* 0x000fe20000410000 */
[----:B------:R-:W-:Y:S01]  /*d920*/  FFMA.FTZ R78, R61, R60, R78 ;  /* 0x0000003c3d4e7223 */ /* 0x000fe2000001004e */
[C---:B------:R-:W-:Y:S01]  /*d930*/  FMUL.FTZ R64, R57.reuse, R64 ;  /* 0x0000004039407220 */ /* 0x040fe20000410000 */
[----:B------:R-:W-:Y:S01]  /*d940*/  F2FP.F16.E4M3.UNPACK_B R157, R157 ;  /* 0x0000009dff9d723e */ /* 0x000fe200020006ff */
[----:B------:R-:W-:Y:S01]  /*d950*/  FFMA.FTZ R77, R57, R62, -R58 ;  /* 0x0000003e394d7223 */ /* 0x000fe2000001083a */
[----:B------:R-:W-:Y:S01]  /*d960*/  F2FP.F16.E4M3.UNPACK_B R57, R46 ;  /* 0x0000002eff39723e */ /* 0x000fe200020006ff */
[----:B------:R-:W-:Y:S02]  /*d970*/  HADD2.F32 R61, -RZ, R155.H0_H0 ;  /* 0x2000009bff3d7230 */ /* 0x000fe40000004100 */
[----:B------:R-:W-:Y:S01]  /*d980*/  FFMA.FTZ R79, R59, R62, R64 ;  /* 0x0000003e3b4f7223 */ /* 0x000fe20000010040 */
[----:B------:R-:W-:Y:S01]  /*d990*/  HADD2.F32 R46, -RZ, R54.H0_H0 ;  /* 0x20000036ff2e7230 */ /* 0x000fe20000004100 */
[----:B------:R-:W-:Y:S01]  /*d9a0*/  F2FP.SATFINITE.E4M3.F32.PACK_AB_MERGE_C R55, R70, R55, RZ ;  /* 0x000000374637723e */ /* 0x000fe200048070ff */
[----:B------:R-:W-:Y:S01]  /*d9b0*/  HADD2.F32 R58, -RZ, R57.H0_H0 ;  /* 0x20000039ff3a7230 */ /* 0x000fe20000004100 */
[----:B------:R-:W-:Y:S01]  /*d9c0*/  F2FP.F16.E4M3.UNPACK_B R64, R44 ;  /* 0x0000002cff40723e */ /* 0x000fe200020006ff */
[----:B------:R-:W-:Y:S01]  /*d9d0*/  HADD2.F32 R59, -RZ, R157.H0_H0 ;  /* 0x2000009dff3b7230 */ /* 0x000fe20000004100 */
[----:B------:R-:W-:Y:S01]  /*d9e0*/  F2FP.SATFINITE.E4M3.F32.PACK_AB_MERGE_C R69, R69, R56, RZ ;  /* 0x000000384545723e */ /* 0x000fe200048070ff */
[----:B------:R-:W-:-:S02]  /*d9f0*/  HADD2.F32 R155, -RZ, R155.H1_H1 ;  /* 0x3000009bff9b7230 */ /* 0x000fc40000004100 */
[-C--:B------:R-:W-:Y:S01]  /*da00*/  FMUL.FTZ R63, R58, R61.reuse ;  /* 0x0000003d3a3f7220 */ /* 0x080fe20000410000 */
[----:B------:R-:W-:Y:S02]  /*da10*/  HADD2.F32 R57, -RZ, R57.H1_H1 ;  /* 0x30000039ff397230 */ /* 0x000fe40000004100 */
[C---:B------:R-:W-:Y:S01]  /*da20*/  FMUL.FTZ R61, R46.reuse, R61 ;  /* 0x0000003d2e3d7220 */ /* 0x040fe20000410000 */
[----:B------:R-:W-:Y:S02]  /*da30*/  HADD2.F32 R54, -RZ, R54.H1_H1 ;  /* 0x30000036ff367230 */ /* 0x000fe40000004100 */
[----:B------:R-:W-:Y:S01]  /*da40*/  FFMA.FTZ R63, R46, R59, -R63 ;  /* 0x0000003b2e3f7223 */ /* 0x000fe2000001083f */
[----:B------:R-:W-:Y:S02]  /*da50*/  HADD2.F32 R157, -RZ, R157.H1_H1 ;  /* 0x3000009dff9d7230 */ /* 0x000fe40000004100 */
[C---:B------:R-:W-:Y:S01]  /*da60*/  FMUL.FTZ R71, R57.reuse, R155 ;  /* 0x0000009b39477220 */ /* 0x040fe20000410000 */
[----:B------:R-:W-:Y:S01]  /*da70*/  FFMA.FTZ R46, R58, R59, R61 ;  /* 0x0000003b3a2e7223 */ /* 0x000fe2000001003d */
[C---:B------:R-:W-:Y:S01]  /*da80*/  FMUL.FTZ R60, R54.reuse, R155 ;  /* 0x0000009b363c7220 */ /* 0x040fe20000410000 */
[----:B------:R-:W-:Y:S01]  /*da90*/  F2FP.F16.E4M3.UNPACK_B R59, R45 ;  /* 0x0000002dff3b723e */ /* 0x000fe200020006ff */
[-C--:B------:R-:W-:Y:S01]  /*daa0*/  FFMA.FTZ R54, R54, R157.reuse, -R71 ;  /* 0x0000009d36367223 */ /* 0x080fe20000010847 */
[----:B------:R-:W-:Y:S01]  /*dab0*/  F2FP.F16.E4M3.UNPACK_B R58, R52 ;  /* 0x00000034ff3a723e */ /* 0x000fe200020006ff */
[----:B------:R-:W-:Y:S01]  /*dac0*/  FFMA.FTZ R157, R57, R157, R60 ;  /* 0x0000009d399d7223 */ /* 0x000fe2000001003c */
[----:B------:R-:W-:Y:S01]  /*dad0*/  F2FP.SATFINITE.E4M3.F32.PACK_AB_MERGE_C R56, R68, R65, R55 ;  /* 0x000000414438723e */ /* 0x000fe20004807037 */
[--C-:B------:R-:W-:Y:S01]  /*dae0*/  HADD2.F32 R60, -RZ, R59.reuse.H0_H0 ;  /* 0x2000003bff3c7230 */ /* 0x100fe20000004100 */
[----:B------:R-:W-:Y:S01]  /*daf0*/  F2FP.SATFINITE.E4M3.F32.PACK_AB_MERGE_C R76, R77, R76, RZ ;  /* 0x0000004c4d4c723e */ /* 0x000fe200048070ff */
[----:B------:R-:W-:Y:S01]  /*db00*/  HADD2.F32 R65, -RZ, R64.H0_H0 ;  /* 0x20000040ff417230 */ /* 0x000fe20000004100 */
[----:B------:R-:W-:Y:S01]  /*db10*/  F2FP.F16.E4M3.UNPACK_B R62, R42 ;  /* 0x0000002aff3e723e */ /* 0x000fe200020006ff */
[----:B------:R-:W-:Y:S01]  /*db20*/  HADD2.F32 R57, -RZ, R58.H0_H0 ;  /* 0x2000003aff397230 */ /* 0x000fe20000004100 */
[----:B------:R-:W-:Y:S01]  /*db30*/  F2FP.SATFINITE.E4M3.F32.PACK_AB_MERGE_C R55, R67, R66, R69 ;  /* 0x000000424337723e */ /* 0x000fe20004807045 */
[----:B------:R-:W-:Y:S01]  /*db40*/  HADD2.F32 R61, -RZ, R59.H1_H1 ;  /* 0x3000003bff3d7230 */ /* 0x000fe20000004100 */
[----:B------:R-:W-:Y:S01]  /*db50*/  F2FP.SATFINITE.E4M3.F32.PACK_AB_MERGE_C R54, R54, R63, R76 ;  /* 0x0000003f3636723e */ /* 0x000fe2000480704c */
[----:B------:R-:W-:-:S02]  /*db60*/  HADD2.F32 R63, -RZ, R62.H0_H0 ;  /* 0x2000003eff3f7230 */ /* 0x000fc40000004100 */
[CC--:B------:R-:W-:Y:S01]  /*db70*/  FMUL.FTZ R66, R60.reuse, R65.reuse ;  /* 0x000000413c427220 */ /* 0x0c0fe20000410000 */
[----:B------:R-:W-:Y:S01]  /*db80*/  FMUL.FTZ R65, R57, R65 ;  /* 0x0000004139417220 */ /* 0x000fe20000410000 */
[----:B------:R-:W-:Y:S01]  /*db90*/  HADD2.F32 R64, -RZ, R64.H1_H1 ;  /* 0x30000040ff407230 */ /* 0x000fe20000004100 */
[----:B------:R-:W-:Y:S01]  /*dba0*/  F2FP.F16.E4M3.UNPACK_B R52, R52.H1 ;  /* 0x00000034ff34723e */ /* 0x000fe200030006ff */
        /* <DEDUP_REMOVED lines=9> */
[----:B------:R-:W-:Y:S01]  /*dc40*/  FFMA.FTZ R67, R61, R62, R64 ;  /* 0x0000003e3d437223 */ /* 0x000fe20000010040 */
[----:B------:R-:W-:-:S02]  /*dc50*/  HADD2.F32 R44, -RZ, R52.H0_H0 ;  /* 0x20000034ff2c7230 */ /* 0x000fc40000004100 */
[----:B------:R-:W-:Y:S01]  /*dc60*/  FFMA.FTZ R57, R57, R63, -R66 ;  /* 0x0000003f39397223 */ /* 0x000fe20000010842 */
[--C-:B------:R-:W-:Y:S01]  /*dc70*/  HADD2.F32 R59, -RZ, R45.reuse.H0_H0 ;  /* 0x2000002dff3b7230 */ /* 0x100fe20000004100 */
[----:B------:R-:W-:Y:S01]  /*dc80*/  F2FP.SATFINITE.E4M3.F32.PACK_AB_MERGE_C R78, R79, R78, RZ ;  /* 0x0000004e4f4e723e */ /* 0x000fe200048070ff */
[--C-:B------:R-:W-:Y:S02]  /*dc90*/  HADD2.F32 R61, -RZ, R60.reuse.H0_H0 ;  /* 0x2000003cff3d7230 */ /* 0x100fe40000004100 */
[----:B------:R-:W-:Y:S01]  /*dca0*/  HADD2.F32 R45, -RZ, R45.H1_H1 ;  /* 0x3000002dff2d7230 */ /* 0x000fe20000004100 */
[----:B------:R-:W-:Y:S01]  /*dcb0*/  F2FP.SATFINITE.E4M3.F32.PACK_AB_MERGE_C R46, R157, R46, R78 ;  /* 0x0000002e9d2e723e */ /* 0x000fe2000480704e */
[----:B------:R-:W-:Y:S02]  /*dcc0*/  HADD2.F32 R62, -RZ, R60.H1_H1 ;  /* 0x3000003cff3e7230 */ /* 0x000fe40000004100 */
[-C--:B------:R-:W-:Y:S01]  /*dcd0*/  FMUL.FTZ R63, R59, R61.reuse ;  /* 0x0000003d3b3f7220 */ /* 0x080fe20000410000 */
[----:B------:R-:W-:Y:S01]  /*dce0*/  FMUL.FTZ R64, R44, R61 ;  /* 0x0000003d2c407220 */ /* 0x000fe20000410000 */
[----:B------:R-:W-:-:S02]  /*dcf0*/  HADD2.F32 R52, -RZ, R52.H1_H1 ;  /* 0x30000034ff347230 */ /* 0x000fc40000004100 */
[--C-:B------:R-:W-:Y:S02]  /*dd00*/  HADD2.F32 R60, -RZ, R42.reuse.H0_H0 ;  /* 0x2000002aff3c7230 */ /* 0x100fe40000004100 */
[-C--:B------:R-:W-:Y:S01]  /*dd10*/  FMUL.FTZ R65, R45, R62.reuse ;  /* 0x0000003e2d417220 */ /* 0x080fe20000410000 */
[----:B------:R-:W-:Y:S02]  /*dd20*/  HADD2.F32 R61, -RZ, R42.H1_H1 ;  /* 0x3000002aff3d7230 */ /* 0x000fe40000004100 */
[----:B------:R-:W-:Y:S01]  /*dd30*/  FMUL.FTZ R62, R52, R62 ;  /* 0x0000003e343e7220 */ /* 0x000fe20000410000 */
[----:B------:R-:W-:Y:S01]  /*dd40*/  F2FP.F16.E4M3.UNPACK_B R42, R43 ;  /* 0x0000002bff2a723e */ /* 0x000fe200020006ff */
[-C--:B------:R-:W-:Y:S01]  /*dd50*/  FFMA.FTZ R69, R44, R60.reuse, -R63 ;  /* 0x0000003c2c457223 */ /* 0x080fe2000001083f */
[----:B------:R-:W-:Y:S01]  /*dd60*/  FFMA.FTZ R70, R59, R60, R64 ;  /* 0x0000003c3b467223 */ /* 0x000fe20000010040 */
[----:B------:R-:W-:Y:S01]  /*dd70*/  FFMA.FTZ R76, R52, R61, -R65 ;  /* 0x0000003d344c7223 */ /* 0x000fe20000010841 */
[----:B------:R-:W-:Y:S01]  /*dd80*/  F2FP.F16.E4M3.UNPACK_B R52, R47 ;  /* 0x0000002fff34723e */ /* 0x000fe200020006ff */
[----:B------:R-:W-:Y:S01]  /*dd90*/  FFMA.FTZ R71, R45, R61, R62 ;  /* 0x0000003d2d477223 */ /* 0x000fe2000001003e */
[----:B------:R-:W-:Y:S01]  /*dda0*/  F2FP.F16.E4M3.UNPACK_B R63, R41 ;  /* 0x00000029ff3f723e */ /* 0x000fe200020006ff */
[----:B------:R-:W-:Y:S01]  /*ddb0*/  HADD2.F32 R44, -RZ, R42.H0_H0 ;  /* 0x2000002aff2c7230 */ /* 0x000fe20000004100 */
[----:B------:R-:W-:Y:S01]  /*ddc0*/  F2FP.F16.E4M3.UNPACK_B R43, R43.H1 ;  /* 0x0000002bff2b723e */ /* 0x000fe200030006ff */
[----:B------:R-:W-:Y:S01]  /*ddd0*/  HADD2.F32 R59, -RZ, R52.H0_H0 ;  /* 0x20000034ff3b7230 */ /* 0x000fe20000004100 */
[----:B------:R-:W-:Y:S01]  /*dde0*/  F2FP.F16.E4M3.UNPACK_B R64, R41.H1 ;  /* 0x00000029ff40723e */ /* 0x000fe200030006ff */
[----:B------:R-:W-:Y:S01]  /*ddf0*/  HADD2.F32 R65, -RZ, R63.H0_H0 ;  /* 0x2000003fff417230 */ /* 0x000fe20000004100 */
[----:B------:R-:W-:Y:S01]  /*de00*/  F2FP.F16.E4M3.UNPACK_B R47, R47.H1 ;  /* 0x0000002fff2f723e */ /* 0x000fe200030006ff */
[----:B------:R-:W-:Y:S01]  /*de10*/  HADD2.F32 R45, -RZ, R43.H0_H0 ;  /* 0x2000002bff2d7230 */ /* 0x000fe20000004100 */
[-C--:B------:R-:W-:Y:S01]  /*de20*/  F2FP.F16.E4M3.UNPACK_B R60, R40.reuse.H1 ;  /* 0x00000028ff3c723e */ /* 0x080fe200030006ff */
[----:B------:R-:W-:Y:S01]  /*de30*/  HADD2.F32 R66, -RZ, R64.H0_H0 ;  /* 0x20000040ff427230 */ /* 0x000fe20000004100 */
[----:B------:R-:W-:Y:S01]  /*de40*/  F2FP.F16.E4M3.UNPACK_B R41, R40 ;  /* 0x00000028ff29723e */ /* 0x000fe200020006ff */
[----:B------:R-:W-:-:S02]  /*de50*/  HADD2.F32 R40, -RZ, R47.H0_H0 ;  /* 0x2000002fff287230 */ /* 0x000fc40000004100 */
[-C--:B------:R-:W-:Y:S01]  /*de60*/  FMUL.FTZ R77, R59, R65.reuse ;  /* 0x000000413b4d7220 */ /* 0x080fe20000410000 */
[----:B------:R-:W-:Y:S02]  /*de70*/  HADD2.F32 R62, -RZ, R60.H0_H0 ;  /* 0x2000003cff3e7230 */ /* 0x000fe40000004100 */
[----:B------:R-:W-:Y:S01]  /*de80*/  FMUL.FTZ R78, R44, R65 ;  /* 0x000000412c4e7220 */ /* 0x000fe20000410000 */
[-C--:B------:R-:W-:Y:S01]  /*de90*/  FMUL.FTZ R65, R45, R66.reuse ;  /* 0x000000422d417220 */ /* 0x080fe20000410000 */
[----:B------:R-:W-:Y:S02]  /*dea0*/  HADD2.F32 R47, -RZ, R47.H1_H1 ;  /* 0x3000002fff2f7230 */ /* 0x000fe40000004100 */
[C---:B------:R-:W-:Y:S01]  /*deb0*/  FMUL.FTZ R80, R40.reuse, R66 ;  /* 0x0000004228507220 */ /* 0x040fe20000410000 */
[----:B------:R-:W-:Y:S02]  /*dec0*/  HADD2.F32 R64, -RZ, R64.H1_H1 ;  /* 0x30000040ff407230 */ /* 0x000fe40000004100 */
[----:B------:R-:W-:Y:S01]  /*ded0*/  FFMA.FTZ R65, R40, R62, R65 ;  /* 0x0000003e28417223 */ /* 0x000fe20000010041 */
[----:B------:R-:W-:-:S02]  /*dee0*/  HADD2.F32 R43, -RZ, R43.H1_H1 ;  /* 0x3000002bff2b7230 */ /* 0x000fc40000004100 */
[----:B------:R-:W-:Y:S01]  /*def0*/  FFMA.FTZ R80, R45, R62, -R80 ;  /* 0x0000003e2d507223 */ /* 0x000fe20000010850 */
[----:B------:R-:W-:Y:S02]  /*df00*/  HADD2.F32 R52, -RZ, R52.H1_H1 ;  /* 0x30000034ff347230 */ /* 0x000fe40000004100 */
[-C--:B------:R-:W-:Y:S01]  /*df10*/  FMUL.FTZ R40, R47, R64.reuse ;  /* 0x000000402f287220 */ /* 0x080fe20000410000 */
[----:B------:R-:W-:Y:S02]  /*df20*/  HADD2.F32 R63, -RZ, R63.H1_H1 ;  /* 0x3000003fff3f7230 */ /* 0x000fe40000004100 */
[----:B------:R-:W-:Y:S01]  /*df30*/  FMUL.FTZ R64, R43, R64 ;  /* 0x000000402b407220 */ /* 0x000fe20000410000 */
[----:B------:R-:W-:Y:S01]  /*df40*/  HADD2.F32 R60, -RZ, R60.H1_H1 ;  /* 0x3000003cff3c7230 */ /* 0x000fe20000004100 */
[----:B------:R-:W-:Y:S01]  /*df50*/  F2FP.SATFINITE.E4M3.F32.PACK_AB_MERGE_C R69, R76, R69, RZ ;  /* 0x000000454c45723e */ /* 0x000fe200048070ff */
[----:B------:R-:W-:Y:S02]  /*df60*/  HADD2.F32 R42, -RZ, R42.H1_H1 ;  /* 0x3000002aff2a7230 */ /* 0x000fe40000004100 */
[----:B------:R-:W-:Y:S01]  /*df70*/  FMUL.FTZ R45, R52, R63 ;  /* 0x0000003f342d7220 */ /* 0x000fe20000410000 */
[----:B------:R-:W-:-:S02]  /*df80*/  HADD2.F32 R61, -RZ, R41.H0_H0 ;  /* 0x20000029ff3d7230 */ /* 0x000fc40000004100 */
[-C--:B------:R-:W-:Y:S01]  /*df90*/  FFMA.FTZ R43, R43, R60.reuse, -R40 ;  /* 0x0000003c2b2b7223 */ /* 0x080fe20000010828 */
[----:B------:R-:W-:Y:S02]  /*dfa0*/  HADD2.F32 R41, -RZ, R41.H1_H1 ;  /* 0x30000029ff297230 */ /* 0x000fe40000004100 */
[----:B------:R-:W-:Y:S01]  /*dfb0*/  FMUL.FTZ R63, R42, R63 ;  /* 0x0000003f2a3f7220 */ /* 0x000fe20000410000 */
[----:B------:R-:W-:Y:S01]  /*dfc0*/  FFMA.FTZ R64, R47, R60, R64 ;  /* 0x0000003c2f407223 */ /* 0x000fe20000010040 */
[-C--:B------:R-:W-:Y:S01]  /*dfd0*/  FFMA.FTZ R77, R44, R61.reuse, -R77 ;  /* 0x0000003d2c4d7223 */ /* 0x080fe2000001084d */
[----:B------:R-:W-:Y:S01]  /*dfe0*/  FFMA.FTZ R78, R59, R61, R78 ;  /* 0x0000003d3b4e7223 */ /* 0x000fe2000001004e */
[-C--:B------:R-:W-:Y:S01]  /*dff0*/  FFMA.FTZ R42, R42, R41.reuse, -R45 ;  /* 0x000000292a2a7223 */ /* 0x080fe2000001082d */
[----:B------:R-:W-:Y:S01]  /*e000*/  FFMA.FTZ R63, R52, R41, R63 ;  /* 0x00000029343f7223 */ /* 0x000fe2000001003f */
[----:B------:R-:W-:Y:S01]  /*e010*/  F2FP.SATFINITE.E4M3.F32.PACK_AB_MERGE_C R43, R43, R80, RZ ;  /* 0x000000502b2b723e */ /* 0x000fe200048070ff */
[----:B------:R-:W-:Y:S01]  /*e020*/  IMAD.MOV.U32 R40, RZ, RZ, R56 ;  /* 0x000000ffff287224 */ /* 0x000fe200078e0038 */
[----:B------:R-:W-:Y:S01]  /*e030*/  F2FP.SATFINITE.E4M3.F32.PACK_AB_MERGE_C R70, R71, R70, RZ ;  /* 0x000000464746723e */ /* 0x000fe200048070ff */
[----:B------:R-:W-:Y:S01]  /*e040*/  IMAD.MOV.U32 R44, RZ, RZ, R55 ;  /* 0x000000ffff2c7224 */ /* 0x000fe200078e0037 */
[----:B------:R-:W-:-:S02]  /*e050*/  F2FP.SATFINITE.E4M3.F32.PACK_AB_MERGE_C R64, R64, R65, RZ ;  /* 0x000000414040723e */ /* 0x000fc400048070ff */
[----:B------:R-:W-:Y:S01]  /*e060*/  F2FP.SATFINITE.E4M3.F32.PACK_AB_MERGE_C R43, R42, R77, R43 ;  /* 0x0000004d2a2b723e */ /* 0x000fe2000480702b */
[----:B------:R-:W-:Y:S01]  /*e070*/  IMAD.MOV.U32 R42, RZ, RZ, R54 ;  /* 0x000000ffff2a7224 */ /* 0x000fe200078e0036 */
[----:B------:R-:W-:Y:S02]  /*e080*/  F2FP.SATFINITE.E4M3.F32.PACK_AB_MERGE_C R41, R68, R57, R69 ;  /* 0x000000394429723e */ /* 0x000fe40004807045 */
[----:B------:R-:W-:Y:S02]  /*e090*/  F2FP.SATFINITE.E4M3.F32.PACK_AB_MERGE_C R45, R67, R58, R70 ;  /* 0x0000003a432d723e */ /* 0x000fe40004807046 */
[----:B------:R-:W-:-:S07]  /*e0a0*/  F2FP.SATFINITE.E4M3.F32.PACK_AB_MERGE_C R47, R63, R78, R64 ;  /* 0x0000004e3f2f723e */ /* 0x000fce0004807040 */
.L_x_506:
[----:B------:R-:W-:Y:S05]  /*e0b0*/  BSYNC B2 ;  /* 0x0000000000027941 */ /* 0x000fea0003800000 */
.L_x_505:
[----:B0-----:R3:W-:Y:S04]  /*e0c0*/  STG.E.128 desc[UR54][R48.64], R40 ;  /* 0x0000002830007986 */ /* 0x0017e8000c101d36 */
[----:B-1----:R3:W-:Y:S02]  /*e0d0*/  @!P2 STG.E.128 desc[UR54][R50.64], R44 ;  /* 0x0000002c3200a986 */ /* 0x0027e4000c101d36 */
.L_x_504:
[----:B------:R-:W-:Y:S05]  /*e0e0*/  BSYNC B1 ;  /* 0x0000000000017941 */ /* 0x000fea0003800000 */
.L_x_503:
[----:B------:R-:W-:-:S13]  /*e0f0*/  ISETP.NE.AND P2, PT, R34, RZ, PT ;  /* 0x000000ff2200720c */ /* 0x000fda0003f45270 */
[----:B------:R-:W-:Y:S05]  /*e100*/  @!P2 BRA `(.L_x_457) ;  /* 0x0000001000c0a947 */ /* 0x000fea0003800000 */
[----:B0--3--:R-:W3:Y:S01]  /*e110*/  LDL R40, [R1+0x18] ;  /* 0x0000180001287983 */ /* 0x009ee20000100800 */
[----:B------:R-:W-:Y:S01]  /*e120*/  IADD3 R49, P2, P4, R116, R140, R27 ;  /* 0x0000008c74317210 */ /* 0x000fe20007c5e01b */
[----:B------:R-:W-:Y:S03]  /*e130*/  BSSY B1, `(.L_x_507) ;  /* 0x00000ed000017945 */ /* 0x000fe60003800000 */
[----:B------:R-:W-:Y:S02]  /*e140*/  IADD3.X R42, R0, R53, R30, P2, P4 ;  /* 0x00000035002a7210 */ /* 0x000fe400017e841e */
[----:B------:R-:W-:-:S04]  /*e150*/  IADD3 R48, P2, R49, R126, RZ ;  /* 0x0000007e31307210 */ /* 0x000fc80007f5e0ff */
[----:B------:R-:W-:Y:S02]  /*e160*/  IADD3.X R49, R42, R127, RZ, P2, !PT ;  /* 0x0000007f2a317210 */ /* 0x000fe400017fe4ff */
[----:B------:R-:W-:Y:S02]  /*e170*/  ISETP.GE.AND P2, PT, R170, R136, PT ;  /* 0x00000088aa00720c */ /* 0x000fe40003f46270 */
[----:B---3--:R-:W-:-:S04]  /*e180*/  LOP3.LUT P5, RZ, R40, 0x1, RZ, 0xc0, !PT ;  /* 0x0000000128ff7812 */ /* 0x008fc800078ac0ff */
[----:B------:R-:W-:-:S04]  /*e190*/  SEL R158, R97, R158, !P5 ;  /* 0x0000009e619e7207 */ /* 0x000fc80006800000 */
[----:B------:R-:W-:-:S04]  /*e1a0*/  SHF.R.S32.HI R41, RZ, 0x1f, R158 ;  /* 0x0000001fff297819 */ /* 0x000fc8000001149e */
[----:B------:R-:W-:-:S04]  /*e1b0*/  LEA.HI R41, R41, R158, RZ, 0x5 ;  /* 0x0000009e29297211 */ /* 0x000fc800078f28ff */
        /* <DEDUP_REMOVED lines=16> */
[--C-:B------:R-:W-:Y:S01]  /*e2c0*/  SHF.R.U32.HI R55, RZ, 0x8, R85.reuse ;  /* 0x00000008ff377819 */ /* 0x100fe20000011655 */
[----:B-1----:R-:W-:Y:S01]  /*e2d0*/  IMAD.MOV.U32 R56, RZ, RZ, R44 ;  /* 0x000000ffff387224 */ /* 0x002fe200078e002c */
[----:B------:R-:W-:Y:S01]  /*e2e0*/  LOP3.LUT R54, R85, 0xff0000ff, RZ, 0xc0, !PT ;  /* 0xff0000ff55367812 */ /* 0x000fe200078ec0ff */
[----:B0-----:R-:W-:Y:S01]  /*e2f0*/  IMAD.MOV.U32 R52, RZ, RZ, R40 ;  /* 0x000000ffff347224 */ /* 0x001fe200078e0028 */
[----:B------:R-:W-:Y:S01]  /*e300*/  SHF.R.U32.HI R67, RZ, 0x10, R85 ;  /* 0x00000010ff437819 */ /* 0x000fe20000011655 */
[----:B------:R-:W-:Y:S01]  /*e310*/  IMAD.SHL.U32 R55, R55, 0x100, RZ ;  /* 0x0000010037377824 */ /* 0x000fe200078e00ff */
[--C-:B------:R-:W-:Y:S01]  /*e320*/  SHF.R.U32.HI R64, RZ, 0x8, R87.reuse ;  /* 0x00000008ff407819 */ /* 0x100fe20000011657 */
[----:B------:R-:W-:Y:S01]  /*e330*/  IMAD.MOV.U32 R59, RZ, RZ, R46 ;  /* 0x000000ffff3b7224 */ /* 0x000fe200078e002e */
[----:B------:R-:W-:Y:S02]  /*e340*/  SHF.R.U32.HI R62, RZ, 0x10, R87 ;  /* 0x00000010ff3e7819 */ /* 0x000fe40000011657 */
[----:B------:R-:W-:Y:S01]  /*e350*/  LOP3.LUT R44, R54, 0xff00, R55, 0xf8, !PT ;  /* 0x0000ff00362c7812 */ /* 0x000fe200078ef837 */
[----:B------:R-:W-:Y:S01]  /*e360*/  IMAD.U32 R55, R67, 0x10000, RZ ;  /* 0x0001000043377824 */ /* 0x000fe200078e00ff */
[----:B------:R-:W-:Y:S01]  /*e370*/  SHF.R.U32.HI R61, RZ, 0x8, R73 ;  /* 0x00000008ff3d7819 */ /* 0x000fe20000011649 */
[----:B------:R-:W-:Y:S01]  /*e380*/  IMAD.SHL.U32 R40, R64, 0x100, RZ ;  /* 0x0000010040287824 */ /* 0x000fe200078e00ff */
[----:B------:R-:W-:-:S02]  /*e390*/  SHF.R.U32.HI R63, RZ, 0x8, R75 ;  /* 0x00000008ff3f7819 */ /* 0x000fc4000001164b */
[----:B------:R-:W-:Y:S01]  /*e3a0*/  LOP3.LUT R57, R87, 0xff0000ff, RZ, 0xc0, !PT ;  /* 0xff0000ff57397812 */ /* 0x000fe200078ec0ff */
[----:B------:R-:W-:Y:S01]  /*e3b0*/  IMAD.SHL.U32 R61, R61, 0x100, RZ ;  /* 0x000001003d3d7824 */ /* 0x000fe200078e00ff */
[----:B------:R-:W-:Y:S01]  /*e3c0*/  LOP3.LUT R44, R44, 0xff0000, R55, 0xf8, !PT ;  /* 0x00ff00002c2c7812 */ /* 0x000fe200078ef837 */
[----:B------:R-:W-:Y:S01]  /*e3d0*/  IMAD.U32 R55, R62, 0x10000, RZ ;  /* 0x000100003e377824 */ /* 0x000fe200078e00ff */
[----:B------:R-:W-:Y:S02]  /*e3e0*/  LOP3.LUT R60, R75, 0xff0000ff, RZ, 0xc0, !PT ;  /* 0xff0000ff4b3c7812 */ /* 0x000fe400078ec0ff */
[----:B------:R-:W-:Y:S02]  /*e3f0*/  SHF.L.U32 R63, R63, 0x8, RZ ;  /* 0x000000083f3f7819 */ /* 0x000fe400000006ff */
[----:B------:R-:W-:Y:S02]  /*e400*/  LOP3.LUT R40, R57, 0xff00, R40, 0xf8, !PT ;  /* 0x0000ff0039287812 */ /* 0x000fe400078ef828 */
[----:B------:R-:W-:-:S02]  /*e410*/  F2FP.F16.E4M3.UNPACK_B R62, R149.H1 ;  /* 0x00000095ff3e723e */ /* 0x000fc400030006ff */
[----:B------:R-:W-:Y:S02]  /*e420*/  F2FP.F16.E4M3.UNPACK_B R54, R52.H1 ;  /* 0x00000034ff36723e */ /* 0x000fe400030006ff */
[----:B------:R-:W-:Y:S02]  /*e430*/  LOP3.LUT R58, R73, 0xff0000ff, RZ, 0xc0, !PT ;  /* 0xff0000ff493a7812 */ /* 0x000fe400078ec0ff */
[----:B------:R-:W-:Y:S02]  /*e440*/  F2FP.F16.E4M3.UNPACK_B R57, R56.H1 ;  /* 0x00000038ff39723e */ /* 0x000fe400030006ff */
[----:B------:R-:W-:Y:S02]  /*e450*/  LOP3.LUT R64, R60, 0xff00, R63, 0xf8, !PT ;  /* 0x0000ff003c407812 */ /* 0x000fe400078ef83f */
[----:B------:R-:W-:Y:S01]  /*e460*/  MOV R50, R42 ;  /* 0x0000002a00327202 */ /* 0x000fe20000000f00 */
[----:B------:R-:W-:Y:S01]  /*e470*/  HADD2.F32 R42, -RZ, R62.H0_H0 ;  /* 0x2000003eff2a7230 */ /* 0x000fe20000004100 */
[----:B------:R-:W-:Y:S01]  /*e480*/  LOP3.LUT R40, R40, 0xff0000, R55, 0xf8, !PT ;  /* 0x00ff000028287812 */ /* 0x000fe200078ef837 */
[----:B------:R-:W-:Y:S01]  /*e490*/  HADD2.F32 R55, -RZ, R54.H0_H0 ;  /* 0x20000036ff377230 */ /* 0x000fe20000004100 */
[----:B------:R-:W-:Y:S01]  /*e4a0*/  F2FP.F16.E4M3.UNPACK_B R60, R151.H1 ;  /* 0x00000097ff3c723e */ /* 0x000fe200030006ff */
[----:B------:R-:W-:Y:S01]  /*e4b0*/  HADD2.F32 R62, -RZ, R62.H1_H1 ;  /* 0x3000003eff3e7230 */ /* 0x000fe20000004100 */
[----:B------:R-:W-:-:S02]  /*e4c0*/  SHF.R.U32.HI R66, RZ, 0x10, R73 ;  /* 0x00000010ff427819 */ /* 0x000fc40000011649 */
[----:B------:R-:W-:Y:S01]  /*e4d0*/  LOP3.LUT R46, R58, 0xff00, R61, 0xf8, !PT ;  /* 0x0000ff003a2e7812 */ /* 0x000fe200078ef83d */
[--C-:B------:R-:W-:Y:S02]  /*e4e0*/  HADD2.F32 R58, -RZ, R57.reuse.H0_H0 ;  /* 0x20000039ff3a7230 */ /* 0x100fe40000004100 */
[-C--:B------:R-:W-:Y:S01]  /*e4f0*/  FMUL.FTZ R67, R55, R42.reuse ;  /* 0x0000002a37437220 */ /* 0x080fe20000410000 */
[----:B------:R-:W-:Y:S01]  /*e500*/  HADD2.F32 R61, -RZ, R60.H0_H0 ;  /* 0x2000003cff3d7230 */ /* 0x000fe20000004100 */
[----:B------:R-:W-:Y:S01]  /*e510*/  SHF.R.U32.HI R65, RZ, 0x10, R75 ;  /* 0x00000010ff417819 */ /* 0x000fe2000001164b */
[----:B------:R-:W-:Y:S02]  /*e520*/  IMAD.U32 R63, R66, 0x10000, RZ ;  /* 0x00010000423f7824 */ /* 0x000fe400078e00ff */
[C---:B------:R-:W-:Y:S01]  /*e530*/  FMUL.FTZ R66, R58.reuse, R42 ;  /* 0x0000002a3a427220 */ /* 0x040fe20000410000 */
[----:B------:R-:W-:Y:S01]  /*e540*/  F2FP.F16.E4M3.UNPACK_B R149, R149 ;  /* 0x00000095ff95723e */ /* 0x000fe200020006ff */
[-C--:B------:R-:W-:Y:S01]  /*e550*/  FFMA.FTZ R67, R58, R61.reuse, R67 ;  /* 0x0000003d3a437223 */ /* 0x080fe20000010043 */
[----:B------:R-:W-:Y:S01]  /*e560*/  SHF.L.U32 R65, R65, 0x10, RZ ;  /* 0x0000001041417819 */ /* 0x000fe200000006ff */
[----:B------:R-:W-:Y:S01]  /*e570*/  FFMA.FTZ R66, R55, R61, -R66 ;  /* 0x0000003d37427223 */ /* 0x000fe20000010842 */
[----:B------:R-:W-:Y:S01]  /*e580*/  HADD2.F32 R58, -RZ, R57.H1_H1 ;  /* 0x30000039ff3a7230 */ /* 0x000fe20000004100 */
[----:B------:R-:W-:Y:S01]  /*e590*/  F2FP.F16.E4M3.UNPACK_B R52, R52 ;  /* 0x00000034ff34723e */ /* 0x000fe200020006ff */
[----:B------:R-:W-:Y:S01]  /*e5a0*/  HADD2.F32 R55, -RZ, R54.H1_H1 ;  /* 0x30000036ff377230 */ /* 0x000fe20000004100 */
[----:B------:R-:W-:Y:S01]  /*e5b0*/  F2FP.F16.E4M3.UNPACK_B R56, R56 ;  /* 0x00000038ff38723e */ /* 0x000fe200020006ff */
[----:B------:R-:W-:Y:S01]  /*e5c0*/  HADD2.F32 R60, -RZ, R60.H1_H1 ;  /* 0x3000003cff3c7230 */ /* 0x000fe20000004100 */
[----:B------:R-:W-:Y:S01]  /*e5d0*/  LOP3.LUT R42, R64, 0xff0000, R65, 0xf8, !PT ;  /* 0x00ff0000402a7812 */ /* 0x000fe200078ef841 */
[-C--:B------:R-:W-:Y:S01]  /*e5e0*/  FMUL.FTZ R64, R58, R62.reuse ;  /* 0x0000003e3a407220 */ /* 0x080fe20000410000 */
[----:B------:R-:W-:Y:S01]  /*e5f0*/  LOP3.LUT R46, R46, 0xff0000, R63, 0xf8, !PT ;  /* 0x00ff00002e2e7812 */ /* 0x000fe200078ef83f */
[----:B------:R-:W-:Y:S01]  /*e600*/  HADD2.F32 R61, -RZ, R149.H0_H0 ;  /* 0x20000095ff3d7230 */ /* 0x000fe20000004100 */
[----:B------:R-:W-:Y:S01]  /*e610*/  F2FP.F16.E4M3.UNPACK_B R151, R151 ;  /* 0x00000097ff97723e */ /* 0x000fe200020006ff */
[----:B------:R-:W-:Y:S01]  /*e620*/  FMUL.FTZ R63, R55, R62 ;  /* 0x0000003e373f7220 */ /* 0x000fe20000410000 */
[----:B------:R-:W-:-:S02]  /*e630*/  HADD2.F32 R54, -RZ, R52.H0_H0 ;  /* 0x20000034ff367230 */ /* 0x000fc40000004100 */
[-C--:B------:R-:W-:Y:S01]  /*e640*/  FFMA.FTZ R65, R55, R60.reuse, -R64 ;  /* 0x0000003c37417223 */ /* 0x080fe20000010840 */
[--C-:B------:R-:W-:Y:S02]  /*e650*/  HADD2.F32 R57, -RZ, R56.reuse.H0_H0 ;  /* 0x20000038ff397230 */ /* 0x100fe40000004100 */
[----:B------:R-:W-:Y:S01]  /*e660*/  FFMA.FTZ R68, R58, R60, R63 ;  /* 0x0000003c3a447223 */ /* 0x000fe2000001003f */
[----:B------:R-:W-:Y:S02]  /*e670*/  HADD2.F32 R55, -RZ, R151.H0_H0 ;  /* 0x20000097ff377230 */ /* 0x000fe40000004100 */
[-C--:B------:R-:W-:Y:S01]  /*e680*/  FMUL.FTZ R58, R54, R61.reuse ;  /* 0x0000003d363a7220 */ /* 0x080fe20000410000 */
[----:B------:R-:W-:Y:S02]  /*e690*/  HADD2.F32 R149, -RZ, R149.H1_H1 ;  /* 0x30000095ff957230 */ /* 0x000fe40000004100 */
[----:B------:R-:W-:Y:S01]  /*e6a0*/  FMUL.FTZ R63, R57, R61 ;  /* 0x0000003d393f7220 */ /* 0x000fe20000410000 */
[----:B------:R-:W-:-:S02]  /*e6b0*/  HADD2.F32 R56, -RZ, R56.H1_H1 ;  /* 0x30000038ff387230 */ /* 0x000fc40000004100 */
[-C--:B------:R-:W-:Y:S01]  /*e6c0*/  FFMA.FTZ R62, R57, R55.reuse, R58 ;  /* 0x00000037393e7223 */ /* 0x080fe2000001003a */
[----:B------:R-:W-:Y:S02]  /*e6d0*/  HADD2.F32 R52, -RZ, R52.H1_H1 ;  /* 0x30000034ff347230 */ /* 0x000fe40000004100 */
[----:B------:R-:W-:Y:S01]  /*e6e0*/  FFMA.FTZ R63, R54, R55, -R63 ;  /* 0x00000037363f7223 */ /* 0x000fe2000001083f */
        /* <DEDUP_REMOVED lines=22> */
[CC--:B------:R-:W-:Y:S01]  /*e850*/  FMUL.FTZ R54, R52.reuse, R61.reuse ;  /* 0x0000003d34367220 */ /* 0x0c0fe20000410000 */
[----:B------:R-:W-:Y:S01]  /*e860*/  F2FP.F16.E4M3.UNPACK_B R50, R50 ;  /* 0x00000032ff32723e */ /* 0x000fe200020006ff */
[----:B------:R-:W-:Y:S01]  /*e870*/  FMUL.FTZ R69, R55, R61 ;  /* 0x0000003d37457220 */ /* 0x000fe20000410000 */
[----:B------:R-:W-:Y:S01]  /*e880*/  FFMA.FTZ R56, R57, R56, R70 ;  /* 0x0000003839387223 */ /* 0x000fe20000010046 */
[----:B------:R-:W-:Y:S01]  /*e890*/  FFMA.FTZ R75, R55, R58, R54 ;  /* 0x0000003a374b7223 */ /* 0x000fe20000010036 */
[----:B------:R-:W-:Y:S01]  /*e8a0*/  F2FP.F16.E4M3.UNPACK_B R152, R152 ;  /* 0x00000098ff98723e */ /* 0x000fe200020006ff */
[----:B------:R-:W-:Y:S01]  /*e8b0*/  FFMA.FTZ R73, R52, R58, -R69 ;  /* 0x0000003a34497223 */ /* 0x000fe20000010845 */
[--C-:B------:R-:W-:Y:S01]  /*e8c0*/  HADD2.F32 R57, -RZ, R150.reuse.H0_H0 ;  /* 0x20000096ff397230 */ /* 0x100fe20000004100 */
[----:B------:R-:W-:Y:S01]  /*e8d0*/  F2FP.F16.E4M3.UNPACK_B R58, R45 ;  /* 0x0000002dff3a723e */ /* 0x000fe200020006ff */
[----:B------:R-:W-:Y:S01]  /*e8e0*/  HADD2.F32 R54, -RZ, R59.H0_H0 ;  /* 0x2000003bff367230 */ /* 0x000fe20000004100 */
[----:B------:R-:W-:Y:S01]  /*e8f0*/  F2FP.SATFINITE.E4M3.F32.PACK_AB_MERGE_C R75, R75, R56, RZ ;  /* 0x000000384b4b723e */ /* 0x000fe200048070ff */
[----:B------:R-:W-:Y:S01]  /*e900*/  HADD2.F32 R150, -RZ, R150.H1_H1 ;  /* 0x30000096ff967230 */ /* 0x000fe20000004100 */
[----:B------:R-:W-:Y:S01]  /*e910*/  F2FP.F16.E4M3.UNPACK_B R56, R41 ;  /* 0x00000029ff38723e */ /* 0x000fe200020006ff */
[----:B------:R-:W-:-:S02]  /*e920*/  HADD2.F32 R52, -RZ, R50.H0_H0 ;  /* 0x20000032ff347230 */ /* 0x000fc40000004100 */
[----:B------:R-:W-:Y:S01]  /*e930*/  FMUL.FTZ R61, R54, R57 ;  /* 0x00000039363d7220 */ /* 0x000fe20000410000 */
[----:B------:R-:W-:Y:S01]  /*e940*/  HADD2.F32 R59, -RZ, R59.H1_H1 ;  /* 0x3000003bff3b7230 */ /* 0x000fe20000004100 */
[----:B------:R-:W-:Y:S01]  /*e950*/  F2FP.F16.E4M3.UNPACK_B R41, R41.H1 ;  /* 0x00000029ff29723e */ /* 0x000fe200030006ff */
[----:B------:R-:W-:Y:S02]  /*e960*/  HADD2.F32 R55, -RZ, R152.H0_H0 ;  /* 0x20000098ff377230 */ /* 0x000fe40000004100 */
[C---:B------:R-:W-:Y:S01]  /*e970*/  FMUL.FTZ R69, R52.reuse, R57 ;  /* 0x0000003934457220 */ /* 0x040fe20000410000 */
        /* <DEDUP_REMOVED lines=8> */
[----:B------:R-:W-:Y:S01]  /*ea00*/  F2FP.F16.E4M3.UNPACK_B R61, R46 ;  /* 0x0000002eff3d723e */ /* 0x000fe200020006ff */
[----:B------:R-:W-:Y:S01]  /*ea10*/  FFMA.FTZ R69, R59, R152, R150 ;  /* 0x000000983b457223 */ /* 0x000fe20000010096 */
[----:B------:R-:W-:Y:S01]  /*ea20*/  F2FP.SATFINITE.E4M3.F32.PACK_AB_MERGE_C R55, R73, R60, RZ ;  /* 0x0000003c4937723e */ /* 0x000fe200048070ff */
[--C-:B------:R-:W-:Y:S01]  /*ea30*/  HADD2.F32 R59, -RZ, R58.reuse.H0_H0 ;  /* 0x2000003aff3b7230 */ /* 0x100fe20000004100 */
[----:B------:R-:W-:Y:S01]  /*ea40*/  F2FP.SATFINITE.E4M3.F32.PACK_AB_MERGE_C R52, R64, R63, R52 ;  /* 0x0000003f4034723e */ /* 0x000fe20004807034 */
[--C-:B------:R-:W-:Y:S01]  /*ea50*/  HADD2.F32 R64, -RZ, R61.reuse.H0_H0 ;  /* 0x2000003dff407230 */ /* 0x100fe20000004100 */
[----:B------:R-:W-:Y:S01]  /*ea60*/  F2FP.SATFINITE.E4M3.F32.PACK_AB_MERGE_C R50, R68, R67, RZ ;  /* 0x000000434432723e */ /* 0x000fe200048070ff */
[----:B------:R-:W-:Y:S01]  /*ea70*/  HADD2.F32 R58, -RZ, R58.H1_H1 ;  /* 0x3000003aff3a7230 */ /* 0x000fe20000004100 */
[----:B------:R-:W-:Y:S01]  /*ea80*/  F2FP.F16.E4M3.UNPACK_B R60, R44 ;  /* 0x0000002cff3c723e */ /* 0x000fe200020006ff */
[----:B------:R-:W-:Y:S01]  /*ea90*/  HADD2.F32 R61, -RZ, R61.H1_H1 ;  /* 0x3000003dff3d7230 */ /* 0x000fe20000004100 */
[----:B------:R-:W-:Y:S01]  /*eaa0*/  F2FP.SATFINITE.E4M3.F32.PACK_AB_MERGE_C R55, R70, R57, R55 ;  /* 0x000000394637723e */ /* 0x000fe20004807037 */
[----:B------:R-:W-:Y:S01]  /*eab0*/  HADD2.F32 R57, -RZ, R56.H0_H0 ;  /* 0x20000038ff397230 */ /* 0x000fe20000004100 */
[----:B------:R-:W-:Y:S01]  /*eac0*/  F2FP.SATFINITE.E4M3.F32.PACK_AB_MERGE_C R50, R149, R62, R50 ;  /* 0x0000003e9532723e */ /* 0x000fe20004807032 */
[----:B------:R-:W-:-:S02]  /*ead0*/  HADD2.F32 R62, -RZ, R60.H0_H0 ;  /* 0x2000003cff3e7230 */ /* 0x000fc40000004100 */
[-C--:B------:R-:W-:Y:S01]  /*eae0*/  FMUL.FTZ R66, R59, R64.reuse ;  /* 0x000000403b427220 */ /* 0x080fe20000410000 */
[----:B------:R-:W-:Y:S02]  /*eaf0*/  HADD2.F32 R56, -RZ, R56.H1_H1 ;  /* 0x30000038ff387230 */ /* 0x000fe40000004100 */
[C---:B------:R-:W-:Y:S01]  /*eb00*/  FMUL.FTZ R64, R57.reuse, R64 ;  /* 0x0000004039407220 */ /* 0x040fe20000410000 */
[----:B------:R-:W-:Y:S01]  /*eb10*/  FMUL.FTZ R63, R58, R61 ;  /* 0x0000003d3a3f7220 */ /* 0x000fe20000410000 */
[-C--:B------:R-:W-:Y:S01]  /*eb20*/  FFMA.FTZ R66, R57, R62.reuse, -R66 ;  /* 0x0000003e39427223 */ /* 0x080fe20000010842 */
[----:B------:R-:W-:Y:S01]  /*eb30*/  F2FP.F16.E4M3.UNPACK_B R57, R45.H1 ;  /* 0x0000002dff39723e */ /* 0x000fe200030006ff */
[----:B------:R-:W-:Y:S01]  /*eb40*/  FFMA.FTZ R64, R59, R62, R64 ;  /* 0x0000003e3b407223 */ /* 0x000fe20000010040 */
[----:B------:R-:W-:Y:S02]  /*eb50*/  HADD2.F32 R59, -RZ, R60.H1_H1 ;  /* 0x3000003cff3b7230 */ /* 0x000fe40000004100 */
[----:B------:R-:W-:Y:S01]  /*eb60*/  FMUL.FTZ R61, R56, R61 ;  /* 0x0000003d383d7220 */ /* 0x000fe20000410000 */
[--C-:B------:R-:W-:Y:S01]  /*eb70*/  HADD2.F32 R45, -RZ, R41.reuse.H0_H0 ;  /* 0x20000029ff2d7230 */ /* 0x100fe20000004100 */
[----:B------:R-:W-:Y:S01]  /*eb80*/  F2FP.F16.E4M3.UNPACK_B R44, R44.H1 ;  /* 0x0000002cff2c723e */ /* 0x000fe200030006ff */
[----:B------:R-:W-:-:S02]  /*eb90*/  HADD2.F32 R41, -RZ, R41.H1_H1 ;  /* 0x30000029ff297230 */ /* 0x000fc40000004100 */
[-C--:B------:R-:W-:Y:S01]  /*eba0*/  FFMA.FTZ R65, R56, R59.reuse, -R63 ;  /* 0x0000003b38417223 */ /* 0x080fe2000001083f */
[----:B------:R-:W-:Y:S01]  /*ebb0*/  F2FP.F16.E4M3.UNPACK_B R56, R46.H1 ;  /* 0x0000002eff38723e */ /* 0x000fe200030006ff */
[----:B------:R-:W-:Y:S01]  /*ebc0*/  FFMA.FTZ R67, R58, R59, R61 ;  /* 0x0000003b3a437223 */ /* 0x000fe2000001003d */
[--C-:B------:R-:W-:Y:S01]  /*ebd0*/  HADD2.F32 R46, -RZ, R57.reuse.H0_H0 ;  /* 0x20000039ff2e7230 */ /* 0x100fe20000004100 */
[----:B------:R-:W-:Y:S01]  /*ebe0*/  F2FP.SATFINITE.E4M3.F32.PACK_AB_MERGE_C R54, R69, R54, R75 ;  /* 0x000000364536723e */ /* 0x000fe2000480704b */
[----:B------:R-:W-:Y:S01]  /*ebf0*/  HADD2.F32 R57, -RZ, R57.H1_H1 ;  /* 0x30000039ff397230 */ /* 0x000fe20000004100 */
[----:B------:R-:W-:Y:S01]  /*ec00*/  F2FP.F16.E4M3.UNPACK_B R61, R42.H1 ;  /* 0x0000002aff3d723e */ /* 0x000fe200030006ff */
[--C-:B------:R-:W-:Y:S02]  /*ec10*/  HADD2.F32 R58, -RZ, R56.reuse.H0_H0 ;  /* 0x20000038ff3a7230 */ /* 0x100fe40000004100 */
[----:B------:R-:W-:Y:S02]  /*ec20*/  HADD2.F32 R60, -RZ, R56.H1_H1 ;  /* 0x30000038ff3c7230 */ /* 0x000fe40000004100 */
[----:B------:R-:W-:-:S02]  /*ec30*/  HADD2.F32 R56, -RZ, R44.H0_H0 ;  /* 0x2000002cff387230 */ /* 0x000fc40000004100 */
[CC--:B------:R-:W-:Y:S01]  /*ec40*/  FMUL.FTZ R62, R46.reuse, R58.reuse ;  /* 0x0000003a2e3e7220 */ /* 0x0c0fe20000410000 */
[----:B------:R-:W-:Y:S01]  /*ec50*/  FMUL.FTZ R59, R45, R58 ;  /* 0x0000003a2d3b7220 */ /* 0x000fe20000410000 */
[----:B------:R-:W-:Y:S02]  /*ec60*/  HADD2.F32 R44, -RZ, R44.H1_H1 ;  /* 0x3000002cff2c7230 */ /* 0x000fe40000004100 */
[-C--:B------:R-:W-:Y:S01]  /*ec70*/  FMUL.FTZ R58, R57, R60.reuse ;  /* 0x0000003c393a7220 */ /* 0x080fe20000410000 */
[C---:B------:R-:W-:Y:S01]  /*ec80*/  FMUL.FTZ R60, R41.reuse, R60 ;  /* 0x0000003c293c7220 */ /* 0x040fe20000410000 */
[----:B------:R-:W-:Y:S01]  /*ec90*/  FFMA.FTZ R69, R46, R56, R59 ;  /* 0x000000382e457223 */ /* 0x000fe2000001003b */
[----:B------:R-:W-:Y:S01]  /*eca0*/  F2FP.F16.E4M3.UNPACK_B R46, R47 ;  /* 0x0000002fff2e723e */ /* 0x000fe200020006ff */
[-C--:B------:R-:W-:Y:S01]  /*ecb0*/  FFMA.FTZ R71, R41, R44.reuse, -R58 ;  /* 0x0000002c29477223 */ /* 0x080fe2000001083a */
[----:B------:R-:W-:Y:S01]  /*ecc0*/  FFMA.FTZ R70, R57, R44, R60 ;  /* 0x0000002c39467223 */ /* 0x000fe2000001003c */
[----:B------:R-:W-:Y:S01]  /*ecd0*/  F2FP.F16.E4M3.UNPACK_B R60, R42 ;  /* 0x0000002aff3c723e */ /* 0x000fe200020006ff */
[----:B------:R-:W-:Y:S01]  /*ece0*/  FFMA.FTZ R68, R45, R56, -R62 ;  /* 0x000000382d447223 */ /* 0x000fe2000001083e */
[-C--:B------:R-:W-:Y:S01]  /*ecf0*/  F2FP.F16.E4M3.UNPACK_B R41, R43.reuse ;  /* 0x0000002bff29723e */ /* 0x080fe200020006ff */
[----:B------:R-:W-:Y:S01]  /*ed00*/  HADD2.F32 R56, -RZ, R46.H0_H0 ;  /* 0x2000002eff387230 */ /* 0x000fe20000004100 */
[----:B------:R-:W-:Y:S01]  /*ed10*/  F2FP.F16.E4M3.UNPACK_B R43, R43.H1 ;  /* 0x0000002bff2b723e */ /* 0x000fe200030006ff */
[----:B------:R-:W-:Y:S01]  /*ed20*/  HADD2.F32 R63, -RZ, R60.H0_H0 ;  /* 0x2000003cff3f7230 */ /* 0x000fe20000004100 */
[-C--:B------:R-:W-:Y:S01]  /*ed30*/  F2FP.F16.E4M3.UNPACK_B R42, R40.reuse ;  /* 0x00000028ff2a723e */ /* 0x080fe200020006ff */
[----:B------:R-:W-:Y:S01]  /*ed40*/  HADD2.F32 R44, -RZ, R41.H0_H0 ;  /* 0x20000029ff2c7230 */ /* 0x000fe20000004100 */
[----:B------:R-:W-:Y:S01]  /*ed50*/  F2FP.F16.E4M3.UNPACK_B R47, R47.H1 ;  /* 0x0000002fff2f723e */ /* 0x000fe200030006ff */
[----:B------:R-:W-:Y:S01]  /*ed60*/  HADD2.F32 R45, -RZ, R43.H0_H0 ;  /* 0x2000002bff2d7230 */ /* 0x000fe20000004100 */
[----:B------:R-:W-:Y:S01]  /*ed70*/  F2FP.F16.E4M3.UNPACK_B R57, R40.H1 ;  /* 0x00000028ff39723e */ /* 0x000fe200030006ff */
[----:B------:R-:W-:-:S02]  /*ed80*/  HADD2.F32 R62, -RZ, R61.H0_H0 ;  /* 0x2000003dff3e7230 */ /* 0x000fc40000004100 */
[-C--:B------:R-:W-:Y:S01]  /*ed90*/  FMUL.FTZ R73, R56, R63.reuse ;  /* 0x0000003f38497220 */ /* 0x080fe20000410000 */
[----:B------:R-:W-:Y:S02]  /*eda0*/  HADD2.F32 R59, -RZ, R42.H0_H0 ;  /* 0x2000002aff3b7230 */ /* 0x000fe40000004100 */
[C---:B------:R-:W-:Y:S01]  /*edb0*/  FMUL.FTZ R63, R44.reuse, R63 ;  /* 0x0000003f2c3f7220 */ /* 0x040fe20000410000 */
[----:B------:R-:W-:Y:S02]  /*edc0*/  HADD2.F32 R40, -RZ, R47.H0_H0 ;  /* 0x2000002fff287230 */ /* 0x000fe40000004100 */
[----:B------:R-:W-:Y:S01]  /*edd0*/  FMUL.FTZ R75, R45, R62 ;  /* 0x0000003e2d4b7220 */ /* 0x000fe20000410000 */
[----:B------:R-:W-:Y:S02]  /*ede0*/  HADD2.F32 R58, -RZ, R57.H0_H0 ;  /* 0x20000039ff3a7230 */ /* 0x000fe40000004100 */
[----:B------:R-:W-:Y:S01]  /*edf0*/  FFMA.FTZ R73, R44, R59, -R73 ;  /* 0x0000003b2c497223 */ /* 0x000fe20000010849 */
[----:B------:R-:W-:-:S02]  /*ee00*/  HADD2.F32 R47, -RZ, R47.H1_H1 ;  /* 0x3000002fff2f7230 */ /* 0x000fc40000004100 */
[C---:B------:R-:W-:Y:S01]  /*ee10*/  FMUL.FTZ R72, R40.reuse, R62 ;  /* 0x0000003e28487220 */ /* 0x040fe20000410000 */
[----:B------:R-:W-:Y:S02]  /*ee20*/  HADD2.F32 R44, -RZ, R61.H1_H1 ;  /* 0x3000003dff2c7230 */ /* 0x000fe40000004100 */
[-C--:B------:R-:W-:Y:S01]  /*ee30*/  FFMA.FTZ R75, R40, R58.reuse, R75 ;  /* 0x0000003a284b7223 */ /* 0x080fe2000001004b */
[----:B------:R-:W-:Y:S02]  /*ee40*/  HADD2.F32 R43, -RZ, R43.H1_H1 ;  /* 0x3000002bff2b7230 */ /* 0x000fe40000004100 */
[----:B------:R-:W-:Y:S01]  /*ee50*/  FFMA.FTZ R63, R56, R59, R63 ;  /* 0x0000003b383f7223 */ /* 0x000fe2000001003f */
[----:B------:R-:W-:Y:S02]  /*ee60*/  HADD2.F32 R46, -RZ, R46.H1_H1 ;  /* 0x3000002eff2e7230 */ /* 0x000fe40000004100 */
[----:B------:R-:W-:Y:S01]  /*ee70*/  FFMA.FTZ R72, R45, R58, -R72 ;  /* 0x0000003a2d487223 */ /* 0x000fe20000010848 */
[----:B------:R-:W-:-:S02]  /*ee80*/  HADD2.F32 R60, -RZ, R60.H1_H1 ;  /* 0x3000003cff3c7230 */ /* 0x000fc40000004100 */
[-C--:B------:R-:W-:Y:S01]  /*ee90*/  FMUL.FTZ R56, R47, R44.reuse ;  /* 0x0000002c2f387220 */ /* 0x080fe20000410000 */
[----:B------:R-:W-:Y:S02]  /*eea0*/  HADD2.F32 R41, -RZ, R41.H1_H1 ;  /* 0x30000029ff297230 */ /* 0x000fe40000004100 */
[----:B------:R-:W-:Y:S01]  /*eeb0*/  FMUL.FTZ R58, R43, R44 ;  /* 0x0000002c2b3a7220 */ /* 0x000fe20000410000 */
[----:B------:R-:W-:Y:S02]  /*eec0*/  HADD2.F32 R40, -RZ, R57.H1_H1 ;  /* 0x30000039ff287230 */ /* 0x000fe40000004100 */
[CC--:B------:R-:W-:Y:S01]  /*eed0*/  FMUL.FTZ R44, R46.reuse, R60.reuse ;  /* 0x0000003c2e2c7220 */ /* 0x0c0fe20000410000 */
[----:B------:R-:W-:Y:S02]  /*eee0*/  HADD2.F32 R42, -RZ, R42.H1_H1 ;  /* 0x3000002aff2a7230 */ /* 0x000fe40000004100 */
[----:B------:R-:W-:Y:S01]  /*eef0*/  FMUL.FTZ R45, R41, R60 ;  /* 0x0000003c292d7220 */ /* 0x000fe20000410000 */
[----:B------:R-:W-:Y:S01]  /*ef00*/  F2FP.SATFINITE.E4M3.F32.PACK_AB_MERGE_C R68, R71, R68, RZ ;  /* 0x000000444744723e */ /* 0x000fe200048070ff */
[-C--:B------:R-:W-:Y:S01]  /*ef10*/  FFMA.FTZ R43, R43, R40.reuse, -R56 ;  /* 0x000000282b2b7223 */ /* 0x080fe20000010838 */
[----:B------:R-:W-:Y:S01]  /*ef20*/  FFMA.FTZ R58, R47, R40, R58 ;  /* 0x000000282f3a7223 */ /* 0x000fe2000001003a */
[-C--:B------:R-:W-:Y:S01]  /*ef30*/  FFMA.FTZ R44, R41, R42.reuse, -R44 ;  /* 0x0000002a292c7223 */ /* 0x080fe2000001082c */
[----:B------:R-:W-:Y:S01]  /*ef40*/  FFMA.FTZ R42, R46, R42, R45 ;  /* 0x0000002a2e2a7223 */ /* 0x000fe2000001002d */
[----:B------:R-:W-:Y:S01]  /*ef50*/  F2FP.SATFINITE.E4M3.F32.PACK_AB_MERGE_C R69, R70, R69, RZ ;  /* 0x000000454645723e */ /* 0x000fe200048070ff */
[----:B------:R-:W-:Y:S01]  /*ef60*/  IMAD.MOV.U32 R40, RZ, RZ, R52 ;  /* 0x000000ffff287224 */ /* 0x000fe200078e0034 */
[----:B------:R-:W-:-:S02]  /*ef70*/  F2FP.SATFINITE.E4M3.F32.PACK_AB_MERGE_C R43, R43, R72, RZ ;  /* 0x000000482b2b723e */ /* 0x000fc400048070ff */
[----:B------:R-:W-:Y:S02]  /*ef80*/  F2FP.SATFINITE.E4M3.F32.PACK_AB_MERGE_C R58, R58, R75, RZ ;  /* 0x0000004b3a3a723e */ /* 0x000fe400048070ff */
[----:B------:R-:W-:Y:S01]  /*ef90*/  F2FP.SATFINITE.E4M3.F32.PACK_AB_MERGE_C R43, R44, R73, R43 ;  /* 0x000000492c2b723e */ /* 0x000fe2000480702b */
[----:B------:R-:W-:Y:S01]  /*efa0*/  IMAD.MOV.U32 R44, RZ, RZ, R50 ;  /* 0x000000ffff2c7224 */ /* 0x000fe200078e0032 */
[----:B------:R-:W-:Y:S01]  /*efb0*/  F2FP.SATFINITE.E4M3.F32.PACK_AB_MERGE_C R47, R42, R63, R58 ;  /* 0x0000003f2a2f723e */ /* 0x000fe2000480703a */
[----:B------:R-:W-:Y:S01]  /*efc0*/  IMAD.MOV.U32 R42, RZ, RZ, R55 ;  /* 0x000000ffff2a7224 */ /* 0x000fe200078e0037 */
[----:B------:R-:W-:Y:S02]  /*efd0*/  F2FP.SATFINITE.E4M3.F32.PACK_AB_MERGE_C R41, R65, R66, R68 ;  /* 0x000000424129723e */ /* 0x000fe40004807044 */
[----:B------:R-:W-:Y:S02]  /*efe0*/  F2FP.SATFINITE.E4M3.F32.PACK_AB_MERGE_C R45, R67, R64, R69 ;  /* 0x00000040432d723e */ /* 0x000fe40004807045 */
[----:B------:R-:W-:-:S07]  /*eff0*/  MOV R46, R54 ;  /* 0x00000036002e7202 */ /* 0x000fce0000000f00 */
.L_x_508:
[----:B------:R-:W-:Y:S05]  /*f000*/  BSYNC B1 ;  /* 0x0000000000017941 */ /* 0x000fea0003800000 */
.L_x_507:
[----:B0-----:R4:W-:Y:S01]  /*f010*/  STG.E.128 desc[UR54][R48.64], R40 ;  /* 0x0000002830007986 */ /* 0x0019e2000c101d36 */
[----:B------:R-:W-:-:S13]  /*f020*/  ISETP.GE.AND P2, PT, R51, R153, PT ;  /* 0x000000993300720c */ /* 0x000fda0003f46270 */
[----:B------:R-:W-:Y:S05]  /*f030*/  @P2 BRA `(.L_x_457) ;  /* 0x0000000000f42947 */ /* 0x000fea0003800000 */
[--C-:B----4-:R-:W-:Y:S02]  /*f040*/  SHF.R.S32.HI R40, RZ, 0x1f, R51.reuse ;  /* 0x0000001fff287819 */ /* 0x110fe40000011433 */
[----:B------:R-:W-:-:S04]  /*f050*/  IADD3 R51, P2, P4, R116, R140, R51 ;  /* 0x0000008c74337210 */ /* 0x000fc80007c5e033 */
[----:B------:R-:W-:Y:S02]  /*f060*/  IADD3.X R40, R0, R53, R40, P2, P4 ;  /* 0x0000003500287210 */ /* 0x000fe400017e8428 */
[----:B------:R-:W-:-:S05]  /*f070*/  IADD3 R126, P2, R51, R126, RZ ;  /* 0x0000007e337e7210 */ /* 0x000fca0007f5e0ff */
[----:B------:R-:W-:-:S05]  /*f080*/  IMAD.X R127, R40, 0x1, R127, P2 ;  /* 0x00000001287f7824 */ /* 0x000fca00010e067f */
[----:B-1----:R0:W-:Y:S01]  /*f090*/  STG.E.128 desc[UR54][R126.64], R44 ;  /* 0x0000002c7e007986 */ /* 0x0021e2000c101d36 */
[----:B------:R-:W-:Y:S05]  /*f0a0*/  BRA `(.L_x_457) ;  /* 0x0000000000d87947 */ /* 0x000fea0003800000 */
.L_x_424:
[----:B------:R-:W-:-:S06]  /*f0b0*/  UISETP.NE.AND UP0, UPT, UR53, 0x3, UPT ;  /* 0x000000033500788c */ /* 0x000fcc000bf05270 */
[----:B------:R-:W-:-:S13]  /*f0c0*/  PLOP3.LUT P1, PT, PT, PT, UP0, 0x80, 0x0 ;  /* 0x000000000000781c */ /* 0x000fda0003f2f008 */
[----:B------:R-:W-:Y:S05]  /*f0d0*/  @!P1 BRA `(.L_x_509) ;  /* 0x0000000000049947 */ /* 0x000fea0003800000 */
[----:B------:R-:W-:Y:S01]  /*f0e0*/  BPT.TRAP 0x1 ;  /* 0x000000040000795c */ /* 0x000fe20000300000 */
.L_x_509:
[----:B------:R-:W-:Y:S01]  /*f0f0*/  IMAD R39, R19, 0x8, R18 ;  /* 0x0000000813277824 */ /* 0x000fe200078e0212 */
[----:B------:R-:W-:Y:S01]  /*f100*/  SHF.L.U32 R96, R171, 0x1f, RZ ;  /* 0x0000001fab607819 */ /* 0x000fe200000006ff */
[----:B------:R-:W-:Y:S01]  /*f110*/  IMAD R38, R24, -0xa0, R2 ;  /* 0xffffff6018267824 */ /* 0x000fe200078e0202 */
[----:B------:R-:W-:Y:S02]  /*f120*/  BSSY B1, `(.L_x_510) ;  /* 0x0000004000017945 */ /* 0x000fe40003800000 */
[----:B------:R-:W1:Y:S02]  /*f130*/  SYNCS.PHASECHK.TRANS64.TRYWAIT P2, [R39+URZ+0x29890], R96 ;  /* 0x02989060270075a7 */ /* 0x000e64000804017f */
[----:B------:R-:W-:Y:S01]  /*f140*/  VIMNMX R38, R38, 0xa0, PT ;  /* 0x000000a026267848 */ /* 0x000fe20003fe0100 */
[----:B-1----:R-:W-:Y:S06]  /*f150*/  @!P2 BRA `(.L_x_511) ;  /* 0x0000018c0048a947 */ /* 0x002fec0003800000 */
.L_x_738:
[----:B------:R-:W-:Y:S05]  /*f160*/  BSYNC B1 ;  /* 0x0000000000017941 */ /* 0x000fea0003800000 */
.L_x_510:
[----:B------:R-:W-:Y:S01]  /*f170*/  ISETP.GE.AND P2, PT, R168, R38, PT ;  /* 0x00000026a800720c */ /* 0x000fe20003f46270 */
[----:B------:R-:W-:-:S12]  /*f180*/  BSSY B1, `(.L_x_512) ;  /* 0x0000014000017945 */ /* 0x000fd80003800000 */
[----:B------:R-:W-:Y:S05]  /*f190*/  @P2 BRA `(.L_x_513) ;  /* 0x0000000000482947 */ /* 0x000fea0003800000 */
[----:B------:R-:W-:-:S13]  /*f1a0*/  ISETP.NE.AND P2, PT, R32, RZ, PT ;  /* 0x000000ff2000720c */ /* 0x000fda0003f45270 */
[----:B0-----:R-:W0:Y:S04]  /*f1b0*/  @P2 LDS.128 R40, [R47+0x1a400] ;  /* 0x01a400002f282984 */ /* 0x001e280000000c00 */
[----:B0-----:R-:W-:Y:S01]  /*f1c0*/  @P2 STG.E.128 desc[UR54][R48.64], R40 ;  /* 0x0000002830002986 */ /* 0x001fe2000c101d36 */
[----:B------:R-:W-:-:S13]  /*f1d0*/  ISETP.NE.AND P2, PT, R33, RZ, PT ;  /* 0x000000ff2100720c */ /* 0x000fda0003f45270 */
[----:B------:R-:W0:Y:S04]  /*f1e0*/  @P2 LDS.128 R40, [R46+0x1a400] ;  /* 0x01a400002e282984 */ /* 0x000e280000000c00 */
        /* <DEDUP_REMOVED lines=12> */
[----:B0-----:R2:W-:Y:S02]  /*f2b0*/  @P2 STG.E.128 desc[UR54][R48.64+0xa0], R40 ;  /* 0x0000a02830002986 */ /* 0x0015e4000c101d36 */
.L_x_513:
[----:B------:R-:W-:Y:S05]  /*f2c0*/  BSYNC B1 ;  /* 0x0000000000017941 */ /* 0x000fea0003800000 */
.L_x_512:
[----:B------:R-:W-:-:S13]  /*f2d0*/  ISETP.GE.AND P2, PT, R211, R38, PT ;  /* 0x00000026d300720c */ /* 0x000fda0003f46270 */
[----:B------:R-:W-:Y:S05]  /*f2e0*/  @P2 BRA `(.L_x_457) ;  /* 0x0000000000482947 */ /* 0x000fea0003800000 */
[----:B------:R-:W-:-:S13]  /*f2f0*/  ISETP.NE.AND P2, PT, R32, RZ, PT ;  /* 0x000000ff2000720c */ /* 0x000fda0003f45270 */
[----:B0-2---:R-:W0:Y:S04]  /*f300*/  @P2 LDS.128 R40, [R47+0x1c400] ;  /* 0x01c400002f282984 */ /* 0x005e280000000c00 */
        /* <DEDUP_REMOVED lines=16> */
.L_x_457:
[----:B------:R-:W-:Y:S05]  /*f410*/  BSYNC B0 ;  /* 0x0000000000007941 */ /* 0x000fea0003800000 */
.L_x_423:
[----:B01234-:R-:W0:Y:S01]  /*f420*/  S2R R40, SR_TID.X ;  /* 0x0000000000287919 */ /* 0x01fe220000002100 */
[----:B------:R-:W-:Y:S01]  /*f430*/  @!PT LDS RZ, [RZ] ;  /* 0x00000000fffff984 */ /* 0x000fe20000000800 */
[----:B------:R-:W-:Y:S01]  /*f440*/  @!PT LDS RZ, [RZ] ;  /* 0x00000000fffff984 */ /* 0x000fe20000000800 */
[----:B------:R-:W-:Y:S01]  /*f450*/  @!PT LDS RZ, [RZ] ;  /* 0x00000000fffff984 */ /* 0x000fe20000000800 */
[----:B------:R-:W-:Y:S01]  /*f460*/  @!PT LDS RZ, [RZ] ;  /* 0x00000000fffff984 */ /* 0x000fe20000000800 */
[----:B------:R1:W-:Y:S06]  /*f470*/  MEMBAR.ALL.CTA ;  /* 0x0000000000007992 */ /* 0x0003ec0000008000 */
[----:B-1----:R-:W1:Y:S01]  /*f480*/  FENCE.VIEW.ASYNC.S ;  /* 0x00000000000073c6 */ /* 0x002e620000000000 */
[----:B------:R-:W-:Y:S05]  /*f490*/  WARPSYNC.ALL ;  /* 0x0000000000007948 */ /* 0x000fea0003800000 */
[----:B------:R-:W-:Y:S01]  /*f4a0*/  BSSY B0, `(.L_x_514) ;  /* 0x0000009000007945 */ /* 0x000fe20003800000 */
[----:B0-----:R-:W-:Y:S01]  /*f4b0*/  LOP3.LUT R40, R40, 0x7f, RZ, 0xc0, !PT ;  /* 0x0000007f28287812 */ /* 0x001fe200078ec0ff */
[----:B-1----:R0:W-:Y:S03]  /*f4c0*/  BAR.SYNC.DEFER_BLOCKING R160, 0x80 ;  /* 0x000200a00000751d */ /* 0x0021e60000010000 */
[----:B------:R-:W-:-:S13]  /*f4d0*/  ISETP.NE.AND P2, PT, R40, RZ, PT ;  /* 0x000000ff2800720c */ /* 0x000fda0003f45270 */
[----:B------:R-:W-:-:S05]  /*f4e0*/  @!P2 VIADD R40, R39, 0x298a0 ;  /* 0x000298a02728a836 */ /* 0x000fca0000000000 */
[----:B------:R-:W-:-:S04]  /*f4f0*/  @!P2 PRMT R40, RZ, 0x654, R40 ;  /* 0x00000654ff28a816 */ /* 0x000fc80000000028 */
[----:B------:R0:W-:Y:S01]  /*f500*/  @!P2 SYNCS.ARRIVE.TRANS64.RED.A1T0 RZ, [R40+URZ], RZ ;  /* 0x000000ff28ffa9a7 */ /* 0x0001e2000810043f */
[----:B------:R-:W-:Y:S05]  /*f510*/  @!P1 BRA `(.L_x_515) ;  /* 0x0000000000049947 */ /* 0x000fea0003800000 */
[----:B------:R-:W-:Y:S01]  /*f520*/  BPT.TRAP 0x1 ;  /* 0x000000040000795c */ /* 0x000fe20000300000 */
.L_x_515:
[----:B------:R-:W-:Y:S05]  /*f530*/  BSYNC B0 ;  /* 0x0000000000007941 */ /* 0x000fea0003800000 */
.L_x_514:
[----:B------:R-:W1:Y:S01]  /*f540*/  SYNCS.PHASECHK.TRANS64.TRYWAIT P1, [R39+URZ+0x298b0], R96 ;  /* 0x0298b060270075a7 */ /* 0x000e62000802017f */
[----:B------:R-:W-:Y:S01]  /*f550*/  ULDC UR42, c[0x0][0x310] ;  /* 0x0000c400002a7ab9 */ /* 0x000fe20000000800 */
[----:B------:R-:W-:Y:S01]  /*f560*/  ULDC.64 UR38, c[0x0][0x318] ;  /* 0x0000c60000267ab9 */ /* 0x000fe20000000a00 */
[----:B------:R-:W-:Y:S01]  /*f570*/  ULDC.64 UR40, c[0x0][0x308] ;  /* 0x0000c20000287ab9 */ /* 0x000fe20000000a00 */
[----:B------:R-:W-:Y:S01]  /*f580*/  BSSY B0, `(.L_x_516) ;  /* 0x0000003000007945 */ /* 0x000fe20003800000 */
[----:B------:R-:W-:-:S03]  /*f590*/  IMAD R41, R19, 0x5000, R205 ;  /* 0x0000500013297824 */ /* 0x000fc600078e02cd */
[----:B-1----:R-:W-:Y:S05]  /*f5a0*/  @!P1 BRA `(.L_x_517) ;  /* 0x0000018800489947 */ /* 0x002fea0003800000 */
.L_x_739:
[----:B------:R-:W-:Y:S05]  /*f5b0*/  BSYNC B0 ;  /* 0x0000000000007941 */ /* 0x000fea0003800000 */
.L_x_516:
[----:B------:R-:W-:Y:S01]  /*f5c0*/  ISETP.GE.AND P1, PT, R168, R38, PT ;  /* 0x00000026a800720c */ /* 0x000fe20003f26270 */
[----:B------:R-:W-:Y:S01]  /*f5d0*/  BSSY B0, `(.L_x_518) ;  /* 0x000001a000007945 */ /* 0x000fe20003800000 */
[-C--:B------:R-:W-:Y:S01]  /*f5e0*/  IADD3 R48, R18, R41.reuse, RZ ;  /* 0x0000002912307210 */ /* 0x080fe20007ffe0ff */
[----:B------:R-:W-:Y:S01]  /*f5f0*/  IMAD.WIDE R44, R24, 0xa0, R98 ;  /* 0x000000a0182c7825 */ /* 0x000fe200078e0262 */
[CC--:B------:R-:W-:Y:S02]  /*f600*/  IADD3 R49, R18.reuse, R41.reuse, R119 ;  /* 0x0000002912317210 */ /* 0x0c0fe40007ffe077 */
[CC--:B------:R-:W-:Y:S02]  /*f610*/  IADD3 R50, R18.reuse, R41.reuse, R118 ;  /* 0x0000002912327210 */ /* 0x0c0fe40007ffe076 */
[----:B------:R-:W-:-:S05]  /*f620*/  IADD3 R51, R18, R41, R129 ;  /* 0x0000002912337210 */ /* 0x000fca0007ffe081 */
[----:B------:R-:W-:Y:S05]  /*f630*/  @P1 BRA `(.L_x_519) ;  /* 0x00000000004c1947 */ /* 0x000fea0003800000 */
[----:B0-----:R-:W-:Y:S02]  /*f640*/  IMAD.MOV.U32 R40, RZ, RZ, R114 ;  /* 0x000000ffff287224 */ /* 0x001fe400078e0072 */
[----:B------:R-:W-:Y:S02]  /*f650*/  IMAD.MOV.U32 R41, RZ, RZ, R31 ;  /* 0x000000ffff297224 */ /* 0x000fe400078e001f */
[----:B------:R-:W-:Y:S02]  /*f660*/  IMAD R43, R45, UR38, RZ ;  /* 0x000000262d2b7c24 */ /* 0x000fe4000f8e02ff */
[----:B------:R-:W-:-:S04]  /*f670*/  IMAD.WIDE.U32 R40, R44, UR38, R40 ;  /* 0x000000262c287c25 */ /* 0x000fc8000f8e0028 */
[----:B------:R-:W-:Y:S01]  /*f680*/  IMAD R43, R44, UR39, R43 ;  /* 0x000000272c2b7c24 */ /* 0x000fe2000f8e022b */
[----:B------:R-:W-:-:S04]  /*f690*/  IADD3 R46, P1, R40, UR40, RZ ;  /* 0x00000028282e7c10 */ /* 0x000fc8000ff3e0ff */
[----:B------:R-:W-:Y:S02]  /*f6a0*/  IADD3.X R47, R41, UR41, R43, P1, !PT ;  /* 0x00000029292f7c10 */ /* 0x000fe40008ffe42b */
[----:B------:R-:W-:-:S13]  /*f6b0*/  ISETP.GE.AND P1, PT, R22, UR42, PT ;  /* 0x0000002a16007c0c */ /* 0x000fda000bf26270 */
[----:B------:R-:W0:Y:S04]  /*f6c0*/  @!P1 LDS.128 R40, [R48+0xa400] ;  /* 0x00a4000030289984 */ /* 0x000e280000000c00 */
[----:B0-----:R-:W-:Y:S01]  /*f6d0*/  @!P1 STG.E.128 desc[UR54][R46.64], R40 ;  /* 0x000000282e009986 */ /* 0x001fe2000c101d36 */
        /* <DEDUP_REMOVED lines=8> */
[----:B0-----:R2:W-:Y:S02]  /*f760*/  @!P1 STG.E.128 desc[UR54][R46.64+0x60], R40 ;  /* 0x000060282e009986 */ /* 0x0015e4000c101d36 */
.L_x_519:
[----:B------:R-:W-:Y:S05]  /*f770*/  BSYNC B0 ;  /* 0x0000000000007941 */ /* 0x000fea0003800000 */
.L_x_518:
[----:B------:R-:W-:Y:S01]  /*f780*/  ISETP.GE.AND P1, PT, R211, R38, PT ;  /* 0x00000026d300720c */ /* 0x000fe20003f26270 */
[----:B------:R-:W-:-:S12]  /*f790*/  BSSY B0, `(.L_x_520) ;  /* 0x0000017000007945 */ /* 0x000fd80003800000 */
[----:B------:R-:W-:Y:S05]  /*f7a0*/  @P1 BRA `(.L_x_521) ;  /* 0x0000000000541947 */ /* 0x000fea0003800000 */
[----:B--2---:R-:W-:Y:S01]  /*f7b0*/  IADD3 R43, P1, R44, 0x80, RZ ;  /* 0x000000802c2b7810 */ /* 0x004fe20007f3e0ff */
[----:B------:R-:W-:Y:S01]  /*f7c0*/  IMAD.MOV.U32 R41, RZ, RZ, R31 ;  /* 0x000000ffff297224 */ /* 0x000fe200078e001f */
[----:B0-----:R-:W-:-:S03]  /*f7d0*/  MOV R40, R114 ;  /* 0x0000007200287202 */ /* 0x001fc60000000f00 */
[----:B------:R-:W-:Y:S02]  /*f7e0*/  IMAD.X R44, RZ, RZ, R45, P1 ;  /* 0x000000ffff2c7224 */ /* 0x000fe400008e062d */
[----:B------:R-:W-:-:S04]  /*f7f0*/  IMAD.WIDE.U32 R40, R43, UR38, R40 ;  /* 0x000000262b287c25 */ /* 0x000fc8000f8e0028 */
[----:B------:R-:W-:-:S04]  /*f800*/  IMAD R44, R44, UR38, RZ ;  /* 0x000000262c2c7c24 */ /* 0x000fc8000f8e02ff */
        /* <DEDUP_REMOVED lines=15> */
.L_x_521:
[----:B------:R-:W-:Y:S05]  /*f900*/  BSYNC B0 ;  /* 0x0000000000007941 */ /* 0x000fea0003800000 */
.L_x_520:
[----:B------:R-:W4:Y:S01]  /*f910*/  LDL R38, [R1+0x18] ;  /* 0x0000180001267983 */ /* 0x000f220000100800 */
[----:B------:R-:W-:Y:S02]  /*f920*/  VIADD R19, R19, 0x1 ;  /* 0x0000000113137836 */ /* 0x000fe40000000000 */
[----:B-1----:R-:W-:Y:S01]  /*f930*/  @!P2 VIADD R39, R39, 0x298c0 ;  /* 0x000298c02727a836 */ /* 0x002fe20000000000 */
[----:B------:R-:W-:Y:S01]  /*f940*/  @!PT LDS RZ, [RZ] ;  /* 0x00000000fffff984 */ /* 0x000fe20000000800 */
[----:B------:R-:W-:Y:S01]  /*f950*/  @!PT LDS RZ, [RZ] ;  /* 0x00000000fffff984 */ /* 0x000fe20000000800 */
[----:B------:R-:W-:Y:S01]  /*f960*/  @!PT LDS RZ, [RZ] ;  /* 0x00000000fffff984 */ /* 0x000fe20000000800 */
[----:B------:R-:W-:Y:S01]  /*f970*/  @!PT LDS RZ, [RZ] ;  /* 0x00000000fffff984 */ /* 0x000fe20000000800 */
[----:B------:R1:W-:Y:S06]  /*f980*/  MEMBAR.ALL.CTA ;  /* 0x0000000000007992 */ /* 0x0003ec0000008000 */
[----:B-1----:R-:W1:Y:S02]  /*f990*/  FENCE.VIEW.ASYNC.S ;  /* 0x00000000000073c6 */ /* 0x002e640000000000 */
[----:B-1----:R1:W-:Y:S01]  /*f9a0*/  BAR.SYNC.DEFER_BLOCKING R160, 0x80 ;  /* 0x000200a00000751d */ /* 0x0023e20000010000 */
[----:B------:R-:W-:-:S02]  /*f9b0*/  ISETP.NE.AND P1, PT, R19, 0x2, PT ;  /* 0x000000021300780c */ /* 0x000fc40003f25270 */
[----:B------:R-:W-:Y:S02]  /*f9c0*/  @!P2 PRMT R39, RZ, 0x654, R39 ;  /* 0x00000654ff27a816 */ /* 0x000fe40000000027 */
[----:B------:R-:W-:Y:S02]  /*f9d0*/  SEL R19, R19, RZ, P1 ;  /* 0x000000ff13137207 */ /* 0x000fe40000800000 */
[----:B------:R1:W-:Y:S01]  /*f9e0*/  @!P2 SYNCS.ARRIVE.TRANS64.RED.A1T0 RZ, [R39+URZ], RZ ;  /* 0x000000ff27ffa9a7 */ /* 0x0003e2000810043f */
[----:B----4-:R-:W-:Y:S02]  /*f9f0*/  LOP3.LUT P4, RZ, R38, 0x2, RZ, 0xc0, !PT ;  /* 0x0000000226ff7812 */ /* 0x010fe4000788c0ff */
[----:B------:R-:W-:-:S04]  /*fa00*/  SEL R38, RZ, 0x1, P1 ;  /* 0x00000001ff267807 */ /* 0x000fc80000800000 */
[----:B------:R-:W-:-:S07]  /*fa10*/  LOP3.LUT R171, R171, R38, RZ, 0x3c, !PT ;  /* 0x00000026abab7212 */ /* 0x000fce00078e3cff */
[----:B-1----:R-:W-:Y:S05]  /*fa20*/  @P4 BRA `(.L_x_522) ;  /* 0xffffff2c00a04947 */ /* 0x002fea000383ffff */
[----:B0-23--:R-:W0:Y:S01]  /*fa30*/  S2R R40, SR_TID.X ;  /* 0x0000000000287919 */ /* 0x00de220000002100 */
[----:B------:R-:W-:Y:S02]  /*fa40*/  PLOP3.LUT P0, PT, PT, PT, PT, 0x8, 0x0 ;  /* 0x000000000000781c */ /* 0x000fe40003f0e170 */
[----:B0-----:R-:W-:-:S04]  /*fa50*/  SHF.R.U32.HI R40, RZ, 0x7, R40 ;  /* 0x00000007ff287819 */ /* 0x001fc80000011628 */
[----:B------:R-:W-:-:S13]  /*fa60*/  ISETP.NE.AND P4, PT, R40, 0x1, PT ;  /* 0x000000012800780c */ /* 0x000fda0003f85270 */
[----:B------:R-:W-:Y:S06]  /*fa70*/  @!P4 BAR.ARV 0x9, 0x100 ;  /* 0x024400000000cb1d */ /* 0x000fec0000002000 */
.L_x_418:
[----:B------:R-:W0:Y:S01]  /*fa80*/  LDC R0, c[0x0][0x428] ;  /* 0x00010a00ff007b82 */ /* 0x000e220000000800 */
[----:B------:R-:W-:Y:S02]  /*fa90*/  MOV R202, R146 ;  /* 0x0000009200ca7202 */ /* 0x000fe40000000f00 */
[----:B------:R-:W-:Y:S02]  /*faa0*/  CS2R R88, SRZ ;  /* 0x0000000000587805 */ /* 0x000fe4000001ff00 */
[----:B------:R-:W-:Y:S02]  /*fab0*/  ISETP.GE.AND P2, PT, R147, 0x1, PT ;  /* 0x000000019300780c */ /* 0x000fe40003f46270 */
[----:B------:R-:W-:Y:S02]  /*fac0*/  CS2R R90, SRZ ;  /* 0x00000000005a7805 */ /* 0x000fe4000001ff00 */
[----:B------:R-:W-:Y:S01]  /*fad0*/  PLOP3.LUT P1, PT, PT, PT, PT, 0x80, 0x0 ;  /* 0x000000000000781c */ /* 0x000fe20003f2f070 */
[----:B------:R-:W-:Y:S01]  /*fae0*/  IMAD.MOV.U32 R87, RZ, RZ, RZ ;  /* 0x000000ffff577224 */ /* 0x000fe200078e00ff */
        /* <DEDUP_REMOVED lines=17> */
[----:B0-----:R-:W-:Y:S02]  /*fc00*/  ISETP.NE.AND P3, PT, R0, 0x1, PT ;  /* 0x000000010000780c */ /* 0x001fe40003f65270 */
        /* <DEDUP_REMOVED lines=12> */
[----:B------:R-:W0:Y:S01]  /*fcd0*/  @P3 LDC R3, c[0x0][0x42c] ;  /* 0x00010b00ff033b82 */ /* 0x000e220000000800 */
[----:B------:R-:W-:Y:S01]  /*fce0*/  IMAD.MOV.U32 R100, RZ, RZ, RZ ;  /* 0x000000ffff647224 */ /* 0x000fe200078e00ff */
[----:B------:R-:W-:-:S06]  /*fcf0*/  MOV R72, RZ ;  /* 0x000000ff00487202 */ /* 0x000fcc0000000f00 */
[----:B------:R-:W1:Y:S01]  /*fd00*/  @P3 LDC R0, c[0x0][0x430] ;  /* 0x00010c00ff003b82 */ /* 0x000e620000000800 */
[----:B0-----:R-:W-:-:S05]  /*fd10*/  @P3 IMAD.HI.U32 R3, R146, R3, RZ ;  /* 0x0000000392033227 */ /* 0x001fca00078e00ff */
[----:B-1----:R-:W-:Y:S01]  /*fd20*/  @P3 SHF.R.U32.HI R202, RZ, R0, R3 ;  /* 0x00000000ffca3219 */ /* 0x002fe20000011603 */
[----:B------:R-:W-:Y:S06]  /*fd30*/  @P0 BRA `(.L_x_523) ;  /* 0x00000000000c0947 */ /* 0x000fec0003800000 */
[----:B------:R-:W0:Y:S01]  /*fd40*/  FENCE.VIEW.ASYNC.G ;  /* 0x00000000000073c6 */ /* 0x000e220000000100 */
[----:B------:R-:W-:Y:S05]  /*fd50*/  WARPSYNC.ALL ;  /* 0x0000000000007948 */ /* 0x000fea0003800000 */
[----:B0-----:R-:W-:Y:S06]  /*fd60*/  BAR.ARV 0xc, 0x180 ;  /* 0x0306000000007b1d */ /* 0x001fec0000002000 */
.L_x_523:
[----:B------:R-:W-:Y:S02]  /*fd70*/  IMAD.MOV.U32 R101, RZ, RZ, RZ ;  /* 0x000000ffff657224 */ /* 0x000fe400078e00ff */
[----:B------:R-:W-:Y:S01]  /*fd80*/  IMAD.MOV.U32 R102, RZ, RZ, RZ ;  /* 0x000000ffff667224 */ /* 0x000fe200078e00ff */
[----:B------:R-:W-:Y:S06]  /*fd90*/  @!P2 BRA `(.L_x_524) ;  /* 0x000000f400f0a947 */ /* 0x000fec0003800000 */
[----:B------:R-:W-:-:S03]  /*fda0*/  UMOV UR4, 0xffffffff ;  /* 0xffffffff00047882 */ /* 0x000fc60000000000 */
[----:B------:R-:W-:Y:S05]  /*fdb0*/  BRA.DIV UR4, `(.L_x_525) ;  /* 0x0000018204587947 */ /* 0x000fea000b800000 */
[----:B------:R0:W1:Y:S02]  /*fdc0*/  SHFL.IDX PT, R198, R219, RZ, 0x1f ;  /* 0x00001fffdbc67589 */ /* 0x00006400000e0000 */
.L_x_742:
[----:B-1----:R-:W-:Y:S01]  /*fdd0*/  LEA.HI R0, R198, R198, RZ, 0x1 ;  /* 0x000000c6c6007211 */ /* 0x002fe200078f08ff */
[----:B------:R-:W-:-:S03]  /*fde0*/  ULOP3.LUT UP0, URZ, UR52, 0x9f, URZ, 0xc0, !UPT ;  /* 0x0000009f343f7892 */ /* 0x000fc6000f80c03f */
[----:B------:R-:W-:-:S03]  /*fdf0*/  LOP3.LUT R3, R0, 0x3e, RZ, 0xc0, !PT ;  /* 0x0000003e00037812 */ /* 0x000fc600078ec0ff */
[----:B------:R-:W-:Y:S02]  /*fe00*/  PLOP3.LUT P0, PT, PT, PT, UP0, 0x80, 0x0 ;  /* 0x000000000000781c */ /* 0x000fe40003f0f008 */
[----:B------:R-:W-:-:S05]  /*fe10*/  IMAD.IADD R3, R198, 0x1, -R3 ;  /* 0x00000001c6037824 */ /* 0x000fca00078e0a03 */
[----:B------:R-:W-:-:S04]  /*fe20*/  LEA R3, R3, UR52, 0xc ;  /* 0x0000003403037c11 */ /* 0x000fc8000f8e60ff */
[----:B------:R-:W-:-:S04]  /*fe30*/  SHF.R.U32.HI R3, RZ, 0x4, R3 ;  /* 0x00000004ff037819 */ /* 0x000fc80000011603 */
[----:B------:R-:W-:Y:S01]  /*fe40*/  LOP3.LUT R50, R3, 0x3fff, RZ, 0xc0, !PT ;  /* 0x00003fff03327812 */ /* 0x000fe200078ec0ff */
[----:B------:R-:W-:Y:S06]  /*fe50*/  @!P0 BRA `(.L_x_526) ;  /* 0x0000000000408947 */ /* 0x000fec0003800000 */
[----:B------:R-:W-:Y:S01]  /*fe60*/  MOV R0, 0x0 ;  /* 0x0000000000007802 */ /* 0x000fe20000000f00 */
[----:B------:R-:W-:Y:S01]  /*fe70*/  ULDC.64 UR4, c[0x4][0xc8] ;  /* 0x0100320000047ab9 */ /* 0x000fe20000000a00 */
[----:B------:R-:W-:Y:S01]  /*fe80*/  ULDC.64 UR6, c[0x4][0xd0] ;  /* 0x0100340000067ab9 */ /* 0x000fe20000000a00 */
[----:B------:R-:W-:Y:S01]  /*fe90*/  MOV R4, UR4 ;  /* 0x0000000400047c02 */ /* 0x000fe20008000f00 */
[----:B------:R1:W2:Y:S01]  /*fea0*/  LDC.64 R2, c[0x4][R0] ;  /* 0x0100000000027b82 */ /* 0x0002a20000000a00 */
[----:B------:R-:W-:Y:S01]  /*feb0*/  IMAD.U32 R5, RZ, RZ, UR5 ;  /* 0x00000005ff057e24 */ /* 0x000fe2000f8e00ff */
[----:B------:R-:W-:Y:S01]  /*fec0*/  ULDC.64 UR4, c[0x4][0x30] ;  /* 0x01000c0000047ab9 */ /* 0x000fe20000000a00 */
[----:B------:R-:W-:Y:S01]  /*fed0*/  IMAD.U32 R6, RZ, RZ, UR6 ;  /* 0x00000006ff067e24 */ /* 0x000fe2000f8e00ff */
[----:B------:R-:W-:Y:S01]  /*fee0*/  MOV R10, UR4 ;  /* 0x00000004000a7c02 */ /* 0x000fe20008000f00 */
[----:B------:R-:W-:Y:S01]  /*fef0*/  IMAD.U32 R7, RZ, RZ, UR7 ;  /* 0x00000007ff077e24 */ /* 0x000fe2000f8e00ff */
[----:B------:R-:W-:Y:S01]  /*ff00*/  MOV R13, RZ ;  /* 0x000000ff000d7202 */ /* 0x000fe20000000f00 */
[----:B------:R-:W-:-:S02]  /*ff10*/  IMAD.U32 R11, RZ, RZ, UR5 ;  /* 0x00000005ff0b7e24 */ /* 0x000fc4000f8e00ff */
[----:B------:R-:W-:Y:S02]  /*ff20*/  IMAD.MOV.U32 R8, RZ, RZ, 0x70 ;  /* 0x00000070ff087424 */ /* 0x000fe400078e00ff */
[----:B-1----:R-:W-:-:S07]  /*ff30*/  IMAD.MOV.U32 R12, RZ, RZ, 0x1 ;  /* 0x00000001ff0c7424 */ /* 0x002fce00078e00ff */
[----:B------:R-:W-:-:S07]  /*ff40*/  LEPC R20, `(.L_x_526) ;  /* 0x000000001014794e */ /* 0x000fce0000000000 */
[----:B0-2--5:R-:W-:Y:S05]  /*ff50*/  CALL.ABS.NOINC R2 ;  /* 0x0000000002007343 */ /* 0x025fea0003c00000 */
.L_x_526:
[----:B------:R-:W-:Y:S01]  /*ff60*/  ULDC.64 UR4, c[0x0][0x990] ;  /* 0x0002640000047ab9 */ /* 0x000fe20000000a00 */
[----:B------:R-:W-:Y:S01]  /*ff70*/  ULDC.64 UR6, c[0x0][0x998] ;  /* 0x0002660000067ab9 */ /* 0x000fe20000000a00 */
[----:B------:R-:W-:Y:S02]  /*ff80*/  ISETP.NE.U32.AND P0, PT, RZ, UR4, PT ;  /* 0x00000004ff007c0c */ /* 0x000fe4000bf05070 */
[----:B------:R-:W-:Y:S02]  /*ff90*/  ISETP.NE.U32.AND P1, PT, RZ, UR6, PT ;  /* 0x00000006ff007c0c */ /* 0x000fe4000bf25070 */
[----:B------:R-:W-:Y:S02]  /*ffa0*/  ISETP.NE.AND.EX P0, PT, RZ, UR5, PT, P0 ;  /* 0x00000005ff007c0c */ /* 0x000fe4000bf05300 */
[----:B------:R-:W-:-:S11]  /*ffb0*/  ISETP.NE.AND.EX P1, PT, RZ, UR7, PT, P1 ;  /* 0x00000007ff007c0c */ /* 0x000fd6000bf25310 */
[----:B------:R-:W1:Y:S01]  /*ffc0*/  @P0 LDC.64 R8, c[0x0][0x9a8] ;  /* 0x00026a00ff080b82 */ /* 0x000e620000000a00 */
[----:B------:R-:W-:-:S07]  /*ffd0*/  @P0 SHF.R.S32.HI R7, RZ, 0x1f, R202 ;  /* 0x0000001fff070819 */ /* 0x000fce00000114ca */
[----:B------:R-:W2:Y:S08]  /*ffe0*/  @P1 LDC.64 R10, c[0x0][0x9b8] ;  /* 0x00026e00ff0a1b82 */ /* 0x000eb00000000a00 */
[----:B------:R-:W3:Y:S08]  /*fff0*/  @P0 LDC.64 R12, c[0x0][0x9b0] ;  /* 0x00026c00ff0c0b82 */ /* 0x000ef00000000a00 */
[----:B------:R-:W4:Y:S01]  /*10000*/  @P1 LDC.64 R14, c[0x0][0x9c0] ;  /* 0x00027000ff0e1b82 */ /* 0x000f220000000a00 */
[----:B-1----:R-:W-:-:S02]  /*10010*/  @P0 IMAD R0, R210, R8, RZ ;  /* 0x00000008d2000224 */ /* 0x002fc400078e02ff */
[----:B------:R-:W-:-:S04]  /*10020*/  @P0 IMAD.WIDE.U32 R2, R206, R8, RZ ;  /* 0x00000008ce020225 */ /* 0x000fc800078e00ff */
[----:B------:R-:W-:Y:S02]  /*10030*/  @P0 IMAD R9, R206, R9, R0 ;  /* 0x00000009ce090224 */ /* 0x000fe400078e0200 */
[-C--:B--2---:R-:W-:Y:S02]  /*10040*/  @P1 IMAD R4, R210, R10.reuse, RZ ;  /* 0x0000000ad2041224 */ /* 0x084fe400078e02ff */
[----:B------:R-:W-:Y:S01]  /*10050*/  @P0 IMAD.IADD R3, R3, 0x1, R9 ;  /* 0x0000000103030824 */ /* 0x000fe200078e0209 */
[----:B------:R-:W-:Y:S01]  /*10060*/  @P1 SHF.R.S32.HI R9, RZ, 0x1f, R202 ;  /* 0x0000001fff091819 */ /* 0x000fe200000114ca */
[C---:B------:R-:W-:Y:S02]  /*10070*/  @P1 IMAD R11, R206.reuse, R11, R4 ;  /* 0x0000000bce0b1224 */ /* 0x040fe400078e0204 */
[----:B------:R-:W-:-:S04]  /*10080*/  @P1 IMAD.WIDE.U32 R4, R206, R10, RZ ;  /* 0x0000000ace041225 */ /* 0x000fc800078e00ff */
[-C--:B---3--:R-:W-:Y:S02]  /*10090*/  @P0 IMAD R7, R7, R12.reuse, RZ ;  /* 0x0000000c07070224 */ /* 0x088fe400078e02ff */
[----:B------:R-:W-:Y:S02]  /*100a0*/  @P1 IMAD.IADD R5, R5, 0x1, R11 ;  /* 0x0000000105051824 */ /* 0x000fe400078e020b */
[----:B------:R-:W-:-:S04]  /*100b0*/  @P0 IMAD.WIDE.U32 R2, R202, R12, R2 ;  /* 0x0000000cca020225 */ /* 0x000fc800078e0002 */
[-C--:B----4-:R-:W-:Y:S02]  /*100c0*/  @P1 IMAD R0, R9, R14.reuse, RZ ;  /* 0x0000000e09001224 */ /* 0x090fe400078e02ff */
[C---:B------:R-:W-:Y:S02]  /*100d0*/  @P0 IMAD R9, R202.reuse, R13, R7 ;  /* 0x0000000dca090224 */ /* 0x040fe400078e0207 */
[C---:B------:R-:W-:Y:S02]  /*100e0*/  @P1 IMAD R11, R202.reuse, R15, R0 ;  /* 0x0000000fca0b1224 */ /* 0x040fe400078e0200 */
[----:B------:R-:W-:Y:S01]  /*100f0*/  @P1 IMAD.WIDE.U32 R6, R202, R14, R4 ;  /* 0x0000000eca061225 */ /* 0x000fe200078e0004 */
[----:B------:R-:W-:Y:S01]  /*10100*/  @P0 LEA R4, P2, R2, UR4, 0x2 ;  /* 0x0000000402040c11 */ /* 0x000fe2000f8410ff */
[----:B------:R-:W-:Y:S02]  /*10110*/  ULDC UR4, c[0x0][0x3d4] ;  /* 0x0000f50000047ab9 */ /* 0x000fe40000000800 */
[----:B------:R-:W-:Y:S01]  /*10120*/  @P0 IMAD.IADD R5, R3, 0x1, R9 ;  /* 0x0000000103050824 */ /* 0x000fe200078e0209 */
[----:B------:R-:W-:Y:S01]  /*10130*/  @P1 IADD3 R3, R7, R11, RZ ;  /* 0x0000000b07031210 */ /* 0x000fe20007ffe0ff */
[----:B------:R-:W-:Y:S01]  /*10140*/  IMAD.MOV.U32 R0, RZ, RZ, 0x3f800000 ;  /* 0x3f800000ff007424 */ /* 0x000fe200078e00ff */
[----:B------:R-:W-:-:S02]  /*10150*/  @P1 LEA R8, P3, R6, UR6, 0x2 ;  /* 0x0000000606081c11 */ /* 0x000fc4000f8610ff */
[----:B------:R-:W-:Y:S02]  /*10160*/  @P0 LEA.HI.X R5, R2, UR5, R5, 0x2, P2 ;  /* 0x0000000502050c11 */ /* 0x000fe400090f1405 */
[----:B------:R-:W-:Y:S01]  /*10170*/  @P1 LEA.HI.X R9, R6, UR7, R3, 0x2, P3 ;  /* 0x0000000706091c11 */ /* 0x000fe200098f1403 */
[----:B------:R-:W-:-:S04]  /*10180*/  IMAD.MOV.U32 R3, RZ, RZ, 0x3f800000 ;  /* 0x3f800000ff037424 */ /* 0x000fc800078e00ff */
[----:B------:R-:W2:Y:S04]  /*10190*/  @P1 LDG.E R0, desc[UR54][R8.64] ;  /* 0x0000003608001981 */ /* 0x000ea8000c1e1900 */
[----:B------:R-:W2:Y:S01]  /*101a0*/  @P0 LDG.E R3, desc[UR54][R4.64] ;  /* 0x0000003604030981 */ /* 0x000ea2000c1e1900 */
[----:B------:R-:W-:Y:S01]  /*101b0*/  ISETP.LT.AND P0, PT, RZ, UR4, PT ;  /* 0x00000004ff007c0c */ /* 0x000fe2000bf01270 */
[----:B------:R-:W-:Y:S01]  /*101c0*/  ULDC UR4, c[0x0][0x9d8] ;  /* 0x0002760000047ab9 */ /* 0x000fe20000000800 */
[----:B--2---:R-:W-:-:S04]  /*101d0*/  FMUL.FTZ R0, R3, R0 ;  /* 0x0000000003007220 */ /* 0x004fc80000410000 */
[----:B------:R-:W-:-:S07]  /*101e0*/  FMUL.FTZ R2, R0, UR4 ;  /* 0x0000000400027c20 */ /* 0x000fce0008410000 */
[----:B------:R-:W-:Y:S05]  /*101f0*/  @P0 BRA `(.L_x_527) ;  /* 0x0000000000400947 */ /* 0x000fea0003800000 */
[----:B------:R-:W-:-:S04]  /*10200*/  ULEA.HI UR4, UR43, UR43, URZ, 0x1 ;  /* 0x0000002b2b047291 */ /* 0x000fc8000f8f083f */
[----:B------:R-:W-:-:S04]  /*10210*/  ULOP3.LUT UR4, UR4, 0xfffffffe, URZ, 0xc0, !UPT ;  /* 0xfffffffe04047892 */ /* 0x000fc8000f8ec03f */
[----:B------:R-:W-:-:S06]  /*10220*/  UIADD3 UR4, UR43, -UR4, URZ ;  /* 0x800000042b047290 */ /* 0x000fcc000fffe03f */
[----:B------:R-:W-:-:S05]  /*10230*/  IMAD.U32 R3, RZ, RZ, UR4 ;  /* 0x00000004ff037e24 */ /* 0x000fca000f8e00ff */
[----:B------:R-:W-:-:S04]  /*10240*/  SHF.L.U32 R3, R3, 0x1f, RZ ;  /* 0x0000001f03037819 */ /* 0x000fc800000006ff */
[----:B------:R1:W2:Y:S03]  /*10250*/  SYNCS.PHASECHK.TRANS64.TRYWAIT P0, [R18+URZ+0x29800], R3 ;  /* 0x02980003120075a7 */ /* 0x0002a6000800017f */
[----:B--2---:R-:W-:Y:S05]  /*10260*/  @!P0 NANOSLEEP.SYNCS 0x989680 ;  /* 0x009896800000895d */ /* 0x004fea0003900000 */
[----:B------:R-:W2:Y:S01]  /*10270*/  @!P0 SYNCS.PHASECHK.TRANS64 P0, [R18+URZ+0x29800], R3 ;  /* 0x02980003120085a7 */ /* 0x000ea2000800007f */
[----:B------:R-:W-:Y:S04]  /*10280*/  BSSY B0, `(.L_x_528) ;  /* 0x0000006000007945 */ /* 0x000fe80003800000 */
[----:B--2---:R-:W-:Y:S05]  /*10290*/  @P0 BRA `(.L_x_529) ;  /* 0x0000000000100947 */ /* 0x004fea0003800000 */
.L_x_530:
[----:B--2---:R2:W3:Y:S02]  /*102a0*/  SYNCS.PHASECHK.TRANS64.TRYWAIT P0, [R18+URZ+0x29800], R3 ;  /* 0x02980003120075a7 */ /* 0x0044e4000800017f */
[----:B---3--:R-:W-:Y:S05]  /*102b0*/  @!P0 NANOSLEEP.SYNCS 0x989680 ;  /* 0x009896800000895d */ /* 0x008fea0003900000 */
[----:B------:R-:W3:Y:S02]  /*102c0*/  @!P0 SYNCS.PHASECHK.TRANS64 P0, [R18+URZ+0x29800], R3 ;  /* 0x02980003120085a7 */ /* 0x000ee4000800007f */
[----:B---3--:R-:W-:Y:S05]  /*102d0*/  @!P0 BRA `(.L_x_530) ;  /* 0xfffffffc00f08947 */ /* 0x008fea000383ffff */
.L_x_529:
[----:B------:R-:W-:Y:S05]  /*102e0*/  BSYNC B0 ;  /* 0x0000000000007941 */ /* 0x000fea0003800000 */
.L_x_528:
[----:B------:R-:W-:Y:S05]  /*102f0*/  BRA `(.L_x_531) ;  /* 0x0000006800887947 */ /* 0x000fea0003800000 */
.L_x_527:
[----:B------:R-:W1:Y:S01]  /*10300*/  LDC.64 R44, c[0x0][0x3c8] ;  /* 0x0000f200ff2c7b82 */ /* 0x000e620000000a00 */
[----:B-----5:R-:W-:Y:S01]  /*10310*/  SHF.R.S32.HI R0, RZ, 0x1f, R121 ;  /* 0x0000001fff007819 */ /* 0x020fe20000011479 */
[----:B------:R-:W-:Y:S01]  /*10320*/  IMAD.MOV.U32 R10, RZ, RZ, R22 ;  /* 0x000000ffff0a7224 */ /* 0x000fe200078e0016 */
[----:B------:R-:W-:Y:S01]  /*10330*/  SHF.R.S32.HI R9, RZ, 0x1f, R16 ;  /* 0x0000001fff097819 */ /* 0x000fe20000011410 */
[----:B------:R-:W-:Y:S01]  /*10340*/  ULDC.64 UR4, c[0x0][0x3d8] ;  /* 0x0000f60000047ab9 */ /* 0x000fe20000000a00 */
[----:B------:R-:W-:Y:S01]  /*10350*/  SHF.R.S32.HI R11, RZ, 0x1f, R22 ;  /* 0x0000001fff0b7819 */ /* 0x000fe20000011416 */
[----:B------:R-:W-:Y:S01]  /*10360*/  IMAD R12, R0, UR4, RZ ;  /* 0x00000004000c7c24 */ /* 0x000fe2000f8e02ff */
[----:B------:R-:W-:Y:S01]  /*10370*/  MOV R8, R16 ;  /* 0x0000001000087202 */ /* 0x000fe20000000f00 */
[----:B------:R-:W2:Y:S01]  /*10380*/  LDC.64 R48, c[0x0][0x3e0] ;  /* 0x0000f800ff307b82 */ /* 0x000ea20000000a00 */
[----:B------:R-:W-:Y:S01]  /*10390*/  ULDC.64 UR6, c[0x0][0x3c8] ;  /* 0x0000f20000067ab9 */ /* 0x000fe20000000a00 */
[----:B------:R-:W-:Y:S01]  /*103a0*/  IMAD.WIDE.U32 R6, R121, UR4, R10 ;  /* 0x0000000479067c25 */ /* 0x000fe2000f8e000a */
[----:B------:R-:W-:-:S03]  /*103b0*/  ULOP3.LUT UP0, URZ, UR52, 0x1bf, URZ, 0xc0, !UPT ;  /* 0x000001bf343f7892 */ /* 0x000fc6000f80c03f */
[C---:B------:R-:W-:Y:S01]  /*103c0*/  IMAD.WIDE.U32 R4, R121.reuse, UR4, R8 ;  /* 0x0000000479047c25 */ /* 0x040fe2000f8e0008 */
[----:B------:R-:W-:Y:S02]  /*103d0*/  IADD3 R56, P1, R6, UR6, RZ ;  /* 0x0000000606387c10 */ /* 0x000fe4000ff3e0ff */
[----:B------:R-:W-:Y:S01]  /*103e0*/  PLOP3.LUT P2, PT, PT, PT, UP0, 0x80, 0x0 ;  /* 0x000000000000781c */ /* 0x000fe20003f4f008 */
[----:B------:R-:W-:Y:S01]  /*103f0*/  IMAD R3, R121, UR5, R12 ;  /* 0x0000000579037c24 */ /* 0x000fe2000f8e020c */
[----:B------:R-:W-:-:S04]  /*10400*/  IADD3 R52, P0, R4, UR6, RZ ;  /* 0x0000000604347c10 */ /* 0x000fc8000ff1e0ff */
[----:B------:R-:W-:Y:S01]  /*10410*/  IADD3.X R53, R3, UR7, R5, P0, !PT ;  /* 0x0000000703357c10 */ /* 0x000fe200087fe405 */
[----:B-1----:R-:W-:Y:S01]  /*10420*/  IMAD.WIDE.U32 R44, R121, UR4, R44 ;  /* 0x00000004792c7c25 */ /* 0x002fe2000f8e002c */
[----:B------:R-:W-:Y:S01]  /*10430*/  IADD3.X R57, R3, UR7, R7, P1, !PT ;  /* 0x0000000703397c10 */ /* 0x000fe20008ffe407 */
[----:B------:R-:W-:Y:S01]  /*10440*/  ULDC.64 UR6, c[0x0][0x3e8] ;  /* 0x0000fa0000067ab9 */ /* 0x000fe20000000a00 */
[----:B------:R-:W-:Y:S01]  /*10450*/  ULDC.64 UR4, c[0x0][0x3e0] ;  /* 0x0000f80000047ab9 */ /* 0x000fe20000000a00 */
[----:B------:R-:W-:Y:S02]  /*10460*/  IMAD R0, R0, UR6, RZ ;  /* 0x0000000600007c24 */ /* 0x000fe4000f8e02ff */
[----:B------:R-:W-:-:S04]  /*10470*/  IMAD.WIDE.U32 R4, R121, UR6, R8 ;  /* 0x0000000679047c25 */ /* 0x000fc8000f8e0008 */
[----:B------:R-:W-:Y:S01]  /*10480*/  IMAD.WIDE.U32 R6, R121, UR6, R10 ;  /* 0x0000000679067c25 */ /* 0x000fe2000f8e000a */
[----:B------:R-:W-:-:S03]  /*10490*/  IADD3 R54, P0, R4, UR4, RZ ;  /* 0x0000000404367c10 */ /* 0x000fc6000ff1e0ff */
[C---:B------:R-:W-:Y:S01]  /*104a0*/  IMAD R47, R121.reuse, UR7, R0 ;  /* 0x00000007792f7c24 */ /* 0x040fe2000f8e0200 */
[----:B------:R-:W-:Y:S01]  /*104b0*/  IADD3 R58, P1, R6, UR4, RZ ;  /* 0x00000004063a7c10 */ /* 0x000fe2000ff3e0ff */
[----:B--2---:R-:W-:-:S03]  /*104c0*/  IMAD.WIDE.U32 R48, R121, UR6, R48 ;  /* 0x0000000679307c25 */ /* 0x004fc6000f8e0030 */
[----:B------:R-:W-:Y:S01]  /*104d0*/  IADD3.X R55, R47, UR5, R5, P0, !PT ;  /* 0x000000052f377c10 */ /* 0x000fe200087fe405 */
[----:B------:R-:W-:Y:S01]  /*104e0*/  IMAD.IADD R46, R3, 0x1, R45 ;  /* 0x00000001032e7824 */ /* 0x000fe200078e022d */
[C---:B------:R-:W-:Y:S01]  /*104f0*/  IADD3.X R59, R47.reuse, UR5, R7, P1, !PT ;  /* 0x000000052f3b7c10 */ /* 0x040fe20008ffe407 */
[----:B------:R-:W-:Y:S01]  /*10500*/  IMAD.IADD R47, R47, 0x1, R49 ;  /* 0x000000012f2f7824 */ /* 0x000fe200078e0231 */
        /* <DEDUP_REMOVED lines=16> */
[----:B0-2---:R-:W-:Y:S05]  /*10610*/  CALL.ABS.NOINC R14 ;  /* 0x000000000e007343 */ /* 0x005fea0003c00000 */
.L_x_532:
[----:B------:R-:W-:Y:S01]  /*10620*/  ULDC.U8 UR4, c[0x0][0x3f0] ;  /* 0x0000fc0000047ab9 */ /* 0x000fe20000000000 */
[----:B------:R-:W-:Y:S01]  /*10630*/  IMAD R159, R145, -0x80, R159 ;  /* 0xffffff80919f7824 */ /* 0x000fe200078e029f */
[----:B------:R-:W-:Y:S01]  /*10640*/  ISETP.NE.AND P0, PT, RZ, UR4, PT ;  /* 0x00000004ff007c0c */ /* 0x000fe2000bf05270 */
[----:B------:R-:W-:Y:S03]  /*10650*/  BSSY B0, `(.L_x_533) ;  /* 0x0000664000007945 */ /* 0x000fe60003800000 */
[----:B------:R-:W-:-:S09]  /*10660*/  VIMNMX R159, R159, 0x80, PT ;  /* 0x000000809f9f7848 */ /* 0x000fd20003fe0100 */
[----:B------:R-:W-:Y:S05]  /*10670*/  @!P0 BRA `(.L_x_534) ;  /* 0x0000003000d08947 */ /* 0x000fea0003800000 */
        /* <DEDUP_REMOVED lines=13> */
[----:B------:R-:W-:Y:S01]  /*10750*/  CS2R R20, SRZ ;  /* 0x0000000000147805 */ /* 0x000fe2000001ff00 */
[----:B------:R-:W-:Y:S06]  /*10760*/  @P0 BRA `(.L_x_536) ;  /* 0x0000000000900947 */ /* 0x000fec0003800000 */
[C---:B------:R-:W-:Y:S01]  /*10770*/  VIADD R0, R16.reuse, 0x10 ;  /* 0x0000001010007836 */ /* 0x040fe20000000000 */
[----:B------:R-:W-:Y:S01]  /*10780*/  ULDC UR4, c[0x0][0x3d4] ;  /* 0x0000f50000047ab9 */ /* 0x000fe20000000800 */
[C---:B------:R-:W-:Y:S01]  /*10790*/  VIADD R3, R16.reuse, 0x20 ;  /* 0x0000002010037836 */ /* 0x040fe20000000000 */
[----:B------:R-:W-:Y:S02]  /*107a0*/  ISETP.GE.AND P5, PT, R16, UR4, PT ;  /* 0x0000000410007c0c */ /* 0x000fe4000bfa6270 */
[----:B------:R-:W-:Y:S02]  /*107b0*/  CS2R R42, SRZ ;  /* 0x00000000002a7805 */ /* 0x000fe4000001ff00 */
[----:B------:R-:W-:Y:S01]  /*107c0*/  ISETP.GE.AND P4, PT, R0, UR4, PT ;  /* 0x0000000400007c0c */ /* 0x000fe2000bf86270 */
[----:B------:R-:W-:Y:S01]  /*107d0*/  VIADD R0, R16, 0x30 ;  /* 0x0000003010007836 */ /* 0x000fe20000000000 */
[----:B------:R-:W-:Y:S02]  /*107e0*/  CS2R R40, SRZ ;  /* 0x0000000000287805 */ /* 0x000fe4000001ff00 */
[----:B------:R-:W-:-:S02]  /*107f0*/  ISETP.GE.AND P3, PT, R3, UR4, PT ;  /* 0x0000000403007c0c */ /* 0x000fc4000bf66270 */
[----:B------:R-:W-:Y:S02]  /*10800*/  IADD3 R3, R16, 0x40, RZ ;  /* 0x0000004010037810 */ /* 0x000fe40007ffe0ff */
[----:B------:R-:W-:Y:S01]  /*10810*/  ISETP.GE.AND P2, PT, R0, UR4, PT ;  /* 0x0000000400007c0c */ /* 0x000fe2000bf46270 */
[----:B------:R-:W-:Y:S01]  /*10820*/  VIADD R0, R16, 0x50 ;  /* 0x0000005010007836 */ /* 0x000fe20000000000 */
[----:B------:R-:W-:Y:S01]  /*10830*/  ISETP.GE.AND P1, PT, R3, UR4, PT ;  /* 0x0000000403007c0c */ /* 0x000fe2000bf26270 */
[----:B------:R1:W5:Y:S04]  /*10840*/  @!P5 LDG.E.64 R42, desc[UR54][R52.64] ;  /* 0x00000036342ad981 */ /* 0x000368000c1e1b00 */
[----:B------:R1:W5:Y:S01]  /*10850*/  @!P5 LDG.E.64 R40, desc[UR54][R54.64] ;  /* 0x000000363628d981 */ /* 0x000362000c1e1b00 */
[----:B------:R-:W-:-:S02]  /*10860*/  ISETP.GE.AND P5, PT, R0, UR4, PT ;  /* 0x0000000400007c0c */ /* 0x000fc4000bfa6270 */
        /* <DEDUP_REMOVED lines=10> */
[----:B------:R1:W5:Y:S04]  /*10910*/  @!P4 LDG.E.64 R38, desc[UR54][R52.64+0x10] ;  /* 0x000010363426c981 */ /* 0x000368000c1e1b00 */
        /* <DEDUP_REMOVED lines=8> */
[----:B------:R1:W5:Y:S02]  /*109a0*/  @!P5 LDG.E.64 R8, desc[UR54][R54.64+0x50] ;  /* 0x000050363608d981 */ /* 0x000364000c1e1b00 */
.L_x_536:
[----:B------:R-:W-:Y:S05]  /*109b0*/  BSYNC B1 ;  /* 0x0000000000017941 */ /* 0x000fea0003800000 */
.L_x_535:
[----:B------:R-:W-:-:S03]  /*109c0*/  UMOV UR4, 0xffffffff ;  /* 0xffffffff00047882 */ /* 0x000fc60000000000 */
[----:B------:R-:W-:Y:S05]  /*109d0*/  BRA.DIV UR4, `(.L_x_537) ;  /* 0x00000176047c7947 */ /* 0x000fea000b800000 */
.L_x_745:
[----:B------:R-:W-:-:S03]  /*109e0*/  UMOV UR4, 0xffffffff ;  /* 0xffffffff00047882 */ /* 0x000fc60000000000 */
[----:B------:R-:W-:Y:S05]  /*109f0*/  BRA.DIV UR4, `(.L_x_538) ;  /* 0x00000176049c7947 */ /* 0x000fea000b800000 */
.L_x_748:
[----:B------:R-:W-:-:S03]  /*10a00*/  UMOV UR4, 0xffffffff ;  /* 0xffffffff00047882 */ /* 0x000fc60000000000 */
[----:B------:R-:W-:Y:S05]  /*10a10*/  BRA.DIV UR4, `(.L_x_539) ;  /* 0x0000017604bc7947 */ /* 0x000fea000b800000 */
.L_x_751:
[----:B------:R-:W-:-:S03]  /*10a20*/  UMOV UR4, 0xffffffff ;  /* 0xffffffff00047882 */ /* 0x000fc60000000000 */
[----:B------:R-:W-:Y:S05]  /*10a30*/  BRA.DIV UR4, `(.L_x_540) ;  /* 0x0000017604dc7947 */ /* 0x000fea000b800000 */
.L_x_754:
[----:B------:R-:W-:Y:S01]  /*10a40*/  ULEA.HI UR4, UR43, UR43, URZ, 0x1 ;  /* 0x0000002b2b047291 */ /* 0x000fe2000f8f083f */
[----:B------:R-:W-:Y:S03]  /*10a50*/  BSSY B1, `(.L_x_541) ;  /* 0x0000007000017945 */ /* 0x000fe60003800000 */
[----:B------:R-:W-:-:S04]  /*10a60*/  ULOP3.LUT UR4, UR4, 0xfffffffe, URZ, 0xc0, !UPT ;  /* 0xfffffffe04047892 */ /* 0x000fc8000f8ec03f */
[----:B------:R-:W-:-:S06]  /*10a70*/  UIADD3 UR4, UR43, -UR4, URZ ;  /* 0x800000042b047290 */ /* 0x000fcc000fffe03f */
[----:B------:R-:W-:-:S05]  /*10a80*/  IMAD.U32 R3, RZ, RZ, UR4 ;  /* 0x00000004ff037e24 */ /* 0x000fca000f8e00ff */
[----:B------:R-:W-:-:S04]  /*10a90*/  SHF.L.U32 R3, R3, 0x1f, RZ ;  /* 0x0000001f03037819 */ /* 0x000fc800000006ff */
[----:B------:R-:W2:Y:S02]  /*10aa0*/  SYNCS.PHASECHK.TRANS64.TRYWAIT P1, [R18+URZ+0x29800], R3 ;  /* 0x02980003120075a7 */ /* 0x000ea4000802017f */
[----:B--2---:R-:W-:Y:S05]  /*10ab0*/  @!P1 BRA `(.L_x_542) ;  /* 0x0000017400e49947 */ /* 0x004fea0003800000 */
.L_x_755:
[----:B------:R-:W-:Y:S05]  /*10ac0*/  BSYNC B1 ;  /* 0x0000000000017941 */ /* 0x000fea0003800000 */
.L_x_541:
[----:B------:R-:W-:Y:S05]  /*10ad0*/  @P0 BRA `(.L_x_543) ;  /* 0x00000060006c0947 */ /* 0x000fea0003800000 */
[----:B--2---:R-:W2:Y:S01]  /*10ae0*/  LDC R3, c[0x0][0x3d4] ;  /* 0x0000f500ff037b82 */ /* 0x004ea20000000800 */
[C---:B------:R-:W-:Y:S01]  /*10af0*/  VIADD R0, R16.reuse, 0x10 ;  /* 0x0000001010007836 */ /* 0x040fe20000000000 */
[C---:B------:R-:W-:Y:S01]  /*10b00*/  IADD3 R4, R16.reuse, 0x20, RZ ;  /* 0x0000002010047810 */ /* 0x040fe20007ffe0ff */
[C---:B------:R-:W-:Y:S01]  /*10b10*/  VIADD R6, R16.reuse, 0x30 ;  /* 0x0000003010067836 */ /* 0x040fe20000000000 */
[----:B------:R-:W-:Y:S01]  /*10b20*/  BSSY B1, `(.L_x_544) ;  /* 0x0000081000017945 */ /* 0x000fe20003800000 */
[-C--:B--2---:R-:W-:Y:S02]  /*10b30*/  ISETP.GE.AND P0, PT, R16, R3.reuse, PT ;  /* 0x000000031000720c */ /* 0x084fe40003f06270 */
[-C--:B------:R-:W-:Y:S01]  /*10b40*/  ISETP.GE.AND P1, PT, R0, R3.reuse, PT ;  /* 0x000000030000720c */ /* 0x080fe20003f26270 */
[----:B------:R-:W-:Y:S01]  /*10b50*/  VIADD R0, R16, 0x40 ;  /* 0x0000004010007836 */ /* 0x000fe20000000000 */
[-C--:B------:R-:W-:Y:S01]  /*10b60*/  ISETP.GE.AND P2, PT, R4, R3.reuse, PT ;  /* 0x000000030400720c */ /* 0x080fe20003f46270 */
[----:B------:R-:W-:Y:S01]  /*10b70*/  VIADD R4, R16, 0x50 ;  /* 0x0000005010047836 */ /* 0x000fe20000000000 */
[----:B------:R-:W-:-:S02]  /*10b80*/  ISETP.GE.AND P3, PT, R6, R3, PT ;  /* 0x000000030600720c */ /* 0x000fc40003f66270 */
[-C--:B------:R-:W-:Y:S02]  /*10b90*/  ISETP.GE.AND P4, PT, R0, R3.reuse, PT ;  /* 0x000000030000720c */ /* 0x080fe40003f86270 */
[----:B------:R-:W-:Y:S02]  /*10ba0*/  ISETP.GE.AND P5, PT, R4, R3, PT ;  /* 0x000000030400720c */ /* 0x000fe40003fa6270 */
[----:B------:R-:W-:Y:S01]  /*10bb0*/  IADD3 R0, R18, R203, RZ ;  /* 0x000000cb12007210 */ /* 0x000fe20007ffe0ff */
[----:B------:R-:W-:Y:S10]  /*10bc0*/  @P0 BRA `(.L_x_545) ;  /* 0x0000000400d80947 */ /* 0x000ff40003800000 */
[----:B------:R-:W2:Y:S01]  /*10bd0*/  LDS.128 R4, [R0+0x14400] ;  /* 0x0144000000047984 */ /* 0x000ea20000000c00 */
[----:B-----5:R-:W-:Y:S02]  /*10be0*/  SHF.R.U32.HI R10, RZ, 0x8, R42 ;  /* 0x00000008ff0a7819 */ /* 0x020fe4000001162a */
[----:B------:R-:W-:Y:S02]  /*10bf0*/  LOP3.LUT R3, R42, 0xff, RZ, 0xc0, !PT ;  /* 0x000000ff2a037812 */ /* 0x000fe400078ec0ff */
[----:B------:R-:W-:Y:S02]  /*10c00*/  LOP3.LUT R10, R10, 0xff, RZ, 0xc0, !PT ;  /* 0x000000ff0a0a7812 */ /* 0x000fe400078ec0ff */
[----:B------:R-:W-:Y:S02]  /*10c10*/  SHF.R.U32.HI R12, RZ, 0x8, R43 ;  /* 0x00000008ff0c7819 */ /* 0x000fe4000001162b */
[----:B------:R-:W-:Y:S02]  /*10c20*/  PRMT R3, R10, 0x7604, R3 ;  /* 0x000076040a037816 */ /* 0x000fe40000000003 */
[----:B------:R-:W-:-:S02]  /*10c30*/  LOP3.LUT R11, R43, 0xff, RZ, 0xc0, !PT ;  /* 0x000000ff2b0b7812 */ /* 0x000fc400078ec0ff */
[----:B------:R-:W-:Y:S02]  /*10c40*/  LOP3.LUT R12, R12, 0xff, RZ, 0xc0, !PT ;  /* 0x000000ff0c0c7812 */ /* 0x000fe400078ec0ff */
[----:B------:R-:W-:Y:S02]  /*10c50*/  SHF.R.U32.HI R44, RZ, 0x10, R43 ;  /* 0x00000010ff2c7819 */ /* 0x000fe4000001162b */
[--C-:B------:R-:W-:Y:S02]  /*10c60*/  SHF.R.U32.HI R15, RZ, 0x8, R41.reuse ;  /* 0x00000008ff0f7819 */ /* 0x100fe40000011629 */
[----:B------:R-:W-:Y:S02]  /*10c70*/  SHF.R.U32.HI R10, RZ, 0x8, R40 ;  /* 0x00000008ff0a7819 */ /* 0x000fe40000011628 */
[----:B------:R-:W-:Y:S02]  /*10c80*/  SHF.R.U32.HI R45, RZ, 0x10, R41 ;  /* 0x00000010ff2d7819 */ /* 0x000fe40000011629 */
[----:B------:R-:W-:-:S02]  /*10c90*/  PRMT R11, R12, 0x7604, R11 ;  /* 0x000076040c0b7816 */ /* 0x000fc4000000000b */
[----:B------:R-:W-:Y:S01]  /*10ca0*/  LOP3.LUT R14, R41, 0xff, RZ, 0xc0, !PT ;  /* 0x000000ff290e7812 */ /* 0x000fe200078ec0ff */
[----:B------:R-:W-:Y:S01]  /*10cb0*/  IMAD.U32 R45, R45, 0x10000, RZ ;  /* 0x000100002d2d7824 */ /* 0x000fe200078e00ff */
[----:B------:R-:W-:Y:S02]  /*10cc0*/  LOP3.LUT R15, R15, 0xff, RZ, 0xc0, !PT ;  /* 0x000000ff0f0f7812 */ /* 0x000fe400078ec0ff */
[----:B------:R-:W-:Y:S01]  /*10cd0*/  LOP3.LUT R13, R10, 0xff, RZ, 0xc0, !PT ;  /* 0x000000ff0a0d7812 */ /* 0x000fe200078ec0ff */
[----:B------:R-:W-:Y:S01]  /*10ce0*/  IMAD.U32 R10, R44, 0x10000, RZ ;  /* 0x000100002c0a7824 */ /* 0x000fe200078e00ff */
[----:B------:R-:W-:Y:S02]  /*10cf0*/  LOP3.LUT R12, R40, 0xff, RZ, 0xc0, !PT ;  /* 0x000000ff280c7812 */ /* 0x000fe400078ec0ff */
[----:B------:R-:W-:Y:S02]  /*10d00*/  PRMT R14, R15, 0x7604, R14 ;  /* 0x000076040f0e7816 */ /* 0x000fe4000000000e */
[----:B------:R-:W-:-:S02]  /*10d10*/  PRMT R15, R13, 0x7604, R12 ;  /* 0x000076040d0f7816 */ /* 0x000fc4000000000c */
[----:B------:R-:W-:Y:S02]  /*10d20*/  LOP3.LUT R13, R11, 0xff0000, R10, 0xf8, !PT ;  /* 0x00ff00000b0d7812 */ /* 0x000fe400078ef80a */
[----:B------:R-:W-:Y:S02]  /*10d30*/  LOP3.LUT R11, R3, 0xff0000, R42, 0xf8, !PT ;  /* 0x00ff0000030b7812 */ /* 0x000fe400078ef82a */
[----:B------:R-:W-:Y:S02]  /*10d40*/  LOP3.LUT R45, R14, 0xff0000, R45, 0xf8, !PT ;  /* 0x00ff00000e2d7812 */ /* 0x000fe400078ef82d */
[----:B------:R-:W-:Y:S02]  /*10d50*/  LOP3.LUT R15, R15, 0xff0000, R40, 0xf8, !PT ;  /* 0x00ff00000f0f7812 */ /* 0x000fe400078ef828 */
[----:B------:R-:W-:Y:S02]  /*10d60*/  LOP3.LUT R14, R11, 0xff000000, R42, 0xf8, !PT ;  /* 0xff0000000b0e7812 */ /* 0x000fe400078ef82a */
[----:B------:R-:W-:-:S02]  /*10d70*/  LOP3.LUT R45, R45, 0xff000000, R41, 0xf8, !PT ;  /* 0xff0000002d2d7812 */ /* 0x000fc400078ef829 */
[----:B------:R-:W-:Y:S02]  /*10d80*/  LOP3.LUT R42, R13, 0xff000000, R43, 0xf8, !PT ;  /* 0xff0000000d2a7812 */ /* 0x000fe400078ef82b */
[----:B------:R-:W-:Y:S02]  /*10d90*/  LOP3.LUT R41, R15, 0xff000000, R40, 0xf8, !PT ;  /* 0xff0000000f297812 */ /* 0x000fe400078ef828 */
[----:B--2---:R-:W-:Y:S02]  /*10da0*/  F2FP.F16.E4M3.UNPACK_B R3, R6.H1 ;  /* 0x00000006ff03723e */ /* 0x004fe400030006ff */
[----:B------:R-:W-:Y:S02]  /*10db0*/  F2FP.F16.E4M3.UNPACK_B R43, R45 ;  /* 0x0000002dff2b723e */ /* 0x000fe400020006ff */
[----:B------:R-:W-:Y:S01]  /*10dc0*/  F2FP.F16.E4M3.UNPACK_B R15, R42 ;  /* 0x0000002aff0f723e */ /* 0x000fe200020006ff */
[----:B------:R-:W-:Y:S01]  /*10dd0*/  HADD2.F32 R10, -RZ, R3.H1_H1 ;  /* 0x30000003ff0a7230 */ /* 0x000fe20000004100 */
[----:B------:R-:W-:Y:S01]  /*10de0*/  F2FP.F16.E4M3.UNPACK_B R6, R6 ;  /* 0x00000006ff06723e */ /* 0x000fe200020006ff */
[----:B------:R-:W-:Y:S01]  /*10df0*/  HADD2.F32 R44, -RZ, R43.H1_H1 ;  /* 0x3000002bff2c7230 */ /* 0x000fe20000004100 */
[-C--:B------:R-:W-:Y:S01]  /*10e00*/  F2FP.F16.E4M3.UNPACK_B R12, R7.reuse ;  /* 0x00000007ff0c723e */ /* 0x080fe200020006ff */
[----:B------:R-:W-:Y:S01]  /*10e10*/  HADD2.F32 R40, -RZ, R15.H1_H1 ;  /* 0x3000000fff287230 */ /* 0x000fe20000004100 */
[----:B------:R-:W-:Y:S01]  /*10e20*/  F2FP.F16.E4M3.UNPACK_B R13, R7.H1 ;  /* 0x00000007ff0d723e */ /* 0x000fe200030006ff */
[----:B------:R-:W-:-:S02]  /*10e30*/  HADD2.F32 R11, -RZ, R3.H0_H0 ;  /* 0x20000003ff0b7230 */ /* 0x000fc40000004100 */
[C---:B------:R-:W-:Y:S01]  /*10e40*/  FMUL.FTZ R46, R10.reuse, R44 ;  /* 0x0000002c0a2e7220 */ /* 0x040fe20000410000 */
[-C--:B------:R-:W-:Y:S01]  /*10e50*/  F2FP.F16.E4M3.UNPACK_B R7, R5.reuse ;  /* 0x00000005ff07723e */ /* 0x080fe200020006ff */
[-C--:B------:R-:W-:Y:S01]  /*10e60*/  FMUL.FTZ R49, R10, R40.reuse ;  /* 0x000000280a317220 */ /* 0x080fe20000410000 */
[----:B------:R-:W-:Y:S01]  /*10e70*/  F2FP.F16.E4M3.UNPACK_B R10, R5.H1 ;  /* 0x00000005ff0a723e */ /* 0x000fe200030006ff */
[----:B------:R-:W-:Y:S02]  /*10e80*/  HADD2.F32 R43, -RZ, R43.H0_H0 ;  /* 0x2000002bff2b7230 */ /* 0x000fe40000004100 */
[C---:B------:R-:W-:Y:S01]  /*10e90*/  FFMA.FTZ R47, R11.reuse, R40, -R46 ;  /* 0x000000280b2f7223 */ /* 0x040fe2000001082e */
[--C-:B------:R-:W-:Y:S02]  /*10ea0*/  HADD2.F32 R5, -RZ, R6.reuse.H1_H1 ;  /* 0x30000006ff057230 */ /* 0x100fe40000004100 */
[----:B------:R-:W-:Y:S01]  /*10eb0*/  FFMA.FTZ R48, R11, R44, R49 ;  /* 0x0000002c0b307223 */ /* 0x000fe20000010031 */
[----:B------:R-:W-:Y:S01]  /*10ec0*/  HADD2.F32 R15, -RZ, R15.H0_H0 ;  /* 0x2000000fff0f7230 */ /* 0x000fe20000004100 */
[----:B------:R-:W-:Y:S01]  /*10ed0*/  F2FP.F16.E4M3.UNPACK_B R45, R45.H1 ;  /* 0x0000002dff2d723e */ /* 0x000fe200030006ff */
[----:B------:R-:W-:Y:S01]  /*10ee0*/  HADD2.F32 R6, -RZ, R6.H0_H0 ;  /* 0x20000006ff067230 */ /* 0x000fe20000004100 */
[----:B------:R-:W-:Y:S01]  /*10ef0*/  F2FP.F16.E4M3.UNPACK_B R42, R42.H1 ;  /* 0x0000002aff2a723e */ /* 0x000fe200030006ff */
[C---:B------:R-:W-:Y:S01]  /*10f00*/  FMUL.FTZ R11, R5.reuse, R43 ;  /* 0x0000002b050b7220 */ /* 0x040fe20000410000 */
[----:B------:R-:W-:Y:S01]  /*10f10*/  FMUL.FTZ R46, R5, R15 ;  /* 0x0000000f052e7220 */ /* 0x000fe20000410000 */
[----:B------:R-:W-:Y:S01]  /*10f20*/  HADD2.F32 R5, -RZ, R12.H1_H1 ;  /* 0x3000000cff057230 */ /* 0x000fe20000004100 */
[----:B------:R-:W-:Y:S01]  /*10f30*/  F2FP.F16.E4M3.UNPACK_B R3, R4 ;  /* 0x00000004ff03723e */ /* 0x000fe200020006ff */
[----:B------:R-:W-:-:S02]  /*10f40*/  HADD2.F32 R40, -RZ, R45.H0_H0 ;  /* 0x2000002dff287230 */ /* 0x000fc40000004100 */
[C---:B------:R-:W-:Y:S01]  /*10f50*/  FFMA.FTZ R44, R6.reuse, R15, -R11 ;  /* 0x0000000f062c7223 */ /* 0x040fe2000001080b */
[----:B------:R-:W-:Y:S02]  /*10f60*/  HADD2.F32 R11, -RZ, R42.H0_H0 ;  /* 0x2000002aff0b7230 */ /* 0x000fe40000004100 */
[----:B------:R-:W-:Y:S01]  /*10f70*/  FFMA.FTZ R43, R6, R43, R46 ;  /* 0x0000002b062b7223 */ /* 0x000fe2000001002e */
[----:B------:R-:W-:Y:S02]  /*10f80*/  HADD2.F32 R12, -RZ, R12.H0_H0 ;  /* 0x2000000cff0c7230 */ /* 0x000fe40000004100 */
[C---:B------:R-:W-:Y:S01]  /*10f90*/  FMUL.FTZ R15, R5.reuse, R40 ;  /* 0x00000028050f7220 */ /* 0x040fe20000410000 */
[----:B------:R-:W-:Y:S02]  /*10fa0*/  HADD2.F32 R45, -RZ, R45.H1_H1 ;  /* 0x3000002dff2d7230 */ /* 0x000fe40000004100 */
[----:B------:R-:W-:Y:S01]  /*10fb0*/  FMUL.FTZ R5, R5, R11 ;  /* 0x0000000b05057220 */ /* 0x000fe20000410000 */
[----:B------:R-:W-:-:S02]  /*10fc0*/  HADD2.F32 R6, -RZ, R13.H1_H1 ;  /* 0x3000000dff067230 */ /* 0x000fc40000004100 */
[C---:B------:R-:W-:Y:S01]  /*10fd0*/  FFMA.FTZ R46, R12.reuse, R11, -R15 ;  /* 0x0000000b0c2e7223 */ /* 0x040fe2000001080f */
[----:B------:R-:W-:Y:S02]  /*10fe0*/  HADD2.F32 R42, -RZ, R42.H1_H1 ;  /* 0x3000002aff2a7230 */ /* 0x000fe40000004100 */
[----:B------:R-:W-:Y:S01]  /*10ff0*/  FFMA.FTZ R49, R12, R40, R5 ;  /* 0x000000280c317223 */ /* 0x000fe20000010005 */
[----:B------:R-:W-:Y:S02]  /*11000*/  HADD2.F32 R13, -RZ, R13.H0_H0 ;  /* 0x2000000dff0d7230 */ /* 0x000fe40000004100 */
[C---:B-1----:R-:W-:Y:S01]  /*11010*/  FMUL.FTZ R52, R6.reuse, R45 ;  /* 0x0000002d06347220 */ /* 0x042fe20000410000 */
[----:B------:R-:W-:Y:S01]  /*11020*/  F2FP.F16.E4M3.UNPACK_B R5, R41 ;  /* 0x00000029ff05723e */ /* 0x000fe200020006ff */
[----:B------:R-:W-:Y:S01]  /*11030*/  FMUL.FTZ R12, R6, R42 ;  /* 0x0000002a060c7220 */ /* 0x000fe20000410000 */
[----:B------:R-:W-:Y:S01]  /*11040*/  F2FP.F16.E4M3.UNPACK_B R4, R4.H1 ;  /* 0x00000004ff04723e */ /* 0x000fe200030006ff */
[C---:B------:R-:W-:Y:S01]  /*11050*/  FFMA.FTZ R52, R13.reuse, R42, -R52 ;  /* 0x0000002a0d347223 */ /* 0x040fe20000010834 */
[-C--:B------:R-:W-:Y:S01]  /*11060*/  F2FP.F16.E4M3.UNPACK_B R11, R14.reuse ;  /* 0x0000000eff0b723e */ /* 0x080fe200020006ff */
[----:B------:R-:W-:Y:S01]  /*11070*/  FFMA.FTZ R45, R13, R45, R12 ;  /* 0x0000002d0d2d7223 */ /* 0x000fe2000001000c */
[--C-:B------:R-:W-:Y:S01]  /*11080*/  HADD2.F32 R15, -RZ, R5.reuse.H1_H1 ;  /* 0x30000005ff0f7230 */ /* 0x100fe20000004100 */
[----:B------:R-:W-:Y:S01]  /*11090*/  F2FP.F16.E4M3.UNPACK_B R14, R14.H1 ;  /* 0x0000000eff0e723e */ /* 0x000fe200030006ff */
[----:B------:R-:W-:Y:S01]  /*110a0*/  HADD2.F32 R13, -RZ, R5.H0_H0 ;  /* 0x20000005ff0d7230 */ /* 0x000fe20000004100 */
[----:B------:R-:W-:Y:S01]  /*110b0*/  F2FP.F16.E4M3.UNPACK_B R41, R41.H1 ;  /* 0x00000029ff29723e */ /* 0x000fe200030006ff */
[----:B------:R-:W-:-:S02]  /*110c0*/  HADD2.F32 R6, -RZ, R4.H1_H1 ;  /* 0x30000004ff067230 */ /* 0x000fc40000004100 */
[----:B------:R-:W-:Y:S02]  /*110d0*/  HADD2.F32 R12, -RZ, R11.H1_H1 ;  /* 0x3000000bff0c7230 */ /* 0x000fe40000004100 */
[----:B------:R-:W-:Y:S02]  /*110e0*/  HADD2.F32 R5, -RZ, R4.H0_H0 ;  /* 0x20000004ff057230 */ /* 0x000fe40000004100 */
[C---:B------:R-:W-:Y:S01]  /*110f0*/  FMUL.FTZ R40, R6.reuse, R15 ;  /* 0x0000000f06287220 */ /* 0x040fe20000410000 */
[----:B------:R-:W-:Y:S02]  /*11100*/  HADD2.F32 R4, -RZ, R3.H1_H1 ;  /* 0x30000003ff047230 */ /* 0x000fe40000004100 */
[-C--:B------:R-:W-:Y:S01]  /*11110*/  FMUL.FTZ R42, R6, R12.reuse ;  /* 0x0000000c062a7220 */ /* 0x080fe20000410000 */
[----:B------:R-:W-:Y:S02]  /*11120*/  HADD2.F32 R11, -RZ, R11.H0_H0 ;  /* 0x2000000bff0b7230 */ /* 0x000fe40000004100 */
[----:B------:R-:W-:Y:S01]  /*11130*/  FFMA.FTZ R40, R5, R12, -R40 ;  /* 0x0000000c05287223 */ /* 0x000fe20000010828 */
[----:B------:R-:W-:-:S02]  /*11140*/  HADD2.F32 R3, -RZ, R3.H0_H0 ;  /* 0x20000003ff037230 */ /* 0x000fc40000004100 */
[C---:B------:R-:W-:Y:S01]  /*11150*/  FMUL.FTZ R6, R4.reuse, R13 ;  /* 0x0000000d04067220 */ /* 0x040fe20000410000 */
[----:B------:R-:W-:Y:S01]  /*11160*/  FFMA.FTZ R15, R5, R15, R42 ;  /* 0x0000000f050f7223 */ /* 0x000fe2000001002a */
[-C--:B------:R-:W-:Y:S01]  /*11170*/  FMUL.FTZ R4, R4, R11.reuse ;  /* 0x0000000b04047220 */ /* 0x080fe20000410000 */
[----:B------:R-:W-:Y:S02]  /*11180*/  HADD2.F32 R5, -RZ, R14.H1_H1 ;  /* 0x3000000eff057230 */ /* 0x000fe40000004100 */
[C---:B------:R-:W-:Y:S01]  /*11190*/  FFMA.FTZ R12, R3.reuse, R11, -R6 ;  /* 0x0000000b030c7223 */ /* 0x040fe20000010806 */
[--C-:B------:R-:W-:Y:S02]  /*111a0*/  HADD2.F32 R11, -RZ, R41.reuse.H1_H1 ;  /* 0x30000029ff0b7230 */ /* 0x100fe40000004100 */
[----:B------:R-:W-:Y:S01]  /*111b0*/  FFMA.FTZ R13, R3, R13, R4 ;  /* 0x0000000d030d7223 */ /* 0x000fe20000010004 */
[----:B------:R-:W-:Y:S02]  /*111c0*/  HADD2.F32 R4, -RZ, R10.H1_H1 ;  /* 0x3000000aff047230 */ /* 0x000fe40000004100 */
[----:B------:R-:W-:-:S02]  /*111d0*/  HADD2.F32 R6, -RZ, R41.H0_H0 ;  /* 0x20000029ff067230 */ /* 0x000fc40000004100 */
[--C-:B------:R-:W-:Y:S02]  /*111e0*/  HADD2.F32 R3, -RZ, R7.reuse.H1_H1 ;  /* 0x30000007ff037230 */ /* 0x100fe40000004100 */
[C---:B------:R-:W-:Y:S01]  /*111f0*/  FMUL.FTZ R41, R4.reuse, R11 ;  /* 0x0000000b04297220 */ /* 0x040fe20000410000 */
[----:B------:R-:W-:Y:S02]  /*11200*/  HADD2.F32 R14, -RZ, R14.H0_H0 ;  /* 0x2000000eff0e7230 */ /* 0x000fe40000004100 */
[-C--:B------:R-:W-:Y:S01]  /*11210*/  FMUL.FTZ R42, R4, R5.reuse ;  /* 0x00000005042a7220 */ /* 0x080fe20000410000 */
[----:B------:R-:W-:Y:S02]  /*11220*/  HADD2.F32 R10, -RZ, R10.H0_H0 ;  /* 0x2000000aff0a7230 */ /* 0x000fe40000004100 */
[C---:B------:R-:W-:Y:S01]  /*11230*/  FMUL.FTZ R4, R3.reuse, R6 ;  /* 0x0000000603047220 */ /* 0x040fe20000410000 */
[----:B------:R-:W-:Y:S02]  /*11240*/  HADD2.F32 R7, -RZ, R7.H0_H0 ;  /* 0x20000007ff077230 */ /* 0x000fe40000004100 */
[-C--:B------:R-:W-:Y:S01]  /*11250*/  FMUL.FTZ R3, R3, R14.reuse ;  /* 0x0000000e03037220 */ /* 0x080fe20000410000 */
[C---:B------:R-:W-:Y:S01]  /*11260*/  FFMA.FTZ R41, R10.reuse, R5, -R41 ;  /* 0x000000050a297223 */ /* 0x040fe20000010829 */
[----:B------:R-:W-:Y:S01]  /*11270*/  FFMA.FTZ R42, R10, R11, R42 ;  /* 0x0000000b0a2a7223 */ /* 0x000fe2000001002a */
[C---:B------:R-:W-:Y:S01]  /*11280*/  FFMA.FTZ R5, R7.reuse, R14, -R4 ;  /* 0x0000000e07057223 */ /* 0x040fe20000010804 */
[----:B------:R-:W-:Y:S01]  /*11290*/  FFMA.FTZ R10, R7, R6, R3 ;  /* 0x00000006070a7223 */ /* 0x000fe20000010003 */
[----:B------:R-:W-:-:S02]  /*112a0*/  F2FP.SATFINITE.E4M3.F32.PACK_AB_MERGE_C R6, R48, R47, RZ ;  /* 0x0000002f3006723e */ /* 0x000fc400048070ff */
[----:B------:R-:W-:Y:S02]  /*112b0*/  F2FP.SATFINITE.E4M3.F32.PACK_AB_MERGE_C R7, R45, R52, RZ ;  /* 0x000000342d07723e */ /* 0x000fe400048070ff */
[----:B------:R-:W-:Y:S02]  /*112c0*/  F2FP.SATFINITE.E4M3.F32.PACK_AB_MERGE_C R4, R15, R40, RZ ;  /* 0x000000280f04723e */ /* 0x000fe400048070ff */
[----:B------:R-:W-:Y:S02]  /*112d0*/  F2FP.SATFINITE.E4M3.F32.PACK_AB_MERGE_C R41, R42, R41, RZ ;  /* 0x000000292a29723e */ /* 0x000fe400048070ff */
[----:B------:R-:W-:Y:S02]  /*112e0*/  F2FP.SATFINITE.E4M3.F32.PACK_AB_MERGE_C R6, R43, R44, R6 ;  /* 0x0000002c2b06723e */ /* 0x000fe40004807006 */
[----:B------:R-:W-:Y:S02]  /*112f0*/  F2FP.SATFINITE.E4M3.F32.PACK_AB_MERGE_C R7, R49, R46, R7 ;  /* 0x0000002e3107723e */ /* 0x000fe40004807007 */
[----:B------:R-:W-:-:S02]  /*11300*/  F2FP.SATFINITE.E4M3.F32.PACK_AB_MERGE_C R4, R13, R12, R4 ;  /* 0x0000000c0d04723e */ /* 0x000fc40004807004 */
[----:B------:R-:W-:-:S05]  /*11310*/  F2FP.SATFINITE.E4M3.F32.PACK_AB_MERGE_C R5, R10, R5, R41 ;  /* 0x000000050a05723e */ /* 0x000fca0004807029 */
[----:B------:R2:W-:Y:S02]  /*11320*/  STS.128 [R0+0x14400], R4 ;  /* 0x0144000400007388 */ /* 0x0005e40000000c00 */
.L_x_545:
[----:B------:R-:W-:Y:S05]  /*11330*/  BSYNC B1 ;  /* 0x0000000000017941 */ /* 0x000fea0003800000 */
.L_x_544:
[----:B------:R-:W-:Y:S04]  /*11340*/  BSSY B1, `(.L_x_546) ;  /* 0x000007c000017945 */ /* 0x000fe80003800000 */
[----:B------:R-:W-:Y:S05]  /*11350*/  @P1 BRA `(.L_x_547) ;  /* 0x0000000400e81947 */ /* 0x000fea0003800000 */
[----:B--2---:R-:W2:Y:S01]  /*11360*/  LDS.128 R4, [R213] ;  /* 0x00000000d5047984 */ /* 0x004ea20000000c00 */
[----:B-----5:R-:W-:Y:S02]  /*11370*/  SHF.R.U32.HI R3, RZ, 0x8, R38 ;  /* 0x00000008ff037819 */ /* 0x020fe40000011626 */
[----:B------:R-:W-:Y:S02]  /*11380*/  SHF.R.U32.HI R11, RZ, 0x8, R39 ;  /* 0x00000008ff0b7819 */ /* 0x000fe40000011627 */
[----:B------:R-:W-:Y:S02]  /*11390*/  SHF.R.U32.HI R40, RZ, 0x8, R37 ;  /* 0x00000008ff287819 */ /* 0x000fe40000011625 */
[----:B------:R-:W-:Y:S02]  /*113a0*/  LOP3.LUT R10, R38, 0xff, RZ, 0xc0, !PT ;  /* 0x000000ff260a7812 */ /* 0x000fe400078ec0ff */
[----:B------:R-:W-:Y:S02]  /*113b0*/  SHF.R.U32.HI R13, RZ, 0x8, R36 ;  /* 0x00000008ff0d7819 */ /* 0x000fe40000011624 */
[----:B------:R-:W-:-:S02]  /*113c0*/  LOP3.LUT R3, R3, 0xff, RZ, 0xc0, !PT ;  /* 0x000000ff03037812 */ /* 0x000fc400078ec0ff */
[----:B------:R-:W-:Y:S02]  /*113d0*/  LOP3.LUT R12, R39, 0xff, RZ, 0xc0, !PT ;  /* 0x000000ff270c7812 */ /* 0x000fe400078ec0ff */
[----:B------:R-:W-:Y:S02]  /*113e0*/  LOP3.LUT R41, R37, 0xff, RZ, 0xc0, !PT ;  /* 0x000000ff25297812 */ /* 0x000fe400078ec0ff */
[----:B------:R-:W-:Y:S02]  /*113f0*/  LOP3.LUT R11, R11, 0xff, RZ, 0xc0, !PT ;  /* 0x000000ff0b0b7812 */ /* 0x000fe400078ec0ff */
[----:B------:R-:W-:Y:S02]  /*11400*/  LOP3.LUT R40, R40, 0xff, RZ, 0xc0, !PT ;  /* 0x000000ff28287812 */ /* 0x000fe400078ec0ff */
[----:B------:R-:W-:Y:S02]  /*11410*/  LOP3.LUT R14, R13, 0xff, RZ, 0xc0, !PT ;  /* 0x000000ff0d0e7812 */ /* 0x000fe400078ec0ff */
[----:B------:R-:W-:-:S02]  /*11420*/  PRMT R10, R3, 0x7604, R10 ;  /* 0x00007604030a7816 */ /* 0x000fc4000000000a */
[----:B------:R-:W-:Y:S02]  /*11430*/  PRMT R13, R11, 0x7604, R12 ;  /* 0x000076040b0d7816 */ /* 0x000fe4000000000c */
[----:B------:R-:W-:Y:S02]  /*11440*/  PRMT R41, R40, 0x7604, R41 ;  /* 0x0000760428297816 */ /* 0x000fe40000000029 */
[----:B------:R-:W-:Y:S02]  /*11450*/  SHF.R.U32.HI R3, RZ, 0x10, R38 ;  /* 0x00000010ff037819 */ /* 0x000fe40000011626 */
[----:B------:R-:W-:Y:S02]  /*11460*/  SHF.R.U32.HI R12, RZ, 0x10, R39 ;  /* 0x00000010ff0c7819 */ /* 0x000fe40000011627 */
[----:B------:R-:W-:Y:S02]  /*11470*/  SHF.R.U32.HI R40, RZ, 0x10, R37 ;  /* 0x00000010ff287819 */ /* 0x000fe40000011625 */
[----:B------:R-:W-:-:S02]  /*11480*/  LOP3.LUT R15, R36, 0xff, RZ, 0xc0, !PT ;  /* 0x000000ff240f7812 */ /* 0x000fc400078ec0ff */
[----:B------:R-:W-:Y:S02]  /*11490*/  SHF.R.U32.HI R11, RZ, 0x10, R36 ;  /* 0x00000010ff0b7819 */ /* 0x000fe40000011624 */
[----:B------:R-:W-:Y:S02]  /*114a0*/  LOP3.LUT R3, R3, 0xff, RZ, 0xc0, !PT ;  /* 0x000000ff03037812 */ /* 0x000fe400078ec0ff */
[----:B------:R-:W-:Y:S02]  /*114b0*/  LOP3.LUT R12, R12, 0xff, RZ, 0xc0, !PT ;  /* 0x000000ff0c0c7812 */ /* 0x000fe400078ec0ff */
[----:B------:R-:W-:Y:S02]  /*114c0*/  LOP3.LUT R40, R40, 0xff, RZ, 0xc0, !PT ;  /* 0x000000ff28287812 */ /* 0x000fe400078ec0ff */
[----:B------:R-:W-:Y:S02]  /*114d0*/  PRMT R15, R14, 0x7604, R15 ;  /* 0x000076040e0f7816 */ /* 0x000fe4000000000f */
[----:B------:R-:W-:-:S02]  /*114e0*/  LOP3.LUT R14, R11, 0xff, RZ, 0xc0, !PT ;  /* 0x000000ff0b0e7812 */ /* 0x000fc400078ec0ff */
[----:B------:R-:W-:Y:S02]  /*114f0*/  PRMT R11, R3, 0x7054, R10 ;  /* 0x00007054030b7816 */ /* 0x000fe4000000000a */
[----:B------:R-:W-:Y:S02]  /*11500*/  PRMT R13, R12, 0x7054, R13 ;  /* 0x000070540c0d7816 */ /* 0x000fe4000000000d */
[----:B------:R-:W-:Y:S02]  /*11510*/  PRMT R41, R40, 0x7054, R41 ;  /* 0x0000705428297816 */ /* 0x000fe40000000029 */
[----:B------:R-:W-:Y:S02]  /*11520*/  PRMT R15, R14, 0x7054, R15 ;  /* 0x000070540e0f7816 */ /* 0x000fe4000000000f */
        /* <DEDUP_REMOVED lines=43> */
[C---:B------:R-:W-:Y:S01]  /*117e0*/  FMUL.FTZ R46, R6.reuse, R41 ;  /* 0x00000029062e7220 */ /* 0x040fe20000410000 */
        /* <DEDUP_REMOVED lines=48> */
[----:B------:R3:W-:Y:S02]  /*11af0*/  STS.128 [R213], R4 ;  /* 0x00000004d5007388 */ /* 0x0007e40000000c00 */
.L_x_547:
[----:B------:R-:W-:Y:S05]  /*11b00*/  BSYNC B1 ;  /* 0x0000000000017941 */ /* 0x000fea0003800000 */
.L_x_546:
[----:B------:R-:W-:Y:S04]  /*11b10*/  BSSY B1, `(.L_x_548) ;  /* 0x0000078000017945 */ /* 0x000fe80003800000 */
[----:B------:R-:W-:Y:S05]  /*11b20*/  @P2 BRA `(.L_x_549) ;  /* 0x0000000400d82947 */ /* 0x000fea0003800000 */
[----:B--23--:R-:W2:Y:S01]  /*11b30*/  LDS.128 R4, [R0+0x16400] ;  /* 0x0164000000047984 */ /* 0x00cea20000000c00 */
        /* <DEDUP_REMOVED lines=8> */
[----:B------:R-:W-:Y:S02]  /*11bc0*/  SHF.R.U32.HI R15, RZ, 0x8, R33 ;  /* 0x00000008ff0f7819 */ /* 0x000fe40000011621 */
[----:B------:R-:W-:Y:S02]  /*11bd0*/  SHF.R.U32.HI R10, RZ, 0x8, R32 ;  /* 0x00000008ff0a7819 */ /* 0x000fe40000011620 */
[----:B------:R-:W-:Y:S02]  /*11be0*/  PRMT R11, R12, 0x7604, R11 ;  /* 0x000076040c0b7816 */ /* 0x000fe4000000000b */
[----:B------:R-:W-:-:S02]  /*11bf0*/  LOP3.LUT R14, R33, 0xff, RZ, 0xc0, !PT ;  /* 0x000000ff210e7812 */ /* 0x000fc400078ec0ff */
[----:B------:R-:W-:Y:S02]  /*11c00*/  LOP3.LUT R15, R15, 0xff, RZ, 0xc0, !PT ;  /* 0x000000ff0f0f7812 */ /* 0x000fe400078ec0ff */
[----:B------:R-:W-:Y:S02]  /*11c10*/  SHF.R.U32.HI R37, RZ, 0x10, R33 ;  /* 0x00000010ff257819 */ /* 0x000fe40000011621 */
[----:B------:R-:W-:Y:S01]  /*11c20*/  LOP3.LUT R13, R10, 0xff, RZ, 0xc0, !PT ;  /* 0x000000ff0a0d7812 */ /* 0x000fe200078ec0ff */
[----:B------:R-:W-:Y:S01]  /*11c30*/  IMAD.U32 R10, R36, 0x10000, RZ ;  /* 0x00010000240a7824 */ /* 0x000fe200078e00ff */
[----:B------:R-:W-:Y:S02]  /*11c40*/  LOP3.LUT R12, R32, 0xff, RZ, 0xc0, !PT ;  /* 0x000000ff200c7812 */ /* 0x000fe400078ec0ff */
[----:B------:R-:W-:Y:S02]  /*11c50*/  PRMT R14, R15, 0x7604, R14 ;  /* 0x000076040f0e7816 */ /* 0x000fe4000000000e */
[----:B------:R-:W-:-:S02]  /*11c60*/  SHF.L.U32 R37, R37, 0x10, RZ ;  /* 0x0000001025257819 */ /* 0x000fc400000006ff */
[----:B------:R-:W-:Y:S02]  /*11c70*/  PRMT R15, R13, 0x7604, R12 ;  /* 0x000076040d0f7816 */ /* 0x000fe4000000000c */
[----:B------:R-:W-:Y:S02]  /*11c80*/  LOP3.LUT R13, R11, 0xff0000, R10, 0xf8, !PT ;  /* 0x00ff00000b0d7812 */ /* 0x000fe400078ef80a */
[----:B------:R-:W-:Y:S02]  /*11c90*/  LOP3.LUT R11, R3, 0xff0000, R34, 0xf8, !PT ;  /* 0x00ff0000030b7812 */ /* 0x000fe400078ef822 */
[----:B------:R-:W-:Y:S02]  /*11ca0*/  LOP3.LUT R37, R14, 0xff0000, R37, 0xf8, !PT ;  /* 0x00ff00000e257812 */ /* 0x000fe400078ef825 */
[----:B------:R-:W-:Y:S02]  /*11cb0*/  LOP3.LUT R15, R15, 0xff0000, R32, 0xf8, !PT ;  /* 0x00ff00000f0f7812 */ /* 0x000fe400078ef820 */
[----:B------:R-:W-:-:S02]  /*11cc0*/  LOP3.LUT R14, R11, 0xff000000, R34, 0xf8, !PT ;  /* 0xff0000000b0e7812 */ /* 0x000fc400078ef822 */
[----:B------:R-:W-:Y:S02]  /*11cd0*/  LOP3.LUT R37, R37, 0xff000000, R33, 0xf8, !PT ;  /* 0xff00000025257812 */ /* 0x000fe400078ef821 */
        /* <DEDUP_REMOVED lines=91> */
.L_x_549:
[----:B------:R-:W-:Y:S05]  /*12290*/  BSYNC B1 ;  /* 0x0000000000017941 */ /* 0x000fea0003800000 */
.L_x_548:
[----:B------:R-:W-:Y:S04]  /*122a0*/  BSSY B1, `(.L_x_550) ;  /* 0x000007c000017945 */ /* 0x000fe80003800000 */
[----:B------:R-:W-:Y:S05]  /*122b0*/  @P3 BRA `(.L_x_551) ;  /* 0x0000000400e83947 */ /* 0x000fea0003800000 */
[----:B--234-:R-:W2:Y:S01]  /*122c0*/  LDS.128 R4, [R213+0x2000] ;  /* 0x00200000d5047984 */ /* 0x01cea20000000c00 */
        /* <DEDUP_REMOVED lines=121> */
.L_x_551:
[----:B------:R-:W-:Y:S05]  /*12a60*/  BSYNC B1 ;  /* 0x0000000000017941 */ /* 0x000fea0003800000 */
.L_x_550:
[----:B------:R-:W-:Y:S04]  /*12a70*/  BSSY B1, `(.L_x_552) ;  /* 0x0000078000017945 */ /* 0x000fe80003800000 */
[----:B------:R-:W-:Y:S05]  /*12a80*/  @P4 BRA `(.L_x_553) ;  /* 0x0000000400d84947 */ /* 0x000fea0003800000 */
[----:B--234-:R-:W2:Y:S01]  /*12a90*/  LDS.128 R4, [R0+0x18400] ;  /* 0x0184000000047984 */ /* 0x01cea20000000c00 */
        /* <DEDUP_REMOVED lines=117> */
.L_x_553:
[----:B------:R-:W-:Y:S05]  /*131f0*/  BSYNC B1 ;  /* 0x0000000000017941 */ /* 0x000fea0003800000 */
.L_x_552:
[----:B------:R-:W-:Y:S05]  /*13200*/  @P5 BRA `(.L_x_543) ;  /* 0x0000003800a05947 */ /* 0x000fea0003800000 */
[----:B--234-:R-:W2:Y:S01]  /*13210*/  LDS.128 R4, [R213+0x4000] ;  /* 0x00400000d5047984 */ /* 0x01cea20000000c00 */
[----:B-----5:R-:W-:Y:S02]  /*13220*/  SHF.R.U32.HI R0, RZ, 0x8, R20 ;  /* 0x00000008ff007819 */ /* 0x020fe40000011614 */
[----:B------:R-:W-:Y:S02]  /*13230*/  SHF.R.U32.HI R14, RZ, 0x8, R9 ;  /* 0x00000008ff0e7819 */ /* 0x000fe40000011609 */
[----:B------:R-:W-:Y:S02]  /*13240*/  SHF.R.U32.HI R10, RZ, 0x8, R21 ;  /* 0x00000008ff0a7819 */ /* 0x000fe40000011615 */
[----:B------:R-:W-:Y:S02]  /*13250*/  SHF.R.U32.HI R12, RZ, 0x8, R8 ;  /* 0x00000008ff0c7819 */ /* 0x000fe40000011608 */
[----:B------:R-:W-:Y:S02]  /*13260*/  LOP3.LUT R3, R20, 0xff, RZ, 0xc0, !PT ;  /* 0x000000ff14037812 */ /* 0x000fe400078ec0ff */
[----:B------:R-:W-:-:S02]  /*13270*/  LOP3.LUT R15, R9, 0xff, RZ, 0xc0, !PT ;  /* 0x000000ff090f7812 */ /* 0x000fc400078ec0ff */
[----:B------:R-:W-:Y:S02]  /*13280*/  LOP3.LUT R0, R0, 0xff, RZ, 0xc0, !PT ;  /* 0x000000ff00007812 */ /* 0x000fe400078ec0ff */
[----:B------:R-:W-:Y:S02]  /*13290*/  LOP3.LUT R14, R14, 0xff, RZ, 0xc0, !PT ;  /* 0x000000ff0e0e7812 */ /* 0x000fe400078ec0ff */
[----:B------:R-:W-:Y:S02]  /*132a0*/  LOP3.LUT R11, R21, 0xff, RZ, 0xc0, !PT ;  /* 0x000000ff150b7812 */ /* 0x000fe400078ec0ff */
[----:B------:R-:W-:Y:S02]  /*132b0*/  LOP3.LUT R10, R10, 0xff, RZ, 0xc0, !PT ;  /* 0x000000ff0a0a7812 */ /* 0x000fe400078ec0ff */
[----:B------:R-:W-:Y:S02]  /*132c0*/  LOP3.LUT R13, R8, 0xff, RZ, 0xc0, !PT ;  /* 0x000000ff080d7812 */ /* 0x000fe400078ec0ff */
[----:B------:R-:W-:-:S02]  /*132d0*/  LOP3.LUT R12, R12, 0xff, RZ, 0xc0, !PT ;  /* 0x000000ff0c0c7812 */ /* 0x000fc400078ec0ff */
[----:B------:R-:W-:Y:S02]  /*132e0*/  PRMT R3, R0, 0x7604, R3 ;  /* 0x0000760400037816 */ /* 0x000fe40000000003 */
[----:B------:R-:W-:Y:S02]  /*132f0*/  PRMT R15, R14, 0x7604, R15 ;  /* 0x000076040e0f7816 */ /* 0x000fe4000000000f */
[----:B------:R-:W-:Y:S02]  /*13300*/  PRMT R11, R10, 0x7604, R11 ;  /* 0x000076040a0b7816 */ /* 0x000fe4000000000b */
[----:B------:R-:W-:Y:S02]  /*13310*/  SHF.R.U32.HI R0, RZ, 0x10, R20 ;  /* 0x00000010ff007819 */ /* 0x000fe40000011614 */
[----:B------:R-:W-:Y:S02]  /*13320*/  SHF.R.U32.HI R14, RZ, 0x10, R9 ;  /* 0x00000010ff0e7819 */ /* 0x000fe40000011609 */
[----:B------:R-:W-:-:S02]  /*13330*/  SHF.R.U32.HI R10, RZ, 0x10, R21 ;  /* 0x00000010ff0a7819 */ /* 0x000fc40000011615 */
[----:B------:R-:W-:Y:S02]  /*13340*/  PRMT R13, R12, 0x7604, R13 ;  /* 0x000076040c0d7816 */ /* 0x000fe4000000000d */
[----:B------:R-:W-:Y:S02]  /*13350*/  SHF.R.U32.HI R12, RZ, 0x10, R8 ;  /* 0x00000010ff0c7819 */ /* 0x000fe40000011608 */
[----:B------:R-:W-:Y:S02]  /*13360*/  LOP3.LUT R0, R0, 0xff, RZ, 0xc0, !PT ;  /* 0x000000ff00007812 */ /* 0x000fe400078ec0ff */
[----:B------:R-:W-:Y:S02]  /*13370*/  LOP3.LUT R14, R14, 0xff, RZ, 0xc0, !PT ;  /* 0x000000ff0e0e7812 */ /* 0x000fe400078ec0ff */
[----:B------:R-:W-:Y:S02]  /*13380*/  LOP3.LUT R10, R10, 0xff, RZ, 0xc0, !PT ;  /* 0x000000ff0a0a7812 */ /* 0x000fe400078ec0ff */
        /* <DEDUP_REMOVED lines=8> */
[----:B--2---:R-:W-:Y:S02]  /*13410*/  F2FP.F16.E4M3.UNPACK_B R0, R6.H1 ;  /* 0x00000006ff00723e */ /* 0x004fe400030006ff */
[----:B------:R-:W-:Y:S02]  /*13420*/  LOP3.LUT R15, R13, 0xff000000, R8, 0xf8, !PT ;  /* 0xff0000000d0f7812 */ /* 0x000fe400078ef808 */
[----:B------:R-:W-:Y:S01]  /*13430*/  F2FP.F16.E4M3.UNPACK_B R21, R24 ;  /* 0x00000018ff15723e */ /* 0x000fe200020006ff */
[--C-:B------:R-:W-:Y:S01]  /*13440*/  HADD2.F32 R9, -RZ, R0.reuse.H1_H1 ;  /* 0x30000000ff097230 */ /* 0x100fe20000004100 */
[----:B------:R-:W-:Y:S01]  /*13450*/  F2FP.F16.E4M3.UNPACK_B R13, R20 ;  /* 0x00000014ff0d723e */ /* 0x000fe200020006ff */
[----:B------:R-:W-:Y:S01]  /*13460*/  HADD2.F32 R8, -RZ, R0.H0_H0 ;  /* 0x20000000ff087230 */ /* 0x000fe20000004100 */
[----:B------:R-:W-:Y:S01]  /*13470*/  F2FP.F16.E4M3.UNPACK_B R3, R6 ;  /* 0x00000006ff03723e */ /* 0x000fe200020006ff */
[----:B------:R-:W-:Y:S01]  /*13480*/  HADD2.F32 R25, -RZ, R21.H1_H1 ;  /* 0x30000015ff197230 */ /* 0x000fe20000004100 */
[-C--:B------:R-:W-:Y:S01]  /*13490*/  F2FP.F16.E4M3.UNPACK_B R10, R7.reuse ;  /* 0x00000007ff0a723e */ /* 0x080fe200020006ff */
[----:B------:R-:W-:Y:S01]  /*134a0*/  HADD2.F32 R14, -RZ, R13.H1_H1 ;  /* 0x3000000dff0e7230 */ /* 0x000fe20000004100 */
[----:B------:R-:W-:-:S02]  /*134b0*/  F2FP.F16.E4M3.UNPACK_B R11, R7.H1 ;  /* 0x00000007ff0b723e */ /* 0x000fc400030006ff */
[C---:B------:R-:W-:Y:S01]  /*134c0*/  FMUL.FTZ R27, R9.reuse, R25 ;  /* 0x00000019091b7220 */ /* 0x040fe20000410000 */
[-C--:B------:R-:W-:Y:S01]  /*134d0*/  F2FP.F16.E4M3.UNPACK_B R6, R5.reuse ;  /* 0x00000005ff06723e */ /* 0x080fe200020006ff */
[-C--:B------:R-:W-:Y:S01]  /*134e0*/  FMUL.FTZ R26, R9, R14.reuse ;  /* 0x0000000e091a7220 */ /* 0x080fe20000410000 */
[----:B------:R-:W-:Y:S01]  /*134f0*/  F2FP.F16.E4M3.UNPACK_B R7, R5.H1 ;  /* 0x00000005ff07723e */ /* 0x000fe200030006ff */
[C---:B------:R-:W-:Y:S01]  /*13500*/  FFMA.FTZ R27, R8.reuse, R14, -R27 ;  /* 0x0000000e081b7223 */ /* 0x040fe2000001081b */
[----:B------:R-:W-:Y:S02]  /*13510*/  HADD2.F32 R14, -RZ, R21.H0_H0 ;  /* 0x20000015ff0e7230 */ /* 0x000fe40000004100 */
[----:B------:R-:W-:Y:S01]  /*13520*/  FFMA.FTZ R28, R8, R25, R26 ;  /* 0x00000019081c7223 */ /* 0x000fe2000001001a */
[----:B------:R-:W-:Y:S01]  /*13530*/  HADD2.F32 R5, -RZ, R3.H1_H1 ;  /* 0x30000003ff057230 */ /* 0x000fe20000004100 */
[----:B------:R-:W-:Y:S01]  /*13540*/  F2FP.F16.E4M3.UNPACK_B R24, R24.H1 ;  /* 0x00000018ff18723e */ /* 0x000fe200030006ff */
[----:B------:R-:W-:Y:S01]  /*13550*/  HADD2.F32 R8, -RZ, R13.H0_H0 ;  /* 0x2000000dff087230 */ /* 0x000fe20000004100 */
[----:B------:R-:W-:Y:S01]  /*13560*/  F2FP.F16.E4M3.UNPACK_B R20, R20.H1 ;  /* 0x00000014ff14723e */ /* 0x000fe200030006ff */
[----:B------:R-:W-:-:S02]  /*13570*/  HADD2.F32 R3, -RZ, R3.H0_H0 ;  /* 0x20000003ff037230 */ /* 0x000fc40000004100 */
[C---:B------:R-:W-:Y:S01]  /*13580*/  FMUL.FTZ R26, R5.reuse, R14 ;  /* 0x0000000e051a7220 */ /* 0x040fe20000410000 */
[----:B------:R-:W-:Y:S02]  /*13590*/  HADD2.F32 R9, -RZ, R24.H0_H0 ;  /* 0x20000018ff097230 */ /* 0x000fe40000004100 */
[-C--:B------:R-:W-:Y:S01]  /*135a0*/  FMUL.FTZ R13, R5, R8.reuse ;  /* 0x00000008050d7220 */ /* 0x080fe20000410000 */
[----:B------:R-:W-:Y:S02]  /*135b0*/  HADD2.F32 R5, -RZ, R10.H1_H1 ;  /* 0x3000000aff057230 */ /* 0x000fe40000004100 */
[C---:B------:R-:W-:Y:S01]  /*135c0*/  FFMA.FTZ R26, R3.reuse, R8, -R26 ;  /* 0x00000008031a7223 */ /* 0x040fe2000001081a */
[----:B------:R-:W-:Y:S02]  /*135d0*/  HADD2.F32 R8, -RZ, R20.H0_H0 ;  /* 0x20000014ff087230 */ /* 0x000fe40000004100 */
[----:B------:R-:W-:Y:S01]  /*135e0*/  FFMA.FTZ R25, R3, R14, R13 ;  /* 0x0000000e03197223 */ /* 0x000fe2000001000d */
[----:B------:R-:W-:-:S02]  /*135f0*/  HADD2.F32 R10, -RZ, R10.H0_H0 ;  /* 0x2000000aff0a7230 */ /* 0x000fc40000004100 */
[CC--:B------:R-:W-:Y:S01]  /*13600*/  FMUL.FTZ R13, R5.reuse, R9.reuse ;  /* 0x00000009050d7220 */ /* 0x0c0fe20000410000 */
[----:B------:R-:W-:Y:S02]  /*13610*/  HADD2.F32 R24, -RZ, R24.H1_H1 ;  /* 0x30000018ff187230 */ /* 0x000fe40000004100 */
[-C--:B------:R-:W-:Y:S01]  /*13620*/  FMUL.FTZ R5, R5, R8.reuse ;  /* 0x0000000805057220 */ /* 0x080fe20000410000 */
[--C-:B------:R-:W-:Y:S02]  /*13630*/  HADD2.F32 R3, -RZ, R11.reuse.H1_H1 ;  /* 0x3000000bff037230 */ /* 0x100fe40000004100 */
[C---:B------:R-:W-:Y:S01]  /*13640*/  FFMA.FTZ R29, R10.reuse, R8, -R13 ;  /* 0x000000080a1d7223 */ /* 0x040fe2000001080d */
[----:B------:R-:W-:Y:S02]  /*13650*/  HADD2.F32 R20, -RZ, R20.H1_H1 ;  /* 0x30000014ff147230 */ /* 0x000fe40000004100 */
[----:B------:R-:W-:Y:S01]  /*13660*/  FFMA.FTZ R30, R10, R9, R5 ;  /* 0x000000090a1e7223 */ /* 0x000fe20000010005 */
[----:B------:R-:W-:-:S02]  /*13670*/  HADD2.F32 R11, -RZ, R11.H0_H0 ;  /* 0x2000000bff0b7230 */ /* 0x000fc40000004100 */
[C---:B------:R-:W-:Y:S01]  /*13680*/  FMUL.FTZ R8, R3.reuse, R24 ;  /* 0x0000001803087220 */ /* 0x040fe20000410000 */
[----:B------:R-:W-:Y:S01]  /*13690*/  F2FP.F16.E4M3.UNPACK_B R0, R4 ;  /* 0x00000004ff00723e */ /* 0x000fe200020006ff */
[-C--:B------:R-:W-:Y:S01]  /*136a0*/  FMUL.FTZ R10, R3, R20.reuse ;  /* 0x00000014030a7220 */ /* 0x080fe20000410000 */
[-C--:B------:R-:W-:Y:S01]  /*136b0*/  F2FP.F16.E4M3.UNPACK_B R9, R15.reuse ;  /* 0x0000000fff09723e */ /* 0x080fe200020006ff */
[C---:B------:R-:W-:Y:S01]  /*136c0*/  FFMA.FTZ R20, R11.reuse, R20, -R8 ;  /* 0x000000140b147223 */ /* 0x040fe20000010808 */
[----:B------:R-:W-:Y:S01]  /*136d0*/  F2FP.F16.E4M3.UNPACK_B R4, R4.H1 ;  /* 0x00000004ff04723e */ /* 0x000fe200030006ff */
[----:B------:R-:W-:Y:S01]  /*136e0*/  FFMA.FTZ R31, R11, R24, R10 ;  /* 0x000000180b1f7223 */ /* 0x000fe2000001000a */
[-C--:B------:R-:W-:Y:S01]  /*136f0*/  F2FP.F16.E4M3.UNPACK_B R8, R12.reuse ;  /* 0x0000000cff08723e */ /* 0x080fe200020006ff */
[--C-:B------:R-:W-:Y:S01]  /*13700*/  HADD2.F32 R13, -RZ, R9.reuse.H1_H1 ;  /* 0x30000009ff0d7230 */ /* 0x100fe20000004100 */
[----:B------:R-:W-:Y:S01]  /*13710*/  F2FP.F16.E4M3.UNPACK_B R12, R12.H1 ;  /* 0x0000000cff0c723e */ /* 0x000fe200030006ff */
[----:B------:R-:W-:Y:S01]  /*13720*/  HADD2.F32 R10, -RZ, R9.H0_H0 ;  /* 0x20000009ff0a7230 */ /* 0x000fe20000004100 */
[----:B------:R-:W-:Y:S01]  /*13730*/  F2FP.F16.E4M3.UNPACK_B R15, R15.H1 ;  /* 0x0000000fff0f723e */ /* 0x000fe200030006ff */
[----:B------:R-:W-:-:S02]  /*13740*/  HADD2.F32 R5, -RZ, R4.H1_H1 ;  /* 0x30000004ff057230 */ /* 0x000fc40000004100 */
[----:B------:R-:W-:Y:S02]  /*13750*/  HADD2.F32 R9, -RZ, R8.H1_H1 ;  /* 0x30000008ff097230 */ /* 0x000fe40000004100 */
[----:B------:R-:W-:Y:S02]  /*13760*/  HADD2.F32 R3, -RZ, R0.H1_H1 ;  /* 0x30000000ff037230 */ /* 0x000fe40000004100 */
[C---:B------:R-:W-:Y:S01]  /*13770*/  FMUL.FTZ R11, R5.reuse, R13 ;  /* 0x0000000d050b7220 */ /* 0x040fe20000410000 */
[----:B------:R-:W-:Y:S02]  /*13780*/  HADD2.F32 R8, -RZ, R8.H0_H0 ;  /* 0x20000008ff087230 */ /* 0x000fe40000004100 */
[----:B------:R-:W-:Y:S01]  /*13790*/  FMUL.FTZ R21, R5, R9 ;  /* 0x0000000905157220 */ /* 0x000fe20000410000 */
[----:B------:R-:W-:Y:S02]  /*137a0*/  HADD2.F32 R4, -RZ, R4.H0_H0 ;  /* 0x20000004ff047230 */ /* 0x000fe40000004100 */
[----:B------:R-:W-:Y:S01]  /*137b0*/  FMUL.FTZ R5, R3, R10 ;  /* 0x0000000a03057220 */ /* 0x000fe20000410000 */
[----:B------:R-:W-:-:S02]  /*137c0*/  HADD2.F32 R0, -RZ, R0.H0_H0 ;  /* 0x20000000ff007230 */ /* 0x000fc40000004100 */
[-C--:B------:R-:W-:Y:S01]  /*137d0*/  FMUL.FTZ R3, R3, R8.reuse ;  /* 0x0000000803037220 */ /* 0x080fe20000410000 */
[C---:B------:R-:W-:Y:S01]  /*137e0*/  FFMA.FTZ R11, R4.reuse, R9, -R11 ;  /* 0x00000009040b7223 */ /* 0x040fe2000001080b */
[----:B------:R-:W-:Y:S01]  /*137f0*/  FFMA.FTZ R14, R4, R13, R21 ;  /* 0x0000000d040e7223 */ /* 0x000fe20000010015 */
[C---:B------:R-:W-:Y:S01]  /*13800*/  FFMA.FTZ R9, R0.reuse, R8, -R5 ;  /* 0x0000000800097223 */ /* 0x040fe20000010805 */
[----:B------:R-:W-:Y:S01]  /*13810*/  FFMA.FTZ R10, R0, R10, R3 ;  /* 0x0000000a000a7223 */ /* 0x000fe20000010003 */
[----:B------:R-:W-:Y:S02]  /*13820*/  HADD2.F32 R4, -RZ, R12.H1_H1 ;  /* 0x3000000cff047230 */ /* 0x000fe40000004100 */
[----:B------:R-:W-:Y:S02]  /*13830*/  HADD2.F32 R3, -RZ, R7.H1_H1 ;  /* 0x30000007ff037230 */ /* 0x000fe40000004100 */
[--C-:B------:R-:W-:Y:S02]  /*13840*/  HADD2.F32 R8, -RZ, R15.reuse.H1_H1 ;  /* 0x3000000fff087230 */ /* 0x100fe40000004100 */
[----:B------:R-:W-:-:S02]  /*13850*/  HADD2.F32 R15, -RZ, R15.H0_H0 ;  /* 0x2000000fff0f7230 */ /* 0x000fc40000004100 */
[C---:B------:R-:W-:Y:S01]  /*13860*/  FMUL.FTZ R13, R3.reuse, R4 ;  /* 0x00000004030d7220 */ /* 0x040fe20000410000 */
[----:B------:R-:W-:Y:S02]  /*13870*/  HADD2.F32 R0, -RZ, R6.H1_H1 ;  /* 0x30000006ff007230 */ /* 0x000fe40000004100 */
[----:B------:R-:W-:Y:S02]  /*13880*/  HADD2.F32 R5, -RZ, R12.H0_H0 ;  /* 0x2000000cff057230 */ /* 0x000fe40000004100 */
[----:B------:R-:W-:Y:S01]  /*13890*/  FMUL.FTZ R12, R3, R8 ;  /* 0x00000008030c7220 */ /* 0x000fe20000410000 */
        /* <DEDUP_REMOVED lines=16> */
[----:B------:R2:W-:Y:S01]  /*139a0*/  STS.128 [R213+0x4000], R4 ;  /* 0x00400004d5007388 */ /* 0x0005e20000000c00 */
[----:B------:R-:W-:Y:S05]  /*139b0*/  BRA `(.L_x_543) ;  /* 0x0000003000b47947 */ /* 0x000fea0003800000 */
.L_x_534:
        /* <DEDUP_REMOVED lines=15> */
[----:B------:R-:W-:Y:S01]  /*13ab0*/  ULDC UR4, c[0x0][0x3d4] ;  /* 0x0000f50000047ab9 */ /* 0x000fe20000000800 */
[----:B------:R-:W-:Y:S02]  /*13ac0*/  CS2R R32, SRZ ;  /* 0x0000000000207805 */ /* 0x000fe4000001ff00 */
[----:B------:R-:W-:Y:S02]  /*13ad0*/  ISETP.GE.AND P1, PT, R22, UR4, PT ;  /* 0x0000000416007c0c */ /* 0x000fe4000bf26270 */
[----:B------:R-:W-:Y:S02]  /*13ae0*/  CS2R R34, SRZ ;  /* 0x0000000000227805 */ /* 0x000fe4000001ff00 */
[----:B------:R-:W-:Y:S02]  /*13af0*/  ISETP.GE.AND P2, PT, R169, UR4, PT ;  /* 0x00000004a9007c0c */ /* 0x000fe4000bf46270 */
[----:B------:R-:W-:Y:S02]  /*13b00*/  CS2R R36, SRZ ;  /* 0x0000000000247805 */ /* 0x000fe4000001ff00 */
        /* <DEDUP_REMOVED lines=9> */
[----:B------:R-:W-:Y:S01]  /*13ba0*/  CS2R R30, SRZ ;  /* 0x00000000001e7805 */ /* 0x000fe2000001ff00 */
[----:B------:R1:W5:Y:S04]  /*13bb0*/  @!P1 LDG.E.128 R32, desc[UR54][R56.64] ;  /* 0x0000003638209981 */ /* 0x000368000c1e1d00 */
[----:B------:R1:W5:Y:S04]  /*13bc0*/  @!P2 LDG.E.128 R36, desc[UR54][R56.64+0x20] ;  /* 0x000020363824a981 */ /* 0x000368000c1e1d00 */
[----:B------:R1:W5:Y:S04]  /*13bd0*/  @!P3 LDG.E.128 R40, desc[UR54][R56.64+0x40] ;  /* 0x000040363828b981 */ /* 0x000368000c1e1d00 */
[----:B------:R1:W5:Y:S04]  /*13be0*/  @!P1 LDG.E.128 R4, desc[UR54][R58.64] ;  /* 0x000000363a049981 */ /* 0x000368000c1e1d00 */
[----:B------:R1:W5:Y:S04]  /*13bf0*/  @!P2 LDG.E.128 R24, desc[UR54][R58.64+0x20] ;  /* 0x000020363a18a981 */ /* 0x000368000c1e1d00 */
[----:B------:R1:W5:Y:S02]  /*13c00*/  @!P3 LDG.E.128 R28, desc[UR54][R58.64+0x40] ;  /* 0x000040363a1cb981 */ /* 0x000364000c1e1d00 */
.L_x_555:
[----:B------:R-:W-:Y:S05]  /*13c10*/  BSYNC B1 ;  /* 0x0000000000017941 */ /* 0x000fea0003800000 */
.L_x_554:
[----:B------:R-:W-:-:S03]  /*13c20*/  UMOV UR4, 0xffffffff ;  /* 0xffffffff00047882 */ /* 0x000fc60000000000 */
[----:B------:R-:W-:Y:S05]  /*13c30*/  BRA.DIV UR4, `(.L_x_556) ;  /* 0x0000014604987947 */ /* 0x000fea000b800000 */
.L_x_758:
[----:B------:R-:W-:-:S03]  /*13c40*/  UMOV UR4, 0xffffffff ;  /* 0xffffffff00047882 */ /* 0x000fc60000000000 */
[----:B------:R-:W-:Y:S05]  /*13c50*/  BRA.DIV UR4, `(.L_x_557) ;  /* 0x0000014604b87947 */ /* 0x000fea000b800000 */
.L_x_761:
[----:B------:R-:W-:-:S03]  /*13c60*/  UMOV UR4, 0xffffffff ;  /* 0xffffffff00047882 */ /* 0x000fc60000000000 */
[----:B------:R-:W-:Y:S05]  /*13c70*/  BRA.DIV UR4, `(.L_x_558) ;  /* 0x0000014604d87947 */ /* 0x000fea000b800000 */
.L_x_764:
[----:B------:R-:W-:-:S03]  /*13c80*/  UMOV UR4, 0xffffffff ;  /* 0xffffffff00047882 */ /* 0x000fc60000000000 */
[----:B------:R-:W-:Y:S05]  /*13c90*/  BRA.DIV UR4, `(.L_x_559) ;  /* 0x0000014604f87947 */ /* 0x000fea000b800000 */
.L_x_767:
        /* <DEDUP_REMOVED lines=8> */
.L_x_768:
[----:B------:R-:W-:Y:S05]  /*13d20*/  BSYNC B1 ;  /* 0x0000000000017941 */ /* 0x000fea0003800000 */
.L_x_560:
[----:B------:R-:W-:Y:S05]  /*13d30*/  @P0 BRA `(.L_x_543) ;  /* 0x0000002c00d40947 */ /* 0x000fea0003800000 */
[----:B--2---:R-:W2:Y:S01]  /*13d40*/  LDC R3, c[0x0][0x3d4] ;  /* 0x0000f500ff037b82 */ /* 0x004ea20000000800 */
[----:B------:R-:W-:Y:S01]  /*13d50*/  BSSY B1, `(.L_x_562) ;  /* 0x00000fb000017945 */ /* 0x000fe20003800000 */
[-C--:B--2---:R-:W-:Y:S02]  /*13d60*/  ISETP.GE.AND P0, PT, R22, R3.reuse, PT ;  /* 0x000000031600720c */ /* 0x084fe40003f06270 */
[-C--:B------:R-:W-:Y:S02]  /*13d70*/  ISETP.GE.AND P1, PT, R169, R3.reuse, PT ;  /* 0x00000003a900720c */ /* 0x080fe40003f26270 */
[----:B------:R-:W-:-:S09]  /*13d80*/  ISETP.GE.AND P2, PT, R170, R3, PT ;  /* 0x00000003aa00720c */ /* 0x000fd20003f46270 */
[----:B------:R-:W-:Y:S05]  /*13d90*/  @P0 BRA `(.L_x_563) ;  /* 0x0000000c00d80947 */ /* 0x000fea0003800000 */
[----:B-----5:R-:W-:Y:S02]  /*13da0*/  SHF.R.U32.HI R0, RZ, 0x8, R32 ;  /* 0x00000008ff007819 */ /* 0x020fe40000011620 */
[----:B------:R-:W-:Y:S02]  /*13db0*/  LOP3.LUT R8, R32, 0xff, RZ, 0xc0, !PT ;  /* 0x000000ff20087812 */ /* 0x000fe400078ec0ff */
[----:B------:R-:W-:Y:S02]  /*13dc0*/  LOP3.LUT R9, R0, 0xff, RZ, 0xc0, !PT ;  /* 0x000000ff00097812 */ /* 0x000fe400078ec0ff */
[----:B------:R-:W-:Y:S02]  /*13dd0*/  LEA.HI R0, R3, R214, RZ, 0x1c ;  /* 0x000000d603007211 */ /* 0x000fe400078fe0ff */
[----:B------:R-:W-:Y:S02]  /*13de0*/  PRMT R21, R9, 0x7604, R8 ;  /* 0x0000760409157816 */ /* 0x000fe40000000008 */
[----:B------:R-:W-:-:S02]  /*13df0*/  SHF.R.U32.HI R13, RZ, 0x8, R34 ;  /* 0x00000008ff0d7819 */ /* 0x000fc40000011622 */
[----:B------:R-:W-:Y:S02]  /*13e00*/  SHF.R.S32.HI R9, RZ, 0x1f, R0 ;  /* 0x0000001fff097819 */ /* 0x000fe40000011400 */
[----:B------:R-:W-:Y:S02]  /*13e10*/  LOP3.LUT R12, R34, 0xff, RZ, 0xc0, !PT ;  /* 0x000000ff220c7812 */ /* 0x000fe400078ec0ff */
[----:B------:R-:W-:Y:S02]  /*13e20*/  LOP3.LUT R13, R13, 0xff, RZ, 0xc0, !PT ;  /* 0x000000ff0d0d7812 */ /* 0x000fe400078ec0ff */
[----:B------:R-:W-:Y:S02]  /*13e30*/  LEA.HI R8, R9, R0, RZ, 0x2 ;  /* 0x0000000009087211 */ /* 0x000fe400078f10ff */
[----:B------:R-:W-:Y:S02]  /*13e40*/  SHF.L.U32 R9, R0, 0x4, RZ ;  /* 0x0000000400097819 */ /* 0x000fe400000006ff */
[----:B------:R-:W-:Y:S01]  /*13e50*/  PRMT R47, R13, 0x7604, R12 ;  /* 0x000076040d2f7816 */ /* 0x000fe2000000000c */
[----:B------:R-:W-:Y:S01]  /*13e60*/  IMAD.SHL.U32 R8, R8, 0x800, RZ ;  /* 0x0000080008087824 */ /* 0x000fe200078e00ff */
[----:B------:R-:W-:-:S02]  /*13e70*/  SHF.R.U32.HI R13, RZ, 0x8, R35 ;  /* 0x00000008ff0d7819 */ /* 0x000fc40000011623 */
[----:B------:R-:W-:Y:S02]  /*13e80*/  LOP3.LUT R0, R172, 0x30, R9, 0xf8, !PT ;  /* 0x00000030ac007812 */ /* 0x000fe400078ef809 */
[----:B------:R-:W-:Y:S02]  /*13e90*/  SHF.R.U32.HI R11, RZ, 0x8, R33 ;  /* 0x00000008ff0b7819 */ /* 0x000fe40000011621 */
[----:B------:R-:W-:Y:S02]  /*13ea0*/  LOP3.LUT R9, R13, 0xff, RZ, 0xc0, !PT ;  /* 0x000000ff0d097812 */ /* 0x000fe400078ec0ff */
[----:B------:R-:W-:Y:S02]  /*13eb0*/  LOP3.LUT R0, R0, R173, RZ, 0x3c, !PT ;  /* 0x000000ad00007212 */ /* 0x000fe400078e3cff */
[----:B------:R-:W-:Y:S02]  /*13ec0*/  LOP3.LUT R13, R8, 0xffffe000, RZ, 0xc0, !PT ;  /* 0xffffe000080d7812 */ /* 0x000fe400078ec0ff */
[----:B------:R-:W-:-:S02]  /*13ed0*/  LOP3.LUT R10, R33, 0xff, RZ, 0xc0, !PT ;  /* 0x000000ff210a7812 */ /* 0x000fc400078ec0ff */
[----:B------:R-:W-:Y:S02]  /*13ee0*/  LOP3.LUT R11, R11, 0xff, RZ, 0xc0, !PT ;  /* 0x000000ff0b0b7812 */ /* 0x000fe400078ec0ff */
[----:B------:R-:W-:Y:S02]  /*13ef0*/  SHF.R.U32.HI R12, RZ, 0x8, R4 ;  /* 0x00000008ff0c7819 */ /* 0x000fe40000011604 */
[----:B------:R-:W-:Y:S02]  /*13f00*/  IADD3 R13, R0, R174, R13 ;  /* 0x000000ae000d7210 */ /* 0x000fe40007ffe00d */
[----:B------:R-:W-:Y:S02]  /*13f10*/  PRMT R20, R11, 0x7604, R10 ;  /* 0x000076040b147816 */ /* 0x000fe4000000000a */
[----:B------:R-:W-:Y:S01]  /*13f20*/  LOP3.LUT R10, R35, 0xff, RZ, 0xc0, !PT ;  /* 0x000000ff230a7812 */ /* 0x000fe200078ec0ff */
[----:B------:R-:W-:Y:S01]  /*13f30*/  IMAD.IADD R0, R18, 0x1, R13 ;  /* 0x0000000112007824 */ /* 0x000fe200078e020d */
[----:B------:R-:W-:-:S02]  /*13f40*/  LOP3.LUT R11, R4, 0xff, RZ, 0xc0, !PT ;  /* 0x000000ff040b7812 */ /* 0x000fc400078ec0ff */
[----:B------:R-:W-:Y:S02]  /*13f50*/  LOP3.LUT R12, R12, 0xff, RZ, 0xc0, !PT ;  /* 0x000000ff0c0c7812 */ /* 0x000fe400078ec0ff */
[----:B------:R-:W-:Y:S02]  /*13f60*/  PRMT R44, R9, 0x7604, R10 ;  /* 0x00007604092c7816 */ /* 0x000fe4000000000a */
[----:B------:R-:W-:Y:S02]  /*13f70*/  PRMT R51, R12, 0x7604, R11 ;  /* 0x000076040c337816 */ /* 0x000fe4000000000b */
[----:B------:R-:W2:Y:S01]  /*13f80*/  LDS.128 R8, [R218+0x14400] ;  /* 0x01440000da087984 */ /* 0x000ea20000000c00 */
[----:B------:R-:W-:Y:S02]  /*13f90*/  SHF.R.U32.HI R46, RZ, 0x8, R5 ;  /* 0x00000008ff2e7819 */ /* 0x000fe40000011605 */
[----:B------:R-:W-:Y:S01]  /*13fa0*/  LOP3.LUT R45, R5, 0xff, RZ, 0xc0, !PT ;  /* 0x000000ff052d7812 */ /* 0x000fe200078ec0ff */
[----:B------:R-:W3:Y:S01]  /*13fb0*/  LDS.128 R12, [R0+0x14400] ;  /* 0x01440000000c7984 */ /* 0x000ee20000000c00 */
[----:B------:R-:W-:-:S02]  /*13fc0*/  SHF.R.U32.HI R49, RZ, 0x8, R6 ;  /* 0x00000008ff317819 */ /* 0x000fc40000011606 */
[----:B------:R-:W-:Y:S02]  /*13fd0*/  LOP3.LUT R46, R46, 0xff, RZ, 0xc0, !PT ;  /* 0x000000ff2e2e7812 */ /* 0x000fe400078ec0ff */
[----:B------:R-:W-:Y:S02]  /*13fe0*/  SHF.R.U32.HI R55, RZ, 0x10, R5 ;  /* 0x00000010ff377819 */ /* 0x000fe40000011605 */
[----:B------:R-:W-:Y:S02]  /*13ff0*/  LOP3.LUT R48, R6, 0xff, RZ, 0xc0, !PT ;  /* 0x000000ff06307812 */ /* 0x000fe400078ec0ff */
[----:B------:R-:W-:Y:S01]  /*14000*/  LOP3.LUT R49, R49, 0xff, RZ, 0xc0, !PT ;  /* 0x000000ff31317812 */ /* 0x000fe200078ec0ff */
[----:B------:R-:W-:Y:S01]  /*14010*/  IMAD.U32 R55, R55, 0x10000, RZ ;  /* 0x0001000037377824 */ /* 0x000fe200078e00ff */
[----:B------:R-:W-:Y:S02]  /*14020*/  PRMT R46, R46, 0x7604, R45 ;  /* 0x000076042e2e7816 */ /* 0x000fe4000000002d */
[----:B------:R-:W-:-:S02]  /*14030*/  SHF.R.U32.HI R45, RZ, 0x10, R33 ;  /* 0x00000010ff2d7819 */ /* 0x000fc40000011621 */
[----:B------:R-:W-:Y:S02]  /*14040*/  SHF.R.U32.HI R53, RZ, 0x8, R7 ;  /* 0x00000008ff357819 */ /* 0x000fe40000011607 */
[----:B-1----:R-:W-:Y:S01]  /*14050*/  PRMT R57, R49, 0x7604, R48 ;  /* 0x0000760431397816 */ /* 0x002fe20000000030 */
[----:B------:R-:W-:Y:S01]  /*14060*/  IMAD.U32 R45, R45, 0x10000, RZ ;  /* 0x000100002d2d7824 */ /* 0x000fe200078e00ff */
[----:B------:R-:W-:Y:S02]  /*14070*/  SHF.R.U32.HI R49, RZ, 0x10, R35 ;  /* 0x00000010ff317819 */ /* 0x000fe40000011623 */
[----:B------:R-:W-:Y:S02]  /*14080*/  LOP3.LUT R21, R21, 0xff0000, R32, 0xf8, !PT ;  /* 0x00ff000015157812 */ /* 0x000fe400078ef820 */
[----:B------:R-:W-:Y:S02]  /*14090*/  LOP3.LUT R52, R7, 0xff, RZ, 0xc0, !PT ;  /* 0x000000ff07347812 */ /* 0x000fe400078ec0ff */
[----:B------:R-:W-:-:S02]  /*140a0*/  LOP3.LUT R53, R53, 0xff, RZ, 0xc0, !PT ;  /* 0x000000ff35357812 */ /* 0x000fc400078ec0ff */
[----:B------:R-:W-:Y:S02]  /*140b0*/  SHF.L.U32 R49, R49, 0x10, RZ ;  /* 0x0000001031317819 */ /* 0x000fe400000006ff */
[----:B------:R-:W-:Y:S02]  /*140c0*/  LOP3.LUT R55, R46, 0xff0000, R55, 0xf8, !PT ;  /* 0x00ff00002e377812 */ /* 0x000fe400078ef837 */
[----:B------:R-:W-:Y:S02]  /*140d0*/  SHF.R.U32.HI R59, RZ, 0x10, R7 ;  /* 0x00000010ff3b7819 */ /* 0x000fe40000011607 */
[----:B------:R-:W-:Y:S02]  /*140e0*/  LOP3.LUT R46, R21, 0xff000000, R32, 0xf8, !PT ;  /* 0xff000000152e7812 */ /* 0x000fe400078ef820 */
[----:B------:R-:W-:Y:S01]  /*140f0*/  LOP3.LUT R45, R20, 0xff0000, R45, 0xf8, !PT ;  /* 0x00ff0000142d7812 */ /* 0x000fe200078ef82d */
[----:B------:R-:W-:Y:S01]  /*14100*/  IMAD.U32 R59, R59, 0x10000, RZ ;  /* 0x000100003b3b7824 */ /* 0x000fe200078e00ff */
[----:B------:R-:W-:-:S02]  /*14110*/  LOP3.LUT R21, R51, 0xff0000, R4, 0xf8, !PT ;  /* 0x00ff000033157812 */ /* 0x000fc400078ef804 */
[----:B------:R-:W-:Y:S02]  /*14120*/  PRMT R52, R53, 0x7604, R52 ;  /* 0x0000760435347816 */ /* 0x000fe40000000034 */
[----:B------:R-:W-:Y:S02]  /*14130*/  LOP3.LUT R53, R44, 0xff0000, R49, 0xf8, !PT ;  /* 0x00ff00002c357812 */ /* 0x000fe400078ef831 */
[----:B------:R-:W-:Y:S02]  /*14140*/  LOP3.LUT R49, R47, 0xff0000, R34, 0xf8, !PT ;  /* 0x00ff00002f317812 */ /* 0x000fe400078ef822 */
[----:B------:R-:W-:Y:S02]  /*14150*/  LOP3.LUT R55, R55, 0xff000000, R5, 0xf8, !PT ;  /* 0xff00000037377812 */ /* 0x000fe400078ef805 */
[----:B------:R-:W-:Y:S02]  /*14160*/  LOP3.LUT R47, R45, 0xff000000, R33, 0xf8, !PT ;  /* 0xff0000002d2f7812 */ /* 0x000fe400078ef821 */
[----:B------:R-:W-:-:S02]  /*14170*/  LOP3.LUT R54, R21, 0xff000000, R4, 0xf8, !PT ;  /* 0xff00000015367812 */ /* 0x000fc400078ef804 */
[-C--:B--2---:R-:W-:Y:S02]  /*14180*/  F2FP.F16.E4M3.UNPACK_B R21, R11.reuse ;  /* 0x0000000bff15723e */ /* 0x084fe400020006ff */
[----:B------:R-:W-:Y:S02]  /*14190*/  F2FP.F16.E4M3.UNPACK_B R32, R11.H1 ;  /* 0x0000000bff20723e */ /* 0x000fe400030006ff */
[----:B------:R-:W-:Y:S02]  /*141a0*/  LOP3.LUT R57, R57, 0xff0000, R6, 0xf8, !PT ;  /* 0x00ff000039397812 */ /* 0x000fe400078ef806 */
[-C--:B------:R-:W-:Y:S02]  /*141b0*/  F2FP.F16.E4M3.UNPACK_B R11, R10.reuse ;  /* 0x0000000aff0b723e */ /* 0x080fe400020006ff */
[----:B------:R-:W-:Y:S02]  /*141c0*/  F2FP.F16.E4M3.UNPACK_B R20, R10.H1 ;  /* 0x0000000aff14723e */ /* 0x000fe400030006ff */
[----:B------:R-:W-:-:S02]  /*141d0*/  F2FP.F16.E4M3.UNPACK_B R56, R55 ;  /* 0x00000037ff38723e */ /* 0x000fc400020006ff */
[----:B---3--:R-:W-:Y:S02]  /*141e0*/  F2FP.F16.E4M3.UNPACK_B R10, R13 ;  /* 0x0000000dff0a723e */ /* 0x008fe400020006ff */
[----:B------:R-:W-:Y:S01]  /*141f0*/  F2FP.F16.E4M3.UNPACK_B R48, R47 ;  /* 0x0000002fff30723e */ /* 0x000fe200020006ff */
[----:B------:R-:W-:Y:S01]  /*14200*/  HADD2.F32 R58, -RZ, R56.H0_H0 ;  /* 0x20000038ff3a7230 */ /* 0x000fe20000004100 */
[----:B------:R-:W-:Y:S01]  /*14210*/  LOP3.LUT R61, R52, 0xff0000, R59, 0xf8, !PT ;  /* 0x00ff0000343d7812 */ /* 0x000fe200078ef83b */
[----:B------:R-:W-:Y:S01]  /*14220*/  HADD2.F32 R5, -RZ, R10.H0_H0 ;  /* 0x2000000aff057230 */ /* 0x000fe20000004100 */
[----:B------:R-:W-:Y:S01]  /*14230*/  LOP3.LUT R59, R57, 0xff000000, R6, 0xf8, !PT ;  /* 0xff000000393b7812 */ /* 0x000fe200078ef806 */
[----:B------:R-:W-:Y:S01]  /*14240*/  HADD2.F32 R52, -RZ, R48.H0_H0 ;  /* 0x20000030ff347230 */ /* 0x000fe20000004100 */
[-C--:B------:R-:W-:Y:S01]  /*14250*/  F2FP.F16.E4M3.UNPACK_B R6, R9.reuse ;  /* 0x00000009ff06723e */ /* 0x080fe200020006ff */
[----:B------:R-:W-:Y:S01]  /*14260*/  HADD2.F32 R57, -RZ, R56.H1_H1 ;  /* 0x30000038ff397230 */ /* 0x000fe20000004100 */
[----:B------:R-:W-:Y:S01]  /*14270*/  LOP3.LUT R61, R61, 0xff000000, R7, 0xf8, !PT ;  /* 0xff0000003d3d7812 */ /* 0x000fe200078ef807 */
[C---:B------:R-:W-:Y:S01]  /*14280*/  FMUL.FTZ R60, R5.reuse, R58 ;  /* 0x0000003a053c7220 */ /* 0x040fe20000410000 */
[----:B------:R-:W-:Y:S01]  /*14290*/  F2FP.F16.E4M3.UNPACK_B R7, R9.H1 ;  /* 0x00000009ff07723e */ /* 0x000fe200030006ff */
[--C-:B------:R-:W-:Y:S01]  /*142a0*/  HADD2.F32 R9, -RZ, R6.reuse.H0_H0 ;  /* 0x20000006ff097230 */ /* 0x100fe20000004100 */
[-C--:B------:R-:W-:Y:S01]  /*142b0*/  F2FP.F16.E4M3.UNPACK_B R44, R15.reuse ;  /* 0x0000000fff2c723e */ /* 0x080fe200020006ff */
[----:B------:R-:W-:Y:S01]  /*142c0*/  HADD2.F32 R6, -RZ, R6.H1_H1 ;  /* 0x30000006ff067230 */ /* 0x000fe20000004100 */
[----:B------:R-:W-:Y:S01]  /*142d0*/  F2FP.F16.E4M3.UNPACK_B R45, R15.H1 ;  /* 0x0000000fff2d723e */ /* 0x000fe200030006ff */
[-C--:B------:R-:W-:Y:S01]  /*142e0*/  FMUL.FTZ R15, R5, R52.reuse ;  /* 0x00000034050f7220 */ /* 0x080fe20000410000 */
[----:B------:R-:W-:Y:S01]  /*142f0*/  F2FP.F16.E4M3.UNPACK_B R33, R13.H1 ;  /* 0x0000000dff21723e */ /* 0x000fe200030006ff */
[C---:B------:R-:W-:Y:S01]  /*14300*/  FFMA.FTZ R5, R9.reuse, R52, -R60 ;  /* 0x0000003409057223 */ /* 0x040fe2000001083c */
[----:B------:R-:W-:Y:S01]  /*14310*/  F2FP.F16.E4M3.UNPACK_B R55, R55.H1 ;  /* 0x00000037ff37723e */ /* 0x000fe200030006ff */
[----:B------:R-:W-:Y:S01]  /*14320*/  FFMA.FTZ R9, R9, R58, R15 ;  /* 0x0000003a09097223 */ /* 0x000fe2000001000f */
[----:B------:R-:W-:Y:S01]  /*14330*/  F2FP.F16.E4M3.UNPACK_B R47, R47.H1 ;  /* 0x0000002fff2f723e */ /* 0x000fe200030006ff */
[----:B------:R-:W-:Y:S01]  /*14340*/  HADD2.F32 R15, -RZ, R33.H0_H0 ;  /* 0x20000021ff0f7230 */ /* 0x000fe20000004100 */
[----:B------:R-:W-:Y:S01]  /*14350*/  LOP3.LUT R51, R49, 0xff000000, R34, 0xf8, !PT ;  /* 0xff00000031337812 */ /* 0x000fe200078ef822 */
[----:B------:R-:W-:Y:S01]  /*14360*/  HADD2.F32 R49, -RZ, R48.H1_H1 ;  /* 0x30000030ff317230 */ /* 0x000fe20000004100 */
[----:B------:R-:W-:Y:S01]  /*14370*/  LOP3.LUT R53, R53, 0xff000000, R35, 0xf8, !PT ;  /* 0xff00000035357812 */ /* 0x000fe200078ef823 */
[----:B------:R-:W-:Y:S01]  /*14380*/  HADD2.F32 R52, -RZ, R55.H0_H0 ;  /* 0x20000037ff347230 */ /* 0x000fe20000004100 */
[-C--:B------:R-:W-:Y:S01]  /*14390*/  F2FP.F16.E4M3.UNPACK_B R34, R14.reuse ;  /* 0x0000000eff22723e */ /* 0x080fe200020006ff */
[----:B------:R-:W-:Y:S01]  /*143a0*/  HADD2.F32 R48, -RZ, R47.H0_H0 ;  /* 0x2000002fff307230 */ /* 0x000fe20000004100 */
[----:B------:R-:W-:Y:S01]  /*143b0*/  F2FP.F16.E4M3.UNPACK_B R35, R14.H1 ;  /* 0x0000000eff23723e */ /* 0x000fe200030006ff */
[----:B------:R-:W-:-:S02]  /*143c0*/  HADD2.F32 R14, -RZ, R10.H1_H1 ;  /* 0x3000000aff0e7230 */ /* 0x000fc40000004100 */
[C---:B------:R-:W-:Y:S01]  /*143d0*/  FMUL.FTZ R65, R15.reuse, R52 ;  /* 0x000000340f417220 */ /* 0x040fe20000410000 */
[----:B------:R-:W-:Y:S02]  /*143e0*/  HADD2.F32 R10, -RZ, R7.H0_H0 ;  /* 0x20000007ff0a7230 */ /* 0x000fe40000004100 */
[-C--:B------:R-:W-:Y:S01]  /*143f0*/  FMUL.FTZ R15, R15, R48.reuse ;  /* 0x000000300f0f7220 */ /* 0x080fe20000410000 */
[----:B------:R-:W-:Y:S02]  /*14400*/  HADD2.F32 R33, -RZ, R33.H1_H1 ;  /* 0x30000021ff217230 */ /* 0x000fe40000004100 */
[C---:B------:R-:W-:Y:S01]  /*14410*/  FMUL.FTZ R63, R14.reuse, R57 ;  /* 0x000000390e3f7220 */ /* 0x040fe20000410000 */
[-C--:B------:R-:W-:Y:S01]  /*14420*/  FMUL.FTZ R14, R14, R49.reuse ;  /* 0x000000310e0e7220 */ /* 0x080fe20000410000 */
[C---:B------:R-:W-:Y:S01]  /*14430*/  FFMA.FTZ R65, R10.reuse, R48, -R65 ;  /* 0x000000300a417223 */ /* 0x040fe20000010841 */
[----:B------:R-:W-:Y:S01]  /*14440*/  FFMA.FTZ R52, R10, R52, R15 ;  /* 0x000000340a347223 */ /* 0x000fe2000001000f */
[C---:B------:R-:W-:Y:S01]  /*14450*/  FFMA.FTZ R56, R6.reuse, R49, -R63 ;  /* 0x0000003106387223 */ /* 0x040fe2000001083f */
[----:B------:R-:W-:Y:S01]  /*14460*/  F2FP.F16.E4M3.UNPACK_B R49, R61 ;  /* 0x0000003dff31723e */ /* 0x000fe200020006ff */
[----:B------:R-:W-:Y:S01]  /*14470*/  FFMA.FTZ R58, R6, R57, R14 ;  /* 0x00000039063a7223 */ /* 0x000fe2000001000e */
[----:B------:R-:W-:Y:S01]  /*14480*/  HADD2.F32 R48, -RZ, R55.H1_H1 ;  /* 0x30000037ff307230 */ /* 0x000fe20000004100 */
[----:B------:R-:W-:Y:S01]  /*14490*/  F2FP.F16.E4M3.UNPACK_B R15, R53 ;  /* 0x00000035ff0f723e */ /* 0x000fe200020006ff */
[----:B------:R-:W-:Y:S01]  /*144a0*/  HADD2.F32 R14, -RZ, R47.H1_H1 ;  /* 0x3000002fff0e7230 */ /* 0x000fe20000004100 */
[----:B------:R-:W-:Y:S01]  /*144b0*/  F2FP.F16.E4M3.UNPACK_B R61, R61.H1 ;  /* 0x0000003dff3d723e */ /* 0x000fe200030006ff */
[----:B------:R-:W-:-:S02]  /*144c0*/  HADD2.F32 R55, -RZ, R49.H0_H0 ;  /* 0x20000031ff377230 */ /* 0x000fc40000004100 */
[C---:B------:R-:W-:Y:S01]  /*144d0*/  FMUL.FTZ R60, R33.reuse, R48 ;  /* 0x00000030213c7220 */ /* 0x040fe20000410000 */
[----:B------:R-:W-:Y:S02]  /*144e0*/  HADD2.F32 R10, -RZ, R44.H0_H0 ;  /* 0x2000002cff0a7230 */ /* 0x000fe40000004100 */
[-C--:B------:R-:W-:Y:S01]  /*144f0*/  FMUL.FTZ R33, R33, R14.reuse ;  /* 0x0000000e21217220 */ /* 0x080fe20000410000 */
[----:B------:R-:W-:Y:S01]  /*14500*/  HADD2.F32 R7, -RZ, R7.H1_H1 ;  /* 0x30000007ff077230 */ /* 0x000fe20000004100 */
[----:B------:R-:W-:Y:S01]  /*14510*/  F2FP.F16.E4M3.UNPACK_B R53, R53.H1 ;  /* 0x00000035ff35723e */ /* 0x000fe200030006ff */
[----:B------:R-:W-:Y:S02]  /*14520*/  HADD2.F32 R47, -RZ, R15.H0_H0 ;  /* 0x2000000fff2f7230 */ /* 0x000fe40000004100 */
[C---:B------:R-:W-:Y:S01]  /*14530*/  FMUL.FTZ R63, R10.reuse, R55 ;  /* 0x000000370a3f7220 */ /* 0x040fe20000410000 */
[----:B------:R-:W-:Y:S02]  /*14540*/  HADD2.F32 R6, -RZ, R21.H0_H0 ;  /* 0x20000015ff067230 */ /* 0x000fe40000004100 */
[C---:B------:R-:W-:Y:S01]  /*14550*/  FFMA.FTZ R60, R7.reuse, R14, -R60 ;  /* 0x0000000e073c7223 */ /* 0x040fe2000001083c */
[----:B------:R-:W-:Y:S01]  /*14560*/  FFMA.FTZ R57, R7, R48, R33 ;  /* 0x0000003007397223 */ /* 0x000fe20000010021 */
[----:B------:R-:W-:Y:S01]  /*14570*/  FMUL.FTZ R10, R10, R47 ;  /* 0x0000002f0a0a7220 */ /* 0x000fe20000410000 */
[----:B------:R-:W-:-:S02]  /*14580*/  HADD2.F32 R14, -RZ, R61.H0_H0 ;  /* 0x2000003dff0e7230 */ /* 0x000fc40000004100 */
[C---:B------:R-:W-:Y:S01]  /*14590*/  FFMA.FTZ R63, R6.reuse, R47, -R63 ;  /* 0x0000002f063f7223 */ /* 0x040fe2000001083f */
[----:B------:R-:W-:Y:S02]  /*145a0*/  HADD2.F32 R7, -RZ, R45.H0_H0 ;  /* 0x2000002dff077230 */ /* 0x000fe40000004100 */
[----:B------:R-:W-:Y:S01]  /*145b0*/  FFMA.FTZ R55, R6, R55, R10 ;  /* 0x0000003706377223 */ /* 0x000fe2000001000a */
[----:B------:R-:W-:Y:S01]  /*145c0*/  HADD2.F32 R49, -RZ, R49.H1_H1 ;  /* 0x30000031ff317230 */ /* 0x000fe20000004100 */
[----:B------:R-:W-:Y:S01]  /*145d0*/  F2FP.F16.E4M3.UNPACK_B R13, R12 ;  /* 0x0000000cff0d723e */ /* 0x000fe200020006ff */
[----:B------:R-:W-:Y:S02]  /*145e0*/  HADD2.F32 R44, -RZ, R44.H1_H1 ;  /* 0x3000002cff2c7230 */ /* 0x000fe40000004100 */
[----:B------:R-:W-:Y:S01]  /*145f0*/  FMUL.FTZ R33, R7, R14 ;  /* 0x0000000e07217220 */ /* 0x000fe20000410000 */
[----:B------:R-:W-:Y:S01]  /*14600*/  HADD2.F32 R10, -RZ, R53.H0_H0 ;  /* 0x20000035ff0a7230 */ /* 0x000fe20000004100 */
[----:B------:R-:W-:Y:S01]  /*14610*/  F2FP.F16.E4M3.UNPACK_B R12, R12.H1 ;  /* 0x0000000cff0c723e */ /* 0x000fe200030006ff */
[----:B------:R-:W-:-:S02]  /*14620*/  HADD2.F32 R6, -RZ, R32.H0_H0 ;  /* 0x20000020ff067230 */ /* 0x000fc40000004100 */
[----:B------:R-:W-:Y:S01]  /*14630*/  FMUL.FTZ R48, R44, R49 ;  /* 0x000000312c307220 */ /* 0x000fe20000410000 */
[----:B------:R-:W-:Y:S02]  /*14640*/  HADD2.F32 R15, -RZ, R15.H1_H1 ;  /* 0x3000000fff0f7230 */ /* 0x000fe40000004100 */
[-C--:B------:R-:W-:Y:S01]  /*14650*/  FMUL.FTZ R7, R7, R10.reuse ;  /* 0x0000000a07077220 */ /* 0x080fe20000410000 */
[----:B------:R-:W-:Y:S02]  /*14660*/  HADD2.F32 R21, -RZ, R21.H1_H1 ;  /* 0x30000015ff157230 */ /* 0x000fe40000004100 */
[----:B------:R-:W-:Y:S01]  /*14670*/  FFMA.FTZ R64, R6, R10, -R33 ;  /* 0x0000000a06407223 */ /* 0x000fe20000010821 */
[----:B------:R-:W-:Y:S01]  /*14680*/  F2FP.F16.E4M3.UNPACK_B R10, R46.H1 ;  /* 0x0000002eff0a723e */ /* 0x000fe200030006ff */
[-C--:B------:R-:W-:Y:S01]  /*14690*/  FMUL.FTZ R44, R44, R15.reuse ;  /* 0x0000000f2c2c7220 */ /* 0x080fe20000410000 */
[-C--:B------:R-:W-:Y:S01]  /*146a0*/  F2FP.F16.E4M3.UNPACK_B R4, R8.reuse ;  /* 0x00000008ff04723e */ /* 0x080fe200020006ff */
[----:B------:R-:W-:Y:S01]  /*146b0*/  FFMA.FTZ R48, R21, R15, -R48 ;  /* 0x0000000f15307223 */ /* 0x000fe20000010830 */
[----:B------:R-:W-:Y:S01]  /*146c0*/  F2FP.F16.E4M3.UNPACK_B R8, R8.H1 ;  /* 0x00000008ff08723e */ /* 0x000fe200030006ff */
[----:B------:R-:W-:Y:S01]  /*146d0*/  FFMA.FTZ R66, R6, R14, R7 ;  /* 0x0000000e06427223 */ /* 0x000fe20000010007 */
[----:B------:R-:W-:Y:S01]  /*146e0*/  F2FP.F16.E4M3.UNPACK_B R15, R54.H1 ;  /* 0x00000036ff0f723e */ /* 0x000fe200030006ff */
[----:B------:R-:W-:-:S02]  /*146f0*/  HADD2.F32 R7, -RZ, R12.H0_H0 ;  /* 0x2000000cff077230 */ /* 0x000fc40000004100 */
[----:B------:R-:W-:Y:S01]  /*14700*/  FFMA.FTZ R62, R21, R49, R44 ;  /* 0x00000031153e7223 */ /* 0x000fe2000001002c */
[----:B------:R-:W-:Y:S01]  /*14710*/  HADD2.F32 R14, -RZ, R10.H0_H0 ;  /* 0x2000000aff0e7230 */ /* 0x000fe20000004100 */
[----:B------:R-:W-:Y:S01]  /*14720*/  F2FP.F16.E4M3.UNPACK_B R54, R54 ;  /* 0x00000036ff36723e */ /* 0x000fe200020006ff */
[----:B------:R-:W-:Y:S01]  /*14730*/  HADD2.F32 R21, -RZ, R15.H0_H0 ;  /* 0x2000000fff157230 */ /* 0x000fe20000004100 */
[----:B------:R-:W-:Y:S01]  /*14740*/  F2FP.F16.E4M3.UNPACK_B R46, R46 ;  /* 0x0000002eff2e723e */ /* 0x000fe200020006ff */
[----:B------:R-:W-:Y:S02]  /*14750*/  HADD2.F32 R6, -RZ, R8.H0_H0 ;  /* 0x20000008ff067230 */ /* 0x000fe40000004100 */
[C---:B------:R-:W-:Y:S01]  /*14760*/  FMUL.FTZ R44, R7.reuse, R14 ;  /* 0x0000000e072c7220 */ /* 0x040fe20000410000 */
[----:B------:R-:W-:Y:S02]  /*14770*/  HADD2.F32 R61, -RZ, R61.H1_H1 ;  /* 0x3000003dff3d7230 */ /* 0x000fe40000004100 */
[----:B------:R-:W-:Y:S01]  /*14780*/  FMUL.FTZ R33, R7, R21 ;  /* 0x0000001507217220 */ /* 0x000fe20000410000 */
[----:B------:R-:W-:-:S02]  /*14790*/  HADD2.F32 R45, -RZ, R45.H1_H1 ;  /* 0x3000002dff2d7230 */ /* 0x000fc40000004100 */
[C---:B------:R-:W-:Y:S01]  /*147a0*/  FFMA.FTZ R44, R6.reuse, R21, R44 ;  /* 0x00000015062c7223 */ /* 0x040fe2000001002c */
[----:B------:R-:W-:Y:S02]  /*147b0*/  HADD2.F32 R21, -RZ, R15.H1_H1 ;  /* 0x3000000fff157230 */ /* 0x000fe40000004100 */
[----:B------:R-:W-:Y:S01]  /*147c0*/  FFMA.FTZ R14, R6, R14, -R33 ;  /* 0x0000000e060e7223 */ /* 0x000fe20000010821 */
[----:B------:R-:W-:Y:S02]  /*147d0*/  HADD2.F32 R12, -RZ, R12.H1_H1 ;  /* 0x3000000cff0c7230 */ /* 0x000fe40000004100 */
[----:B------:R-:W-:Y:S01]  /*147e0*/  FMUL.FTZ R47, R45, R61 ;  /* 0x0000003d2d2f7220 */ /* 0x000fe20000410000 */
[----:B------:R-:W-:Y:S01]  /*147f0*/  HADD2.F32 R15, -RZ, R10.H1_H1 ;  /* 0x3000000aff0f7230 */ /* 0x000fe20000004100 */
[----:B------:R-:W-:Y:S01]  /*14800*/  F2FP.SATFINITE.E4M3.F32.PACK_AB_MERGE_C R60, R60, R65, RZ ;  /* 0x000000413c3c723e */ /* 0x000fe200048070ff */
[----:B------:R-:W-:Y:S02]  /*14810*/  HADD2.F32 R53, -RZ, R53.H1_H1 ;  /* 0x30000035ff357230 */ /* 0x000fe40000004100 */
[----:B------:R-:W-:Y:S01]  /*14820*/  FMUL.FTZ R33, R12, R21 ;  /* 0x000000150c217220 */ /* 0x000fe20000410000 */
[----:B------:R-:W-:-:S02]  /*14830*/  HADD2.F32 R32, -RZ, R32.H1_H1 ;  /* 0x30000020ff207230 */ /* 0x000fc40000004100 */
[----:B------:R-:W-:Y:S01]  /*14840*/  FMUL.FTZ R12, R12, R15 ;  /* 0x0000000f0c0c7220 */ /* 0x000fe20000410000 */
[----:B------:R-:W-:Y:S02]  /*14850*/  HADD2.F32 R8, -RZ, R8.H1_H1 ;  /* 0x30000008ff087230 */ /* 0x000fe40000004100 */
[-C--:B------:R-:W-:Y:S01]  /*14860*/  FMUL.FTZ R68, R45, R53.reuse ;  /* 0x000000352d447220 */ /* 0x080fe20000410000 */
[----:B------:R-:W-:Y:S02]  /*14870*/  HADD2.F32 R10, -RZ, R54.H0_H0 ;  /* 0x20000036ff0a7230 */ /* 0x000fe40000004100 */
[----:B------:R-:W-:Y:S01]  /*14880*/  FFMA.FTZ R67, R32, R53, -R47 ;  /* 0x0000003520437223 */ /* 0x000fe2000001082f */
[----:B------:R-:W-:Y:S02]  /*14890*/  HADD2.F32 R7, -RZ, R13.H0_H0 ;  /* 0x2000000dff077230 */ /* 0x000fe40000004100 */
[C---:B------:R-:W-:Y:S01]  /*148a0*/  FFMA.FTZ R45, R8.reuse, R15, -R33 ;  /* 0x0000000f082d7223 */ /* 0x040fe20000010821 */
[----:B------:R-:W-:Y:S01]  /*148b0*/  FFMA.FTZ R47, R8, R21, R12 ;  /* 0x00000015082f7223 */ /* 0x000fe2000001000c */
[----:B------:R-:W-:-:S02]  /*148c0*/  HADD2.F32 R8, -RZ, R46.H0_H0 ;  /* 0x2000002eff087230 */ /* 0x000fc40000004100 */
[----:B------:R-:W-:Y:S01]  /*148d0*/  FFMA.FTZ R61, R32, R61, R68 ;  /* 0x0000003d203d7223 */ /* 0x000fe20000010044 */
[----:B------:R-:W-:Y:S02]  /*148e0*/  HADD2.F32 R6, -RZ, R4.H0_H0 ;  /* 0x20000004ff067230 */ /* 0x000fe40000004100 */
[C---:B------:R-:W-:Y:S01]  /*148f0*/  FMUL.FTZ R15, R7.reuse, R10 ;  /* 0x0000000a070f7220 */ /* 0x040fe20000410000 */
[----:B------:R-:W-:Y:S02]  /*14900*/  HADD2.F32 R54, -RZ, R54.H1_H1 ;  /* 0x30000036ff367230 */ /* 0x000fe40000004100 */
[-C--:B------:R-:W-:Y:S01]  /*14910*/  FMUL.FTZ R7, R7, R8.reuse ;  /* 0x0000000807077220 */ /* 0x080fe20000410000 */
[----:B------:R-:W-:Y:S02]  /*14920*/  HADD2.F32 R13, -RZ, R13.H1_H1 ;  /* 0x3000000dff0d7230 */ /* 0x000fe40000004100 */
[----:B------:R-:W-:Y:S01]  /*14930*/  FFMA.FTZ R12, R6, R8, -R15 ;  /* 0x00000008060c7223 */ /* 0x000fe2000001080f */
[----:B------:R-:W-:Y:S01]  /*14940*/  HADD2.F32 R46, -RZ, R46.H1_H1 ;  /* 0x3000002eff2e7230 */ /* 0x000fe20000004100 */
[----:B------:R-:W-:Y:S01]  /*14950*/  F2FP.F16.E4M3.UNPACK_B R8, R59.H1 ;  /* 0x0000003bff08723e */ /* 0x000fe200030006ff */
[----:B------:R-:W-:-:S02]  /*14960*/  HADD2.F32 R4, -RZ, R4.H1_H1 ;  /* 0x30000004ff047230 */ /* 0x000fc40000004100 */
[C---:B------:R-:W-:Y:S01]  /*14970*/  FMUL.FTZ R15, R13.reuse, R54 ;  /* 0x000000360d0f7220 */ /* 0x040fe20000410000 */
[----:B------:R-:W-:Y:S01]  /*14980*/  FFMA.FTZ R10, R6, R10, R7 ;  /* 0x0000000a060a7223 */ /* 0x000fe20000010007 */
[----:B------:R-:W-:Y:S01]  /*14990*/  F2FP.F16.E4M3.UNPACK_B R7, R51.H1 ;  /* 0x00000033ff07723e */ /* 0x000fe200030006ff */
[-C--:B------:R-:W-:Y:S01]  /*149a0*/  FMUL.FTZ R13, R13, R46.reuse ;  /* 0x0000002e0d0d7220 */ /* 0x080fe20000410000 */
[C---:B------:R-:W-:Y:S01]  /*149b0*/  FFMA.FTZ R21, R4.reuse, R46, -R15 ;  /* 0x0000002e04157223 */ /* 0x040fe2000001080f */
[----:B------:R-:W-:Y:S01]  /*149c0*/  HADD2.F32 R15, -RZ, R8.H0_H0 ;  /* 0x20000008ff0f7230 */ /* 0x000fe20000004100 */
[----:B------:R-:W-:Y:S01]  /*149d0*/  F2FP.F16.E4M3.UNPACK_B R59, R59 ;  /* 0x0000003bff3b723e */ /* 0x000fe200020006ff */
[----:B------:R-:W-:Y:S02]  /*149e0*/  HADD2.F32 R6, -RZ, R35.H0_H0 ;  /* 0x20000023ff067230 */ /* 0x000fe40000004100 */
[----:B------:R-:W-:Y:S01]  /*149f0*/  FFMA.FTZ R33, R4, R54, R13 ;  /* 0x0000003604217223 */ /* 0x000fe2000001000d */
[----:B------:R-:W-:Y:S01]  /*14a00*/  HADD2.F32 R13, -RZ, R7.H0_H0 ;  /* 0x20000007ff0d7230 */ /* 0x000fe20000004100 */
[----:B------:R-:W-:Y:S01]  /*14a10*/  F2FP.F16.E4M3.UNPACK_B R51, R51 ;  /* 0x00000033ff33723e */ /* 0x000fe200020006ff */
[----:B------:R-:W-:-:S02]  /*14a20*/  HADD2.F32 R4, -RZ, R20.H0_H0 ;  /* 0x20000014ff047230 */ /* 0x000fc40000004100 */
[C---:B------:R-:W-:Y:S01]  /*14a30*/  FMUL.FTZ R49, R6.reuse, R15 ;  /* 0x0000000f06317220 */ /* 0x040fe20000410000 */
[----:B------:R-:W-:Y:S02]  /*14a40*/  HADD2.F32 R8, -RZ, R8.H1_H1 ;  /* 0x30000008ff087230 */ /* 0x000fe40000004100 */
[-C--:B------:R-:W-:Y:S01]  /*14a50*/  FMUL.FTZ R53, R6, R13.reuse ;  /* 0x0000000d06357220 */ /* 0x080fe20000410000 */
[----:B------:R-:W-:Y:S02]  /*14a60*/  HADD2.F32 R35, -RZ, R35.H1_H1 ;  /* 0x30000023ff237230 */ /* 0x000fe40000004100 */
[C---:B------:R-:W-:Y:S01]  /*14a70*/  FFMA.FTZ R49, R4.reuse, R13, -R49 ;  /* 0x0000000d04317223 */ /* 0x040fe20000010831 */
[----:B------:R-:W-:Y:S02]  /*14a80*/  HADD2.F32 R7, -RZ, R7.H1_H1 ;  /* 0x30000007ff077230 */ /* 0x000fe40000004100 */
[----:B------:R-:W-:Y:S01]  /*14a90*/  FFMA.FTZ R53, R4, R15, R53 ;  /* 0x0000000f04357223 */ /* 0x000fe20000010035 */
[----:B------:R-:W-:-:S02]  /*14aa0*/  HADD2.F32 R20, -RZ, R20.H1_H1 ;  /* 0x30000014ff147230 */ /* 0x000fc40000004100 */
[CC--:B------:R-:W-:Y:S01]  /*14ab0*/  FMUL.FTZ R13, R35.reuse, R8.reuse ;  /* 0x00000008230d7220 */ /* 0x0c0fe20000410000 */
[--C-:B------:R-:W-:Y:S02]  /*14ac0*/  HADD2.F32 R6, -RZ, R34.reuse.H0_H0 ;  /* 0x20000022ff067230 */ /* 0x100fe40000004100 */
[-C--:B------:R-:W-:Y:S01]  /*14ad0*/  FMUL.FTZ R35, R35, R7.reuse ;  /* 0x0000000723237220 */ /* 0x080fe20000410000 */
[----:B------:R-:W-:Y:S02]  /*14ae0*/  HADD2.F32 R34, -RZ, R34.H1_H1 ;  /* 0x30000022ff227230 */ /* 0x000fe40000004100 */
[C---:B------:R-:W-:Y:S01]  /*14af0*/  FFMA.FTZ R32, R20.reuse, R7, -R13 ;  /* 0x0000000714207223 */ /* 0x040fe2000001080d */
[----:B------:R-:W-:Y:S02]  /*14b00*/  HADD2.F32 R13, -RZ, R59.H0_H0 ;  /* 0x2000003bff0d7230 */ /* 0x000fe40000004100 */
[----:B------:R-:W-:Y:S01]  /*14b10*/  FFMA.FTZ R46, R20, R8, R35 ;  /* 0x00000008142e7223 */ /* 0x000fe20000010023 */
[----:B------:R-:W-:Y:S01]  /*14b20*/  HADD2.F32 R7, -RZ, R51.H0_H0 ;  /* 0x20000033ff077230 */ /* 0x000fe20000004100 */
[----:B------:R-:W-:Y:S01]  /*14b30*/  F2FP.SATFINITE.E4M3.F32.PACK_AB_MERGE_C R52, R57, R52, RZ ;  /* 0x000000343934723e */ /* 0x000fe200048070ff */
[----:B------:R-:W-:-:S02]  /*14b40*/  HADD2.F32 R59, -RZ, R59.H1_H1 ;  /* 0x3000003bff3b7230 */ /* 0x000fc40000004100 */
[C---:B------:R-:W-:Y:S01]  /*14b50*/  FMUL.FTZ R15, R6.reuse, R13 ;  /* 0x0000000d060f7220 */ /* 0x040fe20000410000 */
[----:B------:R-:W-:Y:S02]  /*14b60*/  HADD2.F32 R51, -RZ, R51.H1_H1 ;  /* 0x30000033ff337230 */ /* 0x000fe40000004100 */
[----:B------:R-:W-:Y:S01]  /*14b70*/  FMUL.FTZ R8, R6, R7 ;  /* 0x0000000706087220 */ /* 0x000fe20000410000 */
[--C-:B------:R-:W-:Y:S02]  /*14b80*/  HADD2.F32 R4, -RZ, R11.reuse.H0_H0 ;  /* 0x2000000bff047230 */ /* 0x100fe40000004100 */
[C---:B------:R-:W-:Y:S01]  /*14b90*/  FMUL.FTZ R20, R34.reuse, R59 ;  /* 0x0000003b22147220 */ /* 0x040fe20000410000 */
[----:B------:R-:W-:Y:S02]  /*14ba0*/  HADD2.F32 R11, -RZ, R11.H1_H1 ;  /* 0x3000000bff0b7230 */ /* 0x000fe40000004100 */
[----:B------:R-:W-:Y:S01]  /*14bb0*/  FMUL.FTZ R34, R34, R51 ;  /* 0x0000003322227220 */ /* 0x000fe20000410000 */
[----:B------:R-:W-:Y:S01]  /*14bc0*/  F2FP.SATFINITE.E4M3.F32.PACK_AB_MERGE_C R32, R32, R49, RZ ;  /* 0x000000312020723e */ /* 0x000fe200048070ff */
        /* <DEDUP_REMOVED lines=8> */
[----:B------:R-:W-:Y:S02]  /*14c50*/  F2FP.SATFINITE.E4M3.F32.PACK_AB_MERGE_C R46, R46, R53, RZ ;  /* 0x000000352e2e723e */ /* 0x000fe400048070ff */
[----:B------:R-:W-:Y:S02]  /*14c60*/  F2FP.SATFINITE.E4M3.F32.PACK_AB_MERGE_C R5, R56, R5, R60 ;  /* 0x000000053805723e */ /* 0x000fe4000480703c */
[----:B------:R-:W-:-:S02]  /*14c70*/  F2FP.SATFINITE.E4M3.F32.PACK_AB_MERGE_C R7, R48, R63, R7 ;  /* 0x0000003f3007723e */ /* 0x000fc40004807007 */
[----:B------:R-:W-:Y:S02]  /*14c80*/  F2FP.SATFINITE.E4M3.F32.PACK_AB_MERGE_C R4, R21, R12, R4 ;  /* 0x0000000c1504723e */ /* 0x000fe40004807004 */
[----:B------:R-:W-:Y:S02]  /*14c90*/  F2FP.SATFINITE.E4M3.F32.PACK_AB_MERGE_C R8, R33, R10, R8 ;  /* 0x0000000a2108723e */ /* 0x000fe40004807008 */
[----:B------:R-:W-:Y:S02]  /*14ca0*/  F2FP.SATFINITE.E4M3.F32.PACK_AB_MERGE_C R6, R51, R6, R32 ;  /* 0x000000063306723e */ /* 0x000fe40004807020 */
[----:B------:R-:W-:Y:S02]  /*14cb0*/  F2FP.SATFINITE.E4M3.F32.PACK_AB_MERGE_C R9, R58, R9, R52 ;  /* 0x000000093a09723e */ /* 0x000fe40004807034 */
[----:B------:R-:W-:Y:S01]  /*14cc0*/  F2FP.SATFINITE.E4M3.F32.PACK_AB_MERGE_C R11, R62, R55, R11 ;  /* 0x000000373e0b723e */ /* 0x000fe2000480700b */
[----:B------:R2:W-:Y:S01]  /*14cd0*/  STS.128 [R218+0x14400], R4 ;  /* 0x01440004da007388 */ /* 0x0005e20000000c00 */
[----:B------:R-:W-:-:S05]  /*14ce0*/  F2FP.SATFINITE.E4M3.F32.PACK_AB_MERGE_C R10, R34, R13, R46 ;  /* 0x0000000d220a723e */ /* 0x000fca000480702e */
[----:B------:R2:W-:Y:S02]  /*14cf0*/  STS.128 [R0+0x14400], R8 ;  /* 0x0144000800007388 */ /* 0x0005e40000000c00 */
.L_x_563:
[----:B------:R-:W-:Y:S05]  /*14d00*/  BSYNC B1 ;  /* 0x0000000000017941 */ /* 0x000fea0003800000 */
.L_x_562:
[----:B------:R-:W-:Y:S04]  /*14d10*/  BSSY B1, `(.L_x_564) ;  /* 0x0000100000017945 */ /* 0x000fe80003800000 */
[----:B------:R-:W-:Y:S05]  /*14d20*/  @P1 BRA `(.L_x_565) ;  /* 0x0000000c00f81947 */ /* 0x000fea0003800000 */
[----:B--2--5:R-:W-:Y:S02]  /*14d30*/  SHF.R.U32.HI R0, RZ, 0x8, R36 ;  /* 0x00000008ff007819 */ /* 0x024fe40000011624 */
[----:B------:R-:W-:Y:S02]  /*14d40*/  LOP3.LUT R5, R36, 0xff, RZ, 0xc0, !PT ;  /* 0x000000ff24057812 */ /* 0x000fe400078ec0ff */
[----:B------:R-:W-:Y:S02]  /*14d50*/  LOP3.LUT R4, R0, 0xff, RZ, 0xc0, !PT ;  /* 0x000000ff00047812 */ /* 0x000fe400078ec0ff */
[----:B------:R-:W-:Y:S02]  /*14d60*/  LEA.HI R0, R3, R222, RZ, 0x1c ;  /* 0x000000de03007211 */ /* 0x000fe400078fe0ff */
[----:B------:R-:W-:Y:S02]  /*14d70*/  PRMT R13, R4, 0x7604, R5 ;  /* 0x00007604040d7816 */ /* 0x000fe40000000005 */
[----:B------:R-:W-:-:S02]  /*14d80*/  SHF.R.S32.HI R5, RZ, 0x1f, R0 ;  /* 0x0000001fff057819 */ /* 0x000fc40000011400 */
[----:B------:R-:W-:Y:S02]  /*14d90*/  SHF.R.U32.HI R8, RZ, 0x8, R39 ;  /* 0x00000008ff087819 */ /* 0x000fe40000011627 */
[----:B------:R-:W-:Y:S01]  /*14da0*/  LEA.HI R4, R5, R0, RZ, 0x2 ;  /* 0x0000000005047211 */ /* 0x000fe200078f10ff */
[----:B------:R-:W-:Y:S01]  /*14db0*/  IMAD.SHL.U32 R5, R0, 0x10, RZ ;  /* 0x0000001000057824 */ /* 0x000fe200078e00ff */
[----:B------:R-:W-:Y:S02]  /*14dc0*/  LOP3.LUT R9, R39, 0xff, RZ, 0xc0, !PT ;  /* 0x000000ff27097812 */ /* 0x000fe400078ec0ff */
[----:B------:R-:W-:Y:S02]  /*14dd0*/  SHF.L.U32 R4, R4, 0xb, RZ ;  /* 0x0000000b04047819 */ /* 0x000fe400000006ff */
[----:B------:R-:W-:Y:S02]  /*14de0*/  LOP3.LUT R0, R172, 0x30, R5, 0xf8, !PT ;  /* 0x00000030ac007812 */ /* 0x000fe400078ef805 */
[----:B------:R-:W-:-:S02]  /*14df0*/  LOP3.LUT R8, R8, 0xff, RZ, 0xc0, !PT ;  /* 0x000000ff08087812 */ /* 0x000fc400078ec0ff */
[----:B------:R-:W-:Y:S02]  /*14e00*/  SHF.R.U32.HI R10, RZ, 0x8, R24 ;  /* 0x00000008ff0a7819 */ /* 0x000fe40000011618 */
[----:B------:R-:W-:Y:S02]  /*14e10*/  LOP3.LUT R0, R0, R173, RZ, 0x3c, !PT ;  /* 0x000000ad00007212 */ /* 0x000fe400078e3cff */
[----:B------:R-:W-:Y:S02]  /*14e20*/  LOP3.LUT R5, R4, 0xffffe000, RZ, 0xc0, !PT ;  /* 0xffffe00004057812 */ /* 0x000fe400078ec0ff */
[----:B------:R-:W-:Y:S02]  /*14e30*/  PRMT R33, R8, 0x7604, R9 ;  /* 0x0000760408217816 */ /* 0x000fe40000000009 */
[----:B------:R-:W-:Y:S02]  /*14e40*/  SHF.R.U32.HI R6, RZ, 0x8, R37 ;  /* 0x00000008ff067819 */ /* 0x000fe40000011625 */
[----:B------:R-:W-:-:S02]  /*14e50*/  LOP3.LUT R11, R24, 0xff, RZ, 0xc0, !PT ;  /* 0x000000ff180b7812 */ /* 0x000fc400078ec0ff */
[----:B------:R-:W-:Y:S02]  /*14e60*/  LOP3.LUT R10, R10, 0xff, RZ, 0xc0, !PT ;  /* 0x000000ff0a0a7812 */ /* 0x000fe400078ec0ff */
[----:B------:R-:W-:Y:S02]  /*14e70*/  IADD3 R9, R0, R174, R5 ;  /* 0x000000ae00097210 */ /* 0x000fe40007ffe005 */
[----:B------:R-:W-:Y:S02]  /*14e80*/  SHF.R.U32.HI R0, RZ, 0x8, R25 ;  /* 0x00000008ff007819 */ /* 0x000fe40000011619 */
[----:B------:R-:W-:Y:S02]  /*14e90*/  LOP3.LUT R7, R37, 0xff, RZ, 0xc0, !PT ;  /* 0x000000ff25077812 */ /* 0x000fe400078ec0ff */
[----:B------:R-:W-:Y:S02]  /*14ea0*/  LOP3.LUT R6, R6, 0xff, RZ, 0xc0, !PT ;  /* 0x000000ff06067812 */ /* 0x000fe400078ec0ff */
[----:B------:R-:W-:-:S02]  /*14eb0*/  PRMT R35, R10, 0x7604, R11 ;  /* 0x000076040a237816 */ /* 0x000fc4000000000b */
[----:B------:R-:W-:Y:S02]  /*14ec0*/  LOP3.LUT R11, R25, 0xff, RZ, 0xc0, !PT ;  /* 0x000000ff190b7812 */ /* 0x000fe400078ec0ff */
[----:B------:R-:W-:Y:S02]  /*14ed0*/  SHF.R.U32.HI R8, RZ, 0x8, R26 ;  /* 0x00000008ff087819 */ /* 0x000fe4000001161a */
[----:B------:R-:W-:Y:S02]  /*14ee0*/  SHF.R.U32.HI R10, RZ, 0x8, R27 ;  /* 0x00000008ff0a7819 */ /* 0x000fe4000001161b */
[----:B------:R-:W-:Y:S02]  /*14ef0*/  LOP3.LUT R0, R0, 0xff, RZ, 0xc0, !PT ;  /* 0x000000ff00007812 */ /* 0x000fe400078ec0ff */
[----:B------:R-:W-:Y:S02]  /*14f00*/  PRMT R15, R6, 0x7604, R7 ;  /* 0x00007604060f7816 */ /* 0x000fe40000000007 */
[----:B------:R-:W-:-:S02]  /*14f10*/  SHF.R.U32.HI R6, RZ, 0x8, R38 ;  /* 0x00000008ff067819 */ /* 0x000fc40000011626 */
[----:B------:R-:W-:Y:S02]  /*14f20*/  LOP3.LUT R8, R8, 0xff, RZ, 0xc0, !PT ;  /* 0x000000ff08087812 */ /* 0x000fe400078ec0ff */
[----:B------:R-:W-:Y:S02]  /*14f30*/  LOP3.LUT R10, R10, 0xff, RZ, 0xc0, !PT ;  /* 0x000000ff0a0a7812 */ /* 0x000fe400078ec0ff */
[----:B------:R-:W-:Y:S01]  /*14f40*/  PRMT R45, R0, 0x7604, R11 ;  /* 0x00007604002d7816 */ /* 0x000fe2000000000b */
[----:B------:R-:W-:Y:S01]  /*14f50*/  IMAD.IADD R0, R18, 0x1, R9 ;  /* 0x0000000112007824 */ /* 0x000fe200078e0209 */
[----:B------:R-:W-:Y:S02]  /*14f60*/  LOP3.LUT R47, R26, 0xff, RZ, 0xc0, !PT ;  /* 0x000000ff1a2f7812 */ /* 0x000fe400078ec0ff */
[----:B------:R-:W-:Y:S02]  /*14f70*/  LOP3.LUT R49, R27, 0xff, RZ, 0xc0, !PT ;  /* 0x000000ff1b317812 */ /* 0x000fe400078ec0ff */
[----:B------:R-:W-:-:S02]  /*14f80*/  LOP3.LUT R7, R38, 0xff, RZ, 0xc0, !PT ;  /* 0x000000ff26077812 */ /* 0x000fc400078ec0ff */
[----:B------:R-:W-:Y:S02]  /*14f90*/  LOP3.LUT R6, R6, 0xff, RZ, 0xc0, !PT ;  /* 0x000000ff06067812 */ /* 0x000fe400078ec0ff */
[----:B------:R-:W-:Y:S02]  /*14fa0*/  PRMT R47, R8, 0x7604, R47 ;  /* 0x00007604082f7816 */ /* 0x000fe4000000002f */
[----:B------:R-:W-:Y:S02]  /*14fb0*/  PRMT R49, R10, 0x7604, R49 ;  /* 0x000076040a317816 */ /* 0x000fe40000000031 */
[----:B------:R-:W2:Y:S01]  /*14fc0*/  LDS.128 R8, [R0+0x14400] ;  /* 0x0144000000087984 */ /* 0x000ea20000000c00 */
[----:B------:R-:W-:Y:S02]  /*14fd0*/  PRMT R21, R6, 0x7604, R7 ;  /* 0x0000760406157816 */ /* 0x000fe40000000007 */
[----:B------:R-:W-:Y:S01]  /*14fe0*/  SHF.R.U32.HI R14, RZ, 0x10, R37 ;  /* 0x00000010ff0e7819 */ /* 0x000fe20000011625 */
[----:B------:R-:W3:Y:S01]  /*14ff0*/  LDS.128 R4, [R217+0x14400] ;  /* 0x01440000d9047984 */ /* 0x000ee20000000c00 */
[----:B------:R-:W-:-:S02]  /*15000*/  SHF.R.U32.HI R32, RZ, 0x10, R39 ;  /* 0x00000010ff207819 */ /* 0x000fc40000011627 */
[----:B------:R-:W-:Y:S02]  /*15010*/  SHF.R.U32.HI R12, RZ, 0x10, R36 ;  /* 0x00000010ff0c7819 */ /* 0x000fe40000011624 */
[----:B------:R-:W-:Y:S02]  /*15020*/  LOP3.LUT R14, R14, 0xff, RZ, 0xc0, !PT ;  /* 0x000000ff0e0e7812 */ /* 0x000fe400078ec0ff */
[----:B------:R-:W-:Y:S02]  /*15030*/  LOP3.LUT R32, R32, 0xff, RZ, 0xc0, !PT ;  /* 0x000000ff20207812 */ /* 0x000fe400078ec0ff */
[----:B------:R-:W-:Y:S02]  /*15040*/  LOP3.LUT R12, R12, 0xff, RZ, 0xc0, !PT ;  /* 0x000000ff0c0c7812 */ /* 0x000fe400078ec0ff */
[----:B------:R-:W-:Y:S02]  /*15050*/  PRMT R15, R14, 0x7054, R15 ;  /* 0x000070540e0f7816 */ /* 0x000fe4000000000f */
[----:B------:R-:W-:-:S02]  /*15060*/  SHF.R.U32.HI R14, RZ, 0x10, R25 ;  /* 0x00000010ff0e7819 */ /* 0x000fc40000011619 */
[----:B------:R-:W-:Y:S02]  /*15070*/  SHF.R.U32.HI R20, RZ, 0x10, R38 ;  /* 0x00000010ff147819 */ /* 0x000fe40000011626 */
[----:B------:R-:W-:Y:S02]  /*15080*/  PRMT R33, R32, 0x7054, R33 ;  /* 0x0000705420217816 */ /* 0x000fe40000000021 */
[----:B------:R-:W-:Y:S02]  /*15090*/  PRMT R13, R12, 0x7054, R13 ;  /* 0x000070540c0d7816 */ /* 0x000fe4000000000d */
[----:B------:R-:W-:Y:S02]  /*150a0*/  SHF.R.U32.HI R32, RZ, 0x10, R27 ;  /* 0x00000010ff207819 */ /* 0x000fe4000001161b */
[----:B------:R-:W-:Y:S02]  /*150b0*/  SHF.R.U32.HI R12, RZ, 0x10, R24 ;  /* 0x00000010ff0c7819 */ /* 0x000fe40000011618 */
[----:B------:R-:W-:-:S02]  /*150c0*/  LOP3.LUT R14, R14, 0xff, RZ, 0xc0, !PT ;  /* 0x000000ff0e0e7812 */ /* 0x000fc400078ec0ff */
[----:B------:R-:W-:Y:S02]  /*150d0*/  LOP3.LUT R20, R20, 0xff, RZ, 0xc0, !PT ;  /* 0x000000ff14147812 */ /* 0x000fe400078ec0ff */
[----:B------:R-:W-:Y:S02]  /*150e0*/  LOP3.LUT R32, R32, 0xff, RZ, 0xc0, !PT ;  /* 0x000000ff20207812 */ /* 0x000fe400078ec0ff */
[----:B------:R-:W-:Y:S02]  /*150f0*/  LOP3.LUT R12, R12, 0xff, RZ, 0xc0, !PT ;  /* 0x000000ff0c0c7812 */ /* 0x000fe400078ec0ff */
[----:B------:R-:W-:Y:S02]  /*15100*/  PRMT R45, R14, 0x7054, R45 ;  /* 0x000070540e2d7816 */ /* 0x000fe4000000002d */
[----:B------:R-:W-:Y:S02]  /*15110*/  PRMT R21, R20, 0x7054, R21 ;  /* 0x0000705414157816 */ /* 0x000fe40000000015 */
[----:B------:R-:W-:-:S02]  /*15120*/  PRMT R49, R32, 0x7054, R49 ;  /* 0x0000705420317816 */ /* 0x000fc40000000031 */
[----:B------:R-:W-:Y:S02]  /*15130*/  PRMT R35, R12, 0x7054, R35 ;  /* 0x000070540c237816 */ /* 0x000fe40000000023 */
[----:B------:R-:W-:Y:S02]  /*15140*/  LOP3.LUT R32, R13, 0xff000000, R36, 0xf8, !PT ;  /* 0xff0000000d207812 */ /* 0x000fe400078ef824 */
[----:B------:R-:W-:Y:S02]  /*15150*/  LOP3.LUT R36, R15, 0xff000000, R37, 0xf8, !PT ;  /* 0xff0000000f247812 */ /* 0x000fe400078ef825 */
[----:B------:R-:W-:Y:S02]  /*15160*/  LOP3.LUT R45, R45, 0xff000000, R25, 0xf8, !PT ;  /* 0xff0000002d2d7812 */ /* 0x000fe400078ef819 */
[----:B------:R-:W-:Y:S02]  /*15170*/  SHF.R.U32.HI R20, RZ, 0x10, R26 ;  /* 0x00000010ff147819 */ /* 0x000fe4000001161a */
[----:B------:R-:W-:-:S02]  /*15180*/  LOP3.LUT R37, R21, 0xff000000, R38, 0xf8, !PT ;  /* 0xff00000015257812 */ /* 0x000fc400078ef826 */
[----:B------:R-:W-:Y:S02]  /*15190*/  LOP3.LUT R38, R33, 0xff000000, R39, 0xf8, !PT ;  /* 0xff00000021267812 */ /* 0x000fe400078ef827 */
[----:B------:R-:W-:Y:S02]  /*151a0*/  LOP3.LUT R39, R35, 0xff000000, R24, 0xf8, !PT ;  /* 0xff00000023277812 */ /* 0x000fe400078ef818 */
[----:B------:R-:W-:Y:S02]  /*151b0*/  F2FP.F16.E4M3.UNPACK_B R35, R45 ;  /* 0x0000002dff23723e */ /* 0x000fe400020006ff */
[----:B--2---:R-:W-:Y:S02]  /*151c0*/  F2FP.F16.E4M3.UNPACK_B R21, R9 ;  /* 0x00000009ff15723e */ /* 0x004fe400020006ff */
[----:B------:R-:W-:Y:S01]  /*151d0*/  LOP3.LUT R20, R20, 0xff, RZ, 0xc0, !PT ;  /* 0x000000ff14147812 */ /* 0x000fe200078ec0ff */
[----:B------:R-:W-:Y:S01]  /*151e0*/  HADD2.F32 R44, -RZ, R35.H0_H0 ;  /* 0x20000023ff2c7230 */ /* 0x000fe20000004100 */
[----:B---3--:R-:W-:Y:S01]  /*151f0*/  F2FP.F16.E4M3.UNPACK_B R12, R5 ;  /* 0x00000005ff0c723e */ /* 0x008fe200020006ff */
[--C-:B------:R-:W-:Y:S01]  /*15200*/  HADD2.F32 R25, -RZ, R21.reuse.H0_H0 ;  /* 0x20000015ff197230 */ /* 0x100fe20000004100 */
[----:B------:R-:W-:Y:S01]  /*15210*/  F2FP.F16.E4M3.UNPACK_B R33, R36 ;  /* 0x00000024ff21723e */ /* 0x000fe200020006ff */
[----:B------:R-:W-:Y:S01]  /*15220*/  HADD2.F32 R21, -RZ, R21.H1_H1 ;  /* 0x30000015ff157230 */ /* 0x000fe20000004100 */
[----:B------:R-:W-:-:S02]  /*15230*/  PRMT R47, R20, 0x7054, R47 ;  /* 0x00007054142f7816 */ /* 0x000fc4000000002f */
[-C--:B------:R-:W-:Y:S01]  /*15240*/  F2FP.F16.E4M3.UNPACK_B R15, R7.reuse ;  /* 0x00000007ff0f723e */ /* 0x080fe200020006ff */
[--C-:B------:R-:W-:Y:S01]  /*15250*/  HADD2.F32 R34, -RZ, R33.reuse.H0_H0 ;  /* 0x20000021ff227230 */ /* 0x100fe20000004100 */
[----:B------:R-:W-:Y:S01]  /*15260*/  F2FP.F16.E4M3.UNPACK_B R20, R7.H1 ;  /* 0x00000007ff14723e */ /* 0x000fe200030006ff */
[----:B------:R-:W-:Y:S01]  /*15270*/  HADD2.F32 R33, -RZ, R33.H1_H1 ;  /* 0x30000021ff217230 */ /* 0x000fe20000004100 */
[-C--:B------:R-:W-:Y:S02]  /*15280*/  F2FP.F16.E4M3.UNPACK_B R7, R6.reuse ;  /* 0x00000006ff07723e */ /* 0x080fe400020006ff */
[----:B------:R-:W-:Y:S01]  /*15290*/  F2FP.F16.E4M3.UNPACK_B R14, R6.H1 ;  /* 0x00000006ff0e723e */ /* 0x000fe200030006ff */
[--C-:B------:R-:W-:Y:S01]  /*152a0*/  HADD2.F32 R6, -RZ, R12.reuse.H0_H0 ;  /* 0x2000000cff067230 */ /* 0x100fe20000004100 */
[----:B------:R-:W-:Y:S01]  /*152b0*/  LOP3.LUT R46, R47, 0xff000000, R26, 0xf8, !PT ;  /* 0xff0000002f2e7812 */ /* 0x000fe200078ef81a */
[C---:B------:R-:W-:Y:S01]  /*152c0*/  FMUL.FTZ R47, R25.reuse, R44 ;  /* 0x0000002c192f7220 */ /* 0x040fe20000410000 */
[----:B------:R-:W-:Y:S01]  /*152d0*/  F2FP.F16.E4M3.UNPACK_B R24, R9.H1 ;  /* 0x00000009ff18723e */ /* 0x000fe200030006ff */
[-C--:B------:R-:W-:Y:S01]  /*152e0*/  FMUL.FTZ R51, R25, R34.reuse ;  /* 0x0000002219337220 */ /* 0x080fe20000410000 */
[----:B------:R-:W-:Y:S01]  /*152f0*/  F2FP.F16.E4M3.UNPACK_B R45, R45.H1 ;  /* 0x0000002dff2d723e */ /* 0x000fe200030006ff */
[C---:B------:R-:W-:Y:S01]  /*15300*/  FFMA.FTZ R48, R6.reuse, R34, -R47 ;  /* 0x0000002206307223 */ /* 0x040fe2000001082f */
[----:B------:R-:W-:Y:S01]  /*15310*/  HADD2.F32 R34, -RZ, R35.H1_H1 ;  /* 0x30000023ff227230 */ /* 0x000fe20000004100 */
[----:B------:R-:W-:Y:S01]  /*15320*/  F2FP.F16.E4M3.UNPACK_B R36, R36.H1 ;  /* 0x00000024ff24723e */ /* 0x000fe200030006ff */
[----:B------:R-:W-:Y:S01]  /*15330*/  HADD2.F32 R12, -RZ, R12.H1_H1 ;  /* 0x3000000cff0c7230 */ /* 0x000fe20000004100 */
[----:B------:R-:W-:Y:S01]  /*15340*/  LOP3.LUT R49, R49, 0xff000000, R27, 0xf8, !PT ;  /* 0xff00000031317812 */ /* 0x000fe200078ef81b */
[----:B------:R-:W-:Y:S01]  /*15350*/  HADD2.F32 R47, -RZ, R45.H0_H0 ;  /* 0x2000002dff2f7230 */ /* 0x000fe20000004100 */
[-C--:B------:R-:W-:Y:S01]  /*15360*/  F2FP.F16.E4M3.UNPACK_B R26, R11.reuse ;  /* 0x0000000bff1a723e */ /* 0x080fe200020006ff */
[----:B------:R-:W-:Y:S01]  /*15370*/  HADD2.F32 R35, -RZ, R36.H0_H0 ;  /* 0x20000024ff237230 */ /* 0x000fe20000004100 */
[----:B------:R-:W-:Y:S01]  /*15380*/  F2FP.F16.E4M3.UNPACK_B R27, R11.H1 ;  /* 0x0000000bff1b723e */ /* 0x000fe200030006ff */
[C---:B------:R-:W-:Y:S01]  /*15390*/  FMUL.FTZ R53, R21.reuse, R34 ;  /* 0x0000002215357220 */ /* 0x040fe20000410000 */
[-C--:B------:R-:W-:Y:S01]  /*153a0*/  F2FP.F16.E4M3.UNPACK_B R11, R10.reuse ;  /* 0x0000000aff0b723e */ /* 0x080fe200020006ff */
[----:B------:R-:W-:Y:S01]  /*153b0*/  FMUL.FTZ R21, R21, R33 ;  /* 0x0000002115157220 */ /* 0x000fe20000410000 */
[----:B------:R-:W-:Y:S01]  /*153c0*/  F2FP.F16.E4M3.UNPACK_B R25, R10.H1 ;  /* 0x0000000aff19723e */ /* 0x000fe200030006ff */
[----:B------:R-:W-:Y:S01]  /*153d0*/  HADD2.F32 R10, -RZ, R24.H0_H0 ;  /* 0x20000018ff0a7230 */ /* 0x000fe20000004100 */
[----:B------:R-:W-:Y:S01]  /*153e0*/  F2FP.F16.E4M3.UNPACK_B R13, R5.H1 ;  /* 0x00000005ff0d723e */ /* 0x000fe200030006ff */
[----:B------:R-:W-:Y:S01]  /*153f0*/  FFMA.FTZ R51, R6, R44, R51 ;  /* 0x0000002c06337223 */ /* 0x000fe20000010033 */
[C---:B------:R-:W-:Y:S01]  /*15400*/  FFMA.FTZ R53, R12.reuse, R33, -R53 ;  /* 0x000000210c357223 */ /* 0x040fe20000010835 */
[----:B------:R-:W-:Y:S01]  /*15410*/  FFMA.FTZ R34, R12, R34, R21 ;  /* 0x000000220c227223 */ /* 0x000fe20000010015 */
[----:B------:R-:W-:Y:S01]  /*15420*/  FMUL.FTZ R55, R10, R47 ;  /* 0x0000002f0a377220 */ /* 0x000fe20000410000 */
[----:B------:R-:W-:-:S02]  /*15430*/  HADD2.F32 R6, -RZ, R13.H0_H0 ;  /* 0x2000000dff067230 */ /* 0x000fc40000004100 */
[----:B------:R-:W-:Y:S01]  /*15440*/  FMUL.FTZ R10, R10, R35 ;  /* 0x000000230a0a7220 */ /* 0x000fe20000410000 */
[----:B------:R-:W-:Y:S01]  /*15450*/  F2FP.F16.E4M3.UNPACK_B R33, R49 ;  /* 0x00000031ff21723e */ /* 0x000fe200020006ff */
[----:B------:R-:W-:Y:S01]  /*15460*/  HADD2.F32 R45, -RZ, R45.H1_H1 ;  /* 0x3000002dff2d7230 */ /* 0x000fe20000004100 */
[-C--:B------:R-:W-:Y:S01]  /*15470*/  F2FP.F16.E4M3.UNPACK_B R12, R38.reuse ;  /* 0x00000026ff0c723e */ /* 0x080fe200020006ff */
[C---:B------:R-:W-:Y:S01]  /*15480*/  FFMA.FTZ R55, R6.reuse, R35, -R55 ;  /* 0x0000002306377223 */ /* 0x040fe20000010837 */
[----:B------:R-:W-:Y:S01]  /*15490*/  FFMA.FTZ R47, R6, R47, R10 ;  /* 0x0000002f062f7223 */ /* 0x000fe2000001000a */
[----:B------:R-:W-:Y:S01]  /*154a0*/  HADD2.F32 R24, -RZ, R24.H1_H1 ;  /* 0x30000018ff187230 */ /* 0x000fe20000004100 */
[----:B------:R-:W-:Y:S01]  /*154b0*/  F2FP.F16.E4M3.UNPACK_B R49, R49.H1 ;  /* 0x00000031ff31723e */ /* 0x000fe200030006ff */
[----:B------:R-:W-:Y:S01]  /*154c0*/  HADD2.F32 R36, -RZ, R36.H1_H1 ;  /* 0x30000024ff247230 */ /* 0x000fe20000004100 */
[----:B------:R-:W-:Y:S01]  /*154d0*/  F2FP.F16.E4M3.UNPACK_B R38, R38.H1 ;  /* 0x00000026ff26723e */ /* 0x000fe200030006ff */
[----:B------:R-:W-:-:S02]  /*154e0*/  HADD2.F32 R35, -RZ, R33.H0_H0 ;  /* 0x20000021ff237230 */ /* 0x000fc40000004100 */
[C---:B------:R-:W-:Y:S01]  /*154f0*/  FMUL.FTZ R44, R24.reuse, R45 ;  /* 0x0000002d182c7220 */ /* 0x040fe20000410000 */
[----:B------:R-:W-:Y:S02]  /*15500*/  HADD2.F32 R10, -RZ, R26.H0_H0 ;  /* 0x2000001aff0a7230 */ /* 0x000fe40000004100 */
[----:B------:R-:W-:Y:S01]  /*15510*/  FMUL.FTZ R24, R24, R36 ;  /* 0x0000002418187220 */ /* 0x000fe20000410000 */
[----:B------:R-:W-:Y:S01]  /*15520*/  HADD2.F32 R21, -RZ, R12.H0_H0 ;  /* 0x2000000cff157230 */ /* 0x000fe20000004100 */
[----:B------:R-:W-:Y:S01]  /*15530*/  F2FP.F16.E4M3.UNPACK_B R9, R8 ;  /* 0x00000008ff09723e */ /* 0x000fe200020006ff */
[----:B------:R-:W-:Y:S02]  /*15540*/  HADD2.F32 R13, -RZ, R13.H1_H1 ;  /* 0x3000000dff0d7230 */ /* 0x000fe40000004100 */
[C---:B-1----:R-:W-:Y:S01]  /*15550*/  FMUL.FTZ R57, R10.reuse, R35 ;  /* 0x000000230a397220 */ /* 0x042fe20000410000 */
[----:B------:R-:W-:Y:S02]  /*15560*/  HADD2.F32 R6, -RZ, R15.H0_H0 ;  /* 0x2000000fff067230 */ /* 0x000fe40000004100 */
[----:B------:R-:W-:Y:S01]  /*15570*/  FMUL.FTZ R10, R10, R21 ;  /* 0x000000150a0a7220 */ /* 0x000fe20000410000 */
[----:B------:R-:W-:-:S02]  /*15580*/  HADD2.F32 R33, -RZ, R33.H1_H1 ;  /* 0x30000021ff217230 */ /* 0x000fc40000004100 */
[C---:B------:R-:W-:Y:S01]  /*15590*/  FFMA.FTZ R44, R13.reuse, R36, -R44 ;  /* 0x000000240d2c7223 */ /* 0x040fe2000001082c */
[----:B------:R-:W-:Y:S02]  /*155a0*/  HADD2.F32 R26, -RZ, R26.H1_H1 ;  /* 0x3000001aff1a7230 */ /* 0x000fe40000004100 */
[----:B------:R-:W-:Y:S01]  /*155b0*/  FFMA.FTZ R36, R13, R45, R24 ;  /* 0x0000002d0d247223 */ /* 0x000fe20000010018 */
[----:B------:R-:W-:Y:S02]  /*155c0*/  HADD2.F32 R12, -RZ, R12.H1_H1 ;  /* 0x3000000cff0c7230 */ /* 0x000fe40000004100 */
[C---:B------:R-:W-:Y:S01]  /*155d0*/  FFMA.FTZ R57, R6.reuse, R21, -R57 ;  /* 0x0000001506397223 */ /* 0x040fe20000010839 */
[----:B------:R-:W-:Y:S01]  /*155e0*/  FFMA.FTZ R45, R6, R35, R10 ;  /* 0x00000023062d7223 */ /* 0x000fe2000001000a */
[----:B------:R-:W-:Y:S02]  /*155f0*/  HADD2.F32 R15, -RZ, R15.H1_H1 ;  /* 0x3000000fff0f7230 */ /* 0x000fe40000004100 */
[----:B------:R-:W-:Y:S01]  /*15600*/  FMUL.FTZ R24, R26, R33 ;  /* 0x000000211a187220 */ /* 0x000fe20000410000 */
[----:B------:R-:W-:-:S02]  /*15610*/  HADD2.F32 R21, -RZ, R49.H0_H0 ;  /* 0x20000031ff157230 */ /* 0x000fc40000004100 */
[-C--:B------:R-:W-:Y:S01]  /*15620*/  FMUL.FTZ R26, R26, R12.reuse ;  /* 0x0000000c1a1a7220 */ /* 0x080fe20000410000 */
[----:B------:R-:W-:Y:S02]  /*15630*/  HADD2.F32 R10, -RZ, R27.H0_H0 ;  /* 0x2000001bff0a7230 */ /* 0x000fe40000004100 */
[C---:B------:R-:W-:Y:S01]  /*15640*/  FFMA.FTZ R54, R15.reuse, R12, -R24 ;  /* 0x0000000c0f367223 */ /* 0x040fe20000010818 */
[----:B------:R-:W-:Y:S02]  /*15650*/  HADD2.F32 R13, -RZ, R38.H0_H0 ;  /* 0x20000026ff0d7230 */ /* 0x000fe40000004100 */
[----:B------:R-:W-:Y:S01]  /*15660*/  FFMA.FTZ R56, R15, R33, R26 ;  /* 0x000000210f387223 */ /* 0x000fe2000001001a */
[----:B------:R-:W-:Y:S02]  /*15670*/  HADD2.F32 R6, -RZ, R20.H0_H0 ;  /* 0x20000014ff067230 */ /* 0x000fe40000004100 */
[C---:B------:R-:W-:Y:S01]  /*15680*/  FMUL.FTZ R35, R10.reuse, R21 ;  /* 0x000000150a237220 */ /* 0x040fe20000410000 */
[----:B------:R-:W-:Y:S01]  /*15690*/  F2FP.F16.E4M3.UNPACK_B R8, R8.H1 ;  /* 0x00000008ff08723e */ /* 0x000fe200030006ff */
[----:B------:R-:W-:Y:S01]  /*156a0*/  FMUL.FTZ R10, R10, R13 ;  /* 0x0000000d0a0a7220 */ /* 0x000fe20000410000 */
[----:B------:R-:W-:Y:S01]  /*156b0*/  F2FP.F16.E4M3.UNPACK_B R15, R39.H1 ;  /* 0x00000027ff0f723e */ /* 0x000fe200030006ff */
[----:B------:R-:W-:Y:S01]  /*156c0*/  HADD2.F32 R38, -RZ, R38.H1_H1 ;  /* 0x30000026ff267230 */ /* 0x000fe20000004100 */
[----:B------:R-:W-:Y:S01]  /*156d0*/  F2FP.F16.E4M3.UNPACK_B R12, R32.H1 ;  /* 0x00000020ff0c723e */ /* 0x000fe200030006ff */
[----:B------:R-:W-:Y:S01]  /*156e0*/  FFMA.FTZ R59, R6, R21, R10 ;  /* 0x00000015063b7223 */ /* 0x000fe2000001000a */
[-C--:B------:R-:W-:Y:S01]  /*156f0*/  F2FP.F16.E4M3.UNPACK_B R5, R4.reuse ;  /* 0x00000004ff05723e */ /* 0x080fe200020006ff */
[----:B------:R-:W-:Y:S01]  /*15700*/  HADD2.F32 R49, -RZ, R49.H1_H1 ;  /* 0x30000031ff317230 */ /* 0x000fe20000004100 */
[----:B------:R-:W-:Y:S01]  /*15710*/  F2FP.F16.E4M3.UNPACK_B R4, R4.H1 ;  /* 0x00000004ff04723e */ /* 0x000fe200030006ff */
[----:B------:R-:W-:-:S02]  /*15720*/  HADD2.F32 R27, -RZ, R27.H1_H1 ;  /* 0x3000001bff1b7230 */ /* 0x000fc40000004100 */
[----:B------:R-:W-:Y:S01]  /*15730*/  FFMA.FTZ R58, R6, R13, -R35 ;  /* 0x0000000d063a7223 */ /* 0x000fe20000010823 */
[----:B------:R-:W-:Y:S01]  /*15740*/  HADD2.F32 R21, -RZ, R15.H0_H0 ;  /* 0x2000000fff157230 */ /* 0x000fe20000004100 */
[----:B------:R-:W-:Y:S01]  /*15750*/  F2FP.F16.E4M3.UNPACK_B R39, R39 ;  /* 0x00000027ff27723e */ /* 0x000fe200020006ff */
[----:B------:R-:W-:Y:S02]  /*15760*/  HADD2.F32 R10, -RZ, R8.H0_H0 ;  /* 0x20000008ff0a7230 */ /* 0x000fe40000004100 */
[C---:B------:R-:W-:Y:S01]  /*15770*/  FMUL.FTZ R33, R27.reuse, R49 ;  /* 0x000000311b217220 */ /* 0x040fe20000410000 */
[----:B------:R-:W-:Y:S02]  /*15780*/  HADD2.F32 R13, -RZ, R12.H0_H0 ;  /* 0x2000000cff0d7230 */ /* 0x000fe40000004100 */
[----:B------:R-:W-:Y:S01]  /*15790*/  FMUL.FTZ R24, R27, R38 ;  /* 0x000000261b187220 */ /* 0x000fe20000410000 */
[----:B------:R-:W-:Y:S02]  /*157a0*/  HADD2.F32 R20, -RZ, R20.H1_H1 ;  /* 0x30000014ff147230 */ /* 0x000fe40000004100 */
[----:B------:R-:W-:Y:S01]  /*157b0*/  FMUL.FTZ R27, R10, R21 ;  /* 0x000000150a1b7220 */ /* 0x000fe20000410000 */
[----:B------:R-:W-:-:S02]  /*157c0*/  HADD2.F32 R6, -RZ, R4.H0_H0 ;  /* 0x20000004ff067230 */ /* 0x000fc40000004100 */
[----:B------:R-:W-:Y:S01]  /*157d0*/  FMUL.FTZ R10, R10, R13 ;  /* 0x0000000d0a0a7220 */ /* 0x000fe20000410000 */
[----:B------:R-:W-:Y:S02]  /*157e0*/  HADD2.F32 R8, -RZ, R8.H1_H1 ;  /* 0x30000008ff087230 */ /* 0x000fe40000004100 */
[C---:B------:R-:W-:Y:S01]  /*157f0*/  FFMA.FTZ R60, R20.reuse, R49, R24 ;  /* 0x00000031143c7223 */ /* 0x040fe20000010018 */
[----:B------:R-:W-:Y:S01]  /*15800*/  FFMA.FTZ R61, R20, R38, -R33 ;  /* 0x00000026143d7223 */ /* 0x000fe20000010821 */
[C---:B------:R-:W-:Y:S01]  /*15810*/  FFMA.FTZ R24, R6.reuse, R21, R10 ;  /* 0x0000001506187223 */ /* 0x040fe2000001000a */
[----:B------:R-:W-:Y:S02]  /*15820*/  HADD2.F32 R21, -RZ, R15.H1_H1 ;  /* 0x3000000fff157230 */ /* 0x000fe40000004100 */
[----:B------:R-:W-:Y:S01]  /*15830*/  FFMA.FTZ R20, R6, R13, -R27 ;  /* 0x0000000d06147223 */ /* 0x000fe2000001081b */
[----:B------:R-:W-:Y:S01]  /*15840*/  HADD2.F32 R13, -RZ, R12.H1_H1 ;  /* 0x3000000cff0d7230 */ /* 0x000fe20000004100 */
[----:B------:R-:W-:Y:S01]  /*15850*/  F2FP.F16.E4M3.UNPACK_B R32, R32 ;  /* 0x00000020ff20723e */ /* 0x000fe200020006ff */
[----:B------:R-:W-:-:S02]  /*15860*/  HADD2.F32 R4, -RZ, R4.H1_H1 ;  /* 0x30000004ff047230 */ /* 0x000fc40000004100 */
[C---:B------:R-:W-:Y:S01]  /*15870*/  FMUL.FTZ R27, R8.reuse, R21 ;  /* 0x00000015081b7220 */ /* 0x040fe20000410000 */
[----:B------:R-:W-:Y:S02]  /*15880*/  HADD2.F32 R15, -RZ, R39.H0_H0 ;  /* 0x20000027ff0f7230 */ /* 0x000fe40000004100 */
[-C--:B------:R-:W-:Y:S01]  /*15890*/  FMUL.FTZ R8, R8, R13.reuse ;  /* 0x0000000d08087220 */ /* 0x080fe20000410000 */
[----:B------:R-:W-:Y:S02]  /*158a0*/  HADD2.F32 R6, -RZ, R9.H0_H0 ;  /* 0x20000009ff067230 */ /* 0x000fe40000004100 */
[C---:B------:R-:W-:Y:S01]  /*158b0*/  FFMA.FTZ R33, R4.reuse, R13, -R27 ;  /* 0x0000000d04217223 */ /* 0x040fe2000001081b */
[----:B------:R-:W-:Y:S02]  /*158c0*/  HADD2.F32 R13, -RZ, R32.H0_H0 ;  /* 0x20000020ff0d7230 */ /* 0x000fe40000004100 */
[----:B------:R-:W-:Y:S01]  /*158d0*/  FFMA.FTZ R35, R4, R21, R8 ;  /* 0x0000001504237223 */ /* 0x000fe20000010008 */
[----:B------:R-:W-:-:S02]  /*158e0*/  HADD2.F32 R8, -RZ, R39.H1_H1 ;  /* 0x30000027ff087230 */ /* 0x000fc40000004100 */
[C---:B------:R-:W-:Y:S01]  /*158f0*/  FMUL.FTZ R21, R6.reuse, R15 ;  /* 0x0000000f06157220 */ /* 0x040fe20000410000 */
[----:B------:R-:W-:Y:S02]  /*15900*/  HADD2.F32 R9, -RZ, R9.H1_H1 ;  /* 0x30000009ff097230 */ /* 0x000fe40000004100 */
[-C--:B------:R-:W-:Y:S01]  /*15910*/  FMUL.FTZ R27, R6, R13.reuse ;  /* 0x0000000d061b7220 */ /* 0x080fe20000410000 */
[--C-:B------:R-:W-:Y:S01]  /*15920*/  HADD2.F32 R4, -RZ, R5.reuse.H0_H0 ;  /* 0x20000005ff047230 */ /* 0x100fe20000004100 */
[----:B------:R-:W-:Y:S01]  /*15930*/  F2FP.F16.E4M3.UNPACK_B R10, R46.H1 ;  /* 0x0000002eff0a723e */ /* 0x000fe200030006ff */
[----:B------:R-:W-:Y:S02]  /*15940*/  HADD2.F32 R32, -RZ, R32.H1_H1 ;  /* 0x30000020ff207230 */ /* 0x000fe40000004100 */
[C---:B------:R-:W-:Y:S01]  /*15950*/  FMUL.FTZ R6, R9.reuse, R8 ;  /* 0x0000000809067220 */ /* 0x040fe20000410000 */
[----:B------:R-:W-:Y:S02]  /*15960*/  HADD2.F32 R5, -RZ, R5.H1_H1 ;  /* 0x30000005ff057230 */ /* 0x000fe40000004100 */
[C---:B------:R-:W-:Y:S01]  /*15970*/  FFMA.FTZ R21, R4.reuse, R13, -R21 ;  /* 0x0000000d04157223 */ /* 0x040fe20000010815 */
[----:B------:R-:W-:Y:S01]  /*15980*/  FFMA.FTZ R27, R4, R15, R27 ;  /* 0x0000000f041b7223 */ /* 0x000fe2000001001b */
[----:B------:R-:W-:Y:S01]  /*15990*/  F2FP.F16.E4M3.UNPACK_B R4, R37.H1 ;  /* 0x00000025ff04723e */ /* 0x000fe200030006ff */
[-C--:B------:R-:W-:Y:S01]  /*159a0*/  FMUL.FTZ R13, R9, R32.reuse ;  /* 0x00000020090d7220 */ /* 0x080fe20000410000 */
[----:B------:R-:W-:Y:S01]  /*159b0*/  FFMA.FTZ R32, R5, R32, -R6 ;  /* 0x0000002005207223 */ /* 0x000fe20000010806 */
[----:B------:R-:W-:Y:S01]  /*159c0*/  HADD2.F32 R9, -RZ, R10.H0_H0 ;  /* 0x2000000aff097230 */ /* 0x000fe20000004100 */
[----:B------:R-:W-:Y:S01]  /*159d0*/  F2FP.F16.E4M3.UNPACK_B R46, R46 ;  /* 0x0000002eff2e723e */ /* 0x000fe200020006ff */
[----:B------:R-:W-:-:S02]  /*159e0*/  HADD2.F32 R6, -RZ, R25.H0_H0 ;  /* 0x20000019ff067230 */ /* 0x000fc40000004100 */
[----:B------:R-:W-:Y:S01]  /*159f0*/  FFMA.FTZ R12, R5, R8, R13 ;  /* 0x00000008050c7223 */ /* 0x000fe2000001000d */
[--C-:B------:R-:W-:Y:S01]  /*15a00*/  HADD2.F32 R5, -RZ, R4.reuse.H0_H0 ;  /* 0x20000004ff057230 */ /* 0x100fe20000004100 */
[----:B------:R-:W-:Y:S01]  /*15a10*/  F2FP.F16.E4M3.UNPACK_B R37, R37 ;  /* 0x00000025ff25723e */ /* 0x000fe200020006ff */
[----:B------:R-:W-:Y:S02]  /*15a20*/  HADD2.F32 R8, -RZ, R4.H1_H1 ;  /* 0x30000004ff087230 */ /* 0x000fe40000004100 */
[C---:B------:R-:W-:Y:S01]  /*15a30*/  FMUL.FTZ R13, R6.reuse, R9 ;  /* 0x00000009060d7220 */ /* 0x040fe20000410000 */
[----:B------:R-:W-:Y:S02]  /*15a40*/  HADD2.F32 R4, -RZ, R14.H0_H0 ;  /* 0x2000000eff047230 */ /* 0x000fe40000004100 */
[----:B------:R-:W-:Y:S01]  /*15a50*/  FMUL.FTZ R15, R6, R5 ;  /* 0x00000005060f7220 */ /* 0x000fe20000410000 */
[----:B------:R-:W-:Y:S02]  /*15a60*/  HADD2.F32 R10, -RZ, R10.H1_H1 ;  /* 0x3000000aff0a7230 */ /* 0x000fe40000004100 */
[----:B------:R-:W-:-:S02]  /*15a70*/  HADD2.F32 R25, -RZ, R25.H1_H1 ;  /* 0x30000019ff197230 */ /* 0x000fc40000004100 */
[C---:B------:R-:W-:Y:S01]  /*15a80*/  FFMA.FTZ R38, R4.reuse, R5, -R13 ;  /* 0x0000000504267223 */ /* 0x040fe2000001080d */
[----:B------:R-:W-:Y:S02]  /*15a90*/  HADD2.F32 R14, -RZ, R14.H1_H1 ;  /* 0x3000000eff0e7230 */ /* 0x000fe40000004100 */
[----:B------:R-:W-:Y:S02]  /*15aa0*/  HADD2.F32 R6, -RZ, R37.H0_H0 ;  /* 0x20000025ff067230 */ /* 0x000fe40000004100 */
[C---:B------:R-:W-:Y:S01]  /*15ab0*/  FMUL.FTZ R5, R25.reuse, R10 ;  /* 0x0000000a19057220 */ /* 0x040fe20000410000 */
[-C--:B------:R-:W-:Y:S01]  /*15ac0*/  FMUL.FTZ R13, R25, R8.reuse ;  /* 0x00000008190d7220 */ /* 0x080fe20000410000 */
[----:B------:R-:W-:Y:S01]  /*15ad0*/  FFMA.FTZ R25, R4, R9, R15 ;  /* 0x0000000904197223 */ /* 0x000fe2000001000f */
[----:B------:R-:W-:Y:S02]  /*15ae0*/  HADD2.F32 R9, -RZ, R46.H0_H0 ;  /* 0x2000002eff097230 */ /* 0x000fe40000004100 */
[----:B------:R-:W-:Y:S01]  /*15af0*/  FFMA.FTZ R39, R14, R8, -R5 ;  /* 0x000000080e277223 */ /* 0x000fe20000010805 */
[----:B------:R-:W-:-:S02]  /*15b00*/  HADD2.F32 R5, -RZ, R11.H0_H0 ;  /* 0x2000000bff057230 */ /* 0x000fc40000004100 */
[----:B------:R-:W-:Y:S01]  /*15b10*/  FFMA.FTZ R52, R14, R10, R13 ;  /* 0x0000000a0e347223 */ /* 0x000fe2000001000d */
[----:B------:R-:W-:Y:S02]  /*15b20*/  HADD2.F32 R46, -RZ, R46.H1_H1 ;  /* 0x3000002eff2e7230 */ /* 0x000fe40000004100 */
[----:B------:R-:W-:Y:S02]  /*15b30*/  HADD2.F32 R11, -RZ, R11.H1_H1 ;  /* 0x3000000bff0b7230 */ /* 0x000fe40000004100 */
[C---:B------:R-:W-:Y:S01]  /*15b40*/  FMUL.FTZ R13, R5.reuse, R9 ;  /* 0x00000009050d7220 */ /* 0x040fe20000410000 */
[----:B------:R-:W-:Y:S02]  /*15b50*/  HADD2.F32 R8, -RZ, R37.H1_H1 ;  /* 0x30000025ff087230 */ /* 0x000fe40000004100 */
[----:B------:R-:W-:Y:S01]  /*15b60*/  FMUL.FTZ R14, R5, R6 ;  /* 0x00000006050e7220 */ /* 0x000fe20000410000 */
[--C-:B------:R-:W-:Y:S02]  /*15b70*/  HADD2.F32 R4, -RZ, R7.reuse.H0_H0 ;  /* 0x20000007ff047230 */ /* 0x100fe40000004100 */
[----:B------:R-:W-:Y:S01]  /*15b80*/  FMUL.FTZ R26, R11, R46 ;  /* 0x0000002e0b1a7220 */ /* 0x000fe20000410000 */
[----:B------:R-:W-:-:S02]  /*15b90*/  HADD2.F32 R7, -RZ, R7.H1_H1 ;  /* 0x30000007ff077230 */ /* 0x000fc40000004100 */
[----:B------:R-:W-:Y:S01]  /*15ba0*/  FMUL.FTZ R11, R11, R8 ;  /* 0x000000080b0b7220 */ /* 0x000fe20000410000 */
[----:B------:R-:W-:Y:S01]  /*15bb0*/  F2FP.SATFINITE.E4M3.F32.PACK_AB_MERGE_C R38, R39, R38, RZ ;  /* 0x000000262726723e */ /* 0x000fe200048070ff */
[C---:B------:R-:W-:Y:S01]  /*15bc0*/  FFMA.FTZ R10, R4.reuse, R6, -R13 ;  /* 0x00000006040a7223 */ /* 0x040fe2000001080d */
[----:B------:R-:W-:Y:S01]  /*15bd0*/  FFMA.FTZ R6, R4, R9, R14 ;  /* 0x0000000904067223 */ /* 0x000fe2000001000e */
[C---:B------:R-:W-:Y:S01]  /*15be0*/  FFMA.FTZ R13, R7.reuse, R8, -R26 ;  /* 0x00000008070d7223 */ /* 0x040fe2000001081a */
[----:B------:R-:W-:Y:S01]  /*15bf0*/  FFMA.FTZ R15, R7, R46, R11 ;  /* 0x0000002e070f7223 */ /* 0x000fe2000001000b */
[----:B------:R-:W-:Y:S02]  /*15c00*/  F2FP.SATFINITE.E4M3.F32.PACK_AB_MERGE_C R9, R44, R55, RZ ;  /* 0x000000372c09723e */ /* 0x000fe400048070ff */
[----:B------:R-:W-:Y:S02]  /*15c10*/  F2FP.SATFINITE.E4M3.F32.PACK_AB_MERGE_C R11, R61, R58, RZ ;  /* 0x0000003a3d0b723e */ /* 0x000fe400048070ff */
        /* <DEDUP_REMOVED lines=10> */
[----:B------:R-:W-:Y:S01]  /*15cc0*/  F2FP.SATFINITE.E4M3.F32.PACK_AB_MERGE_C R7, R56, R45, R7 ;  /* 0x0000002d3807723e */ /* 0x000fe20004807007 */
[----:B------:R3:W-:Y:S01]  /*15cd0*/  STS.128 [R217+0x14400], R8 ;  /* 0x01440008d9007388 */ /* 0x0007e20000000c00 */
[----:B------:R-:W-:Y:S02]  /*15ce0*/  F2FP.SATFINITE.E4M3.F32.PACK_AB_MERGE_C R4, R12, R27, R4 ;  /* 0x0000001b0c04723e */ /* 0x000fe40004807004 */
[----:B------:R-:W-:-:S05]  /*15cf0*/  F2FP.SATFINITE.E4M3.F32.PACK_AB_MERGE_C R6, R15, R6, R25 ;  /* 0x000000060f06723e */ /* 0x000fca0004807019 */
[----:B------:R3:W-:Y:S02]  /*15d00*/  STS.128 [R0+0x14400], R4 ;  /* 0x0144000400007388 */ /* 0x0007e40000000c00 */
.L_x_565:
[----:B------:R-:W-:Y:S05]  /*15d10*/  BSYNC B1 ;  /* 0x0000000000017941 */ /* 0x000fea0003800000 */
.L_x_564:
[----:B------:R-:W-:Y:S05]  /*15d20*/  @P2 BRA `(.L_x_543) ;  /* 0x0000000c00d82947 */ /* 0x000fea0003800000 */
[----:B--23-5:R-:W-:Y:S02]  /*15d30*/  SHF.R.U32.HI R4, RZ, 0x8, R40 ;  /* 0x00000008ff047819 */ /* 0x02cfe40000011628 */
[----:B------:R-:W-:Y:S02]  /*15d40*/  LOP3.LUT R0, R40, 0xff, RZ, 0xc0, !PT ;  /* 0x000000ff28007812 */ /* 0x000fe400078ec0ff */
[----:B------:R-:W-:Y:S02]  /*15d50*/  SHF.R.U32.HI R8, RZ, 0x8, R42 ;  /* 0x00000008ff087819 */ /* 0x000fe4000001162a */
[----:B------:R-:W-:Y:S02]  /*15d60*/  LOP3.LUT R5, R4, 0xff, RZ, 0xc0, !PT ;  /* 0x000000ff04057812 */ /* 0x000fe400078ec0ff */
[----:B------:R-:W-:Y:S02]  /*15d70*/  LEA.HI R3, R3, R221, RZ, 0x1c ;  /* 0x000000dd03037211 */ /* 0x000fe400078fe0ff */
[----:B------:R-:W-:-:S02]  /*15d80*/  LOP3.LUT R4, R42, 0xff, RZ, 0xc0, !PT ;  /* 0x000000ff2a047812 */ /* 0x000fc400078ec0ff */
[----:B------:R-:W-:Y:S02]  /*15d90*/  LOP3.LUT R9, R8, 0xff, RZ, 0xc0, !PT ;  /* 0x000000ff08097812 */ /* 0x000fe400078ec0ff */
[----:B------:R-:W-:Y:S02]  /*15da0*/  PRMT R13, R5, 0x7604, R0 ;  /* 0x00007604050d7816 */ /* 0x000fe40000000000 */
[----:B------:R-:W-:Y:S02]  /*15db0*/  SHF.R.S32.HI R0, RZ, 0x1f, R3 ;  /* 0x0000001fff007819 */ /* 0x000fe40000011403 */
[----:B------:R-:W-:Y:S02]  /*15dc0*/  PRMT R15, R9, 0x7604, R4 ;  /* 0x00007604090f7816 */ /* 0x000fe40000000004 */
[----:B------:R-:W-:Y:S01]  /*15dd0*/  LEA.HI R4, R0, R3, RZ, 0x2 ;  /* 0x0000000300047211 */ /* 0x000fe200078f10ff */
[----:B------:R-:W-:Y:S01]  /*15de0*/  IMAD.SHL.U32 R3, R3, 0x10, RZ ;  /* 0x0000001003037824 */ /* 0x000fe200078e00ff */
[----:B------:R-:W-:-:S02]  /*15df0*/  SHF.R.U32.HI R7, RZ, 0x8, R41 ;  /* 0x00000008ff077819 */ /* 0x000fc40000011629 */
[----:B------:R-:W-:Y:S01]  /*15e00*/  LOP3.LUT R6, R41, 0xff, RZ, 0xc0, !PT ;  /* 0x000000ff29067812 */ /* 0x000fe200078ec0ff */
[----:B------:R-:W-:Y:S01]  /*15e10*/  IMAD.SHL.U32 R4, R4, 0x800, RZ ;  /* 0x0000080004047824 */ /* 0x000fe200078e00ff */
[----:B------:R-:W-:Y:S02]  /*15e20*/  LOP3.LUT R0, R172, 0x30, R3, 0xf8, !PT ;  /* 0x00000030ac007812 */ /* 0x000fe400078ef803 */
[----:B------:R-:W-:Y:S02]  /*15e30*/  LOP3.LUT R7, R7, 0xff, RZ, 0xc0, !PT ;  /* 0x000000ff07077812 */ /* 0x000fe400078ec0ff */
[----:B------:R-:W-:Y:S02]  /*15e40*/  SHF.R.U32.HI R8, RZ, 0x8, R28 ;  /* 0x00000008ff087819 */ /* 0x000fe4000001161c */
[----:B------:R-:W-:Y:S02]  /*15e50*/  LOP3.LUT R0, R0, R173, RZ, 0x3c, !PT ;  /* 0x000000ad00007212 */ /* 0x000fe400078e3cff */
[----:B------:R-:W-:-:S02]  /*15e60*/  LOP3.LUT R3, R4, 0xffffe000, RZ, 0xc0, !PT ;  /* 0xffffe00004037812 */ /* 0x000fc400078ec0ff */
[----:B------:R-:W-:Y:S02]  /*15e70*/  PRMT R12, R7, 0x7604, R6 ;  /* 0x00007604070c7816 */ /* 0x000fe40000000006 */
[----:B------:R-:W-:Y:S02]  /*15e80*/  LOP3.LUT R7, R28, 0xff, RZ, 0xc0, !PT ;  /* 0x000000ff1c077812 */ /* 0x000fe400078ec0ff */
[----:B------:R-:W-:Y:S02]  /*15e90*/  LOP3.LUT R8, R8, 0xff, RZ, 0xc0, !PT ;  /* 0x000000ff08087812 */ /* 0x000fe400078ec0ff */
[----:B------:R-:W-:Y:S02]  /*15ea0*/  IADD3 R3, R0, R174, R3 ;  /* 0x000000ae00037210 */ /* 0x000fe40007ffe003 */
[----:B------:R-:W-:Y:S02]  /*15eb0*/  PRMT R25, R8, 0x7604, R7 ;  /* 0x0000760408197816 */ /* 0x000fe40000000007 */
[----:B------:R-:W-:-:S02]  /*15ec0*/  SHF.R.U32.HI R6, RZ, 0x8, R43 ;  /* 0x00000008ff067819 */ /* 0x000fc4000001162b */
[----:B------:R-:W-:Y:S02]  /*15ed0*/  SHF.R.U32.HI R8, RZ, 0x8, R29 ;  /* 0x00000008ff087819 */ /* 0x000fe4000001161d */
[----:B------:R-:W-:Y:S02]  /*15ee0*/  IADD3 R0, R18, R3, RZ ;  /* 0x0000000312007210 */ /* 0x000fe40007ffe0ff */
[----:B------:R-:W-:Y:S02]  /*15ef0*/  LOP3.LUT R5, R43, 0xff, RZ, 0xc0, !PT ;  /* 0x000000ff2b057812 */ /* 0x000fe400078ec0ff */
[----:B------:R-:W-:Y:S02]  /*15f00*/  LOP3.LUT R6, R6, 0xff, RZ, 0xc0, !PT ;  /* 0x000000ff06067812 */ /* 0x000fe400078ec0ff */
[----:B------:R-:W-:Y:S02]  /*15f10*/  LOP3.LUT R3, R8, 0xff, RZ, 0xc0, !PT ;  /* 0x000000ff08037812 */ /* 0x000fe400078ec0ff */
[----:B------:R-:W2:Y:S01]  /*15f20*/  LDS.128 R8, [R0+0x14400] ;  /* 0x0144000000087984 */ /* 0x000ea20000000c00 */
[----:B------:R-:W-:-:S02]  /*15f30*/  PRMT R14, R6, 0x7604, R5 ;  /* 0x00007604060e7816 */ /* 0x000fc40000000005 */
[----:B------:R-:W-:Y:S01]  /*15f40*/  SHF.R.U32.HI R27, RZ, 0x8, R31 ;  /* 0x00000008ff1b7819 */ /* 0x000fe2000001161f */
[----:B------:R-:W3:Y:S01]  /*15f50*/  LDS.128 R4, [R216+0x14400] ;  /* 0x01440000d8047984 */ /* 0x000ee20000000c00 */
[----:B------:R-:W-:Y:S02]  /*15f60*/  LOP3.LUT R20, R29, 0xff, RZ, 0xc0, !PT ;  /* 0x000000ff1d147812 */ /* 0x000fe400078ec0ff */
[----:B------:R-:W-:Y:S02]  /*15f70*/  LOP3.LUT R26, R31, 0xff, RZ, 0xc0, !PT ;  /* 0x000000ff1f1a7812 */ /* 0x000fe400078ec0ff */
[----:B------:R-:W-:Y:S02]  /*15f80*/  LOP3.LUT R27, R27, 0xff, RZ, 0xc0, !PT ;  /* 0x000000ff1b1b7812 */ /* 0x000fe400078ec0ff */
[----:B------:R-:W-:Y:S02]  /*15f90*/  PRMT R20, R3, 0x7604, R20 ;  /* 0x0000760403147816 */ /* 0x000fe40000000014 */
[----:B------:R-:W-:-:S02]  /*15fa0*/  SHF.R.U32.HI R3, RZ, 0x10, R41 ;  /* 0x00000010ff037819 */ /* 0x000fc40000011629 */
[----:B------:R-:W-:Y:S02]  /*15fb0*/  PRMT R26, R27, 0x7604, R26 ;  /* 0x000076041b1a7816 */ /* 0x000fe4000000001a */
[----:B------:R-:W-:Y:S01]  /*15fc0*/  SHF.R.U32.HI R27, RZ, 0x10, R29 ;  /* 0x00000010ff1b7819 */ /* 0x000fe2000001161d */
[----:B------:R-:W-:Y:S01]  /*15fd0*/  IMAD.U32 R3, R3, 0x10000, RZ ;  /* 0x0001000003037824 */ /* 0x000fe200078e00ff */
[----:B------:R-:W-:Y:S02]  /*15fe0*/  SHF.R.U32.HI R24, RZ, 0x8, R30 ;  /* 0x00000008ff187819 */ /* 0x000fe4000001161e */
[----:B------:R-:W-:Y:S01]  /*15ff0*/  LOP3.LUT R21, R30, 0xff, RZ, 0xc0, !PT ;  /* 0x000000ff1e157812 */ /* 0x000fe200078ec0ff */
[----:B------:R-:W-:Y:S01]  /*16000*/  IMAD.U32 R27, R27, 0x10000, RZ ;  /* 0x000100001b1b7824 */ /* 0x000fe200078e00ff */
[----:B------:R-:W-:Y:S02]  /*16010*/  LOP3.LUT R24, R24, 0xff, RZ, 0xc0, !PT ;  /* 0x000000ff18187812 */ /* 0x000fe400078ec0ff */
[----:B------:R-:W-:-:S02]  /*16020*/  LOP3.LUT R13, R13, 0xff0000, R40, 0xf8, !PT ;  /* 0x00ff00000d0d7812 */ /* 0x000fc400078ef828 */
[----:B------:R-:W-:Y:S02]  /*16030*/  LOP3.LUT R3, R12, 0xff0000, R3, 0xf8, !PT ;  /* 0x00ff00000c037812 */ /* 0x000fe400078ef803 */
[----:B------:R-:W-:Y:S02]  /*16040*/  PRMT R33, R24, 0x7604, R21 ;  /* 0x0000760418217816 */ /* 0x000fe40000000015 */
[----:B------:R-:W-:Y:S02]  /*16050*/  SHF.R.U32.HI R37, RZ, 0x10, R31 ;  /* 0x00000010ff257819 */ /* 0x000fe4000001161f */
[----:B------:R-:W-:Y:S02]  /*16060*/  LOP3.LUT R35, R20, 0xff0000, R27, 0xf8, !PT ;  /* 0x00ff000014237812 */ /* 0x000fe400078ef81b */
[----:B------:R-:W-:Y:S02]  /*16070*/  LOP3.LUT R27, R13, 0xff000000, R40, 0xf8, !PT ;  /* 0xff0000000d1b7812 */ /* 0x000fe400078ef828 */
[----:B------:R-:W-:-:S02]  /*16080*/  LOP3.LUT R40, R3, 0xff000000, R41, 0xf8, !PT ;  /* 0xff00000003287812 */ /* 0x000fc400078ef829 */
[----:B------:R-:W-:Y:S02]  /*16090*/  LOP3.LUT R3, R33, 0xff0000, R30, 0xf8, !PT ;  /* 0x00ff000021037812 */ /* 0x000fe400078ef81e */
[----:B------:R-:W-:Y:S02]  /*160a0*/  SHF.R.U32.HI R21, RZ, 0x10, R43 ;  /* 0x00000010ff157819 */ /* 0x000fe4000001162b */
[----:B------:R-:W-:Y:S02]  /*160b0*/  SHF.L.U32 R37, R37, 0x10, RZ ;  /* 0x0000001025257819 */ /* 0x000fe400000006ff */
[----:B------:R-:W-:Y:S01]  /*160c0*/  LOP3.LUT R35, R35, 0xff000000, R29, 0xf8, !PT ;  /* 0xff00000023237812 */ /* 0x000fe200078ef81d */
[----:B------:R-:W-:Y:S01]  /*160d0*/  IMAD.U32 R21, R21, 0x10000, RZ ;  /* 0x0001000015157824 */ /* 0x000fe200078e00ff */
[----:B------:R-:W-:Y:S02]  /*160e0*/  LOP3.LUT R25, R25, 0xff0000, R28, 0xf8, !PT ;  /* 0x00ff000019197812 */ /* 0x000fe400078ef81c */
[----:B------:R-:W-:-:S02]  /*160f0*/  LOP3.LUT R34, R3, 0xff000000, R30, 0xf8, !PT ;  /* 0xff00000003227812 */ /* 0x000fc400078ef81e */
[----:B------:R-:W-:Y:S02]  /*16100*/  LOP3.LUT R37, R26, 0xff0000, R37, 0xf8, !PT ;  /* 0x00ff00001a257812 */ /* 0x000fe400078ef825 */
[----:B------:R-:W-:Y:S02]  /*16110*/  F2FP.F16.E4M3.UNPACK_B R30, R35 ;  /* 0x00000023ff1e723e */ /* 0x000fe400020006ff */
[----:B--2---:R-:W-:Y:S02]  /*16120*/  F2FP.F16.E4M3.UNPACK_B R20, R9 ;  /* 0x00000009ff14723e */ /* 0x004fe400020006ff */
[----:B------:R-:W-:Y:S02]  /*16130*/  LOP3.LUT R15, R15, 0xff0000, R42, 0xf8, !PT ;  /* 0x00ff00000f0f7812 */ /* 0x000fe400078ef82a */
[----:B------:R-:W-:Y:S01]  /*16140*/  LOP3.LUT R33, R25, 0xff000000, R28, 0xf8, !PT ;  /* 0xff00000019217812 */ /* 0x000fe200078ef81c */
[----:B------:R-:W-:Y:S01]  /*16150*/  HADD2.F32 R24, -RZ, R20.H0_H0 ;  /* 0x20000014ff187230 */ /* 0x000fe20000004100 */
[----:B------:R-:W-:Y:S01]  /*16160*/  LOP3.LUT R36, R37, 0xff000000, R31, 0xf8, !PT ;  /* 0xff00000025247812 */ /* 0x000fe200078ef81f */
[----:B------:R-:W-:Y:S01]  /*16170*/  HADD2.F32 R31, -RZ, R30.H0_H0 ;  /* 0x2000001eff1f7230 */ /* 0x000fe20000004100 */
[----:B---3--:R-:W-:Y:S01]  /*16180*/  F2FP.F16.E4M3.UNPACK_B R12, R5 ;  /* 0x00000005ff0c723e */ /* 0x008fe200020006ff */
[----:B------:R-:W-:Y:S01]  /*16190*/  HADD2.F32 R20, -RZ, R20.H1_H1 ;  /* 0x30000014ff147230 */ /* 0x000fe20000004100 */
[----:B------:R-:W-:-:S02]  /*161a0*/  F2FP.F16.E4M3.UNPACK_B R28, R40 ;  /* 0x00000028ff1c723e */ /* 0x000fc400020006ff */
[----:B------:R-:W-:Y:S01]  /*161b0*/  LOP3.LUT R21, R14, 0xff0000, R21, 0xf8, !PT ;  /* 0x00ff00000e157812 */ /* 0x000fe200078ef815 */
[C---:B------:R-:W-:Y:S01]  /*161c0*/  FMUL.FTZ R37, R24.reuse, R31 ;  /* 0x0000001f18257220 */ /* 0x040fe20000410000 */
[----:B------:R-:W-:Y:S01]  /*161d0*/  LOP3.LUT R32, R15, 0xff000000, R42, 0xf8, !PT ;  /* 0xff0000000f207812 */ /* 0x000fe200078ef82a */
[----:B------:R-:W-:Y:S01]  /*161e0*/  HADD2.F32 R29, -RZ, R28.H0_H0 ;  /* 0x2000001cff1d7230 */ /* 0x000fe20000004100 */
[-C--:B------:R-:W-:Y:S02]  /*161f0*/  F2FP.F16.E4M3.UNPACK_B R14, R7.reuse ;  /* 0x00000007ff0e723e */ /* 0x080fe400020006ff */
[----:B------:R-:W-:Y:S02]  /*16200*/  F2FP.F16.E4M3.UNPACK_B R15, R7.H1 ;  /* 0x00000007ff0f723e */ /* 0x000fe400030006ff */
[-C--:B------:R-:W-:Y:S01]  /*16210*/  F2FP.F16.E4M3.UNPACK_B R7, R6.reuse ;  /* 0x00000006ff07723e */ /* 0x080fe200020006ff */
[----:B------:R-:W-:Y:S01]  /*16220*/  FMUL.FTZ R44, R24, R29 ;  /* 0x0000001d182c7220 */ /* 0x000fe20000410000 */
[----:B------:R-:W-:Y:S01]  /*16230*/  F2FP.F16.E4M3.UNPACK_B R13, R6.H1 ;  /* 0x00000006ff0d723e */ /* 0x000fe200030006ff */
[--C-:B------:R-:W-:Y:S01]  /*16240*/  HADD2.F32 R6, -RZ, R12.reuse.H0_H0 ;  /* 0x2000000cff067230 */ /* 0x100fe20000004100 */
[----:B------:R-:W-:Y:S01]  /*16250*/  LOP3.LUT R42, R21, 0xff000000, R43, 0xf8, !PT ;  /* 0xff000000152a7812 */ /* 0x000fe200078ef82b */
[----:B------:R-:W-:Y:S01]  /*16260*/  HADD2.F32 R12, -RZ, R12.H1_H1 ;  /* 0x3000000cff0c7230 */ /* 0x000fe20000004100 */
[----:B------:R-:W-:-:S02]  /*16270*/  F2FP.F16.E4M3.UNPACK_B R21, R9.H1 ;  /* 0x00000009ff15723e */ /* 0x000fc400030006ff */
[C---:B------:R-:W-:Y:S01]  /*16280*/  FFMA.FTZ R38, R6.reuse, R29, -R37 ;  /* 0x0000001d06267223 */ /* 0x040fe20000010825 */
[----:B------:R-:W-:Y:S01]  /*16290*/  F2FP.F16.E4M3.UNPACK_B R35, R35.H1 ;  /* 0x00000023ff23723e */ /* 0x000fe200030006ff */
[----:B------:R-:W-:Y:S01]  /*162a0*/  HADD2.F32 R37, -RZ, R30.H1_H1 ;  /* 0x3000001eff257230 */ /* 0x000fe20000004100 */
[----:B------:R-:W-:Y:S01]  /*162b0*/  F2FP.F16.E4M3.UNPACK_B R40, R40.H1 ;  /* 0x00000028ff28723e */ /* 0x000fe200030006ff */
[----:B------:R-:W-:Y:S01]  /*162c0*/  HADD2.F32 R29, -RZ, R28.H1_H1 ;  /* 0x3000001cff1d7230 */ /* 0x000fe20000004100 */
[----:B------:R-:W-:Y:S01]  /*162d0*/  F2FP.F16.E4M3.UNPACK_B R25, R11 ;  /* 0x0000000bff19723e */ /* 0x000fe200020006ff */
[----:B------:R-:W-:Y:S01]  /*162e0*/  FFMA.FTZ R44, R6, R31, R44 ;  /* 0x0000001f062c7223 */ /* 0x000fe2000001002c */
[----:B------:R-:W-:Y:S01]  /*162f0*/  F2FP.F16.E4M3.UNPACK_B R26, R11.H1 ;  /* 0x0000000bff1a723e */ /* 0x000fe200030006ff */
[----:B------:R-:W-:Y:S01]  /*16300*/  HADD2.F32 R39, -RZ, R35.H0_H0 ;  /* 0x20000023ff277230 */ /* 0x000fe20000004100 */
[-C--:B------:R-:W-:Y:S01]  /*16310*/  F2FP.F16.E4M3.UNPACK_B R11, R10.reuse ;  /* 0x0000000aff0b723e */ /* 0x080fe200020006ff */
[----:B------:R-:W-:Y:S01]  /*16320*/  HADD2.F32 R31, -RZ, R40.H0_H0 ;  /* 0x20000028ff1f7230 */ /* 0x000fe20000004100 */
[----:B------:R-:W-:Y:S01]  /*16330*/  F2FP.F16.E4M3.UNPACK_B R24, R10.H1 ;  /* 0x0000000aff18723e */ /* 0x000fe200030006ff */
[----:B------:R-:W-:Y:S01]  /*16340*/  HADD2.F32 R10, -RZ, R21.H0_H0 ;  /* 0x20000015ff0a7230 */ /* 0x000fe20000004100 */
[----:B------:R-:W-:Y:S01]  /*16350*/  F2FP.F16.E4M3.UNPACK_B R5, R5.H1 ;  /* 0x00000005ff05723e */ /* 0x000fe200030006ff */
[C---:B------:R-:W-:Y:S01]  /*16360*/  FMUL.FTZ R41, R20.reuse, R37 ;  /* 0x0000002514297220 */ /* 0x040fe20000410000 */
[----:B------:R-:W-:Y:S01]  /*16370*/  FMUL.FTZ R20, R20, R29 ;  /* 0x0000001d14147220 */ /* 0x000fe20000410000 */
[----:B------:R-:W-:Y:S01]  /*16380*/  F2FP.F16.E4M3.UNPACK_B R28, R36 ;  /* 0x00000024ff1c723e */ /* 0x000fe200020006ff */
[----:B------:R-:W-:Y:S01]  /*16390*/  FMUL.FTZ R43, R10, R39 ;  /* 0x000000270a2b7220 */ /* 0x000fe20000410000 */
[----:B------:R-:W-:-:S02]  /*163a0*/  HADD2.F32 R6, -RZ, R5.H0_H0 ;  /* 0x20000005ff067230 */ /* 0x000fc40000004100 */
[----:B------:R-:W-:Y:S01]  /*163b0*/  FMUL.FTZ R10, R10, R31 ;  /* 0x0000001f0a0a7220 */ /* 0x000fe20000410000 */
[C---:B------:R-:W-:Y:S01]  /*163c0*/  FFMA.FTZ R41, R12.reuse, R29, -R41 ;  /* 0x0000001d0c297223 */ /* 0x040fe20000010829 */
[----:B------:R-:W-:Y:S01]  /*163d0*/  FFMA.FTZ R37, R12, R37, R20 ;  /* 0x000000250c257223 */ /* 0x000fe20000010014 */
[----:B------:R-:W-:Y:S01]  /*163e0*/  F2FP.F16.E4M3.UNPACK_B R12, R42 ;  /* 0x0000002aff0c723e */ /* 0x000fe200020006ff */
[C---:B------:R-:W-:Y:S01]  /*163f0*/  FFMA.FTZ R43, R6.reuse, R31, -R43 ;  /* 0x0000001f062b7223 */ /* 0x040fe2000001082b */
[----:B------:R-:W-:Y:S01]  /*16400*/  FFMA.FTZ R39, R6, R39, R10 ;  /* 0x0000002706277223 */ /* 0x000fe2000001000a */
[----:B------:R-:W-:Y:S01]  /*16410*/  HADD2.F32 R20, -RZ, R35.H1_H1 ;  /* 0x30000023ff147230 */ /* 0x000fe20000004100 */
[----:B------:R-:W-:Y:S01]  /*16420*/  F2FP.F16.E4M3.UNPACK_B R36, R36.H1 ;  /* 0x00000024ff24723e */ /* 0x000fe200030006ff */
[----:B------:R-:W-:Y:S01]  /*16430*/  HADD2.F32 R21, -RZ, R21.H1_H1 ;  /* 0x30000015ff157230 */ /* 0x000fe20000004100 */
[----:B------:R-:W-:Y:S01]  /*16440*/  F2FP.F16.E4M3.UNPACK_B R42, R42.H1 ;  /* 0x0000002aff2a723e */ /* 0x000fe200030006ff */
[----:B------:R-:W-:Y:S01]  /*16450*/  HADD2.F32 R31, -RZ, R28.H0_H0 ;  /* 0x2000001cff1f7230 */ /* 0x000fe20000004100 */
[----:B------:R-:W-:Y:S01]  /*16460*/  F2FP.F16.E4M3.UNPACK_B R9, R8 ;  /* 0x00000008ff09723e */ /* 0x000fe200020006ff */
[----:B------:R-:W-:-:S02]  /*16470*/  HADD2.F32 R10, -RZ, R25.H0_H0 ;  /* 0x20000019ff0a7230 */ /* 0x000fc40000004100 */
[C---:B------:R-:W-:Y:S01]  /*16480*/  FMUL.FTZ R30, R21.reuse, R20 ;  /* 0x00000014151e7220 */ /* 0x040fe20000410000 */
[----:B------:R-:W-:Y:S01]  /*16490*/  HADD2.F32 R40, -RZ, R40.H1_H1 ;  /* 0x30000028ff287230 */ /* 0x000fe20000004100 */
[----:B------:R-:W-:Y:S01]  /*164a0*/  F2FP.F16.E4M3.UNPACK_B R8, R8.H1 ;  /* 0x00000008ff08723e */ /* 0x000fe200030006ff */
[----:B------:R-:W-:Y:S02]  /*164b0*/  HADD2.F32 R29, -RZ, R12.H0_H0 ;  /* 0x2000000cff1d7230 */ /* 0x000fe40000004100 */
[C---:B------:R-:W-:Y:S01]  /*164c0*/  FMUL.FTZ R35, R10.reuse, R31 ;  /* 0x0000001f0a237220 */ /* 0x040fe20000410000 */
[----:B------:R-:W-:Y:S02]  /*164d0*/  HADD2.F32 R5, -RZ, R5.H1_H1 ;  /* 0x30000005ff057230 */ /* 0x000fe40000004100 */
[----:B------:R-:W-:Y:S01]  /*164e0*/  FMUL.FTZ R21, R21, R40 ;  /* 0x0000002815157220 */ /* 0x000fe20000410000 */
[----:B------:R-:W-:Y:S02]  /*164f0*/  HADD2.F32 R6, -RZ, R14.H0_H0 ;  /* 0x2000000eff067230 */ /* 0x000fe40000004100 */
[----:B------:R-:W-:Y:S01]  /*16500*/  FMUL.FTZ R10, R10, R29 ;  /* 0x0000001d0a0a7220 */ /* 0x000fe20000410000 */
[----:B------:R-:W-:-:S02]  /*16510*/  HADD2.F32 R28, -RZ, R28.H1_H1 ;  /* 0x3000001cff1c7230 */ /* 0x000fc40000004100 */
[C---:B------:R-:W-:Y:S01]  /*16520*/  FFMA.FTZ R30, R5.reuse, R40, -R30 ;  /* 0x00000028051e7223 */ /* 0x040fe2000001081e */
[----:B------:R-:W-:Y:S01]  /*16530*/  FFMA.FTZ R40, R5, R20, R21 ;  /* 0x0000001405287223 */ /* 0x000fe20000010015 */
[C---:B------:R-:W-:Y:S01]  /*16540*/  FFMA.FTZ R35, R6.reuse, R29, -R35 ;  /* 0x0000001d06237223 */ /* 0x040fe20000010823 */
[----:B------:R-:W-:Y:S01]  /*16550*/  FFMA.FTZ R45, R6, R31, R10 ;  /* 0x0000001f062d7223 */ /* 0x000fe2000001000a */
[----:B------:R-:W-:Y:S01]  /*16560*/  HADD2.F32 R20, -RZ, R36.H0_H0 ;  /* 0x20000024ff147230 */ /* 0x000fe20000004100 */
[-C--:B------:R-:W-:Y:S01]  /*16570*/  F2FP.F16.E4M3.UNPACK_B R3, R4.reuse ;  /* 0x00000004ff03723e */ /* 0x080fe200020006ff */
[----:B------:R-:W-:Y:S01]  /*16580*/  HADD2.F32 R6, -RZ, R26.H0_H0 ;  /* 0x2000001aff067230 */ /* 0x000fe20000004100 */
[----:B------:R-:W-:Y:S01]  /*16590*/  F2FP.F16.E4M3.UNPACK_B R4, R4.H1 ;  /* 0x00000004ff04723e */ /* 0x000fe200030006ff */
[----:B------:R-:W-:Y:S02]  /*165a0*/  HADD2.F32 R25, -RZ, R25.H1_H1 ;  /* 0x30000019ff197230 */ /* 0x000fe40000004100 */
[----:B------:R-:W-:-:S02]  /*165b0*/  HADD2.F32 R12, -RZ, R12.H1_H1 ;  /* 0x3000000cff0c7230 */ /* 0x000fc40000004100 */
[C---:B------:R-:W-:Y:S01]  /*165c0*/  FMUL.FTZ R52, R6.reuse, R20 ;  /* 0x0000001406347220 */ /* 0x040fe20000410000 */
[----:B------:R-:W-:Y:S02]  /*165d0*/  HADD2.F32 R10, -RZ, R42.H0_H0 ;  /* 0x2000002aff0a7230 */ /* 0x000fe40000004100 */
[C---:B------:R-:W-:Y:S01]  /*165e0*/  FMUL.FTZ R21, R25.reuse, R28 ;  /* 0x0000001c19157220 */ /* 0x040fe20000410000 */
[----:B------:R-:W-:Y:S02]  /*165f0*/  HADD2.F32 R5, -RZ, R15.H0_H0 ;  /* 0x2000000fff057230 */ /* 0x000fe40000004100 */
[----:B------:R-:W-:Y:S01]  /*16600*/  FMUL.FTZ R25, R25, R12 ;  /* 0x0000000c19197220 */ /* 0x000fe20000410000 */
[----:B------:R-:W-:Y:S02]  /*16610*/  HADD2.F32 R14, -RZ, R14.H1_H1 ;  /* 0x3000000eff0e7230 */ /* 0x000fe40000004100 */
[----:B------:R-:W-:Y:S01]  /*16620*/  FMUL.FTZ R29, R6, R10 ;  /* 0x0000000a061d7220 */ /* 0x000fe20000410000 */
[----:B------:R-:W-:-:S02]  /*16630*/  HADD2.F32 R36, -RZ, R36.H1_H1 ;  /* 0x30000024ff247230 */ /* 0x000fc40000004100 */
[C---:B------:R-:W-:Y:S01]  /*16640*/  FFMA.FTZ R52, R5.reuse, R10, -R52 ;  /* 0x0000000a05347223 */ /* 0x040fe20000010834 */
[----:B------:R-:W-:Y:S01]  /*16650*/  F2FP.F16.E4M3.UNPACK_B R10, R27.H1 ;  /* 0x0000001bff0a723e */ /* 0x000fe200030006ff */
[C---:B------:R-:W-:Y:S01]  /*16660*/  FFMA.FTZ R46, R14.reuse, R12, -R21 ;  /* 0x0000000c0e2e7223 */ /* 0x040fe20000010815 */
[----:B------:R-:W-:Y:S01]  /*16670*/  FFMA.FTZ R48, R14, R28, R25 ;  /* 0x0000001c0e307223 */ /* 0x000fe20000010019 */
[----:B------:R-:W-:Y:S01]  /*16680*/  HADD2.F32 R26, -RZ, R26.H1_H1 ;  /* 0x3000001aff1a7230 */ /* 0x000fe20000004100 */
[----:B------:R-:W-:Y:S01]  /*16690*/  F2FP.F16.E4M3.UNPACK_B R14, R33.H1 ;  /* 0x00000021ff0e723e */ /* 0x000fe200030006ff */
[----:B------:R-:W-:Y:S02]  /*166a0*/  HADD2.F32 R42, -RZ, R42.H1_H1 ;  /* 0x3000002aff2a7230 */ /* 0x000fe40000004100 */
[----:B------:R-:W-:Y:S01]  /*166b0*/  FFMA.FTZ R47, R5, R20, R29 ;  /* 0x00000014052f7223 */ /* 0x000fe2000001001d */
[----:B------:R-:W-:Y:S02]  /*166c0*/  HADD2.F32 R6, -RZ, R8.H0_H0 ;  /* 0x20000008ff067230 */ /* 0x000fe40000004100 */
[----:B------:R-:W-:Y:S01]  /*166d0*/  FMUL.FTZ R28, R26, R36 ;  /* 0x000000241a1c7220 */ /* 0x000fe20000410000 */
[----:B------:R-:W-:-:S02]  /*166e0*/  HADD2.F32 R12, -RZ, R10.H0_H0 ;  /* 0x2000000aff0c7230 */ /* 0x000fc40000004100 */
[----:B------:R-:W-:Y:S01]  /*166f0*/  FMUL.FTZ R25, R26, R42 ;  /* 0x0000002a1a197220 */ /* 0x000fe20000410000 */
[----:B------:R-:W-:Y:S01]  /*16700*/  HADD2.F32 R15, -RZ, R15.H1_H1 ;  /* 0x3000000fff0f7230 */ /* 0x000fe20000004100 */
[----:B------:R-:W-:Y:S01]  /*16710*/  F2FP.F16.E4M3.UNPACK_B R33, R33 ;  /* 0x00000021ff21723e */ /* 0x000fe200020006ff */
[----:B------:R-:W-:Y:S02]  /*16720*/  HADD2.F32 R20, -RZ, R14.H0_H0 ;  /* 0x2000000eff147230 */ /* 0x000fe40000004100 */
[----:B------:R-:W-:Y:S01]  /*16730*/  FMUL.FTZ R21, R6, R12 ;  /* 0x0000000c06157220 */ /* 0x000fe20000410000 */
[----:B------:R-:W-:Y:S02]  /*16740*/  HADD2.F32 R5, -RZ, R4.H0_H0 ;  /* 0x20000004ff057230 */ /* 0x000fe40000004100 */
[C---:B------:R-:W-:Y:S01]  /*16750*/  FFMA.FTZ R49, R15.reuse, R42, -R28 ;  /* 0x0000002a0f317223 */ /* 0x040fe2000001081c */
[----:B------:R-:W-:Y:S01]  /*16760*/  FFMA.FTZ R42, R15, R36, R25 ;  /* 0x000000240f2a7223 */ /* 0x000fe20000010019 */
[----:B------:R-:W-:-:S02]  /*16770*/  HADD2.F32 R8, -RZ, R8.H1_H1 ;  /* 0x30000008ff087230 */ /* 0x000fc40000004100 */
[-C--:B------:R-:W-:Y:S01]  /*16780*/  FMUL.FTZ R26, R6, R20.reuse ;  /* 0x00000014061a7220 */ /* 0x080fe20000410000 */
[C---:B------:R-:W-:Y:S01]  /*16790*/  FFMA.FTZ R25, R5.reuse, R20, R21 ;  /* 0x0000001405197223 */ /* 0x040fe20000010015 */
[----:B------:R-:W-:Y:S01]  /*167a0*/  HADD2.F32 R21, -RZ, R14.H1_H1 ;  /* 0x3000000eff157230 */ /* 0x000fe20000004100 */
[----:B------:R-:W-:Y:S01]  /*167b0*/  F2FP.F16.E4M3.UNPACK_B R27, R27 ;  /* 0x0000001bff1b723e */ /* 0x000fe200020006ff */
[----:B------:R-:W-:Y:S02]  /*167c0*/  HADD2.F32 R15, -RZ, R10.H1_H1 ;  /* 0x3000000aff0f7230 */ /* 0x000fe40000004100 */
[----:B------:R-:W-:Y:S01]  /*167d0*/  FFMA.FTZ R26, R5, R12, -R26 ;  /* 0x0000000c051a7223 */ /* 0x000fe2000001081a */
[----:B------:R-:W-:Y:S02]  /*167e0*/  HADD2.F32 R4, -RZ, R4.H1_H1 ;  /* 0x30000004ff047230 */ /* 0x000fe40000004100 */
[----:B------:R-:W-:Y:S01]  /*167f0*/  FMUL.FTZ R29, R8, R21 ;  /* 0x00000015081d7220 */ /* 0x000fe20000410000 */
[----:B------:R-:W-:-:S02]  /*16800*/  HADD2.F32 R5, -RZ, R9.H0_H0 ;  /* 0x20000009ff057230 */ /* 0x000fc40000004100 */
[-C--:B------:R-:W-:Y:S01]  /*16810*/  FMUL.FTZ R6, R8, R15.reuse ;  /* 0x0000000f08067220 */ /* 0x080fe20000410000 */
[--C-:B------:R-:W-:Y:S02]  /*16820*/  HADD2.F32 R8, -RZ, R33.reuse.H0_H0 ;  /* 0x20000021ff087230 */ /* 0x100fe40000004100 */
[C---:B------:R-:W-:Y:S01]  /*16830*/  FFMA.FTZ R29, R4.reuse, R15, -R29 ;  /* 0x0000000f041d7223 */ /* 0x040fe2000001081d */
[----:B------:R-:W-:Y:S02]  /*16840*/  HADD2.F32 R10, -RZ, R33.H1_H1 ;  /* 0x30000021ff0a7230 */ /* 0x000fe40000004100 */
[----:B------:R-:W-:Y:S01]  /*16850*/  FFMA.FTZ R28, R4, R21, R6 ;  /* 0x00000015041c7223 */ /* 0x000fe20000010006 */
[----:B------:R-:W-:Y:S02]  /*16860*/  HADD2.F32 R6, -RZ, R27.H0_H0 ;  /* 0x2000001bff067230 */ /* 0x000fe40000004100 */
[----:B------:R-:W-:Y:S01]  /*16870*/  FMUL.FTZ R15, R5, R8 ;  /* 0x00000008050f7220 */ /* 0x000fe20000410000 */
[----:B------:R-:W-:Y:S01]  /*16880*/  HADD2.F32 R4, -RZ, R3.H0_H0 ;  /* 0x20000003ff047230 */ /* 0x000fe20000004100 */
[----:B------:R-:W-:Y:S01]  /*16890*/  F2FP.F16.E4M3.UNPACK_B R12, R34.H1 ;  /* 0x00000022ff0c723e */ /* 0x000fe200030006ff */
[----:B------:R-:W-:-:S02]  /*168a0*/  HADD2.F32 R9, -RZ, R9.H1_H1 ;  /* 0x30000009ff097230 */ /* 0x000fc40000004100 */
[-C--:B------:R-:W-:Y:S01]  /*168b0*/  FMUL.FTZ R5, R5, R6.reuse ;  /* 0x0000000605057220 */ /* 0x080fe20000410000 */
[----:B------:R-:W-:Y:S02]  /*168c0*/  HADD2.F32 R3, -RZ, R3.H1_H1 ;  /* 0x30000003ff037230 */ /* 0x000fe40000004100 */
[C---:B------:R-:W-:Y:S01]  /*168d0*/  FFMA.FTZ R15, R4.reuse, R6, -R15 ;  /* 0x00000006040f7223 */ /* 0x040fe2000001080f */
[----:B------:R-:W-:Y:S02]  /*168e0*/  HADD2.F32 R6, -RZ, R27.H1_H1 ;  /* 0x3000001bff067230 */ /* 0x000fe40000004100 */
[C---:B------:R-:W-:Y:S01]  /*168f0*/  FMUL.FTZ R20, R9.reuse, R10 ;  /* 0x0000000a09147220 */ /* 0x040fe20000410000 */
[----:B------:R-:W-:Y:S01]  /*16900*/  FFMA.FTZ R14, R4, R8, R5 ;  /* 0x00000008040e7223 */ /* 0x000fe20000010005 */
[----:B------:R-:W-:Y:S01]  /*16910*/  F2FP.F16.E4M3.UNPACK_B R5, R32.H1 ;  /* 0x00000020ff05723e */ /* 0x000fe200030006ff */
[----:B------:R-:W-:Y:S02]  /*16920*/  HADD2.F32 R8, -RZ, R12.H0_H0 ;  /* 0x2000000cff087230 */ /* 0x000fe40000004100 */
[----:B------:R-:W-:Y:S01]  /*16930*/  FMUL.FTZ R9, R9, R6 ;  /* 0x0000000609097220 */ /* 0x000fe20000410000 */
        /* <DEDUP_REMOVED lines=10> */
[----:B------:R-:W-:Y:S01]  /*169e0*/  HADD2.F32 R5, -RZ, R5.H1_H1 ;  /* 0x30000005ff057230 */ /* 0x000fe20000004100 */
[----:B------:R-:W-:Y:S01]  /*169f0*/  F2FP.F16.E4M3.UNPACK_B R32, R32 ;  /* 0x00000020ff20723e */ /* 0x000fe200020006ff */
[----:B------:R-:W-:Y:S02]  /*16a00*/  HADD2.F32 R13, -RZ, R13.H1_H1 ;  /* 0x3000000dff0d7230 */ /* 0x000fe40000004100 */
[C---:B------:R-:W-:Y:S01]  /*16a10*/  FMUL.FTZ R6, R24.reuse, R12 ;  /* 0x0000000c18067220 */ /* 0x040fe20000410000 */
[----:B------:R-:W-:Y:S01]  /*16a20*/  F2FP.F16.E4M3.UNPACK_B R34, R34 ;  /* 0x00000022ff22723e */ /* 0x000fe200020006ff */
[-C--:B------:R-:W-:Y:S01]  /*16a30*/  FMUL.FTZ R9, R24, R5.reuse ;  /* 0x0000000518097220 */ /* 0x080fe20000410000 */
[----:B------:R-:W-:Y:S01]  /*16a40*/  FFMA.FTZ R24, R3, R8, R4 ;  /* 0x0000000803187223 */ /* 0x000fe20000010004 */
[----:B------:R-:W-:Y:S01]  /*16a50*/  FFMA.FTZ R36, R13, R5, -R6 ;  /* 0x000000050d247223 */ /* 0x000fe20000010806 */
[----:B------:R-:W-:-:S02]  /*16a60*/  HADD2.F32 R5, -RZ, R32.H0_H0 ;  /* 0x20000020ff057230 */ /* 0x000fc40000004100 */
[----:B------:R-:W-:Y:S01]  /*16a70*/  FFMA.FTZ R31, R13, R12, R9 ;  /* 0x0000000c0d1f7223 */ /* 0x000fe20000010009 */
[--C-:B------:R-:W-:Y:S02]  /*16a80*/  HADD2.F32 R6, -RZ, R34.reuse.H0_H0 ;  /* 0x20000022ff067230 */ /* 0x100fe40000004100 */
[--C-:B------:R-:W-:Y:S02]  /*16a90*/  HADD2.F32 R4, -RZ, R11.reuse.H0_H0 ;  /* 0x2000000bff047230 */ /* 0x100fe40000004100 */
[----:B------:R-:W-:Y:S01]  /*16aa0*/  HADD2.F32 R34, -RZ, R34.H1_H1 ;  /* 0x30000022ff227230 */ /* 0x000fe20000004100 */
[----:B------:R-:W-:Y:S01]  /*16ab0*/  F2FP.SATFINITE.E4M3.F32.PACK_AB_MERGE_C R24, R31, R24, RZ ;  /* 0x000000181f18723e */ /* 0x000fe200048070ff */
[----:B------:R-:W-:Y:S02]  /*16ac0*/  HADD2.F32 R11, -RZ, R11.H1_H1 ;  /* 0x3000000bff0b7230 */ /* 0x000fe40000004100 */
[----:B------:R-:W-:Y:S01]  /*16ad0*/  FMUL.FTZ R8, R4, R6 ;  /* 0x0000000604087220 */ /* 0x000fe20000410000 */
[----:B------:R-:W-:-:S02]  /*16ae0*/  HADD2.F32 R32, -RZ, R32.H1_H1 ;  /* 0x30000020ff207230 */ /* 0x000fc40000004100 */
[-C--:B------:R-:W-:Y:S01]  /*16af0*/  FMUL.FTZ R9, R4, R5.reuse ;  /* 0x0000000504097220 */ /* 0x080fe20000410000 */
[--C-:B------:R-:W-:Y:S02]  /*16b00*/  HADD2.F32 R3, -RZ, R7.reuse.H0_H0 ;  /* 0x20000007ff037230 */ /* 0x100fe40000004100 */
[C---:B------:R-:W-:Y:S01]  /*16b10*/  FMUL.FTZ R4, R11.reuse, R34 ;  /* 0x000000220b047220 */ /* 0x040fe20000410000 */
[----:B------:R-:W-:Y:S02]  /*16b20*/  HADD2.F32 R7, -RZ, R7.H1_H1 ;  /* 0x30000007ff077230 */ /* 0x000fe40000004100 */
[----:B------:R-:W-:Y:S01]  /*16b30*/  FMUL.FTZ R11, R11, R32 ;  /* 0x000000200b0b7220 */ /* 0x000fe20000410000 */
        /* <DEDUP_REMOVED lines=9> */
[----:B------:R-:W-:Y:S02]  /*16bd0*/  F2FP.SATFINITE.E4M3.F32.PACK_AB_MERGE_C R11, R42, R47, RZ ;  /* 0x0000002f2a0b723e */ /* 0x000fe400048070ff */
[----:B------:R-:W-:-:S02]  /*16be0*/  F2FP.SATFINITE.E4M3.F32.PACK_AB_MERGE_C R8, R28, R25, RZ ;  /* 0x000000191c08723e */ /* 0x000fc400048070ff */
[----:B------:R-:W-:Y:S02]  /*16bf0*/  F2FP.SATFINITE.E4M3.F32.PACK_AB_MERGE_C R5, R41, R38, R5 ;  /* 0x000000262905723e */ /* 0x000fe40004807005 */
[----:B------:R-:W-:Y:S02]  /*16c00*/  F2FP.SATFINITE.E4M3.F32.PACK_AB_MERGE_C R7, R46, R35, R7 ;  /* 0x000000232e07723e */ /* 0x000fe40004807007 */
[----:B------:R-:W-:Y:S02]  /*16c10*/  F2FP.SATFINITE.E4M3.F32.PACK_AB_MERGE_C R4, R20, R15, R4 ;  /* 0x0000000f1404723e */ /* 0x000fe40004807004 */
[----:B------:R-:W-:Y:S02]  /*16c20*/  F2FP.SATFINITE.E4M3.F32.PACK_AB_MERGE_C R6, R13, R10, R6 ;  /* 0x0000000a0d06723e */ /* 0x000fe40004807006 */
[----:B------:R-:W-:Y:S02]  /*16c30*/  F2FP.SATFINITE.E4M3.F32.PACK_AB_MERGE_C R9, R37, R44, R9 ;  /* 0x0000002c2509723e */ /* 0x000fe40004807009 */
[----:B------:R-:W-:Y:S01]  /*16c40*/  F2FP.SATFINITE.E4M3.F32.PACK_AB_MERGE_C R11, R48, R45, R11 ;  /* 0x0000002d300b723e */ /* 0x000fe2000480700b */
[----:B------:R4:W-:Y:S01]  /*16c50*/  STS.128 [R216+0x14400], R4 ;  /* 0x01440004d8007388 */ /* 0x0009e20000000c00 */
[----:B------:R-:W-:-:S02]  /*16c60*/  F2FP.SATFINITE.E4M3.F32.PACK_AB_MERGE_C R8, R21, R14, R8 ;  /* 0x0000000e1508723e */ /* 0x000fc40004807008 */
[----:B------:R-:W-:-:S05]  /*16c70*/  F2FP.SATFINITE.E4M3.F32.PACK_AB_MERGE_C R10, R34, R3, R24 ;  /* 0x00000003220a723e */ /* 0x000fca0004807018 */
[----:B------:R4:W-:Y:S02]  /*16c80*/  STS.128 [R0+0x14400], R8 ;  /* 0x0144000800007388 */ /* 0x0009e40000000c00 */
.L_x_543:
[----:B------:R-:W-:Y:S05]  /*16c90*/  BSYNC B0 ;  /* 0x0000000000007941 */ /* 0x000fea0003800000 */
.L_x_533:
[----:B------:R-:W-:Y:S01]  /*16ca0*/  @!PT LDS RZ, [RZ] ;  /* 0x00000000fffff984 */ /* 0x000fe20000000800 */
[----:B------:R-:W-:Y:S01]  /*16cb0*/  @!PT LDS RZ, [RZ] ;  /* 0x00000000fffff984 */ /* 0x000fe20000000800 */
[----:B------:R-:W-:Y:S01]  /*16cc0*/  @!PT LDS RZ, [RZ] ;  /* 0x00000000fffff984 */ /* 0x000fe20000000800 */
[----:B------:R-:W-:Y:S01]  /*16cd0*/  @!PT LDS RZ, [RZ] ;  /* 0x00000000fffff984 */ /* 0x000fe20000000800 */
[----:B------:R0:W-:Y:S06]  /*16ce0*/  MEMBAR.ALL.CTA ;  /* 0x0000000000007992 */ /* 0x0001ec0000008000 */
[----:B0-----:R-:W0:Y:S01]  /*16cf0*/  FENCE.VIEW.ASYNC.S ;  /* 0x00000000000073c6 */ /* 0x001e220000000000 */
[----:B------:R-:W-:Y:S05]  /*16d00*/  WARPSYNC.ALL ;  /* 0x0000000000007948 */ /* 0x000fea0003800000 */
[----:B0-----:R-:W-:Y:S06]  /*16d10*/  BAR.SYNC.DEFER_BLOCKING 0xd, 0x100 ;  /* 0x0344000000007b1d */ /* 0x001fec0000010000 */
.L_x_531:
[----:B--234-:R-:W-:-:S05]  /*16d20*/  IMAD.U32 R0, RZ, RZ, UR53 ;  /* 0x00000035ff007e24 */ /* 0x01cfca000f8e00ff */
[----:B------:R-:W-:-:S13]  /*16d30*/  ISETP.NE.AND P0, PT, R0, 0x3, PT ;  /* 0x000000030000780c */ /* 0x000fda0003f05270 */
[----:B------:R-:W-:Y:S05]  /*16d40*/  @!P0 BRA `(.L_x_566) ;  /* 0x0000000000048947 */ /* 0x000fea0003800000 */
[----:B------:R-:W-:Y:S01]  /*16d50*/  BPT.TRAP 0x1 ;  /* 0x000000040000795c */ /* 0x000fe20000300000 */
.L_x_566:
[----:B-1----:R-:W-:Y:S01]  /*16d60*/  IMAD R3, R148, 0x8, R18 ;  /* 0x0000000894037824 */ /* 0x002fe200078e0212 */
[----:B------:R-:W-:-:S04]  /*16d70*/  SHF.L.U32 R0, R175, 0x1f, RZ ;  /* 0x0000001faf007819 */ /* 0x000fc800000006ff */
[----:B------:R1:W2:Y:S01]  /*16d80*/  SYNCS.PHASECHK.TRANS64.TRYWAIT P2, [R3+URZ+0x29830], R0 ;  /* 0x02983000030075a7 */ /* 0x0002a2000804017f */
[----:B------:R-:W-:Y:S05]  /*16d90*/  @!P0 BRA `(.L_x_567) ;  /* 0x0000000000048947 */ /* 0x000fea0003800000 */
[----:B------:R-:W-:Y:S01]  /*16da0*/  BPT.TRAP 0x1 ;  /* 0x000000040000795c */ /* 0x000fe20000300000 */
.L_x_567:
[----:B-----5:R-:W3:Y:S01]  /*16db0*/  S2R R4, SR_TID.X ;  /* 0x0000000000047919 */ /* 0x020ee20000002100 */
[----:B------:R-:W-:Y:S01]  /*16dc0*/  IMAD.MOV.U32 R87, RZ, RZ, RZ ;  /* 0x000000ffff577224 */ /* 0x000fe200078e00ff */
[----:B---3--:R-:W-:-:S04]  /*16dd0*/  LOP3.LUT R4, R4, 0x7f, RZ, 0xc0, !PT ;  /* 0x0000007f04047812 */ /* 0x008fc800078ec0ff */
[----:B------:R-:W-:Y:S01]  /*16de0*/  ISETP.NE.AND P1, PT, R4, RZ, PT ;  /* 0x000000ff0400720c */ /* 0x000fe20003f25270 */
[----:B--2---:R-:W-:-:S12]  /*16df0*/  @P2 BRA `(.L_x_568) ;  /* 0x0000000000082947 */ /* 0x004fd80003800000 */
[----:B------:R-:W2:Y:S02]  /*16e00*/  SYNCS.PHASECHK.TRANS64.TRYWAIT P2, [R3+URZ+0x29830], R0 ;  /* 0x02983000030075a7 */ /* 0x000ea4000804017f */
[----:B--2---:R-:W-:Y:S05]  /*16e10*/  @!P2 BRA `(.L_x_569) ;  /* 0x0000011400d4a947 */ /* 0x004fea0003800000 */
.L_x_568:
[----:B------:R-:W-:Y:S05]  /*16e20*/  WARPSYNC.ALL ;  /* 0x0000000000007948 */ /* 0x000fea0003800000 */
[----:B-12---:R-:W-:Y:S01]  /*16e30*/  IADD3 R0, R18, 0x1a400, RZ ;  /* 0x0001a40012007810 */ /* 0x006fe20007ffe0ff */
[----:B------:R-:W-:Y:S01]  /*16e40*/  IMAD.MOV.U32 R5, RZ, RZ, -0x7fffffe0 ;  /* 0x80000020ff057424 */ /* 0x000fe200078e00ff */
[----:B------:R-:W-:Y:S01]  /*16e50*/  R2UR UR44, R50 ;  /* 0x00000000322c72ca */ /* 0x000fe200000e0000 */
[----:B------:R-:W-:Y:S01]  /*16e60*/  WARPGROUP.ARRIVE ;  /* 0x00000000000079c5 */ /* 0x000fe20000000000 */
[----:B------:R-:W-:Y:S01]  /*16e70*/  SHF.R.U32.HI R0, RZ, 0x4, R0 ;  /* 0x00000004ff007819 */ /* 0x000fe20000011600 */
[----:B------:R-:W-:Y:S01]  /*16e80*/  UMOV UR25, 0x80000020 ;  /* 0x8000002000197882 */ /* 0x000fe20000000000 */
[----:B------:R-:W-:Y:S01]  /*16e90*/  R2UR UR27, R5 ;  /* 0x00000000051b72ca */ /* 0x000fe200000e0000 */
[----:B------:R-:W-:Y:S01]  /*16ea0*/  IMAD.MOV.U32 R9, RZ, RZ, -0x7fffffe0 ;  /* 0x80000020ff097424 */ /* 0x000fe200078e00ff */
[----:B------:R-:W-:Y:S01]  /*16eb0*/  LOP3.LUT R0, R0, 0x3fff, RZ, 0xc0, !PT ;  /* 0x00003fff00007812 */ /* 0x000fe200078ec0ff */
[----:B------:R-:W-:Y:S01]  /*16ec0*/  UMOV UR9, UR25 ;  /* 0x0000001900097c82 */ /* 0x000fe20008000000 */
[----:B------:R-:W-:Y:S01]  /*16ed0*/  MOV R7, 0x80000020 ;  /* 0x8000002000077802 */ /* 0x000fe20000000f00 */
[----:B------:R-:W-:Y:S01]  /*16ee0*/  UMOV UR13, UR25 ;  /* 0x00000019000d7c82 */ /* 0x000fe20008000000 */
[----:B------:R-:W-:Y:S01]  /*16ef0*/  LOP3.LUT R0, R0, 0x10000, RZ, 0xfc, !PT ;  /* 0x0001000000007812 */ /* 0x000fe200078efcff */
[----:B------:R-:W-:Y:S01]  /*16f00*/  UMOV UR17, UR25 ;  /* 0x0000001900117c82 */ /* 0x000fe20008000000 */
[----:B------:R-:W-:Y:S01]  /*16f10*/  R2UR UR11, R9 ;  /* 0x00000000090b72ca */ /* 0x000fe200000e0000 */
[----:B------:R-:W-:Y:S01]  /*16f20*/  ULOP3.LUT UR44, UR44, 0x10000, URZ, 0xfc, !UPT ;  /* 0x000100002c2c7892 */ /* 0x000fe2000f8efc3f */
[----:B------:R-:W-:Y:S01]  /*16f30*/  MOV R9, 0x80000020 ;  /* 0x8000002000097802 */ /* 0x000fe20000000f00 */
[----:B------:R-:W-:Y:S01]  /*16f40*/  IMAD R4, R148, 0x780, R0 ;  /* 0x0000078094047824 */ /* 0x000fe200078e0200 */
[----:B------:R-:W-:Y:S01]  /*16f50*/  UMOV UR5, 0x80000020 ;  /* 0x8000002000057882 */ /* 0x000fe20000000000 */
[----:B------:R-:W-:Y:S01]  /*16f60*/  IMAD.MOV.U32 R11, RZ, RZ, -0x7fffffe0 ;  /* 0x80000020ff0b7424 */ /* 0x000fe200078e00ff */
[----:B------:R-:W-:Y:S01]  /*16f70*/  R2UR UR19, R9 ;  /* 0x00000000091372ca */ /* 0x000fe200000e0000 */
[C---:B------:R-:W-:Y:S01]  /*16f80*/  VIADD R6, R4.reuse, 0x80 ;  /* 0x0000008004067836 */ /* 0x040fe20000000000 */
[C---:B------:R-:W-:Y:S01]  /*16f90*/  R2UR UR26, R4.reuse ;  /* 0x00000000041a72ca */ /* 0x040fe200000e0000 */
[----:B------:R-:W-:Y:S01]  /*16fa0*/  UMOV UR24, UR44 ;  /* 0x0000002c00187c82 */ /* 0x000fe20008000000 */
[C---:B------:R-:W-:Y:S01]  /*16fb0*/  VIADD R8, R4.reuse, 0x100 ;  /* 0x0000010004087836 */ /* 0x040fe20000000000 */
[----:B------:R-:W-:Y:S01]  /*16fc0*/  UMOV UR8, UR24 ;  /* 0x0000001800087c82 */ /* 0x000fe20008000000 */
[----:B------:R-:W-:Y:S01]  /*16fd0*/  UMOV UR12, UR24 ;  /* 0x00000018000c7c82 */ /* 0x000fe20008000000 */
[----:B------:R-:W-:Y:S01]  /*16fe0*/  UMOV UR16, UR24 ;  /* 0x0000001800107c82 */ /* 0x000fe20008000000 */
[----:B------:R-:W-:Y:S01]  /*16ff0*/  VIADD R10, R4, 0x2 ;  /* 0x00000002040a7836 */ /* 0x000fe20000000000 */
[----:B------:R-:W-:Y:S01]  /*17000*/  R2UR UR10, R8 ;  /* 0x00000000080a72ca */ /* 0x000fe200000e0000 */
[----:B------:R-:W-:Y:S01]  /*17010*/  UIADD3 UR4, UR44, 0x2, URZ ;  /* 0x000000022c047890 */ /* 0x000fe2000fffe03f */
[----:B------:R-:W-:Y:S01]  /*17020*/  IADD3 R8, R4, 0x200, RZ ;  /* 0x0000020004087810 */ /* 0x000fe20007ffe0ff */
[----:B------:R-:W-:Y:S01]  /*17030*/  UMOV UR21, UR5 ;  /* 0x0000000500157c82 */ /* 0x000fe20008000000 */
[----:B------:R-:W-:Y:S01]  /*17040*/  R2UR UR6, R10 ;  /* 0x000000000a0672ca */ /* 0x000fe200000e0000 */
[----:B------:R-:W-:Y:S01]  /*17050*/  VIADD R10, R4, 0x280 ;  /* 0x00000280040a7836 */ /* 0x000fe20000000000 */
[----:B------:R-:W-:Y:S01]  /*17060*/  QGMMA.64x32x32.F32.E4M3.E4M3 R104, gdesc[UR24], RZ, !UPT, gsb0 ;  /* 0x00600000186879f3 */ /* 0x000fe2000c0008ff */
[----:B------:R-:W-:Y:S01]  /*17070*/  R2UR UR26, R6 ;  /* 0x00000000061a72ca */ /* 0x000fe200000e0000 */
[----:B------:R-:W-:Y:S01]  /*17080*/  VIADD R6, R4, 0x180 ;  /* 0x0000018004067836 */ /* 0x000fe20000000000 */
[----:B------:R-:W-:Y:S01]  /*17090*/  R2UR UR27, R7 ;  /* 0x00000000071b72ca */ /* 0x000fe200000e0000 */
[----:B------:R-:W-:Y:S01]  /*170a0*/  IMAD.MOV.U32 R7, RZ, RZ, -0x7fffffe0 ;  /* 0x80000020ff077424 */ /* 0x000fe200078e00ff */
[----:B------:R-:W-:Y:S01]  /*170b0*/  R2UR UR18, R8 ;  /* 0x00000000081272ca */ /* 0x000fe200000e0000 */
[----:B------:R-:W-:Y:S01]  /*170c0*/  UMOV UR20, UR4 ;  /* 0x0000000400147c82 */ /* 0x000fe20008000000 */
[----:B------:R-:W-:Y:S01]  /*170d0*/  R2UR UR14, R6 ;  /* 0x00000000060e72ca */ /* 0x000fe200000e0000 */
[C---:B------:R-:W-:Y:S01]  /*170e0*/  VIADD R6, R4.reuse, 0x82 ;  /* 0x0000008204067836 */ /* 0x040fe20000000000 */
[----:B------:R-:W-:Y:S01]  /*170f0*/  R2UR UR15, R7 ;  /* 0x00000000070f72ca */ /* 0x000fe200000e0000 */
[----:B------:R-:W-:Y:S01]  /*17100*/  IMAD.MOV.U32 R7, RZ, RZ, -0x7fffffe0 ;  /* 0x80000020ff077424 */ /* 0x000fe200078e00ff */
[----:B------:R-:W-:Y:S01]  /*17110*/  R2UR UR7, R11 ;  /* 0x000000000b0772ca */ /* 0x000fe200000e0000 */
[----:B------:R-:W-:Y:S01]  /*17120*/  IMAD.MOV.U32 R11, RZ, RZ, -0x7fffffe0 ;  /* 0x80000020ff0b7424 */ /* 0x000fe200078e00ff */
[C---:B------:R-:W-:Y:S01]  /*17130*/  IADD3 R8, R4.reuse, 0x102, RZ ;  /* 0x0000010204087810 */ /* 0x040fe20007ffe0ff */
[----:B------:R-:W-:Y:S01]  /*17140*/  VIADD R78, R4, 0x602 ;  /* 0x00000602044e7836 */ /* 0x000fe20000000000 */
[----:B------:R-:W-:Y:S01]  /*17150*/  MOV R9, 0x80000020 ;  /* 0x8000002000097802 */ /* 0x000fe20000000f00 */
[----:B------:R-:W-:Y:S01]  /*17160*/  IMAD.MOV.U32 R5, RZ, RZ, -0x7fffffe0 ;  /* 0x80000020ff057424 */ /* 0x000fe200078e00ff */
[----:B------:R-:W-:Y:S01]  /*17170*/  MOV R79, 0x80000020 ;  /* 0x80000020004f7802 */ /* 0x000fe20000000f00 */
[----:B------:R-:W-:Y:S01]  /*17180*/  ULDC UR56, c[0x0][0x988] ;  /* 0x0002620000387ab9 */ /* 0x000fe20000000800 */
[----:B------:R-:W-:-:S02]  /*17190*/  WARPGROUP.DEPBAR.LE gsb0, 0x0 ;  /* 0x00008000000079c5 */ /* 0x000fc40000010000 */
[----:B------:R-:W-:-:S06]  /*171a0*/  WARPGROUP.ARRIVE ;  /* 0x00000000000079c5 */ /* 0x000fcc0000000000 */
[----:B------:R-:W-:Y:S03]  /*171b0*/  QGMMA.64x32x32.F32.E4M3.E4M3 R88, gdesc[UR24], RZ, !UPT, gsb0 ;  /* 0x00600000185879f3 */ /* 0x000fe6000c0008ff */
[----:B------:R-:W-:Y:S02]  /*171c0*/  WARPGROUP.DEPBAR.LE gsb0, 0x0 ;  /* 0x00008000000079c5 */ /* 0x000fe40000010000 */
[----:B------:R-:W-:-:S06]  /*171d0*/  WARPGROUP.ARRIVE ;  /* 0x00000000000079c5 */ /* 0x000fcc0000000000 */
[----:B------:R-:W-:Y:S01]  /*171e0*/  QGMMA.64x32x32.F32.E4M3.E4M3 R56, gdesc[UR8], RZ, !UPT, gsb0 ;  /* 0x00600000083879f3 */ /* 0x000fe2000c0008ff */
[----:B------:R-:W-:Y:S01]  /*171f0*/  R2UR UR10, R10 ;  /* 0x000000000a0a72ca */ /* 0x000fe200000e0000 */
[----:B------:R-:W-:Y:S01]  /*17200*/  UIADD3 UR8, UR44, 0x200, URZ ;  /* 0x000002002c087890 */ /* 0x000fe2000fffe03f */
[----:B------:R-:W-:Y:S01]  /*17210*/  R2UR UR11, R11 ;  /* 0x000000000b0b72ca */ /* 0x000fe200000e0000 */
[----:B------:R-:W-:Y:S01]  /*17220*/  UMOV UR9, 0x80000020 ;  /* 0x8000002000097882 */ /* 0x000fe20000000000 */
[----:B------:R-:W-:Y:S01]  /*17230*/  IADD3 R10, R4, 0x282, RZ ;  /* 0x00000282040a7810 */ /* 0x000fe20007ffe0ff */
[----:B------:R-:W-:Y:S01]  /*17240*/  UMOV UR29, UR9 ;  /* 0x00000009001d7c82 */ /* 0x000fe20008000000 */
[----:B------:R-:W-:Y:S02]  /*17250*/  MOV R11, 0x80000020 ;  /* 0x80000020000b7802 */ /* 0x000fe40000000f00 */
[----:B------:R-:W-:Y:S01]  /*17260*/  UMOV UR28, UR8 ;  /* 0x00000008001c7c82 */ /* 0x000fe20008000000 */
[----:B------:R-:W-:-:S02]  /*17270*/  WARPGROUP.DEPBAR.LE gsb0, 0x0 ;  /* 0x00008000000079c5 */ /* 0x000fc40000010000 */
[----:B------:R-:W-:-:S06]  /*17280*/  WARPGROUP.ARRIVE ;  /* 0x00000000000079c5 */ /* 0x000fcc0000000000 */
[----:B------:R-:W-:Y:S01]  /*17290*/  QGMMA.64x32x32.F32.E4M3.E4M3 R40, gdesc[UR12], RZ, !UPT, gsb0 ;  /* 0x006000000c2879f3 */ /* 0x000fe2000c0008ff */
[----:B------:R-:W-:Y:S01]  /*172a0*/  R2UR UR14, R8 ;  /* 0x00000000080e72ca */ /* 0x000fe200000e0000 */
[----:B------:R-:W-:Y:S01]  /*172b0*/  UMOV UR12, UR4 ;  /* 0x00000004000c7c82 */ /* 0x000fe20008000000 */
[----:B------:R-:W-:Y:S01]  /*172c0*/  R2UR UR15, R9 ;  /* 0x00000000090f72ca */ /* 0x000fe200000e0000 */
[----:B------:R-:W-:Y:S01]  /*172d0*/  UMOV UR13, UR5 ;  /* 0x00000005000d7c82 */ /* 0x000fe20008000000 */
[----:B------:R-:W-:Y:S02]  /*172e0*/  VIADD R8, R4, 0x202 ;  /* 0x0000020204087836 */ /* 0x000fe40000000000 */
[----:B------:R-:W-:-:S03]  /*172f0*/  IMAD.MOV.U32 R9, RZ, RZ, -0x7fffffe0 ;  /* 0x80000020ff097424 */ /* 0x000fc600078e00ff */
[----:B------:R-:W-:Y:S01]  /*17300*/  R2UR UR22, R8 ;  /* 0x00000000081672ca */ /* 0x000fe200000e0000 */
[----:B------:R-:W-:Y:S01]  /*17310*/  VIADD R8, R4, 0x380 ;  /* 0x0000038004087836 */ /* 0x000fe20000000000 */
[----:B------:R-:W-:Y:S01]  /*17320*/  R2UR UR23, R9 ;  /* 0x00000000091772ca */ /* 0x000fe200000e0000 */
[----:B------:R-:W-:Y:S01]  /*17330*/  IMAD.MOV.U32 R9, RZ, RZ, -0x7fffffe0 ;  /* 0x80000020ff097424 */ /* 0x000fe200078e00ff */
[----:B------:R-:W-:Y:S02]  /*17340*/  WARPGROUP.DEPBAR.LE gsb0, 0x0 ;  /* 0x00008000000079c5 */ /* 0x000fe40000010000 */
[----:B------:R-:W-:-:S06]  /*17350*/  WARPGROUP.ARRIVE ;  /* 0x00000000000079c5 */ /* 0x000fcc0000000000 */
[----:B------:R-:W-:Y:S01]  /*17360*/  QGMMA.64x32x32.F32.E4M3.E4M3 R24, gdesc[UR16], RZ, !UPT, gsb0 ;  /* 0x00600000101879f3 */ /* 0x000fe2000c0008ff */
[----:B------:R-:W-:Y:S01]  /*17370*/  UMOV UR16, UR4 ;  /* 0x0000000400107c82 */ /* 0x000fe20008000000 */
[----:B------:R-:W-:Y:S01]  /*17380*/  UMOV UR17, UR5 ;  /* 0x0000000500117c82 */ /* 0x000fe20008000000 */
[----:B------:R-:W-:Y:S02]  /*17390*/  WARPGROUP.DEPBAR.LE gsb0, 0x0 ;  /* 0x00008000000079c5 */ /* 0x000fe40000010000 */
[----:B------:R-:W-:-:S06]  /*173a0*/  WARPGROUP.ARRIVE ;  /* 0x00000000000079c5 */ /* 0x000fcc0000000000 */
[----:B------:R-:W-:Y:S01]  /*173b0*/  QGMMA.64x32x32.F32.E4M3.E4M3 R104, gdesc[UR4], R104, gsb0 ;  /* 0x00600000046879f3 */ /* 0x000fe20008000868 */
[----:B------:R-:W-:Y:S01]  /*173c0*/  R2UR UR6, R6 ;  /* 0x00000000060672ca */ /* 0x000fe200000e0000 */
[----:B------:R-:W-:Y:S01]  /*173d0*/  VIADD R6, R4, 0x182 ;  /* 0x0000018204067836 */ /* 0x000fe20000000000 */
[----:B------:R-:W-:Y:S02]  /*173e0*/  R2UR UR7, R7 ;  /* 0x00000000070772ca */ /* 0x000fe400000e0000 */
[----:B------:R-:W-:Y:S02]  /*173f0*/  MOV R7, 0x80000020 ;  /* 0x8000002000077802 */ /* 0x000fe40000000f00 */
[----:B------:R-:W-:Y:S02]  /*17400*/  R2UR UR18, R6 ;  /* 0x00000000061272ca */ /* 0x000fe400000e0000 */
[----:B------:R-:W-:Y:S01]  /*17410*/  R2UR UR19, R7 ;  /* 0x00000000071372ca */ /* 0x000fe200000e0000 */
[----:B------:R-:W-:Y:S01]  /*17420*/  IMAD.MOV.U32 R7, RZ, RZ, -0x7fffffe0 ;  /* 0x80000020ff077424 */ /* 0x000fe200078e00ff */
[----:B------:R-:W-:Y:S01]  /*17430*/  IADD3 R6, R4, 0x300, RZ ;  /* 0x0000030004067810 */ /* 0x000fe20007ffe0ff */
[----:B------:R-:W-:-:S02]  /*17440*/  WARPGROUP.DEPBAR.LE gsb0, 0x0 ;  /* 0x00008000000079c5 */ /* 0x000fc40000010000 */
[----:B------:R-:W-:-:S06]  /*17450*/  WARPGROUP.ARRIVE ;  /* 0x00000000000079c5 */ /* 0x000fcc0000000000 */
[----:B------:R-:W-:Y:S01]  /*17460*/  QGMMA.64x32x32.F32.E4M3.E4M3 R88, gdesc[UR4], R88, gsb0 ;  /* 0x00600000045879f3 */ /* 0x000fe20008000858 */
[----:B------:R-:W-:Y:S02]  /*17470*/  ULDC UR6, c[0x0][0x988] ;  /* 0x0002620000067ab9 */ /* 0x000fe40000000800 */
[----:B------:R-:W-:Y:S02]  /*17480*/  WARPGROUP.DEPBAR.LE gsb0, 0x0 ;  /* 0x00008000000079c5 */ /* 0x000fe40000010000 */
[----:B------:R-:W-:-:S06]  /*17490*/  WARPGROUP.ARRIVE ;  /* 0x00000000000079c5 */ /* 0x000fcc0000000000 */
[----:B------:R-:W-:Y:S01]  /*174a0*/  QGMMA.64x32x32.F32.E4M3.E4M3 R56, gdesc[UR12], R56, gsb0 ;  /* 0x006000000c3879f3 */ /* 0x000fe20008000838 */
[----:B------:R-:W-:Y:S01]  /*174b0*/  R2UR UR14, R10 ;  /* 0x000000000a0e72ca */ /* 0x000fe200000e0000 */
[----:B------:R-:W-:Y:S01]  /*174c0*/  UIADD3 UR12, UR44, 0x202, URZ ;  /* 0x000002022c0c7890 */ /* 0x000fe2000fffe03f */
[----:B------:R-:W-:Y:S01]  /*174d0*/  R2UR UR15, R11 ;  /* 0x000000000b0f72ca */ /* 0x000fe200000e0000 */
[----:B------:R-:W-:Y:S01]  /*174e0*/  UMOV UR13, 0x80000020 ;  /* 0x80000020000d7882 */ /* 0x000fe20000000000 */
[----:B------:R-:W-:Y:S01]  /*174f0*/  VIADD R10, R4, 0x500 ;  /* 0x00000500040a7836 */ /* 0x000fe20000000000 */
[----:B------:R-:W-:Y:S01]  /*17500*/  UMOV UR33, UR13 ;  /* 0x0000000d00217c82 */ /* 0x000fe20008000000 */
[----:B------:R-:W-:Y:S02]  /*17510*/  IMAD.MOV.U32 R11, RZ, RZ, -0x7fffffe0 ;  /* 0x80000020ff0b7424 */ /* 0x000fe400078e00ff */
[----:B------:R-:W-:Y:S01]  /*17520*/  UMOV UR32, UR12 ;  /* 0x0000000c00207c82 */ /* 0x000fe20008000000 */
[----:B------:R-:W-:-:S02]  /*17530*/  WARPGROUP.DEPBAR.LE gsb0, 0x0 ;  /* 0x00008000000079c5 */ /* 0x000fc40000010000 */
[----:B------:R-:W-:-:S06]  /*17540*/  WARPGROUP.ARRIVE ;  /* 0x00000000000079c5 */ /* 0x000fcc0000000000 */
[----:B------:R-:W-:Y:S01]  /*17550*/  QGMMA.64x32x32.F32.E4M3.E4M3 R40, gdesc[UR16], R40, gsb0 ;  /* 0x00600000102879f3 */ /* 0x000fe20008000828 */
        /* <DEDUP_REMOVED lines=12> */
[----:B------:R-:W-:Y:S01]  /*17620*/  QGMMA.64x32x32.F32.E4M3.E4M3 R24, gdesc[UR20], R24, gsb0 ;  /* 0x00600000141879f3 */ /* 0x000fe20008000818 */
[----:B------:R-:W-:Y:S01]  /*17630*/  UMOV UR20, UR8 ;  /* 0x0000000800147c82 */ /* 0x000fe20008000000 */
[----:B------:R-:W-:Y:S01]  /*17640*/  UMOV UR21, UR9 ;  /* 0x0000000900157c82 */ /* 0x000fe20008000000 */
[----:B------:R-:W-:Y:S02]  /*17650*/  WARPGROUP.DEPBAR.LE gsb0, 0x0 ;  /* 0x00008000000079c5 */ /* 0x000fe40000010000 */
[----:B------:R-:W-:-:S06]  /*17660*/  WARPGROUP.ARRIVE ;  /* 0x00000000000079c5 */ /* 0x000fcc0000000000 */
[----:B------:R-:W-:Y:S01]  /*17670*/  QGMMA.64x32x32.F32.E4M3.E4M3 R104, gdesc[UR8], R104, gsb0 ;  /* 0x00600000086879f3 */ /* 0x000fe20008000868 */
[----:B------:R-:W-:Y:S02]  /*17680*/  R2UR UR10, R6 ;  /* 0x00000000060a72ca */ /* 0x000fe400000e0000 */
[----:B------:R-:W-:Y:S01]  /*17690*/  R2UR UR11, R7 ;  /* 0x00000000070b72ca */ /* 0x000fe200000e0000 */
[----:B------:R-:W-:Y:S01]  /*176a0*/  IMAD.MOV.U32 R7, RZ, RZ, -0x7fffffe0 ;  /* 0x80000020ff077424 */ /* 0x000fe200078e00ff */
[----:B------:R-:W-:-:S04]  /*176b0*/  IADD3 R6, R4, 0x400, RZ ;  /* 0x0000040004067810 */ /* 0x000fc80007ffe0ff */
[----:B------:R-:W-:Y:S01]  /*176c0*/  R2UR UR22, R6 ;  /* 0x00000000061672ca */ /* 0x000fe200000e0000 */
[----:B------:R-:W-:Y:S01]  /*176d0*/  VIADD R6, R4, 0x302 ;  /* 0x0000030204067836 */ /* 0x000fe20000000000 */
[----:B------:R-:W-:Y:S02]  /*176e0*/  R2UR UR23, R7 ;  /* 0x00000000071772ca */ /* 0x000fe400000e0000 */
[----:B------:R-:W-:Y:S01]  /*176f0*/  MOV R7, 0x80000020 ;  /* 0x8000002000077802 */ /* 0x000fe20000000f00 */
[----:B------:R-:W-:Y:S02]  /*17700*/  WARPGROUP.DEPBAR.LE gsb0, 0x0 ;  /* 0x00008000000079c5 */ /* 0x000fe40000010000 */
[----:B------:R-:W-:-:S06]  /*17710*/  WARPGROUP.ARRIVE ;  /* 0x00000000000079c5 */ /* 0x000fcc0000000000 */
[----:B------:R-:W-:Y:S03]  /*17720*/  QGMMA.64x32x32.F32.E4M3.E4M3 R88, gdesc[UR8], R88, gsb0 ;  /* 0x00600000085879f3 */ /* 0x000fe60008000858 */
        /* <DEDUP_REMOVED lines=9> */
[----:B------:R-:W-:Y:S01]  /*177c0*/  IMAD.MOV.U32 R11, RZ, RZ, -0x7fffffe0 ;  /* 0x80000020ff0b7424 */ /* 0x000fe200078e00ff */
[----:B------:R-:W-:Y:S02]  /*177d0*/  WARPGROUP.DEPBAR.LE gsb0, 0x0 ;  /* 0x00008000000079c5 */ /* 0x000fe40000010000 */
[----:B------:R-:W-:-:S06]  /*177e0*/  WARPGROUP.ARRIVE ;  /* 0x00000000000079c5 */ /* 0x000fcc0000000000 */
[----:B------:R-:W-:Y:S01]  /*177f0*/  QGMMA.64x32x32.F32.E4M3.E4M3 R40, gdesc[UR20], R40, gsb0 ;  /* 0x00600000142879f3 */ /* 0x000fe20008000828 */
[----:B------:R-:W-:Y:S01]  /*17800*/  R2UR UR22, R8 ;  /* 0x00000000081672ca */ /* 0x000fe200000e0000 */
[----:B------:R-:W-:Y:S01]  /*17810*/  UMOV UR20, UR12 ;  /* 0x0000000c00147c82 */ /* 0x000fe20008000000 */
[----:B------:R-:W-:Y:S01]  /*17820*/  R2UR UR23, R9 ;  /* 0x00000000091772ca */ /* 0x000fe200000e0000 */
[----:B------:R-:W-:Y:S01]  /*17830*/  UMOV UR21, UR13 ;  /* 0x0000000d00157c82 */ /* 0x000fe20008000000 */
[----:B------:R-:W-:Y:S02]  /*17840*/  IADD3 R8, R4, 0x482, RZ ;  /* 0x0000048204087810 */ /* 0x000fe40007ffe0ff */
[----:B------:R-:W-:Y:S02]  /*17850*/  MOV R9, 0x80000020 ;  /* 0x8000002000097802 */ /* 0x000fe40000000f00 */
[----:B------:R-:W-:Y:S02]  /*17860*/  R2UR UR34, R8 ;  /* 0x00000000082272ca */ /* 0x000fe400000e0000 */
[----:B------:R-:W-:-:S02]  /*17870*/  R2UR UR35, R9 ;  /* 0x00000000092372ca */ /* 0x000fc400000e0000 */
[----:B------:R-:W-:Y:S02]  /*17880*/  IADD3 R8, R4, 0x600, RZ ;  /* 0x0000060004087810 */ /* 0x000fe40007ffe0ff */
[----:B------:R-:W-:Y:S01]  /*17890*/  MOV R9, 0x80000020 ;  /* 0x8000002000097802 */ /* 0x000fe20000000f00 */
        /* <DEDUP_REMOVED lines=8> */
[----:B------:R-:W-:Y:S01]  /*17920*/  R2UR UR14, R6 ;  /* 0x00000000060e72ca */ /* 0x000fe200000e0000 */
[----:B------:R-:W-:Y:S01]  /*17930*/  VIADD R6, R4, 0x402 ;  /* 0x0000040204067836 */ /* 0x000fe20000000000 */
[----:B------:R-:W-:Y:S01]  /*17940*/  R2UR UR15, R7 ;  /* 0x00000000070f72ca */ /* 0x000fe200000e0000 */
[----:B------:R-:W-:-:S03]  /*17950*/  IMAD.MOV.U32 R7, RZ, RZ, -0x7fffffe0 ;  /* 0x80000020ff077424 */ /* 0x000fc600078e00ff */
[----:B------:R-:W-:Y:S01]  /*17960*/  R2UR UR30, R6 ;  /* 0x00000000061e72ca */ /* 0x000fe200000e0000 */
[----:B------:R-:W-:Y:S01]  /*17970*/  VIADD R6, R4, 0x580 ;  /* 0x0000058004067836 */ /* 0x000fe20000000000 */
[----:B------:R-:W-:Y:S01]  /*17980*/  R2UR UR31, R7 ;  /* 0x00000000071f72ca */ /* 0x000fe200000e0000 */
[----:B------:R-:W-:Y:S01]  /*17990*/  IMAD.MOV.U32 R7, RZ, RZ, -0x7fffffe0 ;  /* 0x80000020ff077424 */ /* 0x000fe200078e00ff */
[----:B------:R-:W-:Y:S02]  /*179a0*/  WARPGROUP.DEPBAR.LE gsb0, 0x0 ;  /* 0x00008000000079c5 */ /* 0x000fe40000010000 */
[----:B------:R-:W-:-:S06]  /*179b0*/  WARPGROUP.ARRIVE ;  /* 0x00000000000079c5 */ /* 0x000fcc0000000000 */
[----:B------:R-:W-:Y:S03]  /*179c0*/  QGMMA.64x32x32.F32.E4M3.E4M3 R88, gdesc[UR12], R88, gsb0 ;  /* 0x006000000c5879f3 */ /* 0x000fe60008000858 */
[----:B------:R-:W-:Y:S02]  /*179d0*/  WARPGROUP.DEPBAR.LE gsb0, 0x0 ;  /* 0x00008000000079c5 */ /* 0x000fe40000010000 */
[----:B------:R-:W-:-:S06]  /*179e0*/  WARPGROUP.ARRIVE ;  /* 0x00000000000079c5 */ /* 0x000fcc0000000000 */
[----:B------:R-:W-:Y:S01]  /*179f0*/  QGMMA.64x32x32.F32.E4M3.E4M3 R56, gdesc[UR20], R56, gsb0 ;  /* 0x00600000143879f3 */ /* 0x000fe20008000838 */
[----:B------:R-:W-:Y:S01]  /*17a00*/  UIADD3 UR20, UR44, 0x402, URZ ;  /* 0x000004022c147890 */ /* 0x000fe2000fffe03f */
[----:B------:R-:W-:Y:S01]  /*17a10*/  R2UR UR22, R10 ;  /* 0x000000000a1672ca */ /* 0x000fe200000e0000 */
[----:B------:R-:W-:Y:S01]  /*17a20*/  UMOV UR21, 0x80000020 ;  /* 0x8000002000157882 */ /* 0x000fe20000000000 */
[----:B------:R-:W-:Y:S01]  /*17a30*/  UMOV UR44, UR16 ;  /* 0x00000010002c7c82 */ /* 0x000fe20008000000 */
[----:B------:R-:W-:Y:S01]  /*17a40*/  R2UR UR23, R11 ;  /* 0x000000000b1772ca */ /* 0x000fe200000e0000 */
[----:B------:R-:W-:Y:S02]  /*17a50*/  WARPGROUP.DEPBAR.LE gsb0, 0x0 ;  /* 0x00008000000079c5 */ /* 0x000fe40000010000 */
        /* <DEDUP_REMOVED lines=8> */
[----:B------:R-:W-:Y:S02]  /*17ae0*/  R2UR UR46, R8 ;  /* 0x00000000082e72ca */ /* 0x000fe400000e0000 */
[----:B------:R-:W-:Y:S01]  /*17af0*/  R2UR UR47, R9 ;  /* 0x00000000092f72ca */ /* 0x000fe200000e0000 */
[----:B------:R-:W-:Y:S01]  /*17b00*/  IMAD.MOV.U32 R9, RZ, RZ, -0x7fffffe0 ;  /* 0x80000020ff097424 */ /* 0x000fe200078e00ff */
[----:B------:R-:W-:Y:S01]  /*17b10*/  IADD3 R8, R4, 0x582, RZ ;  /* 0x0000058204087810 */ /* 0x000fe20007ffe0ff */
        /* <DEDUP_REMOVED lines=14> */
[----:B------:R-:W-:-:S02]  /*17c00*/  WARPGROUP.DEPBAR.LE gsb0, 0x0 ;  /* 0x00008000000079c5 */ /* 0x000fc40000010000 */
[----:B------:R-:W-:-:S06]  /*17c10*/  WARPGROUP.ARRIVE ;  /* 0x00000000000079c5 */ /* 0x000fcc0000000000 */
[----:B------:R-:W-:Y:S03]  /*17c20*/  QGMMA.64x32x32.F32.E4M3.E4M3 R88, gdesc[UR16], R88, gsb0 ;  /* 0x00600000105879f3 */ /* 0x000fe60008000858 */
        /* <DEDUP_REMOVED lines=12> */
[----:B------:R-:W-:Y:S02]  /*17cf0*/  R2UR UR22, R8 ;  /* 0x00000000081672ca */ /* 0x000fe400000e0000 */
[----:B------:R-:W-:Y:S01]  /*17d00*/  R2UR UR23, R9 ;  /* 0x00000000091772ca */ /* 0x000fe200000e0000 */
[----:B------:R-:W-:Y:S02]  /*17d10*/  WARPGROUP.DEPBAR.LE gsb0, 0x0 ;  /* 0x00008000000079c5 */ /* 0x000fe40000010000 */
[----:B------:R-:W-:Y:S01]  /*17d20*/  WARPGROUP.ARRIVE ;  /* 0x00000000000079c5 */ /* 0x000fe20000000000 */
[C---:B------:R-:W-:Y:S01]  /*17d30*/  FMUL.FTZ R6, R2.reuse, R104 ;  /* 0x0000006802067220 */ /* 0x040fe20000410000 */
[C---:B------:R-:W-:Y:S01]  /*17d40*/  FMUL.FTZ R7, R2.reuse, R105 ;  /* 0x0000006902077220 */ /* 0x040fe20000410000 */
[C---:B------:R-:W-:Y:S01]  /*17d50*/  FMUL.FTZ R15, R2.reuse, R110 ;  /* 0x0000006e020f7220 */ /* 0x040fe20000410000 */
[C---:B------:R-:W-:Y:S01]  /*17d60*/  FMUL.FTZ R8, R2.reuse, R108 ;  /* 0x0000006c02087220 */ /* 0x040fe20000410000 */
[----:B------:R-:W-:-:S05]  /*17d70*/  FMUL.FTZ R10, R2, R106 ;  /* 0x0000006a020a7220 */ /* 0x000fca0000410000 */
[----:B------:R-:W-:Y:S01]  /*17d80*/  QGMMA.64x32x32.F32.E4M3.E4M3 R88, gdesc[UR20], R88, gsb0 ;  /* 0x00600000145879f3 */ /* 0x000fe20008000858 */
[----:B------:R-:W-:Y:S01]  /*17d90*/  R2UR UR22, R78 ;  /* 0x000000004e1672ca */ /* 0x000fe200000e0000 */
[----:B------:R-:W1:Y:S01]  /*17da0*/  MUFU.TANH R6, R6 ;  /* 0x0000000600067308 */ /* 0x000e620000002400 */
[----:B------:R-:W-:Y:S01]  /*17db0*/  R2UR UR23, R79 ;  /* 0x000000004f1772ca */ /* 0x000fe200000e0000 */
        /* <DEDUP_REMOVED lines=11> */
[----:B------:R-:W-:-:S03]  /*17e70*/  FMUL.FTZ R77, R2, R119 ;  /* 0x00000077024d7220 */ /* 0x000fc60000410000 */
[----:B------:R-:W3:Y:S08]  /*17e80*/  MUFU.TANH R15, R15 ;  /* 0x0000000f000f7308 */ /* 0x000ef00000002400 */
[----:B------:R-:W4:Y:S08]  /*17e90*/  MUFU.TANH R8, R8 ;  /* 0x0000000800087308 */ /* 0x000f300000002400 */
[----:B------:R-:W5:Y:S08]  /*17ea0*/  MUFU.TANH R10, R10 ;  /* 0x0000000a000a7308 */ /* 0x000f700000002400 */
[----:B------:R-:W0:Y:S08]  /*17eb0*/  MUFU.TANH R9, R9 ;  /* 0x0000000900097308 */ /* 0x000e300000002400 */
[----:B------:R-:W0:Y:S08]  /*17ec0*/  MUFU.TANH R11, R11 ;  /* 0x0000000b000b7308 */ /* 0x000e300000002400 */
[----:B------:R-:W0:Y:S01]  /*17ed0*/  MUFU.TANH R12, R12 ;  /* 0x0000000c000c7308 */ /* 0x000e220000002400 */
[----:B------:R-:W-:-:S02]  /*17ee0*/  WARPGROUP.DEPBAR.LE gsb0, 0x0 ;  /* 0x00008000000079c5 */ /* 0x000fc40000010000 */
[----:B------:R-:W-:Y:S01]  /*17ef0*/  WARPGROUP.ARRIVE ;  /* 0x00000000000079c5 */ /* 0x000fe20000000000 */
[C---:B------:R-:W-:Y:S01]  /*17f00*/  FMUL.FTZ R85, R2.reuse, R94 ;  /* 0x0000005e02557220 */ /* 0x040fe20000410000 */
[----:B------:R-:W-:Y:S01]  /*17f10*/  FMUL.FTZ R84, R2, R95 ;  /* 0x0000005f02547220 */ /* 0x000fe20000410000 */
[----:B------:R-:W-:Y:S02]  /*17f20*/  VIADD R94, R4, 0x682 ;  /* 0x00000682045e7836 */ /* 0x000fe40000000000 */
[C---:B------:R-:W-:Y:S01]  /*17f30*/  FMUL.FTZ R74, R2.reuse, R88 ;  /* 0x00000058024a7220 */ /* 0x040fe20000410000 */
[----:B------:R-:W-:Y:S01]  /*17f40*/  IMAD.MOV.U32 R95, RZ, RZ, -0x7fffffe0 ;  /* 0x80000020ff5f7424 */ /* 0x000fe200078e00ff */
[----:B------:R-:W-:Y:S01]  /*17f50*/  QGMMA.64x32x32.F32.E4M3.E4M3 R56, gdesc[UR20], R56, gsb0 ;  /* 0x00600000143879f3 */ /* 0x000fe20008000838 */
[----:B------:R-:W-:Y:S01]  /*17f60*/  FMUL.FTZ R88, R2, R101 ;  /* 0x0000006502587220 */ /* 0x000fe20000410000 */
[----:B------:R-:W-:Y:S01]  /*17f70*/  R2UR UR22, R94 ;  /* 0x000000005e1672ca */ /* 0x000fe200000e0000 */
[C---:B------:R-:W-:Y:S01]  /*17f80*/  FMUL.FTZ R82, R2.reuse, R97 ;  /* 0x0000006102527220 */ /* 0x040fe20000410000 */
[----:B------:R-:W-:Y:S01]  /*17f90*/  R2UR UR23, R95 ;  /* 0x000000005f1772ca */ /* 0x000fe200000e0000 */
[----:B------:R-:W-:Y:S01]  /*17fa0*/  FMUL.FTZ R75, R2, R89 ;  /* 0x00000059024b7220 */ /* 0x000fe20000410000 */
[----:B------:R-:W-:Y:S01]  /*17fb0*/  IADD3 R4, R4, 0x702, RZ ;  /* 0x0000070204047810 */ /* 0x000fe20007ffe0ff */
        /* <DEDUP_REMOVED lines=23> */
[----:B------:R-:W-:Y:S01]  /*18130*/  FMUL.FTZ R62, R2, R64 ;  /* 0x00000040023e7220 */ /* 0x000fe20000410000 */
[----:B------:R-:W-:Y:S01]  /*18140*/  QGMMA.64x32x32.F32.E4M3.E4M3 R40, gdesc[UR20], R40, gsb0 ;  /* 0x00600000142879f3 */ /* 0x000fe20008000828 */
[----:B------:R-:W-:Y:S01]  /*18150*/  R2UR UR22, R4 ;  /* 0x00000000041672ca */ /* 0x000fe200000e0000 */
[C---:B------:R-:W-:Y:S01]  /*18160*/  FMUL.FTZ R95, R2.reuse, R58 ;  /* 0x0000003a025f7220 */ /* 0x040fe20000410000 */
[----:B------:R-:W-:Y:S01]  /*18170*/  R2UR UR23, R5 ;  /* 0x00000000051772ca */ /* 0x000fe200000e0000 */
        /* <DEDUP_REMOVED lines=10> */
[----:B------:R-:W-:-:S02]  /*18220*/  FMUL.FTZ R69, R2, R71 ;  /* 0x0000004702457220 */ /* 0x000fc40000410000 */
[----:B------:R-:W0:Y:S08]  /*18230*/  MUFU.TANH R74, R74 ;  /* 0x0000004a004a7308 */ /* 0x000e300000002400 */
[----:B------:R-:W0:Y:S08]  /*18240*/  MUFU.TANH R75, R75 ;  /* 0x0000004b004b7308 */ /* 0x000e300000002400 */
[----:B------:R-:W0:Y:S08]  /*18250*/  MUFU.TANH R77, R77 ;  /* 0x0000004d004d7308 */ /* 0x000e300000002400 */
[----:B------:R-:W0:Y:S08]  /*18260*/  MUFU.TANH R78, R78 ;  /* 0x0000004e004e7308 */ /* 0x000e300000002400 */
[----:B------:R-:W0:Y:S08]  /*18270*/  MUFU.TANH R81, R81 ;  /* 0x0000005100517308 */ /* 0x000e300000002400 */
[----:B------:R-:W0:Y:S01]  /*18280*/  MUFU.TANH R84, R84 ;  /* 0x0000005400547308 */ /* 0x000e220000002400 */
[----:B------:R-:W-:-:S02]  /*18290*/  WARPGROUP.DEPBAR.LE gsb0, 0x0 ;  /* 0x00008000000079c5 */ /* 0x000fc40000010000 */
[C---:B------:R-:W-:Y:S01]  /*182a0*/  FMUL.FTZ R67, R2.reuse, R40 ;  /* 0x0000002802437220 */ /* 0x040fe20000410000 */
[----:B------:R-:W-:Y:S02]  /*182b0*/  IMAD.IADD R40, R223, 0x1, R147 ;  /* 0x00000001df287824 */ /* 0x000fe400078e0293 */
[C---:B------:R-:W-:Y:S01]  /*182c0*/  FMUL.FTZ R63, R2.reuse, R41 ;  /* 0x00000029023f7220 */ /* 0x040fe20000410000 */
[----:B------:R-:W-:Y:S01]  /*182d0*/  WARPGROUP.ARRIVE ;  /* 0x00000000000079c5 */ /* 0x000fe20000000000 */
[----:B------:R-:W0:Y:S01]  /*182e0*/  MUFU.TANH R79, R79 ;  /* 0x0000004f004f7308 */ /* 0x000e220000002400 */
[----:B------:R-:W-:Y:S02]  /*182f0*/  IMAD R41, R161, -0xa0, R40 ;  /* 0xffffff60a1297824 */ /* 0x000fe400078e0228 */
[C---:B------:R-:W-:Y:S01]  /*18300*/  FMUL.FTZ R40, R2.reuse, R47 ;  /* 0x0000002f02287220 */ /* 0x040fe20000410000 */
[C---:B------:R-:W-:Y:S01]  /*18310*/  FMUL.FTZ R105, R2.reuse, R42 ;  /* 0x0000002a02697220 */ /* 0x040fe20000410000 */
[C---:B------:R-:W-:Y:S01]  /*18320*/  FMUL.FTZ R42, R2.reuse, R49 ;  /* 0x00000031022a7220 */ /* 0x040fe20000410000 */
[----:B------:R-:W-:Y:S01]  /*18330*/  QGMMA.64x32x32.F32.E4M3.E4M3 R24, gdesc[UR20], R24, gsb0 ;  /* 0x00600000141879f3 */ /* 0x000fe20008000818 */
[C---:B------:R-:W-:Y:S01]  /*18340*/  ISETP.GT.AND P2, PT, R41.reuse, RZ, PT ;  /* 0x000000ff2900720c */ /* 0x040fe20003f44270 */
[C---:B------:R-:W-:Y:S01]  /*18350*/  FMUL.FTZ R46, R2.reuse, R46 ;  /* 0x0000002e022e7220 */ /* 0x040fe20000410000 */
[C---:B------:R-:W-:Y:S01]  /*18360*/  ISETP.GT.AND P3, PT, R41.reuse, 0x1, PT ;  /* 0x000000012900780c */ /* 0x040fe20003f64270 */
[----:B------:R-:W0:Y:S01]  /*18370*/  MUFU.TANH R82, R82 ;  /* 0x0000005200527308 */ /* 0x000e220000002400 */
[----:B------:R-:W-:Y:S01]  /*18380*/  ISETP.GT.AND P4, PT, R41, 0x8, PT ;  /* 0x000000082900780c */ /* 0x000fe20003f84270 */
[----:B------:R-:W-:Y:S01]  /*18390*/  FMUL.FTZ R50, R2, R50 ;  /* 0x0000003202327220 */ /* 0x000fe20000410000 */
[----:B-1----:R-:W-:Y:S01]  /*183a0*/  FSEL R64, R6, -INF , P2 ;  /* 0xff80000006407808 */ /* 0x002fe20001000000 */
[C---:B------:R-:W-:Y:S01]  /*183b0*/  FMUL.FTZ R48, R2.reuse, R48 ;  /* 0x0000003002307220 */ /* 0x040fe20000410000 */
[----:B--2---:R-:W-:Y:S01]  /*183c0*/  FSEL R7, R7, -INF , P3 ;  /* 0xff80000007077808 */ /* 0x004fe20001800000 */
[C---:B------:R-:W-:Y:S01]  /*183d0*/  FMUL.FTZ R71, R2.reuse, R43 ;  /* 0x0000002b02477220 */ /* 0x040fe20000410000 */
[----:B---3--:R-:W-:Y:S01]  /*183e0*/  FSEL R6, R15, -INF , P4 ;  /* 0xff8000000f067808 */ /* 0x008fe20002000000 */
[----:B------:R-:W-:Y:S01]  /*183f0*/  MUFU.TANH R89, R89 ;  /* 0x0000005900597308 */ /* 0x000fe20000002400 */
[C---:B------:R-:W-:Y:S01]  /*18400*/  ISETP.GT.AND P5, PT, R41.reuse, 0x9, PT ;  /* 0x000000092900780c */ /* 0x040fe20003fa4270 */
[----:B------:R-:W-:Y:S01]  /*18410*/  FMUL.FTZ R43, R2, R44 ;  /* 0x0000002c022b7220 */ /* 0x000fe20000410000 */
[----:B----4-:R-:W-:Y:S01]  /*18420*/  FSEL R68, R8, -INF , P4 ;  /* 0xff80000008447808 */ /* 0x010fe20002000000 */
[----:B------:R-:W-:Y:S01]  /*18430*/  FMUL.FTZ R52, R2, R52 ;  /* 0x0000003402347220 */ /* 0x000fe20000410000 */
[----:B------:R-:W-:Y:S01]  /*18440*/  FMNMX.FTZ R15, R64, R7, !PT ;  /* 0x00000007400f7209 */ /* 0x000fe20007810000 */
[----:B------:R-:W-:Y:S01]  /*18450*/  FMUL.FTZ R107, R2, R54 ;  /* 0x00000036026b7220 */ /* 0x000fe20000410000 */
[----:B-----5:R-:W-:Y:S01]  /*18460*/  FSEL R4, R10, -INF , P2 ;  /* 0xff8000000a047808 */ /* 0x020fe20001000000 */
[----:B------:R-:W-:Y:S01]  /*18470*/  MUFU.TANH R90, R90 ;  /* 0x0000005a005a7308 */ /* 0x000fe20000002400 */
[----:B------:R-:W-:Y:S01]  /*18480*/  ISETP.GT.AND P2, PT, R41, 0x10, PT ;  /* 0x000000102900780c */ /* 0x000fe20003f44270 */
[C---:B------:R-:W-:Y:S01]  /*18490*/  FMUL.FTZ R51, R2.reuse, R51 ;  /* 0x0000003302337220 */ /* 0x040fe20000410000 */
[----:B0-----:R-:W-:Y:S01]  /*184a0*/  FSEL R70, R9, -INF , P5 ;  /* 0xff80000009467808 */ /* 0x001fe20002800000 */
[----:B------:R-:W-:Y:S01]  /*184b0*/  FMUL.FTZ R45, R2, R45 ;  /* 0x0000002d022d7220 */ /* 0x000fe20000410000 */
[----:B------:R-:W-:Y:S01]  /*184c0*/  FMNMX.FTZ R15, R68, R15, !PT ;  /* 0x0000000f440f7209 */ /* 0x000fe20007810000 */
[C---:B------:R-:W-:Y:S01]  /*184d0*/  FMUL.FTZ R53, R2.reuse, R53 ;  /* 0x0000003502357220 */ /* 0x040fe20000410000 */
[----:B------:R-:W-:Y:S01]  /*184e0*/  FSEL R5, R11, -INF , P3 ;  /* 0xff8000000b057808 */ /* 0x000fe20001800000 */
[----:B------:R0:W-:Y:S01]  /*184f0*/  MUFU.TANH R49, R40 ;  /* 0x0000002800317308 */ /* 0x0001e20000002400 */
[----:B------:R-:W-:Y:S01]  /*18500*/  ISETP.GT.AND P3, PT, R41, 0x11, PT ;  /* 0x000000112900780c */ /* 0x000fe20003f64270 */
[----:B------:R-:W-:Y:S01]  /*18510*/  FMUL.FTZ R55, R2, R55 ;  /* 0x0000003702377220 */ /* 0x000fe20000410000 */
[----:B------:R-:W-:-:S02]  /*18520*/  FSEL R92, R12, -INF , P2 ;  /* 0xff8000000c5c7808 */ /* 0x000fc40001000000 */
[----:B------:R-:W-:Y:S02]  /*18530*/  FMNMX.FTZ R15, R70, R15, !PT ;  /* 0x0000000f460f7209 */ /* 0x000fe40007810000 */
[----:B------:R-:W-:Y:S01]  /*18540*/  ISETP.GT.AND P4, PT, R41, 0x18, PT ;  /* 0x000000182900780c */ /* 0x000fe20003f84270 */
[----:B------:R-:W-:Y:S01]  /*18550*/  MUFU.TANH R83, R83 ;  /* 0x0000005300537308 */ /* 0x000fe20000002400 */
[----:B------:R-:W-:Y:S02]  /*18560*/  FSEL R96, R13, -INF , P3 ;  /* 0xff8000000d607808 */ /* 0x000fe40001800000 */
[----:B------:R-:W-:Y:S02]  /*18570*/  FMNMX.FTZ R15, R92, R15, !PT ;  /* 0x0000000f5c0f7209 */ /* 0x000fe40007810000 */
[----:B------:R-:W-:Y:S02]  /*18580*/  FSEL R8, R14, -INF , P5 ;  /* 0xff8000000e087808 */ /* 0x000fe40002800000 */
[----:B------:R-:W-:Y:S01]  /*18590*/  FSEL R14, R76, -INF , P4 ;  /* 0xff8000004c0e7808 */ /* 0x000fe20002000000 */
[----:B------:R-:W1:Y:S01]  /*185a0*/  MUFU.TANH R85, R85 ;  /* 0x0000005500557308 */ /* 0x000e620000002400 */
[----:B------:R-:W-:-:S02]  /*185b0*/  ISETP.GT.AND P5, PT, R41, 0x19, PT ;  /* 0x000000192900780c */ /* 0x000fc40003fa4270 */
[----:B------:R-:W-:Y:S02]  /*185c0*/  FSEL R76, R20, -INF , P4 ;  /* 0xff800000144c7808 */ /* 0x000fe40002000000 */
[----:B------:R-:W-:Y:S02]  /*185d0*/  FMNMX.FTZ R15, R96, R15, !PT ;  /* 0x0000000f600f7209 */ /* 0x000fe40007810000 */
[----:B------:R-:W-:Y:S01]  /*185e0*/  FSEL R10, R73, -INF , P2 ;  /* 0xff800000490a7808 */ /* 0x000fe20001000000 */
[----:B------:R-:W2:Y:S01]  /*185f0*/  MUFU.TANH R57, R57 ;  /* 0x0000003900397308 */ /* 0x000ea20000002400 */
[----:B------:R-:W-:Y:S02]  /*18600*/  ISETP.GT.AND P2, PT, R41, 0x20, PT ;  /* 0x000000202900780c */ /* 0x000fe40003f44270 */
[----:B------:R-:W-:Y:S02]  /*18610*/  FSEL R98, R21, -INF , P5 ;  /* 0xff80000015627808 */ /* 0x000fe40002800000 */
[----:B------:R-:W-:-:S02]  /*18620*/  FMNMX.FTZ R15, R76, R15, !PT ;  /* 0x0000000f4c0f7209 */ /* 0x000fc40007810000 */
[----:B------:R-:W-:Y:S01]  /*18630*/  FSEL R12, R72, -INF , P3 ;  /* 0xff800000480c7808 */ /* 0x000fe20001800000 */
[----:B------:R-:W3:Y:S01]  /*18640*/  MUFU.TANH R86, R86 ;  /* 0x0000005600567308 */ /* 0x000ee20000002400 */
[----:B0-----:R-:W-:Y:S01]  /*18650*/  FSEL R40, R80, -INF , P2 ;  /* 0xff80000050287808 */ /* 0x001fe20001000000 */
[----:B------:R-:W-:Y:S02]  /*18660*/  WARPGROUP.DEPBAR.LE gsb0, 0x0 ;  /* 0x00008000000079c5 */ /* 0x000fe40000010000 */
[C---:B------:R-:W-:Y:S01]  /*18670*/  ISETP.GT.AND P3, PT, R41.reuse, 0x21, PT ;  /* 0x000000212900780c */ /* 0x040fe20003f64270 */
[----:B------:R-:W-:Y:S01]  /*18680*/  FMUL.FTZ R25, R2, R25 ;  /* 0x0000001902197220 */ /* 0x000fe20000410000 */
[----:B------:R-:W-:Y:S01]  /*18690*/  FSEL R80, R74, -INF , P2 ;  /* 0xff8000004a507808 */ /* 0x000fe20001000000 */
[----:B------:R-:W-:Y:S01]  /*186a0*/  FMUL.FTZ R27, R2, R27 ;  /* 0x0000001b021b7220 */ /* 0x000fe20000410000 */
[----:B------:R-:W-:Y:S01]  /*186b0*/  FMNMX.FTZ R15, R98, R15, !PT ;  /* 0x0000000f620f7209 */ /* 0x000fe20007810000 */
[----:B------:R0:W-:Y:S01]  /*186c0*/  MUFU.TANH R9, R42 ;  /* 0x0000002a00097308 */ /* 0x0001e20000002400 */
[----:B------:R-:W-:Y:S01]  /*186d0*/  ISETP.GT.AND P4, PT, R41, 0x28, PT ;  /* 0x000000282900780c */ /* 0x000fe20003f84270 */
[C---:B------:R-:W-:Y:S01]  /*186e0*/  FMUL.FTZ R29, R2.reuse, R29 ;  /* 0x0000001d021d7220 */ /* 0x040fe20000410000 */
[----:B------:R-:W-:Y:S01]  /*186f0*/  FSEL R100, R75, -INF , P3 ;  /* 0xff8000004b647808 */ /* 0x000fe20001800000 */
[----:B------:R-:W-:Y:S01]  /*18700*/  FMUL.FTZ R33, R2, R33 ;  /* 0x0000002102217220 */ /* 0x000fe20000410000 */
[----:B------:R-:W-:Y:S01]  /*18710*/  FMNMX.FTZ R21, R80, R15, !PT ;  /* 0x0000000f50157209 */ /* 0x000fe20007810000 */
[C---:B------:R-:W-:Y:S01]  /*18720*/  FMUL.FTZ R15, R2.reuse, R24 ;  /* 0x00000018020f7220 */ /* 0x040fe20000410000 */
[----:B------:R-:W-:Y:S01]  /*18730*/  FSEL R20, R77, -INF , P5 ;  /* 0xff8000004d147808 */ /* 0x000fe20002800000 */
[----:B------:R4:W-:Y:S01]  /*18740*/  MUFU.TANH R47, R46 ;  /* 0x0000002e002f7308 */ /* 0x0009e20000002400 */
[----:B------:R-:W-:Y:S01]  /*18750*/  ISETP.GT.AND P5, PT, R41, 0x29, PT ;  /* 0x000000292900780c */ /* 0x000fe20003fa4270 */
[----:B------:R-:W-:Y:S01]  /*18760*/  FMUL.FTZ R31, R2, R31 ;  /* 0x0000001f021f7220 */ /* 0x000fe20000410000 */
[----:B------:R-:W-:Y:S01]  /*18770*/  FSEL R102, R78, -INF , P4 ;  /* 0xff8000004e667808 */ /* 0x000fe20002000000 */
[----:B------:R-:W-:Y:S01]  /*18780*/  FMUL.FTZ R37, R2, R37 ;  /* 0x0000002502257220 */ /* 0x000fe20000410000 */
[----:B------:R-:W-:Y:S01]  /*18790*/  FMNMX.FTZ R21, R100, R21, !PT ;  /* 0x0000001564157209 */ /* 0x000fe20007810000 */
[C---:B------:R-:W-:Y:S01]  /*187a0*/  FMUL.FTZ R35, R2.reuse, R35 ;  /* 0x0000002302237220 */ /* 0x040fe20000410000 */
[----:B0-----:R-:W-:Y:S01]  /*187b0*/  FSEL R42, R81, -INF , P3 ;  /* 0xff800000512a7808 */ /* 0x001fe20001800000 */
[----:B------:R-:W0:Y:S01]  /*187c0*/  MUFU.TANH R88, R88 ;  /* 0x0000005800587308 */ /* 0x000e220000002400 */
[C---:B------:R-:W-:Y:S01]  /*187d0*/  ISETP.GT.AND P3, PT, R41.reuse, 0x31, PT ;  /* 0x000000312900780c */ /* 0x040fe20003f64270 */
[----:B------:R-:W-:Y:S01]  /*187e0*/  FMUL.FTZ R39, R2, R39 ;  /* 0x0000002702277220 */ /* 0x000fe20000410000 */
[----:B------:R-:W-:-:S02]  /*187f0*/  ISETP.GT.AND P2, PT, R41, 0x30, PT ;  /* 0x000000302900780c */ /* 0x000fc40003f44270 */
[----:B----4-:R-:W-:Y:S02]  /*18800*/  FSEL R46, R84, -INF , P5 ;  /* 0xff800000542e7808 */ /* 0x010fe40002800000 */
[----:B------:R-:W-:Y:S01]  /*18810*/  FSEL R84, R79, -INF , P5 ;  /* 0xff8000004f547808 */ /* 0x000fe20002800000 */
[----:B------:R4:W-:Y:S01]  /*18820*/  MUFU.TANH R13, R50 ;  /* 0x00000032000d7308 */ /* 0x0009e20000002400 */
[----:B------:R-:W-:Y:S02]  /*18830*/  FMNMX.FTZ R21, R102, R21, !PT ;  /* 0x0000001566157209 */ /* 0x000fe40007810000 */
[----:B------:R-:W-:Y:S02]  /*18840*/  FSEL R104, R82, -INF , P3 ;  /* 0xff80000052687808 */ /* 0x000fe40001800000 */
[----:B------:R-:W-:Y:S02]  /*18850*/  FMNMX.FTZ R21, R84, R21, !PT ;  /* 0x0000001554157209 */ /* 0x000fe40007810000 */
[----:B-1----:R-:W-:Y:S01]  /*18860*/  FSEL R44, R85, -INF , P4 ;  /* 0xff800000552c7808 */ /* 0x002fe20002000000 */
[----:B------:R1:W-:Y:S01]  /*18870*/  MUFU.TANH R11, R48 ;  /* 0x00000030000b7308 */ /* 0x0003e20000002400 */
[----:B----4-:R-:W-:-:S02]  /*18880*/  FSEL R50, R89, -INF , P3 ;  /* 0xff80000059327808 */ /* 0x010fc40001800000 */
[C---:B------:R-:W-:Y:S02]  /*18890*/  ISETP.GT.AND P3, PT, R41.reuse, 0x41, PT ;  /* 0x000000412900780c */ /* 0x040fe40003f64270 */
[----:B------:R-:W-:Y:S02]  /*188a0*/  ISETP.GT.AND P4, PT, R41, 0x38, PT ;  /* 0x000000382900780c */ /* 0x000fe40003f84270 */
[----:B--2---:R-:W-:Y:S01]  /*188b0*/  FSEL R112, R57, -INF , P3 ;  /* 0xff80000039707808 */ /* 0x004fe20001800000 */
[----:B------:R-:W2:Y:S01]  /*188c0*/  MUFU.TANH R56, R56 ;  /* 0x0000003800387308 */ /* 0x000ea20000002400 */
[----:B-1----:R-:W-:Y:S02]  /*188d0*/  FSEL R48, R90, -INF , P2 ;  /* 0xff8000005a307808 */ /* 0x002fe40001000000 */
[----:B------:R-:W-:Y:S02]  /*188e0*/  FSEL R90, R83, -INF , P2 ;  /* 0xff800000535a7808 */ /* 0x000fe40001000000 */
[----:B------:R-:W-:-:S02]  /*188f0*/  ISETP.GT.AND P5, PT, R41, 0x39, PT ;  /* 0x000000392900780c */ /* 0x000fc40003fa4270 */
[----:B------:R-:W-:Y:S01]  /*18900*/  FMNMX.FTZ R57, R90, R21, !PT ;  /* 0x000000155a397209 */ /* 0x000fe20007810000 */
[----:B------:R-:W-:Y:S01]  /*18910*/  MUFU.TANH R91, R91 ;  /* 0x0000005b005b7308 */ /* 0x000fe20000002400 */
[----:B---3--:R-:W-:Y:S01]  /*18920*/  FSEL R106, R86, -INF , P4 ;  /* 0xff800000566a7808 */ /* 0x008fe20002000000 */
[----:B------:R-:W-:Y:S01]  /*18930*/  FMUL.FTZ R21, R2, R26 ;  /* 0x0000001a02157220 */ /* 0x000fe20000410000 */
[----:B------:R-:W-:Y:S02]  /*18940*/  FMNMX.FTZ R57, R104, R57, !PT ;  /* 0x0000003968397209 */ /* 0x000fe40007810000 */
[----:B------:R-:W-:Y:S02]  /*18950*/  ISETP.GT.AND P2, PT, R41, 0x40, PT ;  /* 0x000000402900780c */ /* 0x000fe40003f44270 */
[----:B0-----:R-:W-:Y:S01]  /*18960*/  FSEL R108, R88, -INF , P5 ;  /* 0xff800000586c7808 */ /* 0x001fe20002800000 */
[----:B------:R-:W0:Y:S01]  /*18970*/  MUFU.TANH R93, R93 ;  /* 0x0000005d005d7308 */ /* 0x000e220000002400 */
[----:B------:R-:W-:-:S02]  /*18980*/  FMNMX.FTZ R57, R106, R57, !PT ;  /* 0x000000396a397209 */ /* 0x000fc40007810000 */
[----:B--2---:R-:W-:Y:S02]  /*18990*/  FSEL R110, R56, -INF , P2 ;  /* 0xff800000386e7808 */ /* 0x004fe40001000000 */
[----:B------:R-:W-:Y:S01]  /*189a0*/  FMNMX.FTZ R73, R108, R57, !PT ;  /* 0x000000396c497209 */ /* 0x000fe20007810000 */
[----:B------:R-:W-:Y:S01]  /*189b0*/  FMUL.FTZ R57, R2, R28 ;  /* 0x0000001c02397220 */ /* 0x000fe20000410000 */
[----:B------:R-:W-:Y:S01]  /*189c0*/  MOV R89, UR6 ;  /* 0x0000000600597c02 */ /* 0x000fe20008000f00 */
[----:B------:R-:W-:Y:S01]  /*189d0*/  MUFU.TANH R94, R94 ;  /* 0x0000005e005e7308 */ /* 0x000fe20000002400 */
[----:B------:R-:W-:Y:S02]  /*189e0*/  FMNMX.FTZ R73, R110, R73, !PT ;  /* 0x000000496e497209 */ /* 0x000fe40007810000 */
[----:B------:R-:W-:Y:S02]  /*189f0*/  MOV R85, R87 ;  /* 0x0000005700557202 */ /* 0x000fe40000000f00 */
[----:B------:R-:W-:-:S03]  /*18a00*/  FMNMX.FTZ R73, R112, R73, !PT ;  /* 0x0000004970497209 */ /* 0x000fc60007810000 */
[----:B------:R-:W1:Y:S01]  /*18a10*/  MUFU.TANH R95, R95 ;  /* 0x0000005f005f7308 */ /* 0x000e620000002400 */
[----:B0-----:R-:W-:Y:S02]  /*18a20*/  FSEL R54, R93, -INF , P5 ;  /* 0xff8000005d367808 */ /* 0x001fe40002800000 */
[----:B------:R-:W-:-:S05]  /*18a30*/  ISETP.GT.AND P5, PT, R41, 0x49, PT ;  /* 0x000000492900780c */ /* 0x000fca0003fa4270 */
[----:B------:R-:W0:Y:S08]  /*18a40*/  MUFU.TANH R60, R60 ;  /* 0x0000003c003c7308 */ /* 0x000e300000002400 */
[----:B------:R-:W2:Y:S01]  /*18a50*/  MUFU.TANH R58, R58 ;  /* 0x0000003a003a7308 */ /* 0x000ea20000002400 */
[----:B-1----:R-:W-:Y:S02]  /*18a60*/  FSEL R24, R95, -INF , P2 ;  /* 0xff8000005f187808 */ /* 0x002fe40001000000 */
[----:B------:R-:W-:-:S05]  /*18a70*/  ISETP.GT.AND P2, PT, R41, 0x50, PT ;  /* 0x000000502900780c */ /* 0x000fca0003f44270 */
[----:B------:R-:W1:Y:S01]  /*18a80*/  MUFU.TANH R62, R62 ;  /* 0x0000003e003e7308 */ /* 0x000e620000002400 */
[----:B0-----:R-:W-:-:S07]  /*18a90*/  FSEL R116, R60, -INF , P5 ;  /* 0xff8000003c747808 */ /* 0x001fce0002800000 */
[----:B------:R-:W0:Y:S01]  /*18aa0*/  MUFU.TANH R99, R99 ;  /* 0x0000006300637308 */ /* 0x000e220000002400 */
[----:B--2---:R-:W-:Y:S02]  /*18ab0*/  FSEL R56, R58, -INF , P3 ;  /* 0xff8000003a387808 */ /* 0x004fe40001800000 */
[----:B------:R-:W-:-:S05]  /*18ac0*/  ISETP.GT.AND P3, PT, R41, 0x51, PT ;  /* 0x000000512900780c */ /* 0x000fca0003f64270 */
[----:B------:R2:W-:Y:S01]  /*18ad0*/  MUFU.TANH R144, R52 ;  /* 0x0000003400907308 */ /* 0x0005e20000002400 */
[----:B-1----:R-:W-:-:S07]  /*18ae0*/  FSEL R118, R62, -INF , P2 ;  /* 0xff8000003e767808 */ /* 0x002fce0001000000 */
[----:B------:R-:W1:Y:S01]  /*18af0*/  MUFU.TANH R59, R59 ;  /* 0x0000003b003b7308 */ /* 0x000e620000002400 */
[----:B--2---:R-:W-:Y:S02]  /*18b00*/  FSEL R52, R91, -INF , P4 ;  /* 0xff8000005b347808 */ /* 0x004fe40002000000 */
[----:B------:R-:W-:-:S04]  /*18b10*/  ISETP.GT.AND P4, PT, R41, 0x48, PT ;  /* 0x000000482900780c */ /* 0x000fc80003f84270 */
[----:B------:R-:W-:Y:S01]  /*18b20*/  FSEL R114, R94, -INF , P4 ;  /* 0xff8000005e727808 */ /* 0x000fe20002000000 */
[----:B------:R-:W2:Y:S01]  /*18b30*/  MUFU.TANH R97, R97 ;  /* 0x0000006100617308 */ /* 0x000ea20000002400 */
[----:B0-----:R-:W-:Y:S02]  /*18b40*/  FSEL R58, R99, -INF , P4 ;  /* 0xff800000633a7808 */ /* 0x001fe40002000000 */
[----:B------:R-:W-:Y:S02]  /*18b50*/  FMNMX.FTZ R73, R114, R73, !PT ;  /* 0x0000004972497209 */ /* 0x000fe40007810000 */
[----:B------:R-:W-:Y:S02]  /*18b60*/  ISETP.GT.AND P4, PT, R41, 0x58, PT ;  /* 0x000000582900780c */ /* 0x000fe40003f84270 */
[----:B------:R-:W-:Y:S01]  /*18b70*/  FMNMX.FTZ R73, R116, R73, !PT ;  /* 0x0000004974497209 */ /* 0x000fe20007810000 */
[----:B------:R-:W0:Y:S01]  /*18b80*/  MUFU.TANH R101, R101 ;  /* 0x0000006500657308 */ /* 0x000e220000002400 */
[----:B-1----:R-:W-:Y:S01]  /*18b90*/  FSEL R122, R59, -INF , P3 ;  /* 0xff8000003b7a7808 */ /* 0x002fe20001800000 */
[----:B------:R-:W-:Y:S01]  /*18ba0*/  FMUL.FTZ R59, R2, R30 ;  /* 0x0000001e023b7220 */ /* 0x000fe20000410000 */
[----:B------:R-:W-:-:S04]  /*18bb0*/  FMNMX.FTZ R73, R118, R73, !PT ;  /* 0x0000004976497209 */ /* 0x000fc80007810000 */
[----:B------:R-:W-:Y:S01]  /*18bc0*/  FMNMX.FTZ R73, R122, R73, !PT ;  /* 0x000000497a497209 */ /* 0x000fe20007810000 */
[----:B------:R-:W1:Y:S01]  /*18bd0*/  MUFU.TANH R65, R65 ;  /* 0x0000004100417308 */ /* 0x000e620000002400 */
[----:B--2---:R-:W-:Y:S02]  /*18be0*/  FSEL R26, R97, -INF , P5 ;  /* 0xff800000611a7808 */ /* 0x004fe40002800000 */
[----:B------:R-:W-:-:S05]  /*18bf0*/  ISETP.GT.AND P5, PT, R41, 0x59, PT ;  /* 0x000000592900780c */ /* 0x000fca0003fa4270 */
[----:B------:R-:W2:Y:S01]  /*18c00*/  MUFU.TANH R103, R103 ;  /* 0x0000006700677308 */ /* 0x000ea20000002400 */
[----:B0-----:R-:W-:Y:S02]  /*18c10*/  FSEL R60, R101, -INF , P2 ;  /* 0xff800000653c7808 */ /* 0x001fe40001000000 */
[----:B------:R-:W-:-:S05]  /*18c20*/  ISETP.GT.AND P2, PT, R41, 0x60, PT ;  /* 0x000000602900780c */ /* 0x000fca0003f44270 */
[----:B------:R-:W0:Y:S01]  /*18c30*/  MUFU.TANH R61, R61 ;  /* 0x0000003d003d7308 */ /* 0x000e220000002400 */
[----:B-1----:R-:W-:-:S04]  /*18c40*/  FSEL R128, R65, -INF , P4 ;  /* 0xff80000041807808 */ /* 0x002fc80002000000 */
[----:B------:R-:W-:-:S03]  /*18c50*/  FMNMX.FTZ R73, R128, R73, !PT ;  /* 0x0000004980497209 */ /* 0x000fc60007810000 */
[----:B------:R-:W1:Y:S01]  /*18c60*/  MUFU.TANH R67, R67 ;  /* 0x0000004300437308 */ /* 0x000e620000002400 */
[----:B--2---:R-:W-:Y:S02]  /*18c70*/  FSEL R62, R103, -INF , P4 ;  /* 0xff800000673e7808 */ /* 0x004fe40002000000 */
[----:B------:R-:W-:-:S04]  /*18c80*/  ISETP.GT.AND P4, PT, R41, 0x68, PT ;  /* 0x000000682900780c */ /* 0x000fc80003f84270 */
[----:B------:R-:W-:Y:S01]  /*18c90*/  FSEL R74, R47, -INF , P4 ;  /* 0xff8000002f4a7808 */ /* 0x000fe20002000000 */
[----:B------:R-:W2:Y:S01]  /*18ca0*/  MUFU.TANH R105, R105 ;  /* 0x0000006900697308 */ /* 0x000ea20000002400 */
[----:B0-----:R-:W-:-:S04]  /*18cb0*/  FSEL R130, R61, -INF , P5 ;  /* 0xff8000003d827808 */ /* 0x001fc80002800000 */
[----:B------:R-:W-:-:S03]  /*18cc0*/  FMNMX.FTZ R73, R130, R73, !PT ;  /* 0x0000004982497209 */ /* 0x000fc60007810000 */
        /* <DEDUP_REMOVED lines=8> */
[----:B0-----:R-:W-:Y:S01]  /*18d50*/  FSEL R28, R66, -INF , P3 ;  /* 0xff800000421c7808 */ /* 0x001fe20001800000 */
[----:B------:R-:W-:Y:S01]  /*18d60*/  FMUL.FTZ R11, R2, R34 ;  /* 0x00000022020b7220 */ /* 0x000fe20000410000 */
[----:B------:R-:W-:-:S05]  /*18d70*/  ISETP.GT.AND P3, PT, R41, 0x61, PT ;  /* 0x000000612900780c */ /* 0x000fca0003f64270 */
[----:B------:R-:W0:Y:S01]  /*18d80*/  MUFU.TANH R71, R71 ;  /* 0x0000004700477308 */ /* 0x000e220000002400 */
[----:B-1----:R-:W-:Y:S01]  /*18d90*/  FSEL R136, R43, -INF , P4 ;  /* 0xff8000002b887808 */ /* 0x002fe20002000000 */
[C---:B------:R-:W-:Y:S01]  /*18da0*/  FMUL.FTZ R43, R2.reuse, R32 ;  /* 0x00000020022b7220 */ /* 0x040fe20000410000 */
[----:B------:R-:W-:Y:S01]  /*18db0*/  FSEL R32, R13, -INF , P2 ;  /* 0xff8000000d207808 */ /* 0x000fe20001000000 */
[----:B------:R-:W-:Y:S01]  /*18dc0*/  FMUL.FTZ R13, R2, R38 ;  /* 0x00000026020d7220 */ /* 0x000fe20000410000 */
[C---:B------:R-:W-:Y:S02]  /*18dd0*/  ISETP.GT.AND P2, PT, R41.reuse, 0x80, PT ;  /* 0x000000802900780c */ /* 0x040fe40003f44270 */
[----:B------:R-:W-:Y:S01]  /*18de0*/  ISETP.GT.AND P4, PT, R41, 0x78, PT ;  /* 0x000000782900780c */ /* 0x000fe20003f84270 */
[----:B------:R-:W1:Y:S01]  /*18df0*/  MUFU.TANH R15, R15 ;  /* 0x0000000f000f7308 */ /* 0x000e620000002400 */
[----:B--2---:R-:W-:Y:S02]  /*18e00*/  FSEL R134, R63, -INF , P3 ;  /* 0xff8000003f867808 */ /* 0x004fe40001800000 */
[----:B------:R-:W-:-:S02]  /*18e10*/  FSEL R144, R144, -INF , P4 ;  /* 0xff80000090907808 */ /* 0x000fc40002000000 */
[----:B------:R-:W-:-:S03]  /*18e20*/  FMNMX.FTZ R73, R134, R73, !PT ;  /* 0x0000004986497209 */ /* 0x000fc60007810000 */
[----:B------:R-:W2:Y:S01]  /*18e30*/  MUFU.TANH R69, R69 ;  /* 0x0000004500457308 */ /* 0x000ea20000002400 */
[----:B0-----:R-:W-:Y:S02]  /*18e40*/  FSEL R72, R71, -INF , P3 ;  /* 0xff80000047487808 */ /* 0x001fe40001800000 */
[----:B------:R-:W-:Y:S02]  /*18e50*/  ISETP.GT.AND P3, PT, R41, 0x71, PT ;  /* 0x000000712900780c */ /* 0x000fe40003f64270 */
[----:B------:R-:W-:Y:S02]  /*18e60*/  FMNMX.FTZ R73, R136, R73, !PT ;  /* 0x0000004988497209 */ /* 0x000fe40007810000 */
[----:B------:R-:W-:Y:S01]  /*18e70*/  FSEL R142, R9, -INF , P3 ;  /* 0xff800000098e7808 */ /* 0x000fe20001800000 */
[----:B------:R-:W0:Y:S01]  /*18e80*/  MUFU.TANH R51, R51 ;  /* 0x0000003300337308 */ /* 0x000e220000002400 */
[----:B-1----:R-:W-:Y:S01]  /*18e90*/  FSEL R150, R15, -INF , P2 ;  /* 0xff8000000f967808 */ /* 0x002fe20001000000 */
[----:B------:R-:W-:Y:S01]  /*18ea0*/  FMUL.FTZ R9, R2, R36 ;  /* 0x0000002402097220 */ /* 0x000fe20000410000 */
[----:B------:R-:W-:-:S04]  /*18eb0*/  FMNMX.FTZ R15, R4, R5, !PT ;  /* 0x00000005040f7209 */ /* 0x000fc80007810000 */
[----:B------:R-:W-:Y:S01]  /*18ec0*/  FMNMX.FTZ R15, R6, R15, !PT ;  /* 0x0000000f060f7209 */ /* 0x000fe20007810000 */
[----:B------:R-:W1:Y:S01]  /*18ed0*/  MUFU.TANH R45, R45 ;  /* 0x0000002d002d7308 */ /* 0x000e620000002400 */
[----:B--2---:R-:W-:Y:S02]  /*18ee0*/  FSEL R66, R69, -INF , P5 ;  /* 0xff80000045427808 */ /* 0x004fe40002800000 */
[----:B------:R-:W-:-:S04]  /*18ef0*/  ISETP.GT.AND P5, PT, R41, 0x69, PT ;  /* 0x000000692900780c */ /* 0x000fc80003fa4270 */
[----:B------:R-:W-:Y:S01]  /*18f00*/  FSEL R78, R49, -INF , P5 ;  /* 0xff800000314e7808 */ /* 0x000fe20002800000 */
[----:B------:R-:W2:Y:S01]  /*18f10*/  MUFU.TANH R25, R25 ;  /* 0x0000001900197308 */ /* 0x000ea20000002400 */
[----:B0-----:R-:W-:Y:S02]  /*18f20*/  FSEL R82, R51, -INF , P3 ;  /* 0xff80000033527808 */ /* 0x001fe40001800000 */
[----:B------:R-:W-:-:S05]  /*18f30*/  ISETP.GT.AND P3, PT, R41, 0x81, PT ;  /* 0x000000812900780c */ /* 0x000fca0003f64270 */
[----:B------:R-:W0:Y:S01]  /*18f40*/  MUFU.TANH R53, R53 ;  /* 0x0000003500357308 */ /* 0x000e220000002400 */
[----:B-1----:R-:W-:Y:S02]  /*18f50*/  FSEL R138, R45, -INF , P5 ;  /* 0xff8000002d8a7808 */ /* 0x002fe40002800000 */
        /* <DEDUP_REMOVED lines=8> */
[----:B------:R-:W-:Y:S02]  /*18fe0*/  FMNMX.FTZ R73, R142, R73, !PT ;  /* 0x000000498e497209 */ /* 0x000fe40007810000 */
[----:B------:R-:W-:-:S02]  /*18ff0*/  FMNMX.FTZ R25, R12, R25, !PT ;  /* 0x000000190c197209 */ /* 0x000fc40007810000 */
[----:B0-----:R-:W-:Y:S02]  /*19000*/  FSEL R146, R53, -INF , P5 ;  /* 0xff80000035927808 */ /* 0x001fe40002800000 */
[----:B------:R-:W-:Y:S01]  /*19010*/  FMNMX.FTZ R25, R14, R25, !PT ;  /* 0x000000190e197209 */ /* 0x000fe20007810000 */
[----:B------:R-:W0:Y:S01]  /*19020*/  MUFU.TANH R55, R55 ;  /* 0x0000003700377308 */ /* 0x000e220000002400 */
[----:B------:R-:W-:Y:S02]  /*19030*/  FMNMX.FTZ R73, R144, R73, !PT ;  /* 0x0000004990497209 */ /* 0x000fe40007810000 */
[----:B-1----:R-:W-:Y:S02]  /*19040*/  FSEL R120, R27, -INF , P3 ;  /* 0xff8000001b787808 */ /* 0x002fe40001800000 */
[----:B------:R-:W-:Y:S02]  /*19050*/  FMNMX.FTZ R27, R20, R25, !PT ;  /* 0x00000019141b7209 */ /* 0x000fe40007810000 */
[----:B------:R-:W-:Y:S01]  /*19060*/  FMNMX.FTZ R73, R146, R73, !PT ;  /* 0x0000004992497209 */ /* 0x000fe20007810000 */
[----:B------:R-:W1:Y:S01]  /*19070*/  MUFU.TANH R57, R57 ;  /* 0x0000003900397308 */ /* 0x000e620000002400 */
[----:B--2---:R-:W-:-:S02]  /*19080*/  FSEL R86, R107, -INF , P4 ;  /* 0xff8000006b567808 */ /* 0x004fc40002000000 */
[----:B------:R-:W-:Y:S02]  /*19090*/  FMNMX.FTZ R27, R40, R27, !PT ;  /* 0x0000001b281b7209 */ /* 0x000fe40007810000 */
[----:B------:R-:W-:Y:S02]  /*190a0*/  ISETP.GT.AND P4, PT, R41, 0x88, PT ;  /* 0x000000882900780c */ /* 0x000fe40003f84270 */
[----:B------:R-:W-:Y:S01]  /*190b0*/  FMNMX.FTZ R73, R150, R73, !PT ;  /* 0x0000004996497209 */ /* 0x000fe20007810000 */
[----:B------:R-:W2:Y:S01]  /*190c0*/  MUFU.TANH R21, R21 ;  /* 0x0000001500157308 */ /* 0x000ea20000002400 */
[----:B0-----:R-:W-:Y:S02]  /*190d0*/  FSEL R88, R55, -INF , P5 ;  /* 0xff80000037587808 */ /* 0x001fe40002800000 */
[----:B------:R-:W-:Y:S02]  /*190e0*/  FMNMX.FTZ R27, R42, R27, !PT ;  /* 0x0000001b2a1b7209 */ /* 0x000fe40007810000 */
[----:B------:R-:W-:-:S02]  /*190f0*/  ISETP.GT.AND P5, PT, R41, 0x89, PT ;  /* 0x000000892900780c */ /* 0x000fc40003fa4270 */
[----:B------:R-:W-:Y:S01]  /*19100*/  FMNMX.FTZ R73, R152, R73, !PT ;  /* 0x0000004998497209 */ /* 0x000fe20007810000 */
[----:B------:R-:W0:Y:S01]  /*19110*/  MUFU.TANH R29, R29 ;  /* 0x0000001d001d7308 */ /* 0x000e220000002400 */
[----:B-1----:R-:W-:Y:S02]  /*19120*/  FSEL R154, R57, -INF , P4 ;  /* 0xff800000399a7808 */ /* 0x002fe40002000000 */
[----:B------:R-:W-:Y:S02]  /*19130*/  FMNMX.FTZ R27, R44, R27, !PT ;  /* 0x0000001b2c1b7209 */ /* 0x000fe40007810000 */
[----:B------:R-:W-:Y:S02]  /*19140*/  FMNMX.FTZ R73, R154, R73, !PT ;  /* 0x000000499a497209 */ /* 0x000fe40007810000 */
[----:B------:R-:W-:Y:S01]  /*19150*/  ISETP.GT.AND P3, PT, R41, 0x91, PT ;  /* 0x000000912900780c */ /* 0x000fe20003f64270 */
[----:B------:R-:W1:Y:S01]  /*19160*/  MUFU.TANH R43, R43 ;  /* 0x0000002b002b7308 */ /* 0x000e620000002400 */
[----:B--2---:R-:W-:-:S02]  /*19170*/  FSEL R36, R21, -INF , P2 ;  /* 0xff80000015247808 */ /* 0x004fc40001000000 */
[----:B------:R-:W-:-:S05]  /*19180*/  ISETP.GT.AND P2, PT, R41, 0x90, PT ;  /* 0x000000902900780c */ /* 0x000fca0003f44270 */
[----:B------:R-:W2:Y:S01]  /*19190*/  MUFU.TANH R59, R59 ;  /* 0x0000003b003b7308 */ /* 0x000ea20000002400 */
[----:B0-----:R-:W-:Y:S02]  /*191a0*/  FSEL R156, R29, -INF , P5 ;  /* 0xff8000001d9c7808 */ /* 0x001fe40002800000 */
[----:B------:R-:W-:Y:S02]  /*191b0*/  FMNMX.FTZ R29, R46, R27, !PT ;  /* 0x0000001b2e1d7209 */ /* 0x000fe40007810000 */
[----:B------:R-:W-:Y:S02]  /*191c0*/  FMNMX.FTZ R73, R156, R73, !PT ;  /* 0x000000499c497209 */ /* 0x000fe40007810000 */
[----:B------:R-:W-:Y:S01]  /*191d0*/  FMNMX.FTZ R29, R48, R29, !PT ;  /* 0x0000001d301d7209 */ /* 0x000fe20007810000 */
[----:B------:R-:W0:Y:S01]  /*191e0*/  MUFU.TANH R33, R33 ;  /* 0x0000002100217308 */ /* 0x000e220000002400 */
[----:B-1----:R-:W-:Y:S02]  /*191f0*/  FSEL R158, R43, -INF , P2 ;  /* 0xff8000002b9e7808 */ /* 0x002fe40001000000 */
[----:B------:R-:W-:-:S02]  /*19200*/  FMNMX.FTZ R29, R50, R29, !PT ;  /* 0x0000001d321d7209 */ /* 0x000fc40007810000 */
[----:B------:R-:W-:Y:S02]  /*19210*/  FMNMX.FTZ R73, R158, R73, !PT ;  /* 0x000000499e497209 */ /* 0x000fe40007810000 */
[----:B------:R-:W-:Y:S01]  /*19220*/  FMNMX.FTZ R29, R52, R29, !PT ;  /* 0x0000001d341d7209 */ /* 0x000fe20007810000 */
[----:B------:R-:W1:Y:S01]  /*19230*/  MUFU.TANH R31, R31 ;  /* 0x0000001f001f7308 */ /* 0x000e620000002400 */
[----:B--2---:R-:W-:Y:S02]  /*19240*/  FSEL R124, R59, -INF , P4 ;  /* 0xff8000003b7c7808 */ /* 0x004fe40002000000 */
[----:B------:R-:W-:-:S05]  /*19250*/  ISETP.GT.AND P4, PT, R41, 0x98, PT ;  /* 0x000000982900780c */ /* 0x000fca0003f84270 */
[----:B------:R-:W2:Y:S01]  /*19260*/  MUFU.TANH R9, R9 ;  /* 0x0000000900097308 */ /* 0x000ea20000002400 */
[----:B0-----:R-:W-:-:S04]  /*19270*/  FSEL R160, R33, -INF , P3 ;  /* 0xff80000021a07808 */ /* 0x001fc80001800000 */
[----:B------:R-:W-:-:S03]  /*19280*/  FMNMX.FTZ R73, R160, R73, !PT ;  /* 0x00000049a0497209 */ /* 0x000fc60007810000 */
[----:B------:R-:W0:Y:S01]  /*19290*/  MUFU.TANH R37, R37 ;  /* 0x0000002500257308 */ /* 0x000e220000002400 */
[----:B-1----:R-:W-:Y:S02]  /*192a0*/  FSEL R126, R31, -INF , P5 ;  /* 0xff8000001f7e7808 */ /* 0x002fe40002800000 */
[----:B------:R-:W-:Y:S02]  /*192b0*/  ISETP.GT.AND P5, PT, R41, 0x99, PT ;  /* 0x000000992900780c */ /* 0x000fe40003fa4270 */
[----:B------:R-:W-:-:S03]  /*192c0*/  FMNMX.FTZ R31, R54, R29, !PT ;  /* 0x0000001d361f7209 */ /* 0x000fc60007810000 */
[----:B------:R1:W-:Y:S01]  /*192d0*/  MUFU.TANH R43, R35 ;  /* 0x00000023002b7308 */ /* 0x0003e20000002400 */
[----:B--2---:R-:W-:Y:S02]  /*192e0*/  FSEL R162, R9, -INF , P4 ;  /* 0xff80000009a27808 */ /* 0x004fe40002000000 */
[----:B------:R-:W-:Y:S02]  /*192f0*/  FMNMX.FTZ R31, R24, R31, !PT ;  /* 0x0000001f181f7209 */ /* 0x000fe40007810000 */
[----:B------:R-:W-:Y:S02]  /*19300*/  FMNMX.FTZ R73, R162, R73, !PT ;  /* 0x00000049a2497209 */ /* 0x000fe40007810000 */
[----:B------:R-:W-:Y:S01]  /*19310*/  FMNMX.FTZ R31, R56, R31, !PT ;  /* 0x0000001f381f7209 */ /* 0x000fe20007810000 */
[----:B------:R-:W-:Y:S01]  /*19320*/  MUFU.TANH R41, R11 ;  /* 0x0000000b00297308 */ /* 0x000fe20000002400 */
[----:B0-----:R-:W-:Y:S02]  /*19330*/  FSEL R164, R37, -INF , P5 ;  /* 0xff80000025a47808 */ /* 0x001fe40002800000 */
[----:B------:R-:W-:-:S02]  /*19340*/  FMNMX.FTZ R31, R58, R31, !PT ;  /* 0x0000001f3a1f7209 */ /* 0x000fc40007810000 */
[----:B------:R-:W-:Y:S02]  /*19350*/  FMNMX.FTZ R73, R164, R73, !PT ;  /* 0x00000049a4497209 */ /* 0x000fe40007810000 */
[----:B------:R-:W-:Y:S01]  /*19360*/  FMNMX.FTZ R33, R26, R31, !PT ;  /* 0x0000001f1a217209 */ /* 0x000fe20007810000 */
[----:B------:R0:W-:Y:S02]  /*19370*/  MUFU.TANH R47, R39 ;  /* 0x00000027002f7308 */ /* 0x0001e40000002400 */
[----:B------:R-:W2:Y:S01]  /*19380*/  SHFL.BFLY PT, R94, R73, 0x2, 0x1f ;  /* 0x0c401f00495e7f89 */ /* 0x000ea200000e0000 */
[----:B------:R-:W-:-:S04]  /*19390*/  FMNMX.FTZ R33, R60, R33, !PT ;  /* 0x000000213c217209 */ /* 0x000fc80007810000 */
[----:B------:R-:W-:Y:S01]  /*193a0*/  FMNMX.FTZ R33, R28, R33, !PT ;  /* 0x000000211c217209 */ /* 0x000fe20007810000 */
[----:B------:R3:W4:Y:S03]  /*193b0*/  MUFU.TANH R45, R13 ;  /* 0x0000000d002d7308 */ /* 0x0007260000002400 */
[----:B------:R-:W-:-:S04]  /*193c0*/  FMNMX.FTZ R33, R62, R33, !PT ;  /* 0x000000213e217209 */ /* 0x000fc80007810000 */
[----:B-1----:R-:W-:-:S04]  /*193d0*/  FMNMX.FTZ R35, R66, R33, !PT ;  /* 0x0000002142237209 */ /* 0x002fc80007810000 */
[----:B------:R-:W-:-:S04]  /*193e0*/  FMNMX.FTZ R35, R30, R35, !PT ;  /* 0x000000231e237209 */ /* 0x000fc80007810000 */
[----:B------:R-:W-:Y:S02]  /*193f0*/  FMNMX.FTZ R35, R72, R35, !PT ;  /* 0x0000002348237209 */ /* 0x000fe40007810000 */
[----:B--2---:R-:W-:Y:S02]  /*19400*/  FMNMX.FTZ R9, R73, R94, !PT ;  /* 0x0000005e49097209 */ /* 0x004fe40007810000 */
[----:B------:R-:W-:-:S03]  /*19410*/  FMNMX.FTZ R35, R74, R35, !PT ;  /* 0x000000234a237209 */ /* 0x000fc60007810000 */
[----:B------:R-:W1:Y:S01]  /*19420*/  SHFL.BFLY PT, R94, R9, 0x1, 0x1f ;  /* 0x0c201f00095e7f89 */ /* 0x000e6200000e0000 */
[----:B------:R-:W-:-:S04]  /*19430*/  FMNMX.FTZ R37, R78, R35, !PT ;  /* 0x000000234e257209 */ /* 0x000fc80007810000 */
[----:B------:R-:W-:-:S04]  /*19440*/  FMNMX.FTZ R37, R32, R37, !PT ;  /* 0x0000002520257209 */ /* 0x000fc80007810000 */
[----:B------:R-:W-:-:S04]  /*19450*/  FMNMX.FTZ R37, R82, R37, !PT ;  /* 0x0000002552257209 */ /* 0x000fc80007810000 */
[----:B------:R-:W-:-:S04]  /*19460*/  FMNMX.FTZ R37, R86, R37, !PT ;  /* 0x0000002556257209 */ /* 0x000fc80007810000 */
[----:B0-----:R-:W-:-:S04]  /*19470*/  FMNMX.FTZ R39, R88, R37, !PT ;  /* 0x0000002558277209 */ /* 0x001fc80007810000 */
[----:B------:R-:W-:Y:S02]  /*19480*/  FMNMX.FTZ R39, R36, R39, !PT ;  /* 0x0000002724277209 */ /* 0x000fe40007810000 */
[----:B-1----:R-:W-:Y:S02]  /*19490*/  FMNMX.FTZ R94, R9, R94, !PT ;  /* 0x0000005e095e7209 */ /* 0x002fe40007810000 */
[----:B------:R-:W-:Y:S02]  /*194a0*/  FMNMX.FTZ R39, R120, R39, !PT ;  /* 0x0000002778277209 */ /* 0x000fe40007810000 */
[C---:B------:R-:W-:Y:S01]  /*194b0*/  FSETP.NEU.FTZ.AND P6, PT, R94.reuse, -INF , PT ;  /* 0xff8000005e00780b */ /* 0x040fe20003fdd000 */
[----:B------:R-:W-:-:S01]  /*194c0*/  FFMA.FTZ R21, R94, R89, -8 ;  /* 0xc10000005e157423 */ /* 0x000fc20000010059 */
[----:B------:R-:W-:-:S04]  /*194d0*/  FMNMX.FTZ R39, R124, R39, !PT ;  /* 0x000000277c277209 */ /* 0x000fc80007810000 */
[----:B------:R-:W-:-:S05]  /*194e0*/  FSEL R21, R21, RZ, P6 ;  /* 0x000000ff15157208 */ /* 0x000fca0003000000 */
[-CC-:B------:R-:W-:Y:S01]  /*194f0*/  FFMA.FTZ R102, R102, R89.reuse, -R21.reuse ;  /* 0x0000005966667223 */ /* 0x180fe20000010815 */
[----:B------:R-:W-:-:S01]  /*19500*/  FFMA.FTZ R80, R80, R89, -R21 ;  /* 0x0000005950507223 */ /* 0x000fc20000010815 */
[-CC-:B---3--:R-:W-:Y:S01]  /*19510*/  FFMA.FTZ R13, R76, R89.reuse, -R21.reuse ;  /* 0x000000594c0d7223 */ /* 0x188fe20000010815 */
[----:B------:R-:W-:-:S01]  /*19520*/  FFMA.FTZ R76, R84, R89, -R21 ;  /* 0x00000059544c7223 */ /* 0x000fc20000010815 */
[----:B------:R0:W-:Y:S01]  /*19530*/  MUFU.EX2 R25, R102 ;  /* 0x0000006600197308 */ /* 0x0001e20000000800 */
[----:B------:R-:W-:-:S01]  /*19540*/  FFMA.FTZ R84, R108, R89, -R21 ;  /* 0x000000596c547223 */ /* 0x000fc20000010815 */
[-CC-:B------:R-:W-:Y:S01]  /*19550*/  FFMA.FTZ R110, R110, R89.reuse, -R21.reuse ;  /* 0x000000596e6e7223 */ /* 0x180fe20000010815 */
[----:B----4-:R-:W-:Y:S01]  /*19560*/  FSEL R108, R45, -INF , P4 ;  /* 0xff8000002d6c7808 */ /* 0x010fe20002000000 */
[-CC-:B------:R-:W-:Y:S01]  /*19570*/  FFMA.FTZ R34, R7, R89.reuse, -R21.reuse ;  /* 0x0000005907227223 */ /* 0x180fe20000010815 */
[----:B------:R-:W-:-:S01]  /*19580*/  FFMA.FTZ R7, R68, R89, -R21 ;  /* 0x0000005944077223 */ /* 0x000fc20000010815 */
[-CC-:B------:R-:W-:Y:S01]  /*19590*/  FFMA.FTZ R68, R98, R89.reuse, -R21.reuse ;  /* 0x0000005962447223 */ /* 0x180fe20000010815 */
[----:B------:R-:W-:-:S01]  /*195a0*/  FFMA.FTZ R9, R64, R89, -R21 ;  /* 0x0000005940097223 */ /* 0x000fc20000010815 */
[----:B------:R1:W-:Y:S01]  /*195b0*/  MUFU.EX2 R15, R80 ;  /* 0x00000050000f7308 */ /* 0x0003e20000000800 */
[----:B0-----:R-:W-:Y:S01]  /*195c0*/  FSEL R102, R41, -INF , P2 ;  /* 0xff80000029667808 */ /* 0x001fe20001000000 */
[--C-:B------:R-:W-:Y:S01]  /*195d0*/  FFMA.FTZ R132, R132, R89, -R21.reuse ;  /* 0x0000005984847223 */ /* 0x100fe20000010815 */
[----:B------:R-:W-:Y:S01]  /*195e0*/  FMNMX.FTZ R41, R126, R39, !PT ;  /* 0x000000277e297209 */ /* 0x000fe20007810000 */
[-CC-:B------:R-:W-:Y:S01]  /*195f0*/  FFMA.FTZ R38, R70, R89.reuse, -R21.reuse ;  /* 0x0000005946267223 */ /* 0x180fe20000010815 */
[----:B------:R-:W-:-:S01]  /*19600*/  FFMA.FTZ R90, R90, R89, -R21 ;  /* 0x000000595a5a7223 */ /* 0x000fc20000010815 */
[--C-:B------:R-:W-:Y:S01]  /*19610*/  FFMA.FTZ R106, R106, R89, -R21.reuse ;  /* 0x000000596a6a7223 */ /* 0x100fe20000010815 */
[----:B------:R-:W-:Y:S01]  /*19620*/  FMNMX.FTZ R41, R102, R41, !PT ;  /* 0x0000002966297209 */ /* 0x000fe20007810000 */
[----:B------:R0:W-:Y:S01]  /*19630*/  MUFU.EX2 R31, R110 ;  /* 0x0000006e001f7308 */ /* 0x0001e20000000800 */
[----:B-1----:R-:W-:-:S01]  /*19640*/  FFMA.FTZ R80, R104, R89, -R21 ;  /* 0x0000005968507223 */ /* 0x002fc20000010815 */
[----:B------:R-:W-:Y:S01]  /*19650*/  FSEL R104, R43, -INF , P3 ;  /* 0xff8000002b687808 */ /* 0x000fe20001800000 */
[----:B------:R-:W-:-:S01]  /*19660*/  FFMA.FTZ R114, R114, R89, -R21 ;  /* 0x0000005972727223 */ /* 0x000fc20000010815 */
[-CC-:B------:R-:W-:Y:S01]  /*19670*/  FFMA.FTZ R118, R118, R89.reuse, -R21.reuse ;  /* 0x0000005976767223 */ /* 0x180fe20000010815 */
[----:B------:R-:W-:-:S01]  /*19680*/  FFMA.FTZ R128, R128, R89, -R21 ;  /* 0x0000005980807223 */ /* 0x000fc20000010815 */
[----:B------:R-:W-:Y:S01]  /*19690*/  FMNMX.FTZ R41, R104, R41, !PT ;  /* 0x0000002968297209 */ /* 0x000fe20007810000 */
[----:B------:R-:W-:-:S01]  /*196a0*/  FFMA.FTZ R11, R92, R89, -R21 ;  /* 0x000000595c0b7223 */ /* 0x000fc20000010815 */
[----:B------:R-:W-:Y:S01]  /*196b0*/  MUFU.EX2 R9, R9 ;  /* 0x0000000900097308 */ /* 0x000fe20000000800 */
[----:B0-----:R-:W-:Y:S01]  /*196c0*/  FSEL R110, R47, -INF , P5 ;  /* 0xff8000002f6e7808 */ /* 0x001fe20002800000 */
[--C-:B------:R-:W-:Y:S01]  /*196d0*/  FFMA.FTZ R64, R96, R89, -R21.reuse ;  /* 0x0000005960407223 */ /* 0x100fe20000010815 */
[----:B------:R-:W-:Y:S01]  /*196e0*/  FMNMX.FTZ R41, R108, R41, !PT ;  /* 0x000000296c297209 */ /* 0x000fe20007810000 */
[-CC-:B------:R-:W-:Y:S01]  /*196f0*/  FFMA.FTZ R70, R100, R89.reuse, -R21.reuse ;  /* 0x0000005964467223 */ /* 0x180fe20000010815 */
[----:B------:R-:W-:-:S01]  /*19700*/  FFMA.FTZ R92, R116, R89, -R21 ;  /* 0x00000059745c7223 */ /* 0x000fc20000010815 */
[--C-:B------:R-:W-:Y:S01]  /*19710*/  FFMA.FTZ R96, R122, R89, -R21.reuse ;  /* 0x000000597a607223 */ /* 0x100fe20000010815 */
        /* <DEDUP_REMOVED lines=11> */
[-CC-:B------:R-:W-:Y:S01]  /*197d0*/  FFMA.FTZ R51, R158, R89.reuse, -R21.reuse ;  /* 0x000000599e337223 */ /* 0x180fe20000010815 */
[----:B------:R-:W-:-:S05]  /*197e0*/  FFMA.FTZ R130, R164, R89, -R21 ;  /* 0x00000059a4827223 */ /* 0x000fca0000010815 */
[----:B------:R-:W-:Y:S08]  /*197f0*/  MUFU.EX2 R7, R7 ;  /* 0x0000000700077308 */ /* 0x000ff00000000800 */
[----:B------:R-:W1:Y:S01]  /*19800*/  MUFU.EX2 R38, R38 ;  /* 0x0000002600267308 */ /* 0x000e620000000800 */
[----:B0-----:R-:W-:Y:S01]  /*19810*/  FMNMX.FTZ R53, R47, R98, !PT ;  /* 0x000000622f357209 */ /* 0x001fe20007810000 */
[----:B------:R-:W-:-:S06]  /*19820*/  FFMA.FTZ R47, R150, R89, -R21 ;  /* 0x00000059962f7223 */ /* 0x000fcc0000010815 */
[----:B------:R0:W-:Y:S01]  /*19830*/  MUFU.EX2 R27, R90 ;  /* 0x0000005a001b7308 */ /* 0x0001e20000000800 */
[----:B------:R-:W2:Y:S07]  /*19840*/  SHFL.BFLY PT, R98, R53, 0x1, 0x1f ;  /* 0x0c201f0035627f89 */ /* 0x000eae00000e0000 */
[----:B------:R3:W-:Y:S01]  /*19850*/  MUFU.EX2 R29, R106 ;  /* 0x0000006a001d7308 */ /* 0x0007e20000000800 */
[----:B0-----:R-:W-:-:S01]  /*19860*/  FFMA.FTZ R90, R112, R89, -R21 ;  /* 0x00000059705a7223 */ /* 0x001fc20000010815 */
[----:B------:R-:W-:Y:S01]  /*19870*/  FFMA.FTZ R112, R138, R89, -R21 ;  /* 0x000000598a707223 */ /* 0x000fe20000010815 */
[----:B-1----:R-:W-:-:S04]  /*19880*/  F2FP.SATFINITE.E4M3.F32.PACK_AB_MERGE_C R176, R38, R7, RZ ;  /* 0x0000000726b0723e */ /* 0x002fc800048070ff */
[----:B------:R-:W-:Y:S01]  /*19890*/  F2FP.SATFINITE.E4M3.F32.PACK_AB_MERGE_C R176, R34, R9, R176 ;  /* 0x0000000922b0723e */ /* 0x000fe200048070b0 */
[----:B------:R0:W-:Y:S01]  /*198a0*/  MUFU.EX2 R33, R114 ;  /* 0x0000007200217308 */ /* 0x0001e20000000800 */
[----:B---3--:R-:W-:-:S07]  /*198b0*/  FFMA.FTZ R106, R134, R89, -R21 ;  /* 0x00000059866a7223 */ /* 0x008fce0000010815 */
[----:B------:R1:W-:Y:S01]  /*198c0*/  MUFU.EX2 R35, R118 ;  /* 0x0000007600237308 */ /* 0x0003e20000000800 */
[----:B--2---:R-:W-:Y:S01]  /*198d0*/  FMNMX.FTZ R98, R53, R98, !PT ;  /* 0x0000006235627209 */ /* 0x004fe20007810000 */
[-CC-:B0-----:R-:W-:Y:S01]  /*198e0*/  FFMA.FTZ R114, R142, R89.reuse, -R21.reuse ;  /* 0x000000598e727223 */ /* 0x181fe20000010815 */
[----:B------:R-:W-:-:S02]  /*198f0*/  FFMA.FTZ R53, R162, R89, -R21 ;  /* 0x00000059a2357223 */ /* 0x000fc40000010815 */
[C---:B------:R-:W-:Y:S01]  /*19900*/  FSETP.NEU.FTZ.AND P2, PT, R98.reuse, -INF , PT ;  /* 0xff8000006200780b */ /* 0x040fe20003f5d000 */
[----:B------:R-:W-:-:S02]  /*19910*/  FFMA.FTZ R55, R98, R89, -8 ;  /* 0xc100000062377423 */ /* 0x000fc40000010059 */
[----:B------:R0:W-:Y:S01]  /*19920*/  MUFU.EX2 R37, R128 ;  /* 0x0000008000257308 */ /* 0x0001e20000000800 */
[----:B-1----:R-:W-:-:S02]  /*19930*/  FFMA.FTZ R118, R152, R89, -R21 ;  /* 0x0000005998767223 */ /* 0x002fc40000010815 */
[----:B------:R-:W-:-:S02]  /*19940*/  FSEL R55, R55, RZ, P2 ;  /* 0x000000ff37377208 */ /* 0x000fc40001000000 */
[----:B------:R-:W-:-:S03]  /*19950*/  ISETP.GE.AND P2, PT, R147, 0xa1, PT ;  /* 0x000000a19300780c */ /* 0x000fc60003f46270 */
[-CC-:B------:R-:W-:Y:S01]  /*19960*/  FFMA.FTZ R4, R4, R89.reuse, -R55.reuse ;  /* 0x0000005904047223 */ /* 0x180fe20000010837 */
[----:B------:R-:W-:-:S01]  /*19970*/  FFMA.FTZ R5, R5, R89, -R55 ;  /* 0x0000005905057223 */ /* 0x000fc20000010837 */
[-CC-:B------:R-:W-:Y:S01]  /*19980*/  FFMA.FTZ R57, R6, R89.reuse, -R55.reuse ;  /* 0x0000005906397223 */ /* 0x180fe20000010837 */
[----:B------:R-:W-:-:S01]  /*19990*/  FFMA.FTZ R132, R8, R89, -R55 ;  /* 0x0000005908847223 */ /* 0x000fc20000010837 */
[-C--:B------:R-:W-:Y:S01]  /*199a0*/  FFMA.FTZ R6, R10, R89.reuse, -R55 ;  /* 0x000000590a067223 */ /* 0x080fe20000010837 */
[----:B0-----:R-:W-:-:S01]  /*199b0*/  FFMA.FTZ R128, R160, R89, -R21 ;  /* 0x00000059a0807223 */ /* 0x001fc20000010815 */
[----:B------:R-:W-:Y:S01]  /*199c0*/  MUFU.EX2 R4, R4 ;  /* 0x0000000400047308 */ /* 0x000fe20000000800 */
[----:B------:R-:W-:-:S01]  /*199d0*/  FFMA.FTZ R21, R12, R89, -R55 ;  /* 0x000000590c157223 */ /* 0x000fc20000010837 */
[-CC-:B------:R-:W-:Y:S01]  /*199e0*/  FFMA.FTZ R67, R14, R89.reuse, -R55.reuse ;  /* 0x000000590e437223 */ /* 0x180fe20000010837 */
[----:B------:R-:W-:-:S01]  /*199f0*/  FFMA.FTZ R134, R20, R89, -R55 ;  /* 0x0000005914867223 */ /* 0x000fc20000010837 */
[----:B------:R-:W-:Y:S01]  /*19a00*/  FFMA.FTZ R12, R24, R89, -R55 ;  /* 0x00000059180c7223 */ /* 0x000fe20000010837 */
[----:B------:R-:W-:-:S01]  /*19a10*/  FADD.FTZ R20, R9, R34 ;  /* 0x0000002209147221 */ /* 0x000fc20000010000 */
[-CC-:B------:R-:W-:Y:S01]  /*19a20*/  FFMA.FTZ R8, R40, R89.reuse, -R55.reuse ;  /* 0x0000005928087223 */ /* 0x180fe20000010837 */
[----:B------:R-:W-:-:S01]  /*19a30*/  FFMA.FTZ R59, R42, R89, -R55 ;  /* 0x000000592a3b7223 */ /* 0x000fc20000010837 */
[----:B------:R-:W0:Y:S01]  /*19a40*/  MUFU.EX2 R5, R5 ;  /* 0x0000000500057308 */ /* 0x000e220000000800 */
[----:B------:R-:W-:-:S01]  /*19a50*/  FADD.FTZ R77, R7, R20 ;  /* 0x00000014074d7221 */ /* 0x000fc20000010000 */
        /* <DEDUP_REMOVED lines=15> */
[----:B0-----:R-:W-:-:S01]  /*19b50*/  FADD.FTZ R24, R4, R5 ;  /* 0x0000000504187221 */ /* 0x001fc20000010000 */
[----:B------:R-:W-:-:S02]  /*19b60*/  @!P1 VIADD R20, R3, 0x29840 ;  /* 0x0002984003149836 */ /* 0x000fc40000000000 */
[----:B------:R-:W-:-:S01]  /*19b70*/  FFMA.FTZ R30, R30, R89, -R55 ;  /* 0x000000591e1e7223 */ /* 0x000fc20000010837 */
[-CC-:B------:R-:W-:Y:S01]  /*19b80*/  FFMA.FTZ R72, R72, R89.reuse, -R55.reuse ;  /* 0x0000005948487223 */ /* 0x180fe20000010837 */
[----:B------:R-:W-:-:S01]  /*19b90*/  FFMA.FTZ R74, R74, R89, -R55 ;  /* 0x000000594a4a7223 */ /* 0x000fc20000010837 */
[----:B------:R-:W-:Y:S01]  /*19ba0*/  FFMA.FTZ R78, R78, R89, -R55 ;  /* 0x000000594e4e7223 */ /* 0x000fe20000010837 */
[----:B------:R-:W-:Y:S01]  /*19bb0*/  @!P1 PRMT R20, RZ, 0x654, R20 ;  /* 0x00000654ff149816 */ /* 0x000fe20000000014 */
[----:B------:R-:W0:Y:S01]  /*19bc0*/  MUFU.EX2 R11, R11 ;  /* 0x0000000b000b7308 */ /* 0x000e220000000800 */
[----:B-1----:R-:W-:-:S01]  /*19bd0*/  FADD.FTZ R79, R57, R24 ;  /* 0x00000018394f7221 */ /* 0x002fc20000010000 */
[----:B------:R-:W-:Y:S01]  /*19be0*/  FADD.FTZ R24, R38, R77 ;  /* 0x0000004d26187221 */ /* 0x000fe20000010000 */
[----:B------:R1:W-:Y:S01]  /*19bf0*/  @!P1 SYNCS.ARRIVE.TRANS64.RED.A1T0 RZ, [R20+URZ], RZ ;  /* 0x000000ff14ff99a7 */ /* 0x0003e2000810043f */
[----:B------:R-:W-:-:S01]  /*19c00*/  FFMA.FTZ R82, R82, R89, -R55 ;  /* 0x0000005952527223 */ /* 0x000fc20000010837 */
[-CC-:B------:R-:W-:Y:S01]  /*19c10*/  FFMA.FTZ R86, R86, R89.reuse, -R55.reuse ;  /* 0x0000005956567223 */ /* 0x180fe20000010837 */
[----:B------:R-:W-:-:S01]  /*19c20*/  FFMA.FTZ R88, R88, R89, -R55 ;  /* 0x0000005958587223 */ /* 0x000fc20000010837 */
[----:B------:R-:W-:Y:S01]  /*19c30*/  FFMA.FTZ R36, R36, R89, -R55 ;  /* 0x0000005924247223 */ /* 0x000fe20000010837 */
[----:B------:R-:W3:Y:S01]  /*19c40*/  MUFU.EX2 R6, R6 ;  /* 0x0000000600067308 */ /* 0x000ee20000000800 */
[----:B--2---:R-:W-:-:S01]  /*19c50*/  FADD.FTZ R79, R132, R79 ;  /* 0x0000004f844f7221 */ /* 0x004fc20000010000 */
[-CC-:B------:R-:W-:Y:S01]  /*19c60*/  FFMA.FTZ R120, R120, R89.reuse, -R55.reuse ;  /* 0x0000005978787223 */ /* 0x180fe20000010837 */
[----:B------:R-:W-:-:S01]  /*19c70*/  FFMA.FTZ R124, R124, R89, -R55 ;  /* 0x000000597c7c7223 */ /* 0x000fc20000010837 */
[-CC-:B------:R-:W-:Y:S01]  /*19c80*/  FFMA.FTZ R126, R126, R89.reuse, -R55.reuse ;  /* 0x000000597e7e7223 */ /* 0x180fe20000010837 */
[----:B------:R-:W-:-:S01]  /*19c90*/  FFMA.FTZ R102, R102, R89, -R55 ;  /* 0x0000005966667223 */ /* 0x000fc20000010837 */
[----:B------:R-:W-:Y:S01]  /*19ca0*/  F2FP.SATFINITE.E4M3.F32.PACK_AB_MERGE_C R57, R132, R57, RZ ;  /* 0x000000398439723e */ /* 0x000fe200048070ff */
[----:B------:R-:W-:-:S01]  /*19cb0*/  FFMA.FTZ R104, R104, R89, -R55 ;  /* 0x0000005968687223 */ /* 0x000fc20000010837 */
[----:B------:R-:W-:Y:S01]  /*19cc0*/  MUFU.EX2 R64, R64 ;  /* 0x0000004000407308 */ /* 0x000fe20000000800 */
[----:B0-----:R-:W-:-:S01]  /*19cd0*/  FADD.FTZ R77, R11, R24 ;  /* 0x000000180b4d7221 */ /* 0x001fc20000010000 */
[----:B------:R-:W-:Y:S01]  /*19ce0*/  F2FP.SATFINITE.E4M3.F32.PACK_AB_MERGE_C R177, R5, R4, R57 ;  /* 0x0000000405b1723e */ /* 0x000fe20004807039 */
[----:B------:R-:W-:-:S01]  /*19cf0*/  FFMA.FTZ R108, R108, R89, -R55 ;  /* 0x000000596c6c7223 */ /* 0x000fc20000010837 */
[--C-:B------:R-:W-:Y:S01]  /*19d00*/  IMAD.MOV.U32 R60, RZ, RZ, R87.reuse ;  /* 0x000000ffff3c7224 */ /* 0x100fe200078e0057 */
[----:B------:R-:W-:Y:S01]  /*19d10*/  MOV R34, R87 ;  /* 0x0000005700227202 */ /* 0x000fe20000000f00 */
[----:B------:R-:W-:-:S02]  /*19d20*/  IMAD.MOV.U32 R57, RZ, RZ, R87 ;  /* 0x000000ffff397224 */ /* 0x000fc400078e0057 */
[----:B------:R-:W0:Y:S01]  /*19d30*/  MUFU.EX2 R21, R21 ;  /* 0x0000001500157308 */ /* 0x000e220000000800 */
[----:B---3--:R-:W-:-:S01]  /*19d40*/  FADD.FTZ R24, R6, R79 ;  /* 0x0000004f06187221 */ /* 0x008fc20000010000 */
[--C-:B------:R-:W-:Y:S02]  /*19d50*/  IMAD.MOV.U32 R56, RZ, RZ, R87.reuse ;  /* 0x000000ffff387224 */ /* 0x100fe400078e0057 */
[--C-:B------:R-:W-:Y:S02]  /*19d60*/  IMAD.MOV.U32 R50, RZ, RZ, R87.reuse ;  /* 0x000000ffff327224 */ /* 0x100fe400078e0057 */
[--C-:B------:R-:W-:Y:S02]  /*19d70*/  IMAD.MOV.U32 R48, RZ, RZ, R87.reuse ;  /* 0x000000ffff307224 */ /* 0x100fe400078e0057 */
[----:B------:R-:W-:Y:S01]  /*19d80*/  MUFU.EX2 R13, R13 ;  /* 0x0000000d000d7308 */ /* 0x000fe20000000800 */
[--C-:B------:R-:W-:Y:S02]  /*19d90*/  IMAD.MOV.U32 R44, RZ, RZ, R87.reuse ;  /* 0x000000ffff2c7224 */ /* 0x100fe400078e0057 */
[----:B------:R-:W-:-:S02]  /*19da0*/  IMAD.MOV.U32 R42, RZ, RZ, R87 ;  /* 0x000000ffff2a7224 */ /* 0x000fc400078e0057 */
[----:B------:R-:W-:-:S03]  /*19db0*/  IMAD.MOV.U32 R38, RZ, RZ, R87 ;  /* 0x000000ffff267224 */ /* 0x000fc600078e0057 */
[----:B------:R-:W2:Y:S01]  /*19dc0*/  MUFU.EX2 R67, R67 ;  /* 0x0000004300437308 */ /* 0x000ea20000000800 */
[----:B0-----:R-:W-:-:S07]  /*19dd0*/  FADD.FTZ R24, R21, R24 ;  /* 0x0000001815187221 */ /* 0x001fce0000010000 */
[----:B------:R-:W0:Y:S08]  /*19de0*/  MUFU.EX2 R68, R68 ;  /* 0x0000004400447308 */ /* 0x000e300000000800 */
[----:B------:R-:W3:Y:S01]  /*19df0*/  MUFU.EX2 R134, R134 ;  /* 0x0000008600867308 */ /* 0x000ee20000000800 */
[----:B--2---:R-:W-:-:S01]  /*19e00*/  FADD.FTZ R79, R67, R24 ;  /* 0x00000018434f7221 */ /* 0x004fc20000010000 */
[-CC-:B------:R-:W-:Y:S01]  /*19e10*/  FFMA.FTZ R24, R32, R89.reuse, -R55.reuse ;  /* 0x0000005920187223 */ /* 0x180fe20000010837 */
[----:B------:R-:W-:-:S01]  /*19e20*/  FFMA.FTZ R55, R110, R89, -R55 ;  /* 0x000000596e377223 */ /* 0x000fc20000010837 */
[----:B------:R-:W-:-:S04]  /*19e30*/  IMAD.MOV.U32 R32, RZ, RZ, R87 ;  /* 0x000000ffff207224 */ /* 0x000fc800078e0057 */
[----:B------:R-:W2:Y:S01]  /*19e40*/  MUFU.EX2 R8, R8 ;  /* 0x0000000800087308 */ /* 0x000ea20000000800 */
[----:B0-----:R-:W-:-:S04]  /*19e50*/  F2FP.SATFINITE.E4M3.F32.PACK_AB_MERGE_C R178, R68, R13, RZ ;  /* 0x0000000d44b2723e */ /* 0x001fc800048070ff */
[----:B------:R-:W-:-:S03]  /*19e60*/  F2FP.SATFINITE.E4M3.F32.PACK_AB_MERGE_C R178, R64, R11, R178 ;  /* 0x0000000b40b2723e */ /* 0x000fc600048070b2 */
[----:B------:R-:W0:Y:S01]  /*19e70*/  MUFU.EX2 R70, R70 ;  /* 0x0000004600467308 */ /* 0x000e220000000800 */
[----:B---3--:R-:W-:-:S01]  /*19e80*/  FADD.FTZ R79, R134, R79 ;  /* 0x0000004f864f7221 */ /* 0x008fc20000010000 */
[----:B------:R-:W-:-:S04]  /*19e90*/  F2FP.SATFINITE.E4M3.F32.PACK_AB_MERGE_C R67, R134, R67, RZ ;  /* 0x000000438643723e */ /* 0x000fc800048070ff */
[----:B------:R-:W-:Y:S02]  /*19ea0*/  F2FP.SATFINITE.E4M3.F32.PACK_AB_MERGE_C R179, R21, R6, R67 ;  /* 0x0000000615b3723e */ /* 0x000fe40004807043 */
[----:B------:R3:W-:Y:S01]  /*19eb0*/  MUFU.EX2 R73, R26 ;  /* 0x0000001a00497308 */ /* 0x0007e20000000800 */
[----:B------:R-:W-:-:S07]  /*19ec0*/  MOV R67, R87 ;  /* 0x0000005700437202 */ /* 0x000fce0000000f00 */
[----:B------:R-:W4:Y:S01]  /*19ed0*/  MUFU.EX2 R59, R59 ;  /* 0x0000003b003b7308 */ /* 0x000f220000000800 */
[----:B---3--:R-:W-:-:S01]  /*19ee0*/  FADD.FTZ R26, R64, R77 ;  /* 0x0000004d401a7221 */ /* 0x008fc20000010000 */
[----:B------:R-:W-:-:S03]  /*19ef0*/  MOV R64, R87 ;  /* 0x0000005700407202 */ /* 0x000fc60000000f00 */
[----:B------:R-:W-:-:S03]  /*19f00*/  FADD.FTZ R77, R13, R26 ;  /* 0x0000001a0d4d7221 */ /* 0x000fc60000010000 */
[----:B------:R-:W3:Y:S01]  /*19f10*/  MUFU.EX2 R40, R40 ;  /* 0x0000002800287308 */ /* 0x000ee20000000800 */
[----:B------:R-:W-:-:S01]  /*19f20*/  FADD.FTZ R26, R68, R77 ;  /* 0x0000004d441a7221 */ /* 0x000fc20000010000 */
[----:B------:R-:W-:-:S03]  /*19f30*/  IMAD.MOV.U32 R68, RZ, RZ, R87 ;  /* 0x000000ffff447224 */ /* 0x000fc600078e0057 */
[----:B------:R-:W-:Y:S01]  /*19f40*/  FADD.FTZ R77, R15, R26 ;  /* 0x0000001a0f4d7221 */ /* 0x000fe20000010000 */
[----:B--2---:R-:W-:-:S02]  /*19f50*/  FADD.FTZ R26, R8, R79 ;  /* 0x0000004f081a7221 */ /* 0x004fc40000010000 */
[----:B------:R-:W2:Y:S01]  /*19f60*/  MUFU.EX2 R76, R76 ;  /* 0x0000004c004c7308 */ /* 0x000ea20000000800 */
[----:B0-----:R-:W-:-:S01]  /*19f70*/  FADD.FTZ R28, R70, R77 ;  /* 0x0000004d461c7221 */ /* 0x001fc20000010000 */
[----:B----4-:R-:W-:-:S03]  /*19f80*/  FADD.FTZ R79, R59, R26 ;  /* 0x0000001a3b4f7221 */ /* 0x010fc60000010000 */
[----:B------:R-:W-:-:S03]  /*19f90*/  FADD.FTZ R81, R25, R28 ;  /* 0x0000001c19517221 */ /* 0x000fc60000010000 */
[----:B------:R-:W0:Y:S01]  /*19fa0*/  MUFU.EX2 R69, R46 ;  /* 0x0000002e00457308 */ /* 0x000e220000000800 */
[----:B---3--:R-:W-:-:S07]  /*19fb0*/  FADD.FTZ R26, R40, R79 ;  /* 0x0000004f281a7221 */ /* 0x008fce0000010000 */
[----:B------:R-:W3:Y:S01]  /*19fc0*/  MUFU.EX2 R10, R10 ;  /* 0x0000000a000a7308 */ /* 0x000ee20000000800 */
[----:B--2---:R-:W-:-:S01]  /*19fd0*/  FADD.FTZ R28, R76, R81 ;  /* 0x000000514c1c7221 */ /* 0x004fc20000010000 */
[----:B------:R-:W-:Y:S02]  /*19fe0*/  F2FP.SATFINITE.E4M3.F32.PACK_AB_MERGE_C R180, R76, R25, RZ ;  /* 0x000000194cb4723e */ /* 0x000fe400048070ff */
[----:B------:R-:W-:Y:S01]  /*19ff0*/  MOV R76, R87 ;  /* 0x00000057004c7202 */ /* 0x000fe20000000f00 */
[----:B------:R-:W-:Y:S01]  /*1a000*/  FADD.FTZ R81, R27, R28 ;  /* 0x0000001c1b517221 */ /* 0x000fe20000010000 */
[----:B------:R-:W-:Y:S02]  /*1a010*/  F2FP.SATFINITE.E4M3.F32.PACK_AB_MERGE_C R180, R70, R15, R180 ;  /* 0x0000000f46b4723e */ /* 0x000fe400048070b4 */
[----:B------:R-:W2:Y:S01]  /*1a020*/  MUFU.EX2 R80, R80 ;  /* 0x0000005000507308 */ /* 0x000ea20000000800 */
[----:B0-----:R-:W-:-:S01]  /*1a030*/  FADD.FTZ R79, R69, R26 ;  /* 0x0000001a454f7221 */ /* 0x001fc20000010000 */
[----:B------:R-:W-:Y:S01]  /*1a040*/  F2FP.SATFINITE.E4M3.F32.PACK_AB_MERGE_C R40, R69, R40, RZ ;  /* 0x000000284528723e */ /* 0x000fe200048070ff */
[----:B------:R-:W-:Y:S01]  /*1a050*/  IMAD.MOV.U32 R69, RZ, RZ, R87 ;  /* 0x000000ffff457224 */ /* 0x000fe200078e0057 */
[----:B------:R-:W-:-:S02]  /*1a060*/  MOV R70, R87 ;  /* 0x0000005700467202 */ /* 0x000fc40000000f00 */
[----:B------:R-:W-:Y:S01]  /*1a070*/  F2FP.SATFINITE.E4M3.F32.PACK_AB_MERGE_C R181, R59, R8, R40 ;  /* 0x000000083bb5723e */ /* 0x000fe20004807028 */
[----:B------:R-:W-:Y:S01]  /*1a080*/  IMAD.MOV.U32 R59, RZ, RZ, R87 ;  /* 0x000000ffff3b7224 */ /* 0x000fe200078e0057 */
[----:B------:R-:W0:Y:S01]  /*1a090*/  MUFU.EX2 R61, R61 ;  /* 0x0000003d003d7308 */ /* 0x000e220000000800 */
[----:B---3--:R-:W-:-:S01]  /*1a0a0*/  FADD.FTZ R26, R10, R79 ;  /* 0x0000004f0a1a7221 */ /* 0x008fc20000010000 */
[-C--:B------:R-:W-:Y:S02]  /*1a0b0*/  MOV R46, R87.reuse ;  /* 0x00000057002e7202 */ /* 0x080fe40000000f00 */
[----:B------:R-:W-:-:S04]  /*1a0c0*/  MOV R40, R87 ;  /* 0x0000005700287202 */ /* 0x000fc80000000f00 */
[----:B------:R-:W3:Y:S01]  /*1a0d0*/  MUFU.EX2 R52, R52 ;  /* 0x0000003400347308 */ /* 0x000ee20000000800 */
[----:B--2---:R-:W-:-:S04]  /*1a0e0*/  FADD.FTZ R28, R80, R81 ;  /* 0x00000051501c7221 */ /* 0x004fc80000010000 */
[----:B------:R-:W-:-:S03]  /*1a0f0*/  FADD.FTZ R83, R29, R28 ;  /* 0x0000001c1d537221 */ /* 0x000fc60000010000 */
[----:B------:R-:W2:Y:S01]  /*1a100*/  MUFU.EX2 R84, R84 ;  /* 0x0000005400547308 */ /* 0x000ea20000000800 */
[----:B0-----:R-:W-:-:S07]  /*1a110*/  FADD.FTZ R81, R61, R26 ;  /* 0x0000001a3d517221 */ /* 0x001fce0000010000 */
[----:B------:R-:W0:Y:S01]  /*1a120*/  MUFU.EX2 R71, R54 ;  /* 0x0000003600477308 */ /* 0x000e220000000800 */
[----:B---3--:R-:W-:-:S07]  /*1a130*/  FADD.FTZ R26, R52, R81 ;  /* 0x00000051341a7221 */ /* 0x008fce0000010000 */
[----:B------:R-:W3:Y:S01]  /*1a140*/  MUFU.EX2 R12, R12 ;  /* 0x0000000c000c7308 */ /* 0x000ee20000000800 */
[----:B--2---:R-:W-:-:S01]  /*1a150*/  FADD.FTZ R28, R84, R83 ;  /* 0x00000053541c7221 */ /* 0x004fc20000010000 */
[----:B------:R-:W-:Y:S01]  /*1a160*/  F2FP.SATFINITE.E4M3.F32.PACK_AB_MERGE_C R182, R84, R29, RZ ;  /* 0x0000001d54b6723e */ /* 0x000fe200048070ff */
[--C-:B------:R-:W-:Y:S02]  /*1a170*/  IMAD.MOV.U32 R84, RZ, RZ, R87.reuse ;  /* 0x000000ffff547224 */ /* 0x100fe400078e0057 */
[----:B------:R-:W-:Y:S01]  /*1a180*/  FADD.FTZ R81, R31, R28 ;  /* 0x0000001c1f517221 */ /* 0x000fe20000010000 */
[----:B------:R-:W-:Y:S01]  /*1a190*/  F2FP.SATFINITE.E4M3.F32.PACK_AB_MERGE_C R182, R80, R27, R182 ;  /* 0x0000001b50b6723e */ /* 0x000fe200048070b6 */
[----:B------:R-:W-:Y:S01]  /*1a1a0*/  IMAD.MOV.U32 R83, RZ, RZ, R87 ;  /* 0x000000ffff537224 */ /* 0x000fe200078e0057 */
[----:B------:R-:W2:Y:S01]  /*1a1b0*/  MUFU.EX2 R90, R90 ;  /* 0x0000005a005a7308 */ /* 0x000ea20000000800 */
[----:B0-----:R-:W-:-:S01]  /*1a1c0*/  FADD.FTZ R7, R71, R26 ;  /* 0x0000001a47077221 */ /* 0x001fc20000010000 */
[----:B------:R-:W-:Y:S01]  /*1a1d0*/  F2FP.SATFINITE.E4M3.F32.PACK_AB_MERGE_C R52, R71, R52, RZ ;  /* 0x000000344734723e */ /* 0x000fe200048070ff */
[----:B------:R-:W-:-:S02]  /*1a1e0*/  IMAD.MOV.U32 R80, RZ, RZ, R87 ;  /* 0x000000ffff507224 */ /* 0x000fc400078e0057 */
[--C-:B------:R-:W-:Y:S01]  /*1a1f0*/  IMAD.MOV.U32 R71, RZ, RZ, R87.reuse ;  /* 0x000000ffff477224 */ /* 0x100fe200078e0057 */
[----:B------:R-:W-:Y:S01]  /*1a200*/  F2FP.SATFINITE.E4M3.F32.PACK_AB_MERGE_C R183, R61, R10, R52 ;  /* 0x0000000a3db7723e */ /* 0x000fe20004807034 */
[----:B------:R-:W-:Y:S01]  /*1a210*/  IMAD.MOV.U32 R54, RZ, RZ, R87 ;  /* 0x000000ffff367224 */ /* 0x000fe200078e0057 */
[----:B------:R-:W0:Y:S01]  /*1a220*/  MUFU.EX2 R63, R63 ;  /* 0x0000003f003f7308 */ /* 0x000e220000000800 */
[----:B---3--:R-:W-:-:S01]  /*1a230*/  FADD.FTZ R26, R12, R7 ;  /* 0x000000070c1a7221 */ /* 0x008fc20000010000 */
[-C--:B------:R-:W-:Y:S01]  /*1a240*/  MOV R61, R87.reuse ;  /* 0x00000057003d7202 */ /* 0x080fe20000000f00 */
[----:B------:R-:W-:Y:S01]  /*1a250*/  IMAD.MOV.U32 R27, RZ, RZ, R87 ;  /* 0x000000ffff1b7224 */ /* 0x000fe200078e0057 */
[----:B------:R-:W-:-:S04]  /*1a260*/  MOV R52, R87 ;  /* 0x0000005700347202 */ /* 0x000fc80000000f00 */
[----:B------:R-:W3:Y:S01]  /*1a270*/  MUFU.EX2 R58, R58 ;  /* 0x0000003a003a7308 */ /* 0x000ee20000000800 */
[----:B--2---:R-:W-:-:S01]  /*1a280*/  FADD.FTZ R28, R90, R81 ;  /* 0x000000515a1c7221 */ /* 0x004fc20000010000 */
[----:B------:R-:W-:-:S03]  /*1a290*/  IMAD.MOV.U32 R81, RZ, RZ, R87 ;  /* 0x000000ffff517224 */ /* 0x000fc600078e0057 */
[----:B------:R-:W-:-:S03]  /*1a2a0*/  FADD.FTZ R25, R33, R28 ;  /* 0x0000001c21197221 */ /* 0x000fc60000010000 */
[----:B------:R-:W2:Y:S01]  /*1a2b0*/  MUFU.EX2 R92, R92 ;  /* 0x0000005c005c7308 */ /* 0x000ea20000000800 */
[----:B0-----:R-:W-:-:S07]  /*1a2c0*/  FADD.FTZ R13, R63, R26 ;  /* 0x0000001a3f0d7221 */ /* 0x001fce0000010000 */
[----:B------:R-:W0:Y:S01]  /*1a2d0*/  MUFU.EX2 R14, R14 ;  /* 0x0000000e000e7308 */ /* 0x000e220000000800 */
[----:B---3--:R-:W-:-:S01]  /*1a2e0*/  FADD.FTZ R26, R58, R13 ;  /* 0x0000000d3a1a7221 */ /* 0x008fc20000010000 */
[----:B------:R-:W-:-:S03]  /*1a2f0*/  F2FP.SATFINITE.E4M3.F32.PACK_AB_MERGE_C R58, R73, R58, RZ ;  /* 0x0000003a493a723e */ /* 0x000fc600048070ff */
[----:B------:R-:W-:Y:S01]  /*1a300*/  FADD.FTZ R13, R73, R26 ;  /* 0x0000001a490d7221 */ /* 0x000fe20000010000 */
[----:B------:R-:W-:Y:S01]  /*1a310*/  F2FP.SATFINITE.E4M3.F32.PACK_AB_MERGE_C R185, R63, R12, R58 ;  /* 0x0000000c3fb9723e */ /* 0x000fe2000480703a */
[----:B------:R-:W-:Y:S01]  /*1a320*/  IMAD.MOV.U32 R63, RZ, RZ, R87 ;  /* 0x000000ffff3f7224 */ /* 0x000fe200078e0057 */
[----:B------:R-:W3:Y:S01]  /*1a330*/  MUFU.EX2 R96, R96 ;  /* 0x0000006000607308 */ /* 0x000ee20000000800 */
[C---:B--2---:R-:W-:Y:S01]  /*1a340*/  F2FP.SATFINITE.E4M3.F32.PACK_AB_MERGE_C R184, R92.reuse, R33, RZ ;  /* 0x000000215cb8723e */ /* 0x044fe200048070ff */
[----:B------:R-:W-:Y:S01]  /*1a350*/  FADD.FTZ R92, R92, R25 ;  /* 0x000000195c5c7221 */ /* 0x000fe20000010000 */
[----:B------:R-:W-:Y:S01]  /*1a360*/  MOV R73, R87 ;  /* 0x0000005700497202 */ /* 0x000fe20000000f00 */
[----:B------:R-:W-:Y:S01]  /*1a370*/  IMAD.MOV.U32 R33, RZ, RZ, R87 ;  /* 0x000000ffff217224 */ /* 0x000fe200078e0057 */
[----:B------:R-:W-:Y:S01]  /*1a380*/  F2FP.SATFINITE.E4M3.F32.PACK_AB_MERGE_C R184, R90, R31, R184 ;  /* 0x0000001f5ab8723e */ /* 0x000fe200048070b8 */
[----:B------:R-:W-:Y:S01]  /*1a390*/  FADD.FTZ R25, R35, R92 ;  /* 0x0000005c23197221 */ /* 0x000fe20000010000 */
[----:B------:R-:W-:Y:S01]  /*1a3a0*/  MOV R58, R87 ;  /* 0x00000057003a7202 */ /* 0x000fe20000000f00 */
[----:B------:R-:W2:Y:S01]  /*1a3b0*/  MUFU.EX2 R65, R65 ;  /* 0x0000004100417308 */ /* 0x000ea20000000800 */
[----:B0-----:R-:W-:-:S01]  /*1a3c0*/  FADD.FTZ R26, R14, R13 ;  /* 0x0000000d0e1a7221 */ /* 0x001fc20000010000 */
[----:B------:R-:W-:-:S06]  /*1a3d0*/  MOV R31, R87 ;  /* 0x00000057001f7202 */ /* 0x000fcc0000000f00 */
[----:B------:R-:W0:Y:S01]  /*1a3e0*/  MUFU.EX2 R62, R62 ;  /* 0x0000003e003e7308 */ /* 0x000e220000000800 */
[----:B---3--:R-:W-:-:S04]  /*1a3f0*/  FADD.FTZ R28, R96, R25 ;  /* 0x00000019601c7221 */ /* 0x008fc80000010000 */
[----:B------:R-:W-:-:S03]  /*1a400*/  FADD.FTZ R29, R37, R28 ;  /* 0x0000001c251d7221 */ /* 0x000fc60000010000 */
[----:B------:R-:W3:Y:S01]  /*1a410*/  MUFU.EX2 R100, R100 ;  /* 0x0000006400647308 */ /* 0x000ee20000000800 */
[----:B--2---:R-:W-:-:S07]  /*1a420*/  FADD.FTZ R25, R65, R26 ;  /* 0x0000001a41197221 */ /* 0x004fce0000010000 */
[----:B------:R2:W4:Y:S01]  /*1a430*/  MUFU.EX2 R75, R66 ;  /* 0x00000042004b7308 */ /* 0x0005220000000800 */
[----:B0-----:R-:W-:-:S07]  /*1a440*/  FADD.FTZ R26, R62, R25 ;  /* 0x000000193e1a7221 */ /* 0x001fce0000010000 */
[----:B------:R-:W0:Y:S01]  /*1a450*/  MUFU.EX2 R3, R30 ;  /* 0x0000001e00037308 */ /* 0x000e220000000800 */
[C---:B---3--:R-:W-:Y:S01]  /*1a460*/  F2FP.SATFINITE.E4M3.F32.PACK_AB_MERGE_C R37, R100.reuse, R37, RZ ;  /* 0x000000256425723e */ /* 0x048fe200048070ff */
[----:B------:R-:W-:Y:S01]  /*1a470*/  FADD.FTZ R100, R100, R29 ;  /* 0x0000001d64647221 */ /* 0x000fe20000010000 */
[----:B--2---:R-:W-:Y:S02]  /*1a480*/  IMAD.MOV.U32 R66, RZ, RZ, R87 ;  /* 0x000000ffff427224 */ /* 0x004fe400078e0057 */
[----:B------:R-:W-:Y:S01]  /*1a490*/  F2FP.SATFINITE.E4M3.F32.PACK_AB_MERGE_C R186, R96, R35, R37 ;  /* 0x0000002360ba723e */ /* 0x000fe20004807025 */
[----:B------:R-:W-:-:S01]  /*1a4a0*/  FADD.FTZ R9, R39, R100 ;  /* 0x0000006427097221 */ /* 0x000fc20000010000 */
[----:B------:R-:W-:Y:S01]  /*1a4b0*/  MOV R37, R87 ;  /* 0x0000005700257202 */ /* 0x000fe20000000f00 */
[----:B------:R-:W2:Y:S01]  /*1a4c0*/  MUFU.EX2 R106, R106 ;  /* 0x0000006a006a7308 */ /* 0x000ea20000000800 */
[----:B----4-:R-:W-:-:S01]  /*1a4d0*/  FADD.FTZ R26, R75, R26 ;  /* 0x0000001a4b1a7221 */ /* 0x010fc20000010000 */
[----:B------:R-:W-:Y:S01]  /*1a4e0*/  F2FP.SATFINITE.E4M3.F32.PACK_AB_MERGE_C R62, R75, R62, RZ ;  /* 0x0000003e4b3e723e */ /* 0x000fe200048070ff */
[----:B------:R-:W-:-:S02]  /*1a4f0*/  IMAD.MOV.U32 R75, RZ, RZ, R87 ;  /* 0x000000ffff4b7224 */ /* 0x000fc400078e0057 */
[--C-:B------:R-:W-:Y:S01]  /*1a500*/  IMAD.MOV.U32 R35, RZ, RZ, R87.reuse ;  /* 0x000000ffff237224 */ /* 0x100fe200078e0057 */
[----:B------:R-:W-:Y:S01]  /*1a510*/  F2FP.SATFINITE.E4M3.F32.PACK_AB_MERGE_C R187, R65, R14, R62 ;  /* 0x0000000e41bb723e */ /* 0x000fe2000480703e */
[----:B------:R-:W-:Y:S01]  /*1a520*/  IMAD.MOV.U32 R65, RZ, RZ, R87 ;  /* 0x000000ffff417224 */ /* 0x000fe200078e0057 */
[----:B-1----:R1:W3:Y:S01]  /*1a530*/  MUFU.EX2 R20, R72 ;  /* 0x0000004800147308 */ /* 0x0022e20000000800 */
[----:B0-----:R-:W-:-:S01]  /*1a540*/  FADD.FTZ R11, R3, R26 ;  /* 0x0000001a030b7221 */ /* 0x001fc20000010000 */
[--C-:B------:R-:W-:Y:S02]  /*1a550*/  IMAD.MOV.U32 R62, RZ, RZ, R87.reuse ;  /* 0x000000ffff3e7224 */ /* 0x100fe400078e0057 */
[--C-:B------:R-:W-:Y:S02]  /*1a560*/  IMAD.MOV.U32 R30, RZ, RZ, R87.reuse ;  /* 0x000000ffff1e7224 */ /* 0x100fe400078e0057 */
[----:B------:R-:W-:Y:S02]  /*1a570*/  IMAD.MOV.U32 R29, RZ, RZ, R87 ;  /* 0x000000ffff1d7224 */ /* 0x000fe400078e0057 */
[----:B------:R-:W0:Y:S01]  /*1a580*/  MUFU.EX2 R41, R136 ;  /* 0x0000008800297308 */ /* 0x000e220000000800 */
[----:B--2---:R-:W-:-:S01]  /*1a590*/  FADD.FTZ R26, R106, R9 ;  /* 0x000000096a1a7221 */ /* 0x004fc20000010000 */
[----:B-1----:R-:W-:-:S06]  /*1a5a0*/  IMAD.MOV.U32 R72, RZ, RZ, R87 ;  /* 0x000000ffff487224 */ /* 0x002fcc00078e0057 */
[----:B------:R-:W1:Y:S01]  /*1a5b0*/  MUFU.EX2 R74, R74 ;  /* 0x0000004a004a7308 */ /* 0x000e620000000800 */
[----:B---3--:R-:W-:-:S07]  /*1a5c0*/  FADD.FTZ R11, R20, R11 ;  /* 0x0000000b140b7221 */ /* 0x008fce0000010000 */
[----:B------:R-:W2:Y:S01]  /*1a5d0*/  MUFU.EX2 R112, R112 ;  /* 0x0000007000707308 */ /* 0x000ea20000000800 */
[----:B0-----:R-:W-:-:S07]  /*1a5e0*/  FADD.FTZ R15, R41, R26 ;  /* 0x0000001a290f7221 */ /* 0x001fce0000010000 */
[----:B------:R0:W3:Y:S01]  /*1a5f0*/  MUFU.EX2 R77, R78 ;  /* 0x0000004e004d7308 */ /* 0x0000e20000000800 */
[----:B-1----:R-:W-:-:S07]  /*1a600*/  FADD.FTZ R26, R74, R11 ;  /* 0x0000000b4a1a7221 */ /* 0x002fce0000010000 */
[----:B------:R-:W1:Y:S01]  /*1a610*/  MUFU.EX2 R43, R43 ;  /* 0x0000002b002b7308 */ /* 0x000e620000000800 */
[C---:B--2---:R-:W-:Y:S01]  /*1a620*/  F2FP.SATFINITE.E4M3.F32.PACK_AB_MERGE_C R41, R112.reuse, R41, RZ ;  /* 0x000000297029723e */ /* 0x044fe200048070ff */
[----:B------:R-:W-:Y:S01]  /*1a630*/  FADD.FTZ R112, R112, R15 ;  /* 0x0000000f70707221 */ /* 0x000fe20000010000 */
[----:B0-----:R-:W-:Y:S02]  /*1a640*/  IMAD.MOV.U32 R78, RZ, RZ, R87 ;  /* 0x000000ffff4e7224 */ /* 0x001fe400078e0057 */
[----:B------:R-:W-:Y:S01]  /*1a650*/  F2FP.SATFINITE.E4M3.F32.PACK_AB_MERGE_C R188, R106, R39, R41 ;  /* 0x000000276abc723e */ /* 0x000fe20004807029 */
[--C-:B------:R-:W-:Y:S02]  /*1a660*/  IMAD.MOV.U32 R41, RZ, RZ, R87.reuse ;  /* 0x000000ffff297224 */ /* 0x100fe400078e0057 */
[----:B------:R-:W0:Y:S01]  /*1a670*/  MUFU.EX2 R24, R24 ;  /* 0x0000001800187308 */ /* 0x000e220000000800 */
[C---:B---3--:R-:W-:Y:S01]  /*1a680*/  F2FP.SATFINITE.E4M3.F32.PACK_AB_MERGE_C R74, R77.reuse, R74, RZ ;  /* 0x0000004a4d4a723e */ /* 0x048fe200048070ff */
[----:B------:R-:W-:Y:S01]  /*1a690*/  FADD.FTZ R77, R77, R26 ;  /* 0x0000001a4d4d7221 */ /* 0x000fe20000010000 */
[----:B------:R-:W-:-:S02]  /*1a6a0*/  IMAD.MOV.U32 R39, RZ, RZ, R87 ;  /* 0x000000ffff277224 */ /* 0x000fc400078e0057 */
[----:B------:R-:W-:Y:S01]  /*1a6b0*/  F2FP.SATFINITE.E4M3.F32.PACK_AB_MERGE_C R189, R20, R3, R74 ;  /* 0x0000000314bd723e */ /* 0x000fe2000480704a */
[----:B------:R-:W-:Y:S02]  /*1a6c0*/  IMAD.MOV.U32 R74, RZ, RZ, R87 ;  /* 0x000000ffff4a7224 */ /* 0x000fe400078e0057 */
[----:B------:R-:W2:Y:S01]  /*1a6d0*/  MUFU.EX2 R114, R114 ;  /* 0x0000007200727308 */ /* 0x000ea20000000800 */
[----:B-1----:R-:W-:-:S07]  /*1a6e0*/  FADD.FTZ R11, R43, R112 ;  /* 0x000000702b0b7221 */ /* 0x002fce0000010000 */
[----:B------:R1:W3:Y:S01]  /*1a6f0*/  MUFU.EX2 R79, R82 ;  /* 0x00000052004f7308 */ /* 0x0002e20000000800 */
[----:B0-----:R-:W-:-:S01]  /*1a700*/  FADD.FTZ R26, R24, R77 ;  /* 0x0000004d181a7221 */ /* 0x001fc20000010000 */
[----:B------:R-:W-:-:S06]  /*1a710*/  IMAD.MOV.U32 R77, RZ, RZ, R87 ;  /* 0x000000ffff4d7224 */ /* 0x000fcc00078e0057 */
[----:B------:R-:W-:Y:S01]  /*1a720*/  MUFU.EX2 R45, R45 ;  /* 0x0000002d002d7308 */ /* 0x000fe20000000800 */
[----:B--2---:R-:W-:-:S01]  /*1a730*/  FADD.FTZ R28, R114, R11 ;  /* 0x0000000b721c7221 */ /* 0x004fc20000010000 */
[----:B-1----:R-:W-:-:S06]  /*1a740*/  MOV R82, R87 ;  /* 0x0000005700527202 */ /* 0x002fcc0000000f00 */
[----:B------:R-:W0:Y:S01]  /*1a750*/  MUFU.EX2 R116, R116 ;  /* 0x0000007400747308 */ /* 0x000e220000000800 */
[----:B---3--:R-:W-:-:S07]  /*1a760*/  FADD.FTZ R15, R79, R26 ;  /* 0x0000001a4f0f7221 */ /* 0x008fce0000010000 */
[----:B------:R-:W1:Y:S08]  /*1a770*/  MUFU.EX2 R86, R86 ;  /* 0x0000005600567308 */ /* 0x000e700000000800 */
[----:B------:R-:W2:Y:S01]  /*1a780*/  MUFU.EX2 R7, R88 ;  /* 0x0000005800077308 */ /* 0x000ea20000000800 */
[----:B0-----:R-:W-:Y:S01]  /*1a790*/  F2FP.SATFINITE.E4M3.F32.PACK_AB_MERGE_C R25, R116, R45, RZ ;  /* 0x0000002d7419723e */ /* 0x001fe200048070ff */
[----:B------:R-:W-:Y:S01]  /*1a7a0*/  FADD.FTZ R45, R45, R28 ;  /* 0x0000001c2d2d7221 */ /* 0x000fe20000010000 */
[----:B------:R-:W-:-:S02]  /*1a7b0*/  MOV R28, R87 ;  /* 0x00000057001c7202 */ /* 0x000fc40000000f00 */
[----:B------:R-:W-:Y:S01]  /*1a7c0*/  F2FP.SATFINITE.E4M3.F32.PACK_AB_MERGE_C R190, R114, R43, R25 ;  /* 0x0000002b72be723e */ /* 0x000fe20004807019 */
[----:B------:R-:W-:-:S01]  /*1a7d0*/  FADD.FTZ R116, R116, R45 ;  /* 0x0000002d74747221 */ /* 0x000fc20000010000 */
[----:B------:R-:W-:Y:S01]  /*1a7e0*/  IMAD.MOV.U32 R45, RZ, RZ, R87 ;  /* 0x000000ffff2d7224 */ /* 0x000fe200078e0057 */
[----:B------:R-:W-:Y:S01]  /*1a7f0*/  MUFU.EX2 R49, R49 ;  /* 0x0000003100317308 */ /* 0x000fe20000000800 */
[----:B-1----:R-:W-:-:S01]  /*1a800*/  FADD.FTZ R26, R86, R15 ;  /* 0x0000000f561a7221 */ /* 0x002fc20000010000 */
[-C--:B------:R-:W-:Y:S02]  /*1a810*/  MOV R43, R87.reuse ;  /* 0x00000057002b7202 */ /* 0x080fe40000000f00 */
[----:B------:R-:W-:-:S04]  /*1a820*/  MOV R25, R87 ;  /* 0x0000005700197202 */ /* 0x000fc80000000f00 */
[----:B------:R-:W0:Y:S01]  /*1a830*/  MUFU.EX2 R122, R122 ;  /* 0x0000007a007a7308 */ /* 0x000e220000000800 */
[C---:B--2---:R-:W-:Y:S01]  /*1a840*/  F2FP.SATFINITE.E4M3.F32.PACK_AB_MERGE_C R86, R7.reuse, R86, RZ ;  /* 0x000000560756723e */ /* 0x044fe200048070ff */
[----:B------:R-:W-:Y:S01]  /*1a850*/  FADD.FTZ R7, R7, R26 ;  /* 0x0000001a07077221 */ /* 0x000fe20000010000 */
[--C-:B------:R-:W-:Y:S02]  /*1a860*/  IMAD.MOV.U32 R26, RZ, RZ, R87.reuse ;  /* 0x000000ffff1a7224 */ /* 0x100fe400078e0057 */
[----:B------:R-:W-:Y:S01]  /*1a870*/  F2FP.SATFINITE.E4M3.F32.PACK_AB_MERGE_C R191, R79, R24, R86 ;  /* 0x000000184fbf723e */ /* 0x000fe20004807056 */
[--C-:B------:R-:W-:Y:S01]  /*1a880*/  IMAD.MOV.U32 R86, RZ, RZ, R87.reuse ;  /* 0x000000ffff567224 */ /* 0x100fe200078e0057 */
[----:B------:R-:W-:Y:S01]  /*1a890*/  MOV R79, R87 ;  /* 0x00000057004f7202 */ /* 0x000fe20000000f00 */
[----:B------:R-:W1:Y:S01]  /*1a8a0*/  MUFU.EX2 R47, R47 ;  /* 0x0000002f002f7308 */ /* 0x000e620000000800 */
[----:B------:R-:W-:-:S07]  /*1a8b0*/  IMAD.MOV.U32 R24, RZ, RZ, R87 ;  /* 0x000000ffff187224 */ /* 0x000fce00078e0057 */
[----:B------:R-:W2:Y:S01]  /*1a8c0*/  MUFU.EX2 R36, R36 ;  /* 0x0000002400247308 */ /* 0x000ea20000000800 */
[----:B0-----:R-:W-:-:S07]  /*1a8d0*/  F2FP.SATFINITE.E4M3.F32.PACK_AB_MERGE_C R15, R122, R49, RZ ;  /* 0x000000317a0f723e */ /* 0x001fce00048070ff */
[----:B------:R-:W0:Y:S01]  /*1a8e0*/  MUFU.EX2 R118, R118 ;  /* 0x0000007600767308 */ /* 0x000e220000000800 */
[----:B-1----:R-:W-:-:S07]  /*1a8f0*/  FADD.FTZ R5, R47, R116 ;  /* 0x000000742f057221 */ /* 0x002fce0000010000 */
[----:B------:R-:W1:Y:S01]  /*1a900*/  MUFU.EX2 R13, R120 ;  /* 0x00000078000d7308 */ /* 0x000e620000000800 */
[----:B--2---:R-:W-:-:S07]  /*1a910*/  FADD.FTZ R4, R36, R7 ;  /* 0x0000000724047221 */ /* 0x004fce0000010000 */
[----:B------:R-:W2:Y:S01]  /*1a920*/  MUFU.EX2 R124, R124 ;  /* 0x0000007c007c7308 */ /* 0x000ea20000000800 */
[C---:B0-----:R-:W-:Y:S01]  /*1a930*/  F2FP.SATFINITE.E4M3.F32.PACK_AB_MERGE_C R192, R118.reuse, R47, R15 ;  /* 0x0000002f76c0723e */ /* 0x041fe2000480700f */
[----:B------:R-:W-:Y:S01]  /*1a940*/  FADD.FTZ R118, R118, R5 ;  /* 0x0000000576767221 */ /* 0x000fe20000010000 */
[----:B------:R-:W-:-:S03]  /*1a950*/  IMAD.MOV.U32 R47, RZ, RZ, R87 ;  /* 0x000000ffff2f7224 */ /* 0x000fc600078e0057 */
[----:B------:R-:W-:Y:S02]  /*1a960*/  FADD.FTZ R49, R49, R118 ;  /* 0x0000007631317221 */ /* 0x000fe40000010000 */
[----:B------:R-:W0:Y:S01]  /*1a970*/  MUFU.EX2 R9, R126 ;  /* 0x0000007e00097308 */ /* 0x000e220000000800 */
[----:B-1----:R-:W-:-:S01]  /*1a980*/  FADD.FTZ R5, R13, R4 ;  /* 0x000000040d057221 */ /* 0x002fc20000010000 */
[----:B------:R-:W-:Y:S01]  /*1a990*/  FADD.FTZ R122, R122, R49 ;  /* 0x000000317a7a7221 */ /* 0x000fe20000010000 */
[----:B------:R-:W-:-:S05]  /*1a9a0*/  MOV R49, R87 ;  /* 0x0000005700317202 */ /* 0x000fca0000000f00 */
[----:B------:R-:W-:Y:S01]  /*1a9b0*/  MUFU.EX2 R53, R53 ;  /* 0x0000003500357308 */ /* 0x000fe20000000800 */
[----:B--2---:R-:W-:-:S07]  /*1a9c0*/  FADD.FTZ R4, R124, R5 ;  /* 0x000000057c047221 */ /* 0x004fce0000010000 */
[----:B------:R-:W1:Y:S01]  /*1a9d0*/  MUFU.EX2 R130, R130 ;  /* 0x0000008200827308 */ /* 0x000e620000000800 */
[C---:B0-----:R-:W-:Y:S01]  /*1a9e0*/  F2FP.SATFINITE.E4M3.F32.PACK_AB_MERGE_C R124, R9.reuse, R124, RZ ;  /* 0x0000007c097c723e */ /* 0x041fe200048070ff */
[----:B------:R-:W-:-:S03]  /*1a9f0*/  FADD.FTZ R9, R9, R4 ;  /* 0x0000000409097221 */ /* 0x000fc60000010000 */
[----:B------:R-:W-:Y:S01]  /*1aa00*/  F2FP.SATFINITE.E4M3.F32.PACK_AB_MERGE_C R193, R13, R36, R124 ;  /* 0x000000240dc1723e */ /* 0x000fe2000480707c */
[----:B------:R-:W-:Y:S02]  /*1aa10*/  IMAD.MOV.U32 R36, RZ, RZ, R87 ;  /* 0x000000ffff247224 */ /* 0x000fe400078e0057 */
[----:B------:R-:W0:Y:S08]  /*1aa20*/  MUFU.EX2 R51, R51 ;  /* 0x0000003300337308 */ /* 0x000e300000000800 */
[----:B------:R-:W2:Y:S01]  /*1aa30*/  MUFU.EX2 R102, R102 ;  /* 0x0000006600667308 */ /* 0x000ea20000000800 */
[----:B-1----:R-:W-:-:S07]  /*1aa40*/  F2FP.SATFINITE.E4M3.F32.PACK_AB_MERGE_C R6, R130, R53, RZ ;  /* 0x000000358206723e */ /* 0x002fce00048070ff */
[----:B------:R-:W1:Y:S01]  /*1aa50*/  MUFU.EX2 R128, R128 ;  /* 0x0000008000807308 */ /* 0x000e620000000800 */
[----:B0-----:R-:W-:-:S07]  /*1aa60*/  FADD.FTZ R5, R51, R122 ;  /* 0x0000007a33057221 */ /* 0x001fce0000010000 */
[----:B------:R-:W0:Y:S01]  /*1aa70*/  MUFU.EX2 R11, R104 ;  /* 0x00000068000b7308 */ /* 0x000e220000000800 */
[----:B--2---:R-:W-:-:S07]  /*1aa80*/  FADD.FTZ R4, R102, R9 ;  /* 0x0000000966047221 */ /* 0x004fce0000010000 */
[----:B------:R-:W2:Y:S01]  /*1aa90*/  MUFU.EX2 R108, R108 ;  /* 0x0000006c006c7308 */ /* 0x000ea20000000800 */
[C---:B-1----:R-:W-:Y:S01]  /*1aaa0*/  F2FP.SATFINITE.E4M3.F32.PACK_AB_MERGE_C R194, R128.reuse, R51, R6 ;  /* 0x0000003380c2723e */ /* 0x042fe20004807006 */
[----:B------:R-:W-:Y:S01]  /*1aab0*/  FADD.FTZ R128, R128, R5 ;  /* 0x0000000580807221 */ /* 0x000fe20000010000 */
[----:B------:R-:W-:-:S03]  /*1aac0*/  IMAD.MOV.U32 R51, RZ, RZ, R87 ;  /* 0x000000ffff337224 */ /* 0x000fc600078e0057 */
[----:B------:R-:W-:Y:S02]  /*1aad0*/  FADD.FTZ R53, R53, R128 ;  /* 0x0000008035357221 */ /* 0x000fe40000010000 */
[----:B------:R-:W1:Y:S01]  /*1aae0*/  MUFU.EX2 R55, R55 ;  /* 0x0000003700377308 */ /* 0x000e620000000800 */
[----:B0-----:R-:W-:-:S04]  /*1aaf0*/  FADD.FTZ R3, R11, R4 ;  /* 0x000000040b037221 */ /* 0x001fc80000010000 */
[----:B--2---:R-:W-:Y:S01]  /*1ab00*/  FADD.FTZ R4, R108, R3 ;  /* 0x000000036c047221 */ /* 0x004fe20000010000 */
[----:B------:R-:W-:-:S01]  /*1ab10*/  FADD.FTZ R3, R130, R53 ;  /* 0x0000003582037221 */ /* 0x000fc20000010000 */
[----:B------:R-:W-:Y:S01]  /*1ab20*/  IMAD.MOV.U32 R53, RZ, RZ, R87 ;  /* 0x000000ffff357224 */ /* 0x000fe200078e0057 */
[C---:B-1----:R-:W-:Y:S01]  /*1ab30*/  F2FP.SATFINITE.E4M3.F32.PACK_AB_MERGE_C R5, R55.reuse, R108, RZ ;  /* 0x0000006c3705723e */ /* 0x042fe200048070ff */
[----:B------:R-:W-:Y:S01]  /*1ab40*/  FADD.FTZ R4, R55, R4 ;  /* 0x0000000437047221 */ /* 0x000fe20000010000 */
[----:B------:R-:W-:Y:S02]  /*1ab50*/  MOV R55, R87 ;  /* 0x0000005700377202 */ /* 0x000fe40000000f00 */
[----:B------:R-:W-:Y:S01]  /*1ab60*/  F2FP.SATFINITE.E4M3.F32.PACK_AB_MERGE_C R195, R11, R102, R5 ;  /* 0x000000660bc3723e */ /* 0x000fe20004807005 */
[----:B------:R-:W-:Y:S06]  /*1ab70*/  @!P2 BRA `(.L_x_570) ;  /* 0x0000003c00b4a947 */ /* 0x000fec0003800000 */
[----:B------:R-:W-:Y:S01]  /*1ab80*/  VIADD R5, R161, 0xfffffffe ;  /* 0xfffffffea1057836 */ /* 0x000fe20000000000 */
[----:B------:R-:W-:Y:S01]  /*1ab90*/  MOV R6, R98 ;  /* 0x0000006200067202 */ /* 0x000fe20000000f00 */
[----:B------:R-:W-:Y:S01]  /*1aba0*/  IMAD.MOV.U32 R7, RZ, RZ, R94 ;  /* 0x000000ffff077224 */ /* 0x000fe200078e005e */
[----:B------:R-:W-:Y:S01]  /*1abb0*/  MOV R9, R148 ;  /* 0x0000009400097202 */ /* 0x000fe20000000f00 */
[----:B------:R-:W-:Y:S01]  /*1abc0*/  IMAD.MOV.U32 R8, RZ, RZ, R175 ;  /* 0x000000ffff087224 */ /* 0x000fe200078e00af */
        /* <DEDUP_REMOVED lines=31> */
[----:B------:R-:W-:-:S07]  /*1adc0*/  CS2R R24, SRZ ;  /* 0x0000000000187805 */ /* 0x000fce000001ff00 */
.L_x_582:
[----:B------:R-:W-:Y:S01]  /*1add0*/  ISETP.NE.AND P1, PT, R9, 0x1, PT ;  /* 0x000000010900780c */ /* 0x000fe20003f25270 */
[----:B------:R-:W-:Y:S05]  /*1ade0*/  YIELD ;  /* 0x0000000000007946 */ /* 0x000fea0003800000 */
[----:B------:R-:W-:Y:S02]  /*1adf0*/  SEL R175, RZ, 0x1, P1 ;  /* 0x00000001ffaf7807 */ /* 0x000fe40000800000 */
[----:B------:R-:W-:Y:S02]  /*1ae00*/  ISETP.NE.AND P1, PT, R198, RZ, PT ;  /* 0x000000ffc600720c */ /* 0x000fe40003f25270 */
[----:B------:R-:W-:-:S11]  /*1ae10*/  LOP3.LUT R175, R8, R175, RZ, 0x3c, !PT ;  /* 0x000000af08af7212 */ /* 0x000fd600078e3cff */
[----:B------:R-:W-:Y:S05]  /*1ae20*/  @P1 BRA `(.L_x_571) ;  /* 0x00000000003c1947 */ /* 0x000fea0003800000 */
[----:B------:R-:W-:Y:S05]  /*1ae30*/  @!P0 BRA `(.L_x_572) ;  /* 0x0000000000048947 */ /* 0x000fea0003800000 */
[----:B------:R-:W-:Y:S01]  /*1ae40*/  BPT.TRAP 0x1 ;  /* 0x000000040000795c */ /* 0x000fe20000300000 */
.L_x_572:
[----:B------:R-:W-:-:S05]  /*1ae50*/  VIADD R10, R9, 0x1 ;  /* 0x00000001090a7836 */ /* 0x000fca0000000000 */
[----:B------:R-:W-:-:S04]  /*1ae60*/  ISETP.NE.AND P2, PT, R10, 0x2, PT ;  /* 0x000000020a00780c */ /* 0x000fc80003f45270 */
[----:B------:R-:W-:Y:S02]  /*1ae70*/  SEL R11, R10, RZ, P2 ;  /* 0x000000ff0a0b7207 */ /* 0x000fe40001000000 */
[----:B------:R-:W-:-:S03]  /*1ae80*/  SHF.L.U32 R10, R175, 0x1f, RZ ;  /* 0x0000001faf0a7819 */ /* 0x000fc600000006ff */
[----:B------:R-:W-:-:S04]  /*1ae90*/  IMAD R11, R11, 0x8, R18 ;  /* 0x000000080b0b7824 */ /* 0x000fc800078e0212 */
[----:B------:R0:W1:Y:S01]  /*1aea0*/  SYNCS.PHASECHK.TRANS64.TRYWAIT P2, [R11+URZ+0x29830], R10 ;  /* 0x0298300a0b0075a7 */ /* 0x000062000804017f */
[----:B------:R-:W-:Y:S05]  /*1aeb0*/  @!P0 BRA `(.L_x_573) ;  /* 0x0000000000048947 */ /* 0x000fea0003800000 */
[----:B------:R-:W-:Y:S01]  /*1aec0*/  BPT.TRAP 0x1 ;  /* 0x000000040000795c */ /* 0x000fe20000300000 */
.L_x_573:
[----:B------:R-:W-:Y:S04]  /*1aed0*/  BSSY B0, `(.L_x_571) ;  /* 0x0000004000007945 */ /* 0x000fe80003800000 */
[----:B-1----:R-:W-:Y:S05]  /*1aee0*/  @P2 BRA `(.L_x_574) ;  /* 0x0000000000082947 */ /* 0x002fea0003800000 */
[----:B------:R-:W1:Y:S02]  /*1aef0*/  SYNCS.PHASECHK.TRANS64.TRYWAIT P2, [R11+URZ+0x29830], R10 ;  /* 0x0298300a0b0075a7 */ /* 0x000e64000804017f */
[----:B-1----:R-:W-:Y:S05]  /*1af00*/  @!P2 BRA `(.L_x_575) ;  /* 0x000000d400aca947 */ /* 0x002fea0003800000 */
.L_x_574:
[----:B------:R-:W-:Y:S05]  /*1af10*/  BSYNC B0 ;  /* 0x0000000000007941 */ /* 0x000fea0003800000 */
.L_x_571:
[----:B01----:R-:W0:Y:S01]  /*1af20*/  S2R R11, SR_TID.X ;  /* 0x00000000000b7919 */ /* 0x003e220000002100 */
[----:B------:R-:W-:Y:S01]  /*1af30*/  IADD3 R10, R9, 0x1, RZ ;  /* 0x00000001090a7810 */ /* 0x000fe20007ffe0ff */
[----:B------:R-:W-:Y:S05]  /*1af40*/  WARPSYNC.ALL ;  /* 0x0000000000007948 */ /* 0x000fea0003800000 */
[C---:B------:R-:W-:Y:S01]  /*1af50*/  ISETP.NE.AND P2, PT, R10.reuse, 0x2, PT ;  /* 0x000000020a00780c */ /* 0x040fe20003f45270 */
[----:B------:R-:W-:Y:S01]  /*1af60*/  IMAD.MOV.U32 R15, RZ, RZ, -0x7fffffe0 ;  /* 0x80000020ff0f7424 */ /* 0x000fe200078e00ff */
[----:B------:R-:W-:Y:S01]  /*1af70*/  MOV R13, 0x80000020 ;  /* 0x80000020000d7802 */ /* 0x000fe20000000f00 */
[----:B------:R-:W-:Y:S01]  /*1af80*/  UMOV UR28, UR24 ;  /* 0x00000018001c7c82 */ /* 0x000fe20008000000 */
[----:B------:R-:W-:Y:S01]  /*1af90*/  SEL R10, R10, RZ, P2 ;  /* 0x000000ff0a0a7207 */ /* 0x000fe20001000000 */
[----:B------:R-:W-:Y:S01]  /*1afa0*/  UMOV UR29, UR25 ;  /* 0x00000019001d7c82 */ /* 0x000fe20008000000 */
[----:B------:R-:W-:Y:S01]  /*1afb0*/  R2UR UR27, R13 ;  /* 0x000000000d1b72ca */ /* 0x000fe200000e0000 */
[----:B------:R-:W-:Y:S01]  /*1afc0*/  IMAD.MOV.U32 R21, RZ, RZ, -0x7fffffe0 ;  /* 0x80000020ff157424 */ /* 0x000fe200078e00ff */
[----:B------:R-:W-:Y:S01]  /*1afd0*/  R2UR UR31, R15 ;  /* 0x000000000f1f72ca */ /* 0x000fe200000e0000 */
[----:B------:R-:W-:Y:S01]  /*1afe0*/  IMAD R12, R10, 0x780, R0 ;  /* 0x000007800a0c7824 */ /* 0x000fe200078e0200 */
[----:B------:R-:W-:Y:S01]  /*1aff0*/  UMOV UR32, UR24 ;  /* 0x0000001800207c82 */ /* 0x000fe20008000000 */
[----:B------:R-:W-:Y:S01]  /*1b000*/  UMOV UR33, UR25 ;  /* 0x0000001900217c82 */ /* 0x000fe20008000000 */
[----:B------:R-:W-:Y:S01]  /*1b010*/  R2UR UR35, R21 ;  /* 0x00000000152372ca */ /* 0x000fe200000e0000 */
[C---:B------:R-:W-:Y:S01]  /*1b020*/  VIADD R14, R12.reuse, 0x80 ;  /* 0x000000800c0e7836 */ /* 0x040fe20000000000 */
[C---:B------:R-:W-:Y:S01]  /*1b030*/  R2UR UR26, R12.reuse ;  /* 0x000000000c1a72ca */ /* 0x040fe200000e0000 */
[----:B------:R-:W-:Y:S01]  /*1b040*/  VIADD R20, R12, 0x100 ;  /* 0x000001000c147836 */ /* 0x000fe20000000000 */
[----:B------:R-:W-:Y:S01]  /*1b050*/  R2UR UR47, R15 ;  /* 0x000000000f2f72ca */ /* 0x000fe200000e0000 */
[----:B------:R-:W-:Y:S01]  /*1b060*/  UMOV UR44, UR24 ;  /* 0x00000018002c7c82 */ /* 0x000fe20008000000 */
[----:B------:R-:W-:Y:S01]  /*1b070*/  R2UR UR30, R14 ;  /* 0x000000000e1e72ca */ /* 0x000fe200000e0000 */
[----:B------:R-:W-:Y:S01]  /*1b080*/  UMOV UR45, UR25 ;  /* 0x00000019002d7c82 */ /* 0x000fe20008000000 */
[----:B------:R-:W-:Y:S01]  /*1b090*/  R2UR UR34, R20 ;  /* 0x00000000142272ca */ /* 0x000fe200000e0000 */
[C---:B------:R-:W-:Y:S01]  /*1b0a0*/  VIADD R20, R12.reuse, 0x200 ;  /* 0x000002000c147836 */ /* 0x040fe20000000000 */
[----:B------:R-:W-:Y:S01]  /*1b0b0*/  IADD3 R14, R12, 0x180, RZ ;  /* 0x000001800c0e7810 */ /* 0x000fe20007ffe0ff */
[----:B------:R-:W-:Y:S01]  /*1b0c0*/  UMOV UR48, UR24 ;  /* 0x0000001800307c82 */ /* 0x000fe20008000000 */
[----:B------:R-:W-:Y:S01]  /*1b0d0*/  R2UR UR51, R21 ;  /* 0x00000000153372ca */ /* 0x000fe200000e0000 */
[----:B------:R-:W-:Y:S01]  /*1b0e0*/  UMOV UR49, UR25 ;  /* 0x0000001900317c82 */ /* 0x000fe20008000000 */
[----:B0-----:R-:W-:Y:S01]  /*1b0f0*/  SHF.R.U32.HI R11, RZ, 0x7, R11 ;  /* 0x00000007ff0b7819 */ /* 0x001fe2000001160b */
[----:B------:R-:W-:Y:S01]  /*1b100*/  IMAD.MOV.U32 R15, RZ, RZ, -0x7fffffe0 ;  /* 0x80000020ff0f7424 */ /* 0x000fe200078e00ff */
[----:B------:R-:W-:Y:S01]  /*1b110*/  R2UR UR46, R14 ;  /* 0x000000000e2e72ca */ /* 0x000fe200000e0000 */
[----:B------:R-:W-:Y:S01]  /*1b120*/  IMAD.MOV.U32 R13, RZ, RZ, -0x7fffffe0 ;  /* 0x80000020ff0d7424 */ /* 0x000fe200078e00ff */
[----:B------:R-:W-:Y:S01]  /*1b130*/  R2UR UR50, R20 ;  /* 0x00000000143272ca */ /* 0x000fe200000e0000 */
[----:B------:R-:W-:Y:S01]  /*1b140*/  VIADD R11, R11, 0x8 ;  /* 0x000000080b0b7836 */ /* 0x000fe20000000000 */
[----:B------:R-:W-:-:S02]  /*1b150*/  IADD3 R14, R12, 0x2, RZ ;  /* 0x000000020c0e7810 */ /* 0x000fc40007ffe0ff */
[----:B------:R-:W-:Y:S02]  /*1b160*/  R2UR UR7, R15 ;  /* 0x000000000f0772ca */ /* 0x000fe400000e0000 */
[----:B------:R0:W-:Y:S01]  /*1b170*/  BAR.SYNC.DEFER_BLOCKING R11, 0x100 ;  /* 0x0004000b0000751d */ /* 0x0001e20000010000 */
[----:B------:R-:W-:Y:S01]  /*1b180*/  R2UR UR6, R14 ;  /* 0x000000000e0672ca */ /* 0x000fe200000e0000 */
[----:B------:R-:W-:Y:S01]  /*1b190*/  VIADD R14, R12, 0x82 ;  /* 0x000000820c0e7836 */ /* 0x000fe20000000000 */
[----:B------:R-:W-:-:S03]  /*1b1a0*/  MOV R15, 0x80000020 ;  /* 0x80000020000f7802 */ /* 0x000fc60000000f00 */
[----:B------:R-:W-:-:S06]  /*1b1b0*/  WARPGROUP.ARRIVE ;  /* 0x00000000000079c5 */ /* 0x000fcc0000000000 */
[----:B------:R-:W-:Y:S03]  /*1b1c0*/  QGMMA.64x32x32.F32.E4M3.E4M3 R152, gdesc[UR24], RZ, !UPT, gsb0 ;  /* 0x00600000189879f3 */ /* 0x000fe6000c0008ff */
[----:B------:R-:W-:Y:S02]  /*1b1d0*/  WARPGROUP.DEPBAR.LE gsb0, 0x0 ;  /* 0x00008000000079c5 */ /* 0x000fe40000010000 */
[----:B------:R-:W-:-:S06]  /*1b1e0*/  WARPGROUP.ARRIVE ;  /* 0x00000000000079c5 */ /* 0x000fcc0000000000 */
[----:B------:R-:W-:Y:S01]  /*1b1f0*/  QGMMA.64x32x32.F32.E4M3.E4M3 R136, gdesc[UR28], RZ, !UPT, gsb0 ;  /* 0x006000001c8879f3 */ /* 0x000fe2000c0008ff */
[----:B------:R-:W-:Y:S01]  /*1b200*/  R2UR UR30, R14 ;  /* 0x000000000e1e72ca */ /* 0x000fe200000e0000 */
[----:B------:R-:W-:Y:S01]  /*1b210*/  UMOV UR28, UR4 ;  /* 0x00000004001c7c82 */ /* 0x000fe20008000000 */
[----:B------:R-:W-:Y:S01]  /*1b220*/  R2UR UR31, R15 ;  /* 0x000000000f1f72ca */ /* 0x000fe200000e0000 */
[----:B------:R-:W-:Y:S01]  /*1b230*/  UMOV UR29, UR5 ;  /* 0x00000005001d7c82 */ /* 0x000fe20008000000 */
[----:B------:R-:W-:Y:S02]  /*1b240*/  VIADD R14, R12, 0x102 ;  /* 0x000001020c0e7836 */ /* 0x000fe40000000000 */
[----:B------:R-:W-:Y:S01]  /*1b250*/  IMAD.MOV.U32 R15, RZ, RZ, -0x7fffffe0 ;  /* 0x80000020ff0f7424 */ /* 0x000fe200078e00ff */
[----:B------:R-:W-:Y:S02]  /*1b260*/  WARPGROUP.DEPBAR.LE gsb0, 0x0 ;  /* 0x00008000000079c5 */ /* 0x000fe40000010000 */
[----:B------:R-:W-:-:S06]  /*1b270*/  WARPGROUP.ARRIVE ;  /* 0x00000000000079c5 */ /* 0x000fcc0000000000 */
[----:B------:R-:W-:Y:S01]  /*1b280*/  QGMMA.64x32x32.F32.E4M3.E4M3 R120, gdesc[UR32], RZ, !UPT, gsb0 ;  /* 0x00600000207879f3 */ /* 0x000fe2000c0008ff */
[----:B------:R-:W-:Y:S01]  /*1b290*/  R2UR UR34, R14 ;  /* 0x000000000e2272ca */ /* 0x000fe200000e0000 */
[----:B------:R-:W-:Y:S01]  /*1b2a0*/  UMOV UR32, UR4 ;  /* 0x0000000400207c82 */ /* 0x000fe20008000000 */
[----:B------:R-:W-:Y:S01]  /*1b2b0*/  R2UR UR35, R15 ;  /* 0x000000000f2372ca */ /* 0x000fe200000e0000 */
[----:B------:R-:W-:Y:S01]  /*1b2c0*/  UMOV UR33, UR5 ;  /* 0x0000000500217c82 */ /* 0x000fe20008000000 */
[----:B------:R-:W-:Y:S01]  /*1b2d0*/  IMAD.MOV.U32 R15, RZ, RZ, -0x7fffffe0 ;  /* 0x80000020ff0f7424 */ /* 0x000fe200078e00ff */
[----:B------:R-:W-:Y:S01]  /*1b2e0*/  IADD3 R14, R12, 0x182, RZ ;  /* 0x000001820c0e7810 */ /* 0x000fe20007ffe0ff */
[----:B------:R-:W-:Y:S02]  /*1b2f0*/  WARPGROUP.DEPBAR.LE gsb0, 0x0 ;  /* 0x00008000000079c5 */ /* 0x000fe40000010000 */
[----:B------:R-:W-:-:S06]  /*1b300*/  WARPGROUP.ARRIVE ;  /* 0x00000000000079c5 */ /* 0x000fcc0000000000 */
[----:B------:R-:W-:Y:S01]  /*1b310*/  QGMMA.64x32x32.F32.E4M3.E4M3 R104, gdesc[UR44], RZ, !UPT, gsb0 ;  /* 0x006000002c6879f3 */ /* 0x000fe2000c0008ff */
[----:B------:R-:W-:Y:S01]  /*1b320*/  R2UR UR46, R14 ;  /* 0x000000000e2e72ca */ /* 0x000fe200000e0000 */
[----:B------:R-:W-:Y:S01]  /*1b330*/  UMOV UR44, UR4 ;  /* 0x00000004002c7c82 */ /* 0x000fe20008000000 */
[----:B------:R-:W-:Y:S01]  /*1b340*/  R2UR UR47, R15 ;  /* 0x000000000f2f72ca */ /* 0x000fe200000e0000 */
[----:B------:R-:W-:Y:S01]  /*1b350*/  UMOV UR45, UR5 ;  /* 0x00000005002d7c82 */ /* 0x000fe20008000000 */
[----:B------:R-:W-:Y:S01]  /*1b360*/  VIADD R14, R12, 0x202 ;  /* 0x000002020c0e7836 */ /* 0x000fe20000000000 */
[----:B------:R-:W-:Y:S01]  /*1b370*/  MOV R15, 0x80000020 ;  /* 0x80000020000f7802 */ /* 0x000fe20000000f00 */
        /* <DEDUP_REMOVED lines=15> */
[----:B------:R-:W-:Y:S03]  /*1b470*/  QGMMA.64x32x32.F32.E4M3.E4M3 R152, gdesc[UR4], R152, gsb0 ;  /* 0x00600000049879f3 */ /* 0x000fe60008000898 */
[----:B------:R-:W-:Y:S02]  /*1b480*/  WARPGROUP.DEPBAR.LE gsb0, 0x0 ;  /* 0x00008000000079c5 */ /* 0x000fe40000010000 */
[----:B------:R-:W-:-:S06]  /*1b490*/  WARPGROUP.ARRIVE ;  /* 0x00000000000079c5 */ /* 0x000fcc0000000000 */
[----:B------:R-:W-:Y:S01]  /*1b4a0*/  QGMMA.64x32x32.F32.E4M3.E4M3 R136, gdesc[UR28], R136, gsb0 ;  /* 0x006000001c8879f3 */ /* 0x000fe20008000888 */
        /* <DEDUP_REMOVED lines=32> */
[----:B------:R-:W-:-:S04]  /*1b6b0*/  MOV R15, 0x80000020 ;  /* 0x80000020000f7802 */ /* 0x000fc80000000f00 */
        /* <DEDUP_REMOVED lines=109> */
[C---:B------:R-:W-:Y:S01]  /*1bd90*/  VIADD R14, R12.reuse, 0x682 ;  /* 0x000006820c0e7836 */ /* 0x040fe20000000000 */
[----:B------:R-:W-:Y:S01]  /*1bda0*/  IADD3 R12, R12, 0x702, RZ ;  /* 0x000007020c0c7810 */ /* 0x000fe20007ffe0ff */
        /* <DEDUP_REMOVED lines=31> */
[----:B0-----:R-:W-:Y:S05]  /*1bfa0*/  @P1 BRA `(.L_x_576) ;  /* 0x0000000000301947 */ /* 0x001fea0003800000 */
[----:B------:R-:W-:Y:S05]  /*1bfb0*/  @!P0 BRA `(.L_x_577) ;  /* 0x0000000000048947 */ /* 0x000fea0003800000 */
[----:B------:R-:W-:Y:S01]  /*1bfc0*/  BPT.TRAP 0x1 ;  /* 0x000000040000795c */ /* 0x000fe20000300000 */
.L_x_577:
[----:B------:R-:W-:Y:S01]  /*1bfd0*/  SHF.L.U32 R8, R8, 0x1f, RZ ;  /* 0x0000001f08087819 */ /* 0x000fe200000006ff */
[----:B------:R-:W-:-:S04]  /*1bfe0*/  IMAD R11, R9, 0x8, R18 ;  /* 0x00000008090b7824 */ /* 0x000fc800078e0212 */
[----:B------:R0:W1:Y:S01]  /*1bff0*/  SYNCS.PHASECHK.TRANS64.TRYWAIT P1, [R11+URZ+0x29850], R8 ;  /* 0x029850080b0075a7 */ /* 0x000062000802017f */
[----:B------:R-:W-:Y:S05]  /*1c000*/  @!P0 BRA `(.L_x_578) ;  /* 0x0000000000048947 */ /* 0x000fea0003800000 */
[----:B------:R-:W-:Y:S01]  /*1c010*/  BPT.TRAP 0x1 ;  /* 0x000000040000795c */ /* 0x000fe20000300000 */
.L_x_578:
[----:B------:R-:W-:Y:S04]  /*1c020*/  BSSY B0, `(.L_x_576) ;  /* 0x0000004000007945 */ /* 0x000fe80003800000 */
[----:B-1----:R-:W-:Y:S05]  /*1c030*/  @P1 BRA `(.L_x_579) ;  /* 0x0000000000081947 */ /* 0x002fea0003800000 */
[----:B------:R-:W1:Y:S02]  /*1c040*/  SYNCS.PHASECHK.TRANS64.TRYWAIT P1, [R11+URZ+0x29850], R8 ;  /* 0x029850080b0075a7 */ /* 0x000e64000802017f */
[----:B-1----:R-:W-:Y:S05]  /*1c050*/  @!P1 BRA `(.L_x_580) ;  /* 0x000000c4006c9947 */ /* 0x002fea0003800000 */
.L_x_579:
[----:B------:R-:W-:Y:S05]  /*1c060*/  BSYNC B0 ;  /* 0x0000000000007941 */ /* 0x000fea0003800000 */
.L_x_576:
[C---:B01----:R-:W-:Y:S01]  /*1c070*/  FMUL.FTZ R8, R2.reuse, R152 ;  /* 0x0000009802087220 */ /* 0x043fe20000410000 */
[C---:B------:R-:W-:Y:S01]  /*1c080*/  FMUL.FTZ R152, R2.reuse, R160 ;  /* 0x000000a002987220 */ /* 0x040fe20000410000 */
        /* <DEDUP_REMOVED lines=38> */
[----:B------:R-:W-:Y:S01]  /*1c2f0*/  FMUL.FTZ R161, R2, R149 ;  /* 0x0000009502a17220 */ /* 0x000fe20000410000 */
[----:B0-----:R-:W-:Y:S01]  /*1c300*/  FMNMX.FTZ R116, R8, R7, !PT ;  /* 0x0000000708747209 */ /* 0x001fe20007810000 */
[C---:B------:R-:W-:Y:S01]  /*1c310*/  FMUL.FTZ R156, R2.reuse, R164 ;  /* 0x000000a4029c7220 */ /* 0x040fe20000410000 */
[----:B------:R-:W0:Y:S01]  /*1c320*/  MUFU.TANH R14, R14 ;  /* 0x0000000e000e7308 */ /* 0x000e220000002400 */
[C---:B------:R-:W-:Y:S01]  /*1c330*/  FMUL.FTZ R149, R2.reuse, R151 ;  /* 0x0000009702957220 */ /* 0x040fe20000410000 */
[C---:B------:R-:W-:Y:S01]  /*1c340*/  FMUL.FTZ R151, R2.reuse, R117 ;  /* 0x0000007502977220 */ /* 0x040fe20000410000 */
[----:B-1----:R-:W-:Y:S01]  /*1c350*/  FMNMX.FTZ R117, R13, R6, !PT ;  /* 0x000000060d757209 */ /* 0x002fe20007810000 */
[C---:B------:R-:W-:Y:S01]  /*1c360*/  FMUL.FTZ R158, R2.reuse, R166 ;  /* 0x000000a6029e7220 */ /* 0x040fe20000410000 */
[----:B--2---:R-:W-:Y:S01]  /*1c370*/  FMNMX.FTZ R163, R11, R116, !PT ;  /* 0x000000740ba37209 */ /* 0x004fe20007810000 */
[C---:B------:R-:W-:Y:S01]  /*1c380*/  FMUL.FTZ R157, R2.reuse, R165 ;  /* 0x000000a5029d7220 */ /* 0x040fe20000410000 */
[----:B------:R-:W-:Y:S01]  /*1c390*/  FMUL.FTZ R116, R2, R118 ;  /* 0x0000007602747220 */ /* 0x000fe20000410000 */
[----:B------:R-:W1:Y:S01]  /*1c3a0*/  MUFU.TANH R20, R20 ;  /* 0x0000001400147308 */ /* 0x000e620000002400 */
[----:B---3--:R-:W-:Y:S01]  /*1c3b0*/  FMNMX.FTZ R117, R12, R117, !PT ;  /* 0x000000750c757209 */ /* 0x008fe20007810000 */
[C---:B------:R-:W-:Y:S01]  /*1c3c0*/  FMUL.FTZ R159, R2.reuse, R167 ;  /* 0x000000a7029f7220 */ /* 0x040fe20000410000 */
[C---:B------:R-:W-:Y:S01]  /*1c3d0*/  FMUL.FTZ R136, R2.reuse, R136 ;  /* 0x0000008802887220 */ /* 0x040fe20000410000 */
[C---:B------:R-:W-:Y:S01]  /*1c3e0*/  FMUL.FTZ R138, R2.reuse, R138 ;  /* 0x0000008a028a7220 */ /* 0x040fe20000410000 */
[C---:B------:R-:W-:Y:S01]  /*1c3f0*/  FMUL.FTZ R137, R2.reuse, R137 ;  /* 0x0000008902897220 */ /* 0x040fe20000410000 */
[C---:B------:R-:W-:Y:S01]  /*1c400*/  FMUL.FTZ R139, R2.reuse, R139 ;  /* 0x0000008b028b7220 */ /* 0x040fe20000410000 */
[----:B------:R-:W-:Y:S01]  /*1c410*/  FMUL.FTZ R140, R2, R140 ;  /* 0x0000008c028c7220 */ /* 0x000fe20000410000 */
[----:B------:R-:W2:Y:S01]  /*1c420*/  MUFU.TANH R15, R15 ;  /* 0x0000000f000f7308 */ /* 0x000ea20000002400 */
        /* <DEDUP_REMOVED lines=35> */
[----:B------:R-:W-:Y:S01]  /*1c660*/  FMUL.FTZ R93, R2, R103 ;  /* 0x00000067025d7220 */ /* 0x000fe20000410000 */
[----:B------:R-:W-:Y:S05]  /*1c670*/  WARPSYNC.ALL ;  /* 0x0000000000007948 */ /* 0x000fea0003800000 */
[----:B------:R-:W1:Y:S01]  /*1c680*/  MUFU.TANH R155, R155 ;  /* 0x0000009b009b7308 */ /* 0x000e620000002400 */
[----:B--2---:R-:W-:Y:S01]  /*1c690*/  FMNMX.FTZ R164, R154, R119, !PT ;  /* 0x000000779aa47209 */ /* 0x004fe20007810000 */
[----:B------:R-:W-:-:S06]  /*1c6a0*/  WARPGROUP.ARRIVE ;  /* 0x00000000000079c5 */ /* 0x000fcc0000000000 */
[----:B------:R-:W2:Y:S01]  /*1c6b0*/  S2R R225, SR_TID.X ;  /* 0x0000000000e17919 */ /* 0x000ea20000002100 */
[----:B0-----:R-:W-:Y:S01]  /*1c6c0*/  FMNMX.FTZ R119, R153, R118, !PT ;  /* 0x0000007699777209 */ /* 0x001fe20007810000 */
[----:B------:R-:W0:Y:S08]  /*1c6d0*/  MUFU.TANH R156, R156 ;  /* 0x0000009c009c7308 */ /* 0x000e300000002400 */
[----:B------:R-:W3:Y:S01]  /*1c6e0*/  MUFU.TANH R158, R158 ;  /* 0x0000009e009e7308 */ /* 0x000ee20000002400 */
[----:B-1----:R-:W-:-:S07]  /*1c6f0*/  FMNMX.FTZ R163, R155, R164, !PT ;  /* 0x000000a49ba37209 */ /* 0x002fce0007810000 */
[----:B------:R-:W1:Y:S01]  /*1c700*/  MUFU.TANH R157, R157 ;  /* 0x0000009d009d7308 */ /* 0x000e620000002400 */
[----:B0-----:R-:W-:-:S07]  /*1c710*/  FMNMX.FTZ R88, R156, R119, !PT ;  /* 0x000000779c587209 */ /* 0x001fce0007810000 */
[----:B------:R-:W0:Y:S01]  /*1c720*/  MUFU.TANH R159, R159 ;  /* 0x0000009f009f7308 */ /* 0x000e220000002400 */
[----:B---3--:R-:W-:Y:S01]  /*1c730*/  FMNMX.FTZ R118, R158, R163, !PT ;  /* 0x000000a39e767209 */ /* 0x008fe20007810000 */
[----:B------:R-:W-:Y:S01]  /*1c740*/  FMUL.FTZ R163, R2, R89 ;  /* 0x0000005902a37220 */ /* 0x000fe20000410000 */
[----:B--2---:R-:W-:Y:S02]  /*1c750*/  LOP3.LUT R227, R225, 0x7f, RZ, 0xc0, !PT ;  /* 0x0000007fe1e37812 */ /* 0x004fe400078ec0ff */
[----:B------:R-:W2:Y:S02]  /*1c760*/  S2R R225, SR_TID.X ;  /* 0x0000000000e17919 */ /* 0x000ea40000002100 */
[----:B------:R-:W-:Y:S01]  /*1c770*/  ISETP.NE.AND P1, PT, R227, RZ, PT ;  /* 0x000000ffe300720c */ /* 0x000fe20003f25270 */
[----:B------:R-:W3:Y:S01]  /*1c780*/  MUFU.TANH R136, R136 ;  /* 0x0000008800887308 */ /* 0x000ee20000002400 */
[----:B-1----:R-:W-:-:S07]  /*1c790*/  FMNMX.FTZ R119, R157, R88, !PT ;  /* 0x000000589d777209 */ /* 0x002fce0007810000 */
[----:B------:R-:W1:Y:S01]  /*1c7a0*/  MUFU.TANH R138, R138 ;  /* 0x0000008a008a7308 */ /* 0x000e620000002400 */
[----:B0-----:R-:W-:Y:S01]  /*1c7b0*/  FMNMX.FTZ R89, R159, R118, !PT ;  /* 0x000000769f597209 */ /* 0x001fe20007810000 */
[----:B------:R-:W-:-:S06]  /*1c7c0*/  FMUL.FTZ R118, R2, R90 ;  /* 0x0000005a02767220 */ /* 0x000fcc0000410000 */
[----:B------:R-:W0:Y:S01]  /*1c7d0*/  MUFU.TANH R137, R137 ;  /* 0x0000008900897308 */ /* 0x000e220000002400 */
[----:B---3--:R-:W-:-:S07]  /*1c7e0*/  FMNMX.FTZ R88, R136, R119, !PT ;  /* 0x0000007788587209 */ /* 0x008fce0007810000 */
[----:B------:R-:W3:Y:S01]  /*1c7f0*/  MUFU.TANH R139, R139 ;  /* 0x0000008b008b7308 */ /* 0x000ee20000002400 */
[----:B-1----:R-:W-:Y:S02]  /*1c800*/  FMNMX.FTZ R164, R138, R89, !PT ;  /* 0x000000598aa47209 */ /* 0x002fe40007810000 */
[----:B--2---:R-:W-:-:S05]  /*1c810*/  SHF.R.U32.HI R225, RZ, 0x7, R225 ;  /* 0x00000007ffe17819 */ /* 0x004fca00000116e1 */
[----:B------:R-:W1:Y:S01]  /*1c820*/  MUFU.TANH R140, R140 ;  /* 0x0000008c008c7308 */ /* 0x000e620000002400 */
[----:B0-----:R-:W-:-:S07]  /*1c830*/  FMNMX.FTZ R89, R137, R88, !PT ;  /* 0x0000005889597209 */ /* 0x001fce0007810000 */
[----:B------:R-:W0:Y:S01]  /*1c840*/  MUFU.TANH R142, R142 ;  /* 0x0000008e008e7308 */ /* 0x000e220000002400 */
[----:B---3--:R-:W-:Y:S01]  /*1c850*/  FMNMX.FTZ R119, R139, R164, !PT ;  /* 0x000000a48b777209 */ /* 0x008fe20007810000 */
[----:B------:R-:W-:-:S06]  /*1c860*/  FMUL.FTZ R164, R2, R95 ;  /* 0x0000005f02a47220 */ /* 0x000fcc0000410000 */
[----:B------:R-:W2:Y:S01]  /*1c870*/  MUFU.TANH R141, R141 ;  /* 0x0000008d008d7308 */ /* 0x000ea20000002400 */
[----:B-1----:R-:W-:-:S07]  /*1c880*/  FMNMX.FTZ R88, R140, R89, !PT ;  /* 0x000000598c587209 */ /* 0x002fce0007810000 */
[----:B------:R-:W1:Y:S01]  /*1c890*/  MUFU.TANH R143, R143 ;  /* 0x0000008f008f7308 */ /* 0x000e620000002400 */
[----:B0-----:R-:W-:Y:S01]  /*1c8a0*/  FMNMX.FTZ R90, R142, R119, !PT ;  /* 0x000000778e5a7209 */ /* 0x001fe20007810000 */
[----:B------:R-:W-:-:S06]  /*1c8b0*/  FMUL.FTZ R119, R2, R91 ;  /* 0x0000005b02777220 */ /* 0x000fcc0000410000 */
[----:B------:R-:W0:Y:S01]  /*1c8c0*/  MUFU.TANH R144, R144 ;  /* 0x0000009000907308 */ /* 0x000e220000002400 */
[----:B--2---:R-:W-:-:S07]  /*1c8d0*/  FMNMX.FTZ R89, R141, R88, !PT ;  /* 0x000000588d597209 */ /* 0x004fce0007810000 */
[----:B------:R-:W2:Y:S01]  /*1c8e0*/  MUFU.TANH R146, R146 ;  /* 0x0000009200927308 */ /* 0x000ea20000002400 */
[----:B-1----:R-:W-:-:S07]  /*1c8f0*/  FMNMX.FTZ R91, R143, R90, !PT ;  /* 0x0000005a8f5b7209 */ /* 0x002fce0007810000 */
[----:B------:R-:W1:Y:S01]  /*1c900*/  MUFU.TANH R145, R145 ;  /* 0x0000009100917308 */ /* 0x000e620000002400 */
[----:B0-----:R-:W-:-:S07]  /*1c910*/  FMNMX.FTZ R88, R144, R89, !PT ;  /* 0x0000005990587209 */ /* 0x001fce0007810000 */
        /* <DEDUP_REMOVED lines=103> */
[----:B--2---:R-:W-:-:S05]  /*1cf90*/  FMNMX.FTZ R90, R236, R89, !PT ;  /* 0x00000059ec5a7209 */ /* 0x004fca0007810000 */
[----:B------:R-:W2:Y:S02]  /*1cfa0*/  SHFL.BFLY PT, R89, R90, 0x2, 0x1f ;  /* 0x0c401f005a597f89 */ /* 0x000ea400000e0000 */
[----:B------:R-:W3:Y:S01]  /*1cfb0*/  MUFU.TANH R93, R93 ;  /* 0x0000005d005d7308 */ /* 0x000ee20000002400 */
[----:B-1----:R-:W-:-:S04]  /*1cfc0*/  FMNMX.FTZ R91, R232, R91, !PT ;  /* 0x0000005be85b7209 */ /* 0x002fc80007810000 */
[----:B0-----:R-:W-:-:S04]  /*1cfd0*/  FMNMX.FTZ R88, R102, R91, !PT ;  /* 0x0000005b66587209 */ /* 0x001fc80007810000 */
[----:B---3--:R-:W-:Y:S02]  /*1cfe0*/  FMNMX.FTZ R91, R93, R88, !PT ;  /* 0x000000585d5b7209 */ /* 0x008fe40007810000 */
[----:B------:R-:W-:Y:S02]  /*1cff0*/  IADD3 R88, R18, 0x400, RZ ;  /* 0x0000040012587810 */ /* 0x000fe40007ffe0ff */
[----:B--2---:R-:W-:Y:S01]  /*1d000*/  FMNMX.FTZ R95, R90, R89, !PT ;  /* 0x000000595a5f7209 */ /* 0x004fe20007810000 */
[----:B------:R-:W-:Y:S01]  /*1d010*/  IMAD.MOV.U32 R89, RZ, RZ, -0x3ffffff0 ;  /* 0xc0000010ff597424 */ /* 0x000fe200078e00ff */
[----:B------:R-:W-:Y:S01]  /*1d020*/  SHF.R.U32.HI R88, RZ, 0x4, R88 ;  /* 0x00000004ff587819 */ /* 0x000fe20000011658 */
[----:B------:R-:W0:Y:S03]  /*1d030*/  SHFL.BFLY PT, R94, R91, 0x2, 0x1f ;  /* 0x0c401f005b5e7f89 */ /* 0x000e2600000e0000 */
[----:B------:R-:W-:-:S02]  /*1d040*/  LOP3.LUT R88, R88, 0x3fff, RZ, 0xc0, !PT ;  /* 0x00003fff58587812 */ /* 0x000fc400078ec0ff */
[----:B------:R-:W-:Y:S01]  /*1d050*/  R2UR UR7, R89 ;  /* 0x00000000590772ca */ /* 0x000fe200000e0000 */
[----:B------:R-:W-:Y:S01]  /*1d060*/  IMAD.U32 R89, RZ, RZ, UR56 ;  /* 0x00000038ff597e24 */ /* 0x000fe2000f8e00ff */
[----:B------:R-:W-:-:S05]  /*1d070*/  LOP3.LUT R88, R88, 0x10000, RZ, 0xfc, !PT ;  /* 0x0001000058587812 */ /* 0x000fca00078efcff */
[----:B------:R-:W-:-:S05]  /*1d080*/  IMAD R88, R9, 0x500, R88 ;  /* 0x0000050009587824 */ /* 0x000fca00078e0258 */
[C---:B------:R-:W-:Y:S02]  /*1d090*/  R2UR UR6, R88.reuse ;  /* 0x00000000580672ca */ /* 0x040fe400000e0000 */
[----:B------:R-:W-:Y:S02]  /*1d0a0*/  IADD3 R90, R88, 0x100, RZ ;  /* 0x00000100585a7810 */ /* 0x000fe40007ffe0ff */
[----:B0-----:R-:W-:Y:S01]  /*1d0b0*/  FMNMX.FTZ R97, R91, R94, !PT ;  /* 0x0000005e5b617209 */ /* 0x001fe20007810000 */
[----:B------:R-:W-:Y:S01]  /*1d0c0*/  IMAD.MOV.U32 R91, RZ, RZ, -0x3ffffff0 ;  /* 0xc0000010ff5b7424 */ /* 0x000fe200078e00ff */
[----:B------:R-:W0:Y:S07]  /*1d0d0*/  SHFL.BFLY PT, R94, R95, 0x1, 0x1f ;  /* 0x0c201f005f5e7f89 */ /* 0x000e2e00000e0000 */
[----:B------:R-:W-:Y:S01]  /*1d0e0*/  QGMMA.64x128x32.F32.E4M3.E4M3 R24, R176, gdesc[UR4], R24, gsb0 ;  /* 0x01e00004b0187df3 */ /* 0x000fe20008000818 */
[----:B------:R-:W-:Y:S01]  /*1d0f0*/  R2UR UR6, R90 ;  /* 0x000000005a0672ca */ /* 0x000fe200000e0000 */
[----:B------:R-:W1:Y:S01]  /*1d100*/  SHFL.BFLY PT, R98, R97, 0x1, 0x1f ;  /* 0x0c201f0061627f89 */ /* 0x000e6200000e0000 */
[----:B------:R-:W-:-:S02]  /*1d110*/  R2UR UR7, R91 ;  /* 0x000000005b0772ca */ /* 0x000fc400000e0000 */
[----:B0-----:R-:W-:-:S05]  /*1d120*/  FMNMX.FTZ R94, R95, R94, !PT ;  /* 0x0000005e5f5e7209 */ /* 0x001fca0007810000 */
[----:B------:R-:W-:Y:S01]  /*1d130*/  FFMA.FTZ R90, R94, R89, -8 ;  /* 0xc10000005e5a7423 */ /* 0x000fe20000010059 */
[----:B-1----:R-:W-:-:S03]  /*1d140*/  FMNMX.FTZ R98, R97, R98, !PT ;  /* 0x0000006261627209 */ /* 0x002fc60007810000 */
[-CC-:B------:R-:W-:Y:S01]  /*1d150*/  FFMA.FTZ R95, R8, R89.reuse, -R90.reuse ;  /* 0x00000059085f7223 */ /* 0x180fe2000001085a */
[----:B------:R-:W-:-:S01]  /*1d160*/  FFMA.FTZ R8, R11, R89, -R90 ;  /* 0x000000590b087223 */ /* 0x000fc2000001085a */
[----:B------:R-:W-:Y:S01]  /*1d170*/  FADD.FTZ R6, -R98, R6 ;  /* 0x0000000662067221 */ /* 0x000fe20000010100 */
[----:B------:R-:W-:-:S01]  /*1d180*/  FFMA.FTZ R11, R14, R89, -R90 ;  /* 0x000000590e0b7223 */ /* 0x000fc2000001085a */
[-CC-:B------:R-:W-:Y:S01]  /*1d190*/  FFMA.FTZ R14, R15, R89.reuse, -R90.reuse ;  /* 0x000000590f0e7223 */ /* 0x180fe2000001085a */
[----:B------:R-:W-:-:S01]  /*1d1a0*/  FFMA.FTZ R15, R152, R89, -R90 ;  /* 0x00000059980f7223 */ /* 0x000fc2000001085a */
[-C--:B------:R-:W-:Y:S01]  /*1d1b0*/  FMUL.FTZ R6, R6, R89.reuse ;  /* 0x0000005906067220 */ /* 0x080fe20000410000 */
        /* <DEDUP_REMOVED lines=17> */
[----:B0-----:R-:W-:-:S02]  /*1d2d0*/  VIADD R6, R88, 0x200 ;  /* 0x0000020058067836 */ /* 0x001fc40000000000 */
        /* <DEDUP_REMOVED lines=11> */
[----:B------:R-:W-:-:S03]  /*1d390*/  FFMA.FTZ R145, R236, R89, -R90 ;  /* 0x00000059ec917223 */ /* 0x000fc6000001085a */
[----:B------:R-:W-:Y:S08]  /*1d3a0*/  MUFU.EX2 R14, R14 ;  /* 0x0000000e000e7308 */ /* 0x000ff00000000800 */
        /* <DEDUP_REMOVED lines=8> */
[----:B------:R-:W-:Y:S01]  /*1d430*/  MUFU.EX2 R103, R103 ;  /* 0x0000006700677308 */ /* 0x000fe20000000800 */
[----:B------:R-:W-:-:S02]  /*1d440*/  WARPGROUP.DEPBAR.LE gsb0, 0x0 ;  /* 0x00008000000079c5 */ /* 0x000fc40000010000 */
[----:B------:R-:W-:Y:S01]  /*1d450*/  WARPGROUP.ARRIVE ;  /* 0x00000000000079c5 */ /* 0x000fe20000000000 */
[----:B------:R-:W-:-:S01]  /*1d460*/  FADD.FTZ R176, -R94, R7 ;  /* 0x000000075eb07221 */ /* 0x000fc20000010100 */
[----:B------:R-:W-:Y:S01]  /*1d470*/  MOV R7, 0xc0000010 ;  /* 0xc000001000077802 */ /* 0x000fe20000000f00 */
[----:B------:R-:W-:-:S01]  /*1d480*/  FFMA.FTZ R178, R125, R89, -R90 ;  /* 0x000000597db27223 */ /* 0x000fc2000001085a */
[-CC-:B------:R-:W-:Y:S01]  /*1d490*/  FFMA.FTZ R125, R131, R89.reuse, -R90.reuse ;  /* 0x00000059837d7223 */ /* 0x180fe2000001085a */
[-C--:B------:R-:W-:Y:S01]  /*1d4a0*/  FMUL.FTZ R176, R176, R89.reuse ;  /* 0x00000059b0b07220 */ /* 0x080fe20000410000 */
[----:B------:R-:W-:Y:S01]  /*1d4b0*/  QGMMA.64x128x32.F32.E4M3.E4M3 R24, R180, gdesc[UR4], R24, gsb0 ;  /* 0x01e00004b4187df3 */ /* 0x000fe20008000818 */
[----:B------:R-:W-:Y:S01]  /*1d4c0*/  R2UR UR6, R6 ;  /* 0x00000000060672ca */ /* 0x000fe200000e0000 */
[----:B------:R-:W-:Y:S01]  /*1d4d0*/  VIADD R6, R88, 0x300 ;  /* 0x0000030058067836 */ /* 0x000fe20000000000 */
[----:B------:R-:W-:Y:S01]  /*1d4e0*/  R2UR UR7, R7 ;  /* 0x00000000070772ca */ /* 0x000fe200000e0000 */
[----:B------:R-:W-:Y:S01]  /*1d4f0*/  IMAD.MOV.U32 R7, RZ, RZ, -0x3ffffff0 ;  /* 0xc0000010ff077424 */ /* 0x000fe200078e00ff */
[----:B------:R-:W0:Y:S01]  /*1d500*/  MUFU.EX2 R176, R176 ;  /* 0x000000b000b07308 */ /* 0x000e220000000800 */
[----:B------:R-:W-:-:S01]  /*1d510*/  FFMA.FTZ R131, R162, R89, -R90 ;  /* 0x00000059a2837223 */ /* 0x000fc2000001085a */
[----:B------:R-:W-:-:S06]  /*1d520*/  FFMA.FTZ R162, R163, R89, -R90 ;  /* 0x00000059a3a27223 */ /* 0x000fcc000001085a */
[----:B------:R-:W-:Y:S08]  /*1d530*/  MUFU.EX2 R144, R144 ;  /* 0x0000009000907308 */ /* 0x000ff00000000800 */
[----:B------:R-:W-:Y:S01]  /*1d540*/  MUFU.EX2 R137, R137 ;  /* 0x0000008900897308 */ /* 0x000fe20000000800 */
[----:B0-----:R-:W-:-:S07]  /*1d550*/  FFMA.FTZ R3, R176, R3, R95 ;  /* 0x00000003b0037223 */ /* 0x001fce000001005f */
        /* <DEDUP_REMOVED lines=20> */
[-C--:B------:R-:W-:Y:S01]  /*1d6a0*/  FFMA.FTZ R151, R98, R89.reuse, -8 ;  /* 0xc100000062977423 */ /* 0x080fe20000010059 */
[----:B------:R-:W-:-:S01]  /*1d6b0*/  FFMA.FTZ R133, R166, R89, -R90 ;  /* 0x00000059a6857223 */ /* 0x000fc2000001085a */
[----:B------:R-:W-:Y:S01]  /*1d6c0*/  QGMMA.64x128x32.F32.E4M3.E4M3 R24, R184, gdesc[UR4], R24, gsb0 ;  /* 0x01e00004b8187df3 */ /* 0x000fe20008000818 */
[----:B------:R-:W-:Y:S01]  /*1d6d0*/  R2UR UR6, R6 ;  /* 0x00000000060672ca */ /* 0x000fe200000e0000 */
[----:B------:R-:W-:Y:S01]  /*1d6e0*/  FADD.FTZ R6, R8, R3 ;  /* 0x0000000308067221 */ /* 0x000fe20000010000 */
[----:B------:R-:W-:Y:S01]  /*1d6f0*/  R2UR UR7, R7 ;  /* 0x00000000070772ca */ /* 0x000fe200000e0000 */
[-CC-:B------:R-:W-:Y:S01]  /*1d700*/  FFMA.FTZ R166, R226, R89.reuse, -R90.reuse ;  /* 0x00000059e2a67223 */ /* 0x180fe2000001085a */
[----:B------:R-:W-:-:S01]  /*1d710*/  FFMA.FTZ R226, R230, R89, -R90 ;  /* 0x00000059e6e27223 */ /* 0x000fc2000001085a */
[----:B------:R-:W-:Y:S01]  /*1d720*/  FFMA.FTZ R90, R13, R89, -R151 ;  /* 0x000000590d5a7223 */ /* 0x000fe20000010897 */
[----:B------:R-:W-:-:S01]  /*1d730*/  FADD.FTZ R7, R11, R6 ;  /* 0x000000060b077221 */ /* 0x000fc20000010000 */
[-CC-:B------:R-:W-:Y:S01]  /*1d740*/  FFMA.FTZ R13, R12, R89.reuse, -R151.reuse ;  /* 0x000000590c0d7223 */ /* 0x180fe20000010897 */
[----:B------:R-:W-:-:S01]  /*1d750*/  FFMA.FTZ R12, R20, R89, -R151 ;  /* 0x00000059140c7223 */ /* 0x000fc20000010897 */
[----:B------:R-:W-:Y:S01]  /*1d760*/  FFMA.FTZ R21, R21, R89, -R151 ;  /* 0x0000005915157223 */ /* 0x000fe20000010897 */
[----:B------:R-:W-:-:S01]  /*1d770*/  FADD.FTZ R6, R14, R7 ;  /* 0x000000070e067221 */ /* 0x000fc20000010000 */
[----:B------:R-:W0:Y:S01]  /*1d780*/  MUFU.EX2 R90, R90 ;  /* 0x0000005a005a7308 */ /* 0x000e220000000800 */
[----:B------:R-:W-:-:S01]  /*1d790*/  FFMA.FTZ R20, R154, R89, -R151 ;  /* 0x000000599a147223 */ /* 0x000fc20000010897 */
[----:B------:R-:W-:Y:S01]  /*1d7a0*/  FFMA.FTZ R153, R155, R89, -R151 ;  /* 0x000000599b997223 */ /* 0x000fe20000010897 */
[----:B------:R-:W-:-:S01]  /*1d7b0*/  FADD.FTZ R7, R15, R6 ;  /* 0x000000060f077221 */ /* 0x000fc20000010000 */
[-CC-:B------:R-:W-:Y:S01]  /*1d7c0*/  FFMA.FTZ R154, R158, R89.reuse, -R151.reuse ;  /* 0x000000599e9a7223 */ /* 0x180fe20000010897 */
[----:B------:R-:W-:-:S01]  /*1d7d0*/  FFMA.FTZ R155, R159, R89, -R151 ;  /* 0x000000599f9b7223 */ /* 0x000fc20000010897 */
[----:B------:R-:W-:Y:S01]  /*1d7e0*/  FFMA.FTZ R138, R138, R89, -R151 ;  /* 0x000000598a8a7223 */ /* 0x000fe20000010897 */
[----:B------:R-:W-:-:S01]  /*1d7f0*/  FADD.FTZ R6, R152, R7 ;  /* 0x0000000798067221 */ /* 0x000fc20000010000 */
[----:B------:R-:W1:Y:S01]  /*1d800*/  MUFU.EX2 R13, R13 ;  /* 0x0000000d000d7308 */ /* 0x000e620000000800 */
[----:B------:R-:W-:-:S01]  /*1d810*/  FFMA.FTZ R139, R139, R89, -R151 ;  /* 0x000000598b8b7223 */ /* 0x000fc20000010897 */
[----:B------:R-:W-:Y:S01]  /*1d820*/  FFMA.FTZ R142, R142, R89, -R151 ;  /* 0x000000598e8e7223 */ /* 0x000fe20000010897 */
[----:B------:R-:W-:-:S01]  /*1d830*/  FADD.FTZ R7, R97, R6 ;  /* 0x0000000661077221 */ /* 0x000fc20000010000 */
[-CC-:B------:R-:W-:Y:S01]  /*1d840*/  FFMA.FTZ R143, R143, R89.reuse, -R151.reuse ;  /* 0x000000598f8f7223 */ /* 0x180fe20000010897 */
[----:B------:R-:W-:-:S01]  /*1d850*/  FFMA.FTZ R146, R146, R89, -R151 ;  /* 0x0000005992927223 */ /* 0x000fc20000010897 */
[----:B------:R-:W-:Y:S01]  /*1d860*/  FFMA.FTZ R147, R147, R89, -R151 ;  /* 0x0000005993937223 */ /* 0x000fe20000010897 */
[----:B------:R-:W-:-:S01]  /*1d870*/  FADD.FTZ R6, R156, R7 ;  /* 0x000000079c067221 */ /* 0x000fc20000010000 */
[----:B------:R-:W2:Y:S01]  /*1d880*/  MUFU.EX2 R12, R12 ;  /* 0x0000000c000c7308 */ /* 0x000ea20000000800 */
[----:B0-----:R-:W-:-:S01]  /*1d890*/  FFMA.FTZ R4, R91, R4, R90 ;  /* 0x000000045b047223 */ /* 0x001fc2000001005a */
[----:B------:R-:W-:Y:S01]  /*1d8a0*/  FFMA.FTZ R148, R148, R89, -R151 ;  /* 0x0000005994947223 */ /* 0x000fe20000010897 */
[----:B------:R-:W-:-:S01]  /*1d8b0*/  FADD.FTZ R7, R99, R6 ;  /* 0x0000000663077221 */ /* 0x000fc20000010000 */
[-CC-:B------:R-:W-:Y:S01]  /*1d8c0*/  FFMA.FTZ R149, R149, R89.reuse, -R151.reuse ;  /* 0x0000005995957223 */ /* 0x180fe20000010897 */
[----:B------:R-:W-:-:S01]  /*1d8d0*/  FFMA.FTZ R120, R120, R89, -R151 ;  /* 0x0000005978787223 */ /* 0x000fc20000010897 */
[----:B------:R-:W-:Y:S01]  /*1d8e0*/  FFMA.FTZ R157, R122, R89, -R151 ;  /* 0x000000597a9d7223 */ /* 0x000fe20000010897 */
[----:B------:R-:W-:-:S01]  /*1d8f0*/  FADD.FTZ R6, R136, R7 ;  /* 0x0000000788067221 */ /* 0x000fc20000010000 */
[----:B------:R-:W0:Y:S01]  /*1d900*/  MUFU.EX2 R21, R21 ;  /* 0x0000001500157308 */ /* 0x000e220000000800 */
[----:B-1----:R-:W-:-:S01]  /*1d910*/  FADD.FTZ R3, R13, R4 ;  /* 0x000000040d037221 */ /* 0x002fc20000010000 */
[----:B------:R-:W-:Y:S01]  /*1d920*/  FFMA.FTZ R122, R124, R89, -R151 ;  /* 0x000000597c7a7223 */ /* 0x000fe20000010897 */
[----:B------:R-:W-:-:S01]  /*1d930*/  FADD.FTZ R7, R101, R6 ;  /* 0x0000000665077221 */ /* 0x000fc20000010000 */
[----:B------:R-:W-:Y:S01]  /*1d940*/  IADD3 R6, R88, 0x400, RZ ;  /* 0x0000040058067810 */ /* 0x000fe20007ffe0ff */
[----:B------:R-:W-:-:S01]  /*1d950*/  FFMA.FTZ R159, R126, R89, -R151 ;  /* 0x000000597e9f7223 */ /* 0x000fc20000010897 */
[----:B------:R-:W-:Y:S01]  /*1d960*/  FFMA.FTZ R124, R128, R89, -R151 ;  /* 0x00000059807c7223 */ /* 0x000fe20000010897 */
[----:B------:R-:W-:-:S01]  /*1d970*/  FADD.FTZ R88, R140, R7 ;  /* 0x000000078c587221 */ /* 0x000fc20000010000 */
[----:B------:R-:W1:Y:S01]  /*1d980*/  MUFU.EX2 R20, R20 ;  /* 0x0000001400147308 */ /* 0x000e620000000800 */
[----:B--2---:R-:W-:-:S01]  /*1d990*/  FADD.FTZ R4, R12, R3 ;  /* 0x000000030c047221 */ /* 0x004fc20000010000 */
[----:B------:R-:W-:-:S02]  /*1d9a0*/  IMAD.MOV.U32 R7, RZ, RZ, -0x3ffffff0 ;  /* 0xc0000010ff077424 */ /* 0x000fc400078e00ff */
[----:B------:R-:W-:-:S01]  /*1d9b0*/  FADD.FTZ R167, R103, R88 ;  /* 0x0000005867a77221 */ /* 0x000fc20000010000 */
[-CC-:B------:R-:W-:Y:S01]  /*1d9c0*/  FFMA.FTZ R161, R130, R89.reuse, -R151.reuse ;  /* 0x0000005982a17223 */ /* 0x180fe20000010897 */
[----:B------:R-:W-:-:S01]  /*1d9d0*/  FFMA.FTZ R126, R132, R89, -R151 ;  /* 0x00000059847e7223 */ /* 0x000fc20000010897 */
[----:B------:R-:W-:Y:S01]  /*1d9e0*/  FFMA.FTZ R165, R110, R89, -R151 ;  /* 0x000000596ea57223 */ /* 0x000fe20000010897 */
[----:B------:R-:W-:-:S01]  /*1d9f0*/  FADD.FTZ R88, R144, R167 ;  /* 0x000000a790587221 */ /* 0x000fc20000010000 */
[----:B------:R-:W2:Y:S01]  /*1da00*/  MUFU.EX2 R153, R153 ;  /* 0x0000009900997308 */ /* 0x000ea20000000800 */
[----:B0-----:R-:W-:-:S01]  /*1da10*/  FADD.FTZ R3, R21, R4 ;  /* 0x0000000415037221 */ /* 0x001fc20000010000 */
        /* <DEDUP_REMOVED lines=10> */
[-CC-:B------:R-:W-:Y:S01]  /*1dac0*/  FFMA.FTZ R88, R116, R89.reuse, -R151.reuse ;  /* 0x0000005974587223 */ /* 0x180fe20000010897 */
[----:B------:R-:W-:-:S01]  /*1dad0*/  FFMA.FTZ R117, R117, R89, -R151 ;  /* 0x0000005975757223 */ /* 0x000fc20000010897 */
[----:B------:R-:W-:Y:S01]  /*1dae0*/  FFMA.FTZ R119, R119, R89, -R151 ;  /* 0x0000005977777223 */ /* 0x000fe20000010897 */
[----:B------:R-:W-:-:S01]  /*1daf0*/  FADD.FTZ R110, R150, R167 ;  /* 0x000000a7966e7221 */ /* 0x000fc20000010000 */
[----:B------:R-:W1:Y:S01]  /*1db00*/  MUFU.EX2 R155, R155 ;  /* 0x0000009b009b7308 */ /* 0x000e620000000800 */
[----:B--2---:R-:W-:-:S01]  /*1db10*/  FADD.FTZ R3, R153, R4 ;  /* 0x0000000499037221 */ /* 0x004fc20000010000 */
[----:B------:R-:W-:Y:S01]  /*1db20*/  FFMA.FTZ R92, R92, R89, -R151 ;  /* 0x000000595c5c7223 */ /* 0x000fe20000010897 */
        /* <DEDUP_REMOVED lines=9> */
[----:B------:R-:W-:-:S04]  /*1dbc0*/  FFMA.FTZ R110, R118, R89, -R151 ;  /* 0x00000059766e7223 */ /* 0x000fc80000010897 */
        /* <DEDUP_REMOVED lines=15> */
[----:B--2---:R-:W-:-:S01]  /*1dcc0*/  FADD.FTZ R4, R148, R3 ;  /* 0x0000000394047221 */ /* 0x004fc20000010000 */
[----:B------:R-:W-:Y:S02]  /*1dcd0*/  WARPGROUP.DEPBAR.LE gsb0, 0x0 ;  /* 0x00008000000079c5 */ /* 0x000fe40000010000 */
[----:B------:R-:W-:-:S04]  /*1dce0*/  WARPGROUP.ARRIVE ;  /* 0x00000000000079c5 */ /* 0x000fc80000000000 */
[----:B------:R-:W2:Y:S01]  /*1dcf0*/  MUFU.EX2 R157, R157 ;  /* 0x0000009d009d7308 */ /* 0x000ea20000000800 */
[----:B0-----:R-:W-:-:S01]  /*1dd00*/  FADD.FTZ R3, R149, R4 ;  /* 0x0000000495037221 */ /* 0x001fc20000010000 */
[----:B------:R-:W-:Y:S01]  /*1dd10*/  QGMMA.64x128x32.F32.E4M3.E4M3 R24, R188, gdesc[UR4], R24, gsb0 ;  /* 0x01e00004bc187df3 */ /* 0x000fe20008000818 */
[----:B------:R-:W-:Y:S02]  /*1dd20*/  R2UR UR6, R6 ;  /* 0x00000000060672ca */ /* 0x000fe400000e0000 */
[----:B------:R-:W-:Y:S01]  /*1dd30*/  R2UR UR7, R7 ;  /* 0x00000000070772ca */ /* 0x000fe200000e0000 */
[----:B------:R-:W-:-:S02]  /*1dd40*/  FFMA.FTZ R7, R114, R89, -R151 ;  /* 0x0000005972077223 */ /* 0x000fc40000010897 */
[----:B------:R-:W0:Y:S01]  /*1dd50*/  MUFU.EX2 R122, R122 ;  /* 0x0000007a007a7308 */ /* 0x000e220000000800 */
[----:B-1----:R-:W-:-:S07]  /*1dd60*/  FADD.FTZ R4, R120, R3 ;  /* 0x0000000378047221 */ /* 0x002fce0000010000 */
[----:B------:R-:W1:Y:S01]  /*1dd70*/  MUFU.EX2 R159, R159 ;  /* 0x0000009f009f7308 */ /* 0x000e620000000800 */
[----:B--2---:R-:W-:-:S07]  /*1dd80*/  FADD.FTZ R3, R157, R4 ;  /* 0x000000049d037221 */ /* 0x004fce0000010000 */
[----:B------:R-:W2:Y:S01]  /*1dd90*/  MUFU.EX2 R124, R124 ;  /* 0x0000007c007c7308 */ /* 0x000ea20000000800 */
[----:B0-----:R-:W-:-:S07]  /*1dda0*/  FADD.FTZ R4, R122, R3 ;  /* 0x000000037a047221 */ /* 0x001fce0000010000 */
[----:B------:R-:W-:Y:S01]  /*1ddb0*/  MUFU.EX2 R180, R180 ;  /* 0x000000b400b47308 */ /* 0x000fe20000000800 */
[----:B-1----:R-:W-:-:S07]  /*1ddc0*/  FADD.FTZ R3, R159, R4 ;  /* 0x000000049f037221 */ /* 0x002fce0000010000 */
[----:B------:R-:W0:Y:S01]  /*1ddd0*/  MUFU.EX2 R161, R161 ;  /* 0x000000a100a17308 */ /* 0x000e220000000800 */
[----:B--2---:R-:W-:-:S07]  /*1dde0*/  FADD.FTZ R4, R124, R3 ;  /* 0x000000037c047221 */ /* 0x004fce0000010000 */
[----:B------:R-:W1:Y:S08]  /*1ddf0*/  MUFU.EX2 R126, R126 ;  /* 0x0000007e007e7308 */ /* 0x000e700000000800 */
[----:B------:R-:W-:Y:S01]  /*1de00*/  MUFU.EX2 R182, R182 ;  /* 0x000000b600b67308 */ /* 0x000fe20000000800 */
[----:B0-----:R-:W-:-:S07]  /*1de10*/  FADD.FTZ R3, R161, R4 ;  /* 0x00000004a1037221 */ /* 0x001fce0000010000 */
[----:B------:R-:W0:Y:S01]  /*1de20*/  MUFU.EX2 R163, R163 ;  /* 0x000000a300a37308 */ /* 0x000e220000000800 */
[----:B-1----:R-:W-:-:S07]  /*1de30*/  FADD.FTZ R4, R126, R3 ;  /* 0x000000037e047221 */ /* 0x002fce0000010000 */
[----:B------:R-:W1:Y:S08]  /*1de40*/  MUFU.EX2 R105, R105 ;  /* 0x0000006900697308 */ /* 0x000e700000000800 */
[----:B------:R2:W-:Y:S01]  /*1de50*/  MUFU.EX2 R6, R112 ;  /* 0x0000007000067308 */ /* 0x0005e20000000800 */
[----:B0-----:R-:W-:-:S07]  /*1de60*/  FADD.FTZ R4, R163, R4 ;  /* 0x00000004a3047221 */ /* 0x001fce0000010000 */
[----:B------:R-:W0:Y:S01]  /*1de70*/  MUFU.EX2 R106, R106 ;  /* 0x0000006a006a7308 */ /* 0x000e220000000800 */
[----:B--2---:R-:W-:-:S01]  /*1de80*/  FADD.FTZ R112, R180, R167 ;  /* 0x000000a7b4707221 */ /* 0x004fc20000010000 */
[----:B-1----:R-:W-:-:S03]  /*1de90*/  FADD.FTZ R3, R105, R4 ;  /* 0x0000000469037221 */ /* 0x002fc60000010000 */
[----:B------:R-:W-:-:S03]  /*1dea0*/  FADD.FTZ R167, R125, R112 ;  /* 0x000000707da77221 */ /* 0x000fc60000010000 */
[----:B------:R-:W1:Y:S01]  /*1deb0*/  MUFU.EX2 R108, R108 ;  /* 0x0000006c006c7308 */ /* 0x000e620000000800 */
[----:B------:R-:W-:-:S04]  /*1dec0*/  FADD.FTZ R167, R182, R167 ;  /* 0x000000a7b6a77221 */ /* 0x000fc80000010000 */
[----:B------:R-:W-:Y:S01]  /*1ded0*/  FADD.FTZ R112, R104, R167 ;  /* 0x000000a768707221 */ /* 0x000fe20000010000 */
[----:B------:R-:W-:-:S02]  /*1dee0*/  FFMA.FTZ R167, R164, R89, -R151 ;  /* 0x00000059a4a77223 */ /* 0x000fc40000010897 */
[----:B------:R-:W2:Y:S01]  /*1def0*/  MUFU.EX2 R165, R165 ;  /* 0x000000a500a57308 */ /* 0x000ea20000000800 */
[----:B------:R-:W-:-:S01]  /*1df00*/  FADD.FTZ R112, R127, R112 ;  /* 0x000000707f707221 */ /* 0x000fc20000010000 */
[----:B0-----:R-:W-:-:S03]  /*1df10*/  FADD.FTZ R3, R106, R3 ;  /* 0x000000036a037221 */ /* 0x001fc60000010000 */
[----:B------:R-:W-:-:S03]  /*1df20*/  FADD.FTZ R112, R107, R112 ;  /* 0x000000706b707221 */ /* 0x000fc60000010000 */
[----:B------:R-:W0:Y:S01]  /*1df30*/  MUFU.EX2 R7, R7 ;  /* 0x0000000700077308 */ /* 0x000e220000000800 */
[----:B-1----:R-:W-:-:S01]  /*1df40*/  FADD.FTZ R4, R108, R3 ;  /* 0x000000036c047221 */ /* 0x002fc20000010000 */
[----:B------:R-:W-:-:S04]  /*1df50*/  FADD.FTZ R112, R109, R112 ;  /* 0x000000706d707221 */ /* 0x000fc80000010000 */
[----:B------:R-:W-:Y:S02]  /*1df60*/  FADD.FTZ R112, R111, R112 ;  /* 0x000000706f707221 */ /* 0x000fe40000010000 */
[----:B------:R-:W1:Y:S01]  /*1df70*/  MUFU.EX2 R88, R88 ;  /* 0x0000005800587308 */ /* 0x000e620000000800 */
[----:B--2---:R-:W-:-:S01]  /*1df80*/  FADD.FTZ R3, R165, R4 ;  /* 0x00000004a5037221 */ /* 0x004fc20000010000 */
[----:B------:R-:W-:-:S03]  /*1df90*/  FADD.FTZ R112, R113, R112 ;  /* 0x0000007071707221 */ /* 0x000fc60000010000 */
[----:B------:R-:W-:Y:S01]  /*1dfa0*/  FADD.FTZ R4, R6, R3 ;  /* 0x0000000306047221 */ /* 0x000fe20000010000 */
[----:B------:R-:W-:-:S01]  /*1dfb0*/  FADD.FTZ R112, R115, R112 ;  /* 0x0000007073707221 */ /* 0x000fc20000010000 */
[----:B------:R-:W-:Y:S01]  /*1dfc0*/  IADD3 R3, -R225, 0xb, RZ ;  /* 0x0000000be1037810 */ /* 0x000fe20007ffe1ff */
        /* <DEDUP_REMOVED lines=8> */
[----:B------:R-:W-:Y:S01]  /*1e050*/  QGMMA.64x128x32.F32.E4M3.E4M3 R24, R192, gdesc[UR4], R24, gsb0 ;  /* 0x01e00004c0187df3 */ /* 0x000fe20008000818 */
[----:B0-----:R-:W-:-:S01]  /*1e060*/  FADD.FTZ R179, R117, R4 ;  /* 0x0000000475b37221 */ /* 0x001fc20000010000 */
[----:B------:R-:W-:-:S04]  /*1e070*/  @!P1 IMAD R4, R10, 0x8, R18 ;  /* 0x000000080a049824 */ /* 0x000fc800078e0212 */
[----:B------:R-:W0:Y:S01]  /*1e080*/  MUFU.EX2 R162, R162 ;  /* 0x000000a200a27308 */ /* 0x000e220000000800 */
[----:B------:R-:W-:-:S01]  /*1e090*/  FADD.FTZ R181, R131, R112 ;  /* 0x0000007083b57221 */ /* 0x000fc20000010000 */
[----:B------:R-:W-:-:S06]  /*1e0a0*/  @!P1 IADD3 R4, R4, 0x29840, RZ ;  /* 0x0002984004049810 */ /* 0x000fcc0007ffe0ff */
[----:B------:R-:W-:Y:S01]  /*1e0b0*/  MUFU.EX2 R119, R119 ;  /* 0x0000007700777308 */ /* 0x000fe20000000800 */
[----:B-1----:R-:W-:-:S01]  /*1e0c0*/  FADD.FTZ R112, R110, R179 ;  /* 0x000000b36e707221 */ /* 0x002fc20000010000 */
[----:B------:R-:W-:-:S06]  /*1e0d0*/  @!P1 PRMT R4, RZ, 0x654, R4 ;  /* 0x00000654ff049816 */ /* 0x000fcc0000000004 */
[----:B------:R-:W1:Y:S01]  /*1e0e0*/  MUFU.EX2 R133, R133 ;  /* 0x0000008500857308 */ /* 0x000e620000000800 */
[----:B0-----:R-:W-:-:S07]  /*1e0f0*/  FADD.FTZ R114, R162, R181 ;  /* 0x000000b5a2727221 */ /* 0x001fce0000010000 */
[----:B------:R-:W0:Y:S08]  /*1e100*/  MUFU.EX2 R92, R92 ;  /* 0x0000005c005c7308 */ /* 0x000e300000000800 */
[----:B------:R-:W2:Y:S01]  /*1e110*/  MUFU.EX2 R166, R166 ;  /* 0x000000a600a67308 */ /* 0x000ea20000000800 */
[----:B-1----:R-:W-:-:S07]  /*1e120*/  FADD.FTZ R151, R133, R114 ;  /* 0x0000007285977221 */ /* 0x002fce0000010000 */
[----:B------:R-:W1:Y:S08]  /*1e130*/  MUFU.EX2 R167, R167 ;  /* 0x000000a700a77308 */ /* 0x000e700000000800 */
[----:B------:R-:W3:Y:S08]  /*1e140*/  MUFU.EX2 R135, R135 ;  /* 0x0000008700877308 */ /* 0x000ef00000000800 */
[----:B------:R-:W4:Y:S08]  /*1e150*/  MUFU.EX2 R96, R96 ;  /* 0x0000006000607308 */ /* 0x000f300000000800 */
[----:B------:R-:W5:Y:S08]  /*1e160*/  MUFU.EX2 R226, R226 ;  /* 0x000000e200e27308 */ /* 0x000f700000000800 */
[----:B------:R-:W5:Y:S08]  /*1e170*/  MUFU.EX2 R177, R177 ;  /* 0x000000b100b17308 */ /* 0x000f700000000800 */
[----:B------:R-:W5:Y:S08]  /*1e180*/  MUFU.EX2 R100, R100 ;  /* 0x0000006400647308 */ /* 0x000f700000000800 */
[----:B------:R-:W5:Y:S08]  /*1e190*/  MUFU.EX2 R102, R102 ;  /* 0x0000006600667308 */ /* 0x000f700000000800 */
[----:B------:R-:W5:Y:S08]  /*1e1a0*/  MUFU.EX2 R145, R145 ;  /* 0x0000009100917308 */ /* 0x000f700000000800 */
[----:B------:R-:W5:Y:S01]  /*1e1b0*/  MUFU.EX2 R93, R93 ;  /* 0x0000005d005d7308 */ /* 0x000f620000000800 */
[----:B------:R-:W-:-:S02]  /*1e1c0*/  WARPGROUP.DEPBAR.LE gsb0, 0x0 ;  /* 0x00008000000079c5 */ /* 0x000fc40000010000 */
[----:B------:R0:W-:Y:S06]  /*1e1d0*/  BAR.ARV R3, 0x100 ;  /* 0x000400030000751d */ /* 0x0001ec0000002000 */
[----:B------:R2:W-:Y:S01]  /*1e1e0*/  @!P1 SYNCS.ARRIVE.TRANS64.RED.A1T0 RZ, [R4+URZ], RZ ;  /* 0x000000ff04ff99a7 */ /* 0x0005e2000810043f */
[----:B0-----:R-:W-:-:S04]  /*1e1f0*/  FADD.FTZ R3, R119, R112 ;  /* 0x0000007077037221 */ /* 0x001fc80000010000 */
[----:B------:R-:W-:Y:S01]  /*1e200*/  FADD.FTZ R112, R92, R3 ;  /* 0x000000035c707221 */ /* 0x000fe20000010000 */
[----:B--2---:R-:W-:-:S03]  /*1e210*/  FADD.FTZ R4, R166, R151 ;  /* 0x00000097a6047221 */ /* 0x004fc60000010000 */
[----:B-1----:R-:W-:Y:S01]  /*1e220*/  FADD.FTZ R3, R167, R112 ;  /* 0x00000070a7037221 */ /* 0x002fe20000010000 */
[----:B---3--:R-:W-:-:S03]  /*1e230*/  FADD.FTZ R151, R135, R4 ;  /* 0x0000000487977221 */ /* 0x008fc60000010000 */
[----:B----4-:R-:W-:Y:S01]  /*1e240*/  FADD.FTZ R4, R96, R3 ;  /* 0x0000000360047221 */ /* 0x010fe20000010000 */
[----:B-----5:R-:W-:-:S03]  /*1e250*/  FADD.FTZ R151, R226, R151 ;  /* 0x00000097e2977221 */ /* 0x020fc60000010000 */
[----:B------:R-:W-:Y:S01]  /*1e260*/  FADD.FTZ R3, R177, R4 ;  /* 0x00000004b1037221 */ /* 0x000fe20000010000 */
[----:B------:R-:W-:-:S03]  /*1e270*/  FADD.FTZ R4, R100, R151 ;  /* 0x0000009764047221 */ /* 0x000fc60000010000 */
[----:B------:R-:W-:Y:S01]  /*1e280*/  FADD.FTZ R112, R102, R3 ;  /* 0x0000000366707221 */ /* 0x000fe20000010000 */
[----:B------:R-:W-:-:S03]  /*1e290*/  FADD.FTZ R3, R145, R4 ;  /* 0x0000000491037221 */ /* 0x000fc60000010000 */
[----:B------:R-:W-:Y:S01]  /*1e2a0*/  FADD.FTZ R4, R93, R112 ;  /* 0x000000705d047221 */ /* 0x000fe20000010000 */
[----:B------:R-:W-:Y:S06]  /*1e2b0*/  @!P0 BRA `(.L_x_581) ;  /* 0x0000000000048947 */ /* 0x000fec0003800000 */
[----:B------:R-:W-:Y:S01]  /*1e2c0*/  BPT.TRAP 0x1 ;  /* 0x000000040000795c */ /* 0x000fe20000300000 */
.L_x_581:
[----:B------:R-:W-:Y:S01]  /*1e2d0*/  F2FP.SATFINITE.E4M3.F32.PACK_AB_MERGE_C R11, R14, R11, RZ ;  /* 0x0000000b0e0b723e */ /* 0x000fe200048070ff */
[-C--:B------:R-:W-:Y:S01]  /*1e2e0*/  FMUL.FTZ R24, R24, R176.reuse ;  /* 0x000000b018187220 */ /* 0x080fe20000410000 */
[----:B------:R-:W-:Y:S01]  /*1e2f0*/  ISETP.GT.AND P1, PT, R5, RZ, PT ;  /* 0x000000ff0500720c */ /* 0x000fe20003f24270 */
[----:B------:R-:W-:Y:S01]  /*1e300*/  FMUL.FTZ R25, R25, R176 ;  /* 0x000000b019197220 */ /* 0x000fe20000410000 */
[----:B------:R-:W-:Y:S01]  /*1e310*/  F2FP.SATFINITE.E4M3.F32.PACK_AB_MERGE_C R11, R8, R95, R11 ;  /* 0x0000005f080b723e */ /* 0x000fe2000480700b */
[----:B------:R-:W-:Y:S01]  /*1e320*/  IMAD R8, R9, 0x8, R18 ;  /* 0x0000000809087824 */ /* 0x000fe200078e0212 */
[----:B------:R-:W-:Y:S01]  /*1e330*/  F2FP.SATFINITE.E4M3.F32.PACK_AB_MERGE_C R12, R21, R12, RZ ;  /* 0x0000000c150c723e */ /* 0x000fe200048070ff */
[----:B------:R-:W-:Y:S01]  /*1e340*/  IMAD.U32 R9, RZ, RZ, UR37 ;  /* 0x00000025ff097e24 */ /* 0x000fe2000f8e00ff */
[----:B------:R-:W-:Y:S01]  /*1e350*/  F2FP.SATFINITE.E4M3.F32.PACK_AB_MERGE_C R101, R140, R101, RZ ;  /* 0x000000658c65723e */ /* 0x000fe200048070ff */
[-C--:B------:R-:W-:Y:S01]  /*1e360*/  FMUL.FTZ R28, R28, R176.reuse ;  /* 0x000000b01c1c7220 */ /* 0x080fe20000410000 */
[----:B------:R-:W-:Y:S01]  /*1e370*/  IADD3 R8, R8, 0x29860, RZ ;  /* 0x0002986008087810 */ /* 0x000fe20007ffe0ff */
[-C--:B------:R-:W-:Y:S01]  /*1e380*/  FMUL.FTZ R29, R29, R176.reuse ;  /* 0x000000b01d1d7220 */ /* 0x080fe20000410000 */
[----:B------:R-:W-:Y:S01]  /*1e390*/  F2FP.SATFINITE.E4M3.F32.PACK_AB_MERGE_C R125, R182, R125, RZ ;  /* 0x0000007db67d723e */ /* 0x000fe200048070ff */
[-C--:B------:R-:W-:Y:S01]  /*1e3a0*/  FMUL.FTZ R32, R32, R176.reuse ;  /* 0x000000b020207220 */ /* 0x080fe20000410000 */
[----:B------:R-:W-:Y:S01]  /*1e3b0*/  PRMT R8, R9, 0x654, R8 ;  /* 0x0000065409087816 */ /* 0x000fe20000000008 */
[----:B------:R-:W-:Y:S01]  /*1e3c0*/  FMUL.FTZ R33, R33, R176 ;  /* 0x000000b021217220 */ /* 0x000fe20000410000 */
[----:B------:R-:W-:Y:S01]  /*1e3d0*/  F2FP.SATFINITE.E4M3.F32.PACK_AB_MERGE_C R88, R117, R88, RZ ;  /* 0x000000587558723e */ /* 0x000fe200048070ff */
[----:B------:R-:W-:Y:S01]  /*1e3e0*/  FMUL.FTZ R36, R36, R176 ;  /* 0x000000b024247220 */ /* 0x000fe20000410000 */
[----:B------:R-:W-:Y:S01]  /*1e3f0*/  F2FP.SATFINITE.E4M3.F32.PACK_AB_MERGE_C R102, R93, R102, RZ ;  /* 0x000000665d66723e */ /* 0x000fe200048070ff */
[----:B------:R0:W-:Y:S01]  /*1e400*/  SYNCS.ARRIVE.TRANS64.RED.A1T0 RZ, [R8+URZ], RZ ;  /* 0x000000ff08ff79a7 */ /* 0x0001e2000810043f */
[----:B------:R-:W-:Y:S01]  /*1e410*/  F2FP.SATFINITE.E4M3.F32.PACK_AB_MERGE_C R12, R13, R90, R12 ;  /* 0x0000005a0d0c723e */ /* 0x000fe2000480700c */
[-C--:B------:R-:W-:Y:S01]  /*1e420*/  FMUL.FTZ R37, R37, R176.reuse ;  /* 0x000000b025257220 */ /* 0x080fe20000410000 */
[----:B------:R-:W-:Y:S01]  /*1e430*/  F2FP.SATFINITE.E4M3.F32.PACK_AB_MERGE_C R101, R136, R99, R101 ;  /* 0x000000638865723e */ /* 0x000fe20004807065 */
[-C--:B------:R-:W-:Y:S01]  /*1e440*/  FMUL.FTZ R40, R40, R176.reuse ;  /* 0x000000b028287220 */ /* 0x080fe20000410000 */
        /* <DEDUP_REMOVED lines=41> */
[-C--:B------:R-:W-:Y:S01]  /*1e6e0*/  FMUL.FTZ R26, R26, R91.reuse ;  /* 0x0000005b1a1a7220 */ /* 0x080fe20000410000 */
[----:B------:R-:W-:Y:S01]  /*1e6f0*/  F2FP.SATFINITE.E4M3.F32.PACK_AB_MERGE_C R179, R153, R20, R154 ;  /* 0x0000001499b3723e */ /* 0x000fe2000480709a */
[-C--:B------:R-:W-:Y:S01]  /*1e700*/  FMUL.FTZ R27, R27, R91.reuse ;  /* 0x0000005b1b1b7220 */ /* 0x080fe20000410000 */
[----:B------:R-:W-:Y:S01]  /*1e710*/  F2FP.SATFINITE.E4M3.F32.PACK_AB_MERGE_C R181, R139, R138, R142 ;  /* 0x0000008a8bb5723e */ /* 0x000fe2000480708e */
[----:B------:R-:W-:Y:S01]  /*1e720*/  FMUL.FTZ R30, R30, R91 ;  /* 0x0000005b1e1e7220 */ /* 0x000fe20000410000 */
[----:B------:R-:W-:Y:S01]  /*1e730*/  F2FP.SATFINITE.E4M3.F32.PACK_AB_MERGE_C R182, R144, R103, R137 ;  /* 0x0000006790b6723e */ /* 0x000fe20004807089 */
[-C--:B------:R-:W-:Y:S01]  /*1e740*/  FMUL.FTZ R31, R31, R91.reuse ;  /* 0x0000005b1f1f7220 */ /* 0x080fe20000410000 */
[----:B------:R-:W-:Y:S01]  /*1e750*/  F2FP.SATFINITE.E4M3.F32.PACK_AB_MERGE_C R183, R147, R146, R148 ;  /* 0x0000009293b7723e */ /* 0x000fe20004807094 */
[----:B------:R-:W-:Y:S01]  /*1e760*/  FMUL.FTZ R34, R34, R91 ;  /* 0x0000005b22227220 */ /* 0x000fe20000410000 */
[----:B------:R-:W-:Y:S01]  /*1e770*/  F2FP.SATFINITE.E4M3.F32.PACK_AB_MERGE_C R184, R150, R141, R121 ;  /* 0x0000008d96b8723e */ /* 0x000fe20004807079 */
[-C--:B------:R-:W-:Y:S01]  /*1e780*/  FMUL.FTZ R35, R35, R91.reuse ;  /* 0x0000005b23237220 */ /* 0x080fe20000410000 */
[----:B------:R-:W-:Y:S01]  /*1e790*/  F2FP.SATFINITE.E4M3.F32.PACK_AB_MERGE_C R185, R157, R120, R122 ;  /* 0x000000789db9723e */ /* 0x000fe2000480707a */
[-C--:B------:R-:W-:Y:S01]  /*1e7a0*/  FMUL.FTZ R38, R38, R91.reuse ;  /* 0x0000005b26267220 */ /* 0x080fe20000410000 */
[----:B------:R-:W-:Y:S01]  /*1e7b0*/  F2FP.SATFINITE.E4M3.F32.PACK_AB_MERGE_C R187, R161, R124, R126 ;  /* 0x0000007ca1bb723e */ /* 0x000fe2000480707e */
[-C--:B------:R-:W-:Y:S01]  /*1e7c0*/  FMUL.FTZ R39, R39, R91.reuse ;  /* 0x0000005b27277220 */ /* 0x080fe20000410000 */
[----:B------:R-:W-:Y:S01]  /*1e7d0*/  F2FP.SATFINITE.E4M3.F32.PACK_AB_MERGE_C R188, R127, R104, R107 ;  /* 0x000000687fbc723e */ /* 0x000fe2000480706b */
[----:B------:R-:W-:Y:S01]  /*1e7e0*/  FMUL.FTZ R42, R42, R91 ;  /* 0x0000005b2a2a7220 */ /* 0x000fe20000410000 */
[----:B------:R-:W-:Y:S01]  /*1e7f0*/  F2FP.SATFINITE.E4M3.F32.PACK_AB_MERGE_C R189, R106, R105, R108 ;  /* 0x000000696abd723e */ /* 0x000fe2000480706c */
[----:B------:R-:W-:Y:S01]  /*1e800*/  FMUL.FTZ R43, R43, R91 ;  /* 0x0000005b2b2b7220 */ /* 0x000fe20000410000 */
        /* <DEDUP_REMOVED lines=26> */
[----:B------:R-:W-:Y:S01]  /*1e9b0*/  VIADD R5, R5, 0xffffffff ;  /* 0xffffffff05057836 */ /* 0x000fe20000000000 */
[----:B------:R-:W-:Y:S01]  /*1e9c0*/  MOV R7, R94 ;  /* 0x0000005e00077202 */ /* 0x000fe20000000f00 */
[----:B------:R-:W-:Y:S01]  /*1e9d0*/  IMAD.MOV.U32 R6, RZ, RZ, R98 ;  /* 0x000000ffff067224 */ /* 0x000fe200078e0062 */
[----:B------:R-:W-:Y:S01]  /*1e9e0*/  MOV R176, R11 ;  /* 0x0000000b00b07202 */ /* 0x000fe20000000f00 */
[----:B0-----:R-:W-:-:S02]  /*1e9f0*/  IMAD.MOV.U32 R8, RZ, RZ, R175 ;  /* 0x000000ffff087224 */ /* 0x001fc400078e00af */
[----:B------:R-:W-:Y:S02]  /*1ea00*/  IMAD.MOV.U32 R9, RZ, RZ, R10 ;  /* 0x000000ffff097224 */ /* 0x000fe400078e000a */
[----:B------:R-:W-:Y:S02]  /*1ea10*/  IMAD.MOV.U32 R177, RZ, RZ, R12 ;  /* 0x000000ffffb17224 */ /* 0x000fe400078e000c */
[----:B------:R-:W-:Y:S01]  /*1ea20*/  IMAD.MOV.U32 R180, RZ, RZ, R101 ;  /* 0x000000ffffb47224 */ /* 0x000fe200078e0065 */
[----:B------:R-:W-:Y:S06]  /*1ea30*/  @P1 BRA `(.L_x_582) ;  /* 0xffffffc000e41947 */ /* 0x000fec000383ffff */
[----:B------:R-:W-:-:S07]  /*1ea40*/  MOV R148, R10 ;  /* 0x0000000a00947202 */ /* 0x000fce0000000f00 */
.L_x_570:
[----:B------:R-:W-:Y:S05]  /*1ea50*/  WARPSYNC.ALL ;  /* 0x0000000000007948 */ /* 0x000fea0003800000 */
[----:B------:R-:W-:Y:S06]  /*1ea60*/  BAR.ARV 0x8, 0x120 ;  /* 0x0204800000007b1d */ /* 0x000fec0000002000 */
[----:B------:R-:W-:Y:S05]  /*1ea70*/  @!P0 BRA `(.L_x_583) ;  /* 0x0000000000048947 */ /* 0x000fea0003800000 */
[----:B------:R-:W-:Y:S01]  /*1ea80*/  BPT.TRAP 0x1 ;  /* 0x000000040000795c */ /* 0x000fe20000300000 */
.L_x_583:
[----:B------:R-:W-:Y:S01]  /*1ea90*/  IMAD R13, R148, 0x8, R18 ;  /* 0x00000008940d7824 */ /* 0x000fe200078e0212 */
[----:B------:R-:W-:-:S04]  /*1eaa0*/  SHF.L.U32 R0, R175, 0x1f, RZ ;  /* 0x0000001faf007819 */ /* 0x000fc800000006ff */
[----:B------:R0:W1:Y:S01]  /*1eab0*/  SYNCS.PHASECHK.TRANS64.TRYWAIT P1, [R13+URZ+0x29850], R0 ;  /* 0x029850000d0075a7 */ /* 0x000062000802017f */
[----:B------:R-:W-:Y:S05]  /*1eac0*/  @!P0 BRA `(.L_x_584) ;  /* 0x0000000000048947 */ /* 0x000fea0003800000 */
[----:B------:R-:W-:Y:S01]  /*1ead0*/  BPT.TRAP 0x1 ;  /* 0x000000040000795c */ /* 0x000fe20000300000 */
.L_x_584:
[----:B------:R-:W-:-:S05]  /*1eae0*/  VIADD R18, R18, 0x400 ;  /* 0x0000040012127836 */ /* 0x000fca0000000000 */
[----:B------:R-:W-:-:S04]  /*1eaf0*/  SHF.R.U32.HI R18, RZ, 0x4, R18 ;  /* 0x00000004ff127819 */ /* 0x000fc80000011612 */
[----:B------:R-:W-:-:S04]  /*1eb00*/  LOP3.LUT R18, R18, 0x3fff, RZ, 0xc0, !PT ;  /* 0x00003fff12127812 */ /* 0x000fc800078ec0ff */
[----:B------:R-:W-:Y:S01]  /*1eb10*/  LOP3.LUT R7, R18, 0x10000, RZ, 0xfc, !PT ;  /* 0x0001000012077812 */ /* 0x000fe200078efcff */
[----:B-1----:R-:W-:Y:S06]  /*1eb20*/  @P1 BRA `(.L_x_585) ;  /* 0x0000000000081947 */ /* 0x002fec0003800000 */
[----:B------:R-:W1:Y:S02]  /*1eb30*/  SYNCS.PHASECHK.TRANS64.TRYWAIT P1, [R13+URZ+0x29850], R0 ;  /* 0x029850000d0075a7 */ /* 0x000e64000802017f */
[----:B-1----:R-:W-:Y:S05]  /*1eb40*/  @!P1 BRA `(.L_x_586) ;  /* 0x0000009800c49947 */ /* 0x002fea0003800000 */
.L_x_585:
[----:B------:R-:W-:Y:S01]  /*1eb50*/  IMAD R6, R148, 0x500, R7 ;  /* 0x0000050094067824 */ /* 0x000fe200078e0207 */
[----:B------:R-:W-:Y:S01]  /*1eb60*/  MOV R7, 0xc0000010 ;  /* 0xc000001000077802 */ /* 0x000fe20000000f00 */
[----:B------:R-:W-:Y:S05]  /*1eb70*/  WARPSYNC.ALL ;  /* 0x0000000000007948 */ /* 0x000fea0003800000 */
[C---:B------:R-:W-:Y:S01]  /*1eb80*/  R2UR UR6, R6.reuse ;  /* 0x00000000060672ca */ /* 0x040fe200000e0000 */
[----:B------:R-:W-:Y:S01]  /*1eb90*/  WARPGROUP.ARRIVE ;  /* 0x00000000000079c5 */ /* 0x000fe20000000000 */
[----:B------:R-:W-:Y:S01]  /*1eba0*/  R2UR UR7, R7 ;  /* 0x00000000070772ca */ /* 0x000fe200000e0000 */
[C---:B------:R-:W-:Y:S01]  /*1ebb0*/  VIADD R8, R6.reuse, 0x100 ;  /* 0x0000010006087836 */ /* 0x040fe20000000000 */
[----:B------:R-:W-:Y:S01]  /*1ebc0*/  ULDC.64 UR4, c[0x0][0x9a0] ;  /* 0x0002680000047ab9 */ /* 0x000fe20000000a00 */
[----:B------:R-:W-:Y:S01]  /*1ebd0*/  IMAD.MOV.U32 R9, RZ, RZ, -0x3ffffff0 ;  /* 0xc0000010ff097424 */ /* 0x000fe200078e00ff */
[----:B------:R-:W-:Y:S01]  /*1ebe0*/  ISETP.NE.U32.AND P1, PT, RZ, UR4, PT ;  /* 0x00000004ff007c0c */ /* 0x000fe2000bf25070 */
[----:B------:R-:W-:-:S02]  /*1ebf0*/  VIADD R14, R6, 0x200 ;  /* 0x00000200060e7836 */ /* 0x000fc40000000000 */
[----:B------:R-:W-:Y:S01]  /*1ec00*/  IMAD.MOV.U32 R15, RZ, RZ, -0x3ffffff0 ;  /* 0xc0000010ff0f7424 */ /* 0x000fe200078e00ff */
[----:B------:R-:W-:-:S05]  /*1ec10*/  ISETP.NE.AND.EX P1, PT, RZ, UR5, PT, P1 ;  /* 0x00000005ff007c0c */ /* 0x000fca000bf25310 */
[----:B------:R-:W-:Y:S01]  /*1ec20*/  QGMMA.64x128x32.F32.E4M3.E4M3 R24, R176, gdesc[UR4], R24, gsb0 ;  /* 0x01e00004b0187df3 */ /* 0x000fe20008000818 */
[----:B------:R-:W-:Y:S02]  /*1ec30*/  R2UR UR6, R8 ;  /* 0x00000000080672ca */ /* 0x000fe400000e0000 */
[----:B------:R-:W-:-:S05]  /*1ec40*/  R2UR UR7, R9 ;  /* 0x00000000090772ca */ /* 0x000fca00000e0000 */
[----:B------:R-:W0:Y:S01]  /*1ec50*/  @P1 LDC.64 R8, c[0x0][0x9c8] ;  /* 0x00027200ff081b82 */ /* 0x000e220000000a00 */
[----:B------:R-:W-:-:S07]  /*1ec60*/  @P1 SHF.R.S32.HI R7, RZ, 0x1f, R202 ;  /* 0x0000001fff071819 */ /* 0x000fce00000114ca */
[----:B------:R-:W2:Y:S01]  /*1ec70*/  @P1 LDC.64 R10, c[0x0][0x9d0] ;  /* 0x00027400ff0a1b82 */ /* 0x000ea20000000a00 */
[----:B01----:R-:W-:-:S04]  /*1ec80*/  @P1 IMAD R0, R210, R8, RZ ;  /* 0x00000008d2001224 */ /* 0x003fc800078e02ff */
[C---:B------:R-:W-:Y:S02]  /*1ec90*/  @P1 IMAD R5, R206.reuse, R9, R0 ;  /* 0x00000009ce051224 */ /* 0x040fe400078e0200 */
[----:B------:R-:W-:-:S04]  /*1eca0*/  @P1 IMAD.WIDE.U32 R8, R206, R8, RZ ;  /* 0x00000008ce081225 */ /* 0x000fc800078e00ff */
[----:B--2---:R-:W-:Y:S01]  /*1ecb0*/  @P1 IMAD R0, R7, R10, RZ ;  /* 0x0000000a07001224 */ /* 0x004fe200078e02ff */
[----:B------:R-:W-:-:S03]  /*1ecc0*/  @P1 IADD3 R9, R9, R5, RZ ;  /* 0x0000000509091210 */ /* 0x000fc60007ffe0ff */
[C---:B------:R-:W-:Y:S01]  /*1ecd0*/  @P1 IMAD R5, R202.reuse, R11, R0 ;  /* 0x0000000bca051224 */ /* 0x040fe200078e0200 */
[----:B------:R-:W-:Y:S01]  /*1ece0*/  MOV R0, 0x3f800000 ;  /* 0x3f80000000007802 */ /* 0x000fe20000000f00 */
[----:B------:R-:W-:-:S04]  /*1ecf0*/  @P1 IMAD.WIDE.U32 R8, R202, R10, R8 ;  /* 0x0000000aca081225 */ /* 0x000fc800078e0008 */
[----:B------:R-:W-:Y:S01]  /*1ed00*/  @P1 IMAD.IADD R5, R9, 0x1, R5 ;  /* 0x0000000109051824 */ /* 0x000fe200078e0205 */
[----:B------:R-:W-:-:S04]  /*1ed10*/  @P1 LEA R10, P2, R8, UR4, 0x2 ;  /* 0x00000004080a1c11 */ /* 0x000fc8000f8410ff */
[----:B------:R-:W-:-:S05]  /*1ed20*/  @P1 LEA.HI.X R11, R8, UR5, R5, 0x2, P2 ;  /* 0x00000005080b1c11 */ /* 0x000fca00090f1405 */
[----:B------:R0:W2:Y:S01]  /*1ed30*/  @P1 LDG.E R0, desc[UR54][R10.64] ;  /* 0x000000360a001981 */ /* 0x0000a2000c1e1900 */
[----:B------:R-:W-:Y:S02]  /*1ed40*/  WARPGROUP.DEPBAR.LE gsb0, 0x0 ;  /* 0x00008000000079c5 */ /* 0x000fe40000010000 */
[----:B------:R-:W-:-:S06]  /*1ed50*/  WARPGROUP.ARRIVE ;  /* 0x00000000000079c5 */ /* 0x000fcc0000000000 */
[----:B------:R-:W-:Y:S01]  /*1ed60*/  QGMMA.64x128x32.F32.E4M3.E4M3 R24, R180, gdesc[UR4], R24, gsb0 ;  /* 0x01e00004b4187df3 */ /* 0x000fe20008000818 */
[----:B------:R-:W-:Y:S02]  /*1ed70*/  R2UR UR6, R14 ;  /* 0x000000000e0672ca */ /* 0x000fe400000e0000 */
[----:B------:R-:W-:Y:S01]  /*1ed80*/  R2UR UR7, R15 ;  /* 0x000000000f0772ca */ /* 0x000fe200000e0000 */
[----:B------:R-:W-:Y:S01]  /*1ed90*/  VIADD R8, R6, 0x300 ;  /* 0x0000030006087836 */ /* 0x000fe20000000000 */
[----:B------:R-:W-:Y:S01]  /*1eda0*/  MOV R9, 0xc0000010 ;  /* 0xc000001000097802 */ /* 0x000fe20000000f00 */
[----:B------:R-:W-:Y:S02]  /*1edb0*/  WARPGROUP.DEPBAR.LE gsb0, 0x0 ;  /* 0x00008000000079c5 */ /* 0x000fe40000010000 */
[----:B------:R-:W-:-:S08]  /*1edc0*/  WARPGROUP.ARRIVE ;  /* 0x00000000000079c5 */ /* 0x000fd00000000000 */
[----:B------:R-:W-:Y:S01]  /*1edd0*/  QGMMA.64x128x32.F32.E4M3.E4M3 R24, R184, gdesc[UR4], R24, gsb0 ;  /* 0x01e00004b8187df3 */ /* 0x000fe20008000818 */
[----:B------:R-:W-:Y:S02]  /*1ede0*/  R2UR UR6, R8 ;  /* 0x00000000080672ca */ /* 0x000fe400000e0000 */
[----:B------:R-:W-:Y:S01]  /*1edf0*/  R2UR UR7, R9 ;  /* 0x00000000090772ca */ /* 0x000fe200000e0000 */
[----:B------:R-:W-:Y:S02]  /*1ee00*/  VIADD R6, R6, 0x400 ;  /* 0x0000040006067836 */ /* 0x000fe40000000000 */
[----:B------:R-:W-:Y:S01]  /*1ee10*/  IMAD.MOV.U32 R7, RZ, RZ, -0x3ffffff0 ;  /* 0xc0000010ff077424 */ /* 0x000fe200078e00ff */
[----:B------:R-:W1:Y:S01]  /*1ee20*/  SHFL.BFLY PT, R2, R3, 0x2, 0x1f ;  /* 0x0c401f0003027f89 */ /* 0x000e6200000e0000 */
[----:B------:R-:W-:Y:S02]  /*1ee30*/  WARPGROUP.DEPBAR.LE gsb0, 0x0 ;  /* 0x00008000000079c5 */ /* 0x000fe40000010000 */
[----:B------:R-:W-:-:S06]  /*1ee40*/  WARPGROUP.ARRIVE ;  /* 0x00000000000079c5 */ /* 0x000fcc0000000000 */
[----:B------:R-:W-:Y:S01]  /*1ee50*/  QGMMA.64x128x32.F32.E4M3.E4M3 R24, R188, gdesc[UR4], R24, gsb0 ;  /* 0x01e00004bc187df3 */ /* 0x000fe20008000818 */
[----:B------:R-:W-:Y:S02]  /*1ee60*/  R2UR UR6, R6 ;  /* 0x00000000060672ca */ /* 0x000fe400000e0000 */
[----:B------:R-:W-:Y:S02]  /*1ee70*/  R2UR UR7, R7 ;  /* 0x00000000070772ca */ /* 0x000fe400000e0000 */
[----:B------:R-:W3:Y:S01]  /*1ee80*/  SHFL.BFLY PT, R7, R4, 0x2, 0x1f ;  /* 0x0c401f0004077f89 */ /* 0x000ee200000e0000 */
[----:B-1----:R-:W-:-:S05]  /*1ee90*/  FADD.FTZ R2, R2, R3 ;  /* 0x0000000302027221 */ /* 0x002fca0000010000 */
[----:B------:R-:W1:Y:S01]  /*1eea0*/  SHFL.BFLY PT, R5, R2, 0x1, 0x1f ;  /* 0x0c201f0002057f89 */ /* 0x000e6200000e0000 */
[----:B---3--:R-:W-:-:S05]  /*1eeb0*/  FADD.FTZ R7, R7, R4 ;  /* 0x0000000407077221 */ /* 0x008fca0000010000 */
[----:B------:R-:W3:Y:S01]  /*1eec0*/  SHFL.BFLY PT, R6, R7, 0x1, 0x1f ;  /* 0x0c201f0007067f89 */ /* 0x000ee200000e0000 */
[----:B-1----:R-:W-:-:S05]  /*1eed0*/  FADD.FTZ R8, R2, R5 ;  /* 0x0000000502087221 */ /* 0x002fca0000010000 */
[C---:B------:R-:W-:Y:S01]  /*1eee0*/  FSETP.NE.FTZ.AND P1, PT, R8.reuse, RZ, PT ;  /* 0x000000ff0800720b */ /* 0x040fe20003f35000 */
[----:B0-----:R-:W-:Y:S01]  /*1eef0*/  FMUL.FTZ R10, R8, 0.00390625 ;  /* 0x3b800000080a7820 */ /* 0x001fe20000410000 */
[----:B------:R-:W-:-:S04]  /*1ef00*/  MOV R3, RZ ;  /* 0x000000ff00037202 */ /* 0x000fc80000000f00 */
[----:B------:R-:W-:Y:S01]  /*1ef10*/  FSETP.NE.FTZ.AND P2, PT, R10, RZ, PT ;  /* 0x000000ff0a00720b */ /* 0x000fe20003f55000 */
[----:B---3--:R-:W-:-:S04]  /*1ef20*/  FADD.FTZ R6, R7, R6 ;  /* 0x0000000607067221 */ /* 0x008fc80000010000 */
        /* <DEDUP_REMOVED lines=10> */
[----:B------:R-:W3:Y:S01]  /*1efd0*/  @P1 MUFU.RCP R7, R6 ;  /* 0x0000000600071308 */ /* 0x000ee20000001000 */
[C---:B------:R-:W-:Y:S01]  /*1efe0*/  @P2 FMUL.FTZ R5, R89.reuse, 0.69314718246459960938 ;  /* 0x3f31721859052820 */ /* 0x040fe20000410000 */
[----:B0-----:R-:W-:Y:S01]  /*1eff0*/  @P2 FMUL.FTZ R2, R2, 0.69314718246459960938 ;  /* 0x3f31721802022820 */ /* 0x001fe20000410000 */
[----:B------:R-:W-:Y:S01]  /*1f000*/  @P3 FMUL.FTZ R12, R89, 0.69314718246459960938 ;  /* 0x3f317218590c3820 */ /* 0x000fe20000410000 */
[----:B------:R-:W-:Y:S01]  /*1f010*/  IMAD.MOV.U32 R90, RZ, RZ, -0x800000 ;  /* 0xff800000ff5a7424 */ /* 0x000fe200078e00ff */
[----:B------:R-:W-:Y:S01]  /*1f020*/  MOV R88, 0xff800000 ;  /* 0xff80000000587802 */ /* 0x000fe20000000f00 */
[----:B------:R-:W-:Y:S01]  /*1f030*/  @P2 FFMA.FTZ R90, R5, R94, R2 ;  /* 0x0000005e055a2223 */ /* 0x000fe20000010002 */
[----:B-1----:R-:W-:Y:S01]  /*1f040*/  @P3 FMUL.FTZ R9, R4, 0.69314718246459960938 ;  /* 0x3f31721804093820 */ /* 0x002fe20000410000 */
[----:B--2---:R-:W-:-:S03]  /*1f050*/  FMUL.FTZ R3, R3, R0 ;  /* 0x0000000003037220 */ /* 0x004fc60000410000 */
[----:B------:R-:W-:Y:S01]  /*1f060*/  @P3 FFMA.FTZ R88, R12, R98, R9 ;  /* 0x000000620c583223 */ /* 0x000fe20000010009 */
[----:B---3--:R-:W-:Y:S01]  /*1f070*/  FMUL.FTZ R2, R7, R0 ;  /* 0x0000000007027220 */ /* 0x008fe20000410000 */
[----:B------:R-:W-:Y:S02]  /*1f080*/  WARPGROUP.DEPBAR.LE gsb0, 0x0 ;  /* 0x00008000000079c5 */ /* 0x000fe40000010000 */
[----:B------:R-:W-:Y:S05]  /*1f090*/  @!P0 BRA `(.L_x_587) ;  /* 0x0000000000048947 */ /* 0x000fea0003800000 */
[----:B------:R-:W-:Y:S01]  /*1f0a0*/  BPT.TRAP 0x1 ;  /* 0x000000040000795c */ /* 0x000fe20000300000 */
.L_x_587:
[----:B------:R-:W-:Y:S01]  /*1f0b0*/  VIADD R0, R13, 0x29860 ;  /* 0x000298600d007836 */ /* 0x000fe20000000000 */
[----:B------:R-:W-:Y:S01]  /*1f0c0*/  IADD3 R148, R148, 0x1, RZ ;  /* 0x0000000194947810 */ /* 0x000fe20007ffe0ff */
[----:B------:R-:W-:Y:S02]  /*1f0d0*/  IMAD.U32 R5, RZ, RZ, UR37 ;  /* 0x00000025ff057e24 */ /* 0x000fe4000f8e00ff */
[-C--:B------:R-:W-:Y:S01]  /*1f0e0*/  FMUL.FTZ R102, R24, R3.reuse ;  /* 0x0000000318667220 */ /* 0x080fe20000410000 */
[-C--:B------:R-:W-:Y:S01]  /*1f0f0*/  FMUL.FTZ R99, R29, R3.reuse ;  /* 0x000000031d637220 */ /* 0x080fe20000410000 */
[----:B------:R-:W-:Y:S01]  /*1f100*/  ISETP.NE.AND P0, PT, R148, 0x2, PT ;  /* 0x000000029400780c */ /* 0x000fe20003f05270 */
[-C--:B------:R-:W-:Y:S01]  /*1f110*/  FMUL.FTZ R98, R32, R3.reuse ;  /* 0x0000000320627220 */ /* 0x080fe20000410000 */
[----:B------:R-:W-:Y:S01]  /*1f120*/  PRMT R0, R5, 0x654, R0 ;  /* 0x0000065405007816 */ /* 0x000fe20000000000 */
        /* <DEDUP_REMOVED lines=11> */
[----:B0-----:R-:W-:Y:S01]  /*1f1e0*/  SEL R0, RZ, 0x1, P0 ;  /* 0x00000001ff007807 */ /* 0x001fe20000000000 */
        /* <DEDUP_REMOVED lines=51> */
[----:B------:R-:W-:Y:S01]  /*1f520*/  FMUL.FTZ R87, R87, R2 ;  /* 0x0000000257577220 */ /* 0x000fe20000410000 */
[----:B------:R-:W-:Y:S01]  /*1f530*/  LOP3.LUT R175, R175, R0, RZ, 0x3c, !PT ;  /* 0x00000000afaf7212 */ /* 0x000fe200078e3cff */
[----:B------:R-:W-:Y:S01]  /*1f540*/  UIADD3 UR43, UR43, 0x1, URZ ;  /* 0x000000012b2b7890 */ /* 0x000fe2000fffe03f */
[----:B------:R-:W-:-:S11]  /*1f550*/  SEL R148, R148, RZ, P0 ;  /* 0x000000ff94947207 */ /* 0x000fd60000000000 */
.L_x_524:
[----:B------:R-:W-:Y:S05]  /*1f560*/  WARPSYNC.ALL ;  /* 0x0000000000007948 */ /* 0x000fea0003800000 */
[----:B------:R-:W0:Y:S08]  /*1f570*/  S2UR UR37, SR_CgaCtaId ;  /* 0x00000000002579c3 */ /* 0x000e300000008800 */
[----:B------:R-:W-:Y:S06]  /*1f580*/  BAR.SYNC.DEFER_BLOCKING 0x5, 0x180 ;  /* 0x0146000000007b1d */ /* 0x000fec0000010000 */
[----:B------:R-:W-:Y:S01]  /*1f590*/  UMOV UR4, 0x400 ;  /* 0x0000040000047882 */ /* 0x000fe20000000000 */
[----:B------:R-:W-:Y:S01]  /*1f5a0*/  BSSY B0, `(.L_x_588) ;  /* 0x0000242000007945 */ /* 0x000fe20003800000 */
[----:B0-----:R-:W-:-:S06]  /*1f5b0*/  ULEA UR4, UR37, UR4, 0x18 ;  /* 0x0000000425047291 */ /* 0x001fcc000f8ec03f */
[----:B------:R-:W-:-:S05]  /*1f5c0*/  IMAD.U32 R18, RZ, RZ, UR4 ;  /* 0x00000004ff127e24 */ /* 0x000fca000f8e00ff */
[----:B------:R0:W1:Y:S01]  /*1f5d0*/  LDS.128 R144, [R18+0x298d0] ;  /* 0x0298d00012907984 */ /* 0x0000620000000c00 */
[----:B------:R-:W-:Y:S06]  /*1f5e0*/  BAR.ARV 0x4, 0x180 ;  /* 0x0106000000007b1d */ /* 0x000fec0000002000 */
[----:B------:R-:W-:Y:S05]  /*1f5f0*/  @P1 BRA `(.L_x_589) ;  /* 0x0000001800741947 */ /* 0x000fea0003800000 */
[----:B------:R-:W2:Y:S01]  /*1f600*/  S2R R54, SR_TID.X ;  /* 0x0000000000367919 */ /* 0x000ea20000002100 */
[----:B------:R-:W-:Y:S01]  /*1f610*/  ULDC.64 UR4, c[0x4][0x40] ;  /* 0x0100100000047ab9 */ /* 0x000fe20000000a00 */
[----:B--2---:R-:W-:-:S05]  /*1f620*/  IMAD.SHL.U32 R0, R54, 0x4, RZ ;  /* 0x0000000436007824 */ /* 0x004fca00078e00ff */
[----:B------:R-:W-:-:S04]  /*1f630*/  LOP3.LUT R0, R0, 0xc, RZ, 0xc0, !PT ;  /* 0x0000000c00007812 */ /* 0x000fc800078ec0ff */
[----:B------:R-:W-:-:S04]  /*1f640*/  IADD3 R2, P0, R0, UR4, RZ ;  /* 0x0000000400027c10 */ /* 0x000fc8000ff1e0ff */
[----:B------:R-:W-:-:S05]  /*1f650*/  IADD3.X R3, RZ, UR5, RZ, P0, !PT ;  /* 0x00000005ff037c10 */ /* 0x000fca00087fe4ff */
[----:B------:R2:W3:Y:S01]  /*1f660*/  LDG.E.CONSTANT R0, desc[UR54][R2.64] ;  /* 0x0000003602007981 */ /* 0x0004e2000c1e9900 */
[----:B------:R-:W-:Y:S01]  /*1f670*/  F2FP.BF16.F32.PACK_AB R68, R61, R68 ;  /* 0x000000443d44723e */ /* 0x000fe200000010ff */
[----:B------:R-:W-:Y:S01]  /*1f680*/  UMOV UR4, 0xffffffff ;  /* 0xffffffff00047882 */ /* 0x000fe20000000000 */
[----:B------:R-:W-:Y:S01]  /*1f690*/  F2FP.BF16.F32.PACK_AB R50, R53, R60 ;  /* 0x0000003c3532723e */ /* 0x000fe200000010ff */
[----:B------:R-:W4:Y:S01]  /*1f6a0*/  S2R R63, SR_SWINHI ;  /* 0x00000000003f7919 */ /* 0x000f220000002f00 */
[----:B------:R-:W-:Y:S02]  /*1f6b0*/  F2FP.BF16.F32.PACK_AB R46, R43, R46 ;  /* 0x0000002e2b2e723e */ /* 0x000fe400000010ff */
[----:B------:R-:W-:Y:S02]  /*1f6c0*/  F2FP.BF16.F32.PACK_AB R43, R4, R5 ;  /* 0x00000005042b723e */ /* 0x000fe400000010ff */
[----:B------:R-:W-:Y:S02]  /*1f6d0*/  F2FP.BF16.F32.PACK_AB R37, R36, R37 ;  /* 0x000000252425723e */ /* 0x000fe400000010ff */
[----:B------:R-:W-:-:S02]  /*1f6e0*/  F2FP.BF16.F32.PACK_AB R77, R9, R10 ;  /* 0x0000000a094d723e */ /* 0x000fc400000010ff */
[----:B------:R-:W-:Y:S02]  /*1f6f0*/  F2FP.BF16.F32.PACK_AB R36, R7, R8 ;  /* 0x000000080724723e */ /* 0x000fe400000010ff */
[----:B------:R-:W-:Y:S02]  /*1f700*/  F2FP.BF16.F32.PACK_AB R59, R39, R42 ;  /* 0x0000002a273b723e */ /* 0x000fe400000010ff */
        /* <DEDUP_REMOVED lines=10> */
[----:B------:R-:W-:Y:S02]  /*1f7b0*/  MOV R60, R18 ;  /* 0x00000012003c7202 */ /* 0x000fe40000000f00 */
[----:B----4-:R-:W-:Y:S02]  /*1f7c0*/  MOV R61, R63 ;  /* 0x0000003f003d7202 */ /* 0x010fe40000000f00 */
[----:B--2---:R-:W-:Y:S02]  /*1f7d0*/  LOP3.LUT P0, R2, R54, 0x3, RZ, 0xc0, !PT ;  /* 0x0000000336027812 */ /* 0x004fe4000780c0ff */
[----:B------:R-:W-:Y:S01]  /*1f7e0*/  F2FP.BF16.F32.PACK_AB R101, R101, R102 ;  /* 0x000000666565723e */ /* 0x000fe200000010ff */
[----:B------:R-:W-:Y:S01]  /*1f7f0*/  IMAD.WIDE R4, R234, 0x2, R60 ;  /* 0x00000002ea047825 */ /* 0x000fe200078e023c */
[----:B------:R-:W-:Y:S02]  /*1f800*/  F2FP.BF16.F32.PACK_AB R100, R99, R100 ;  /* 0x000000646364723e */ /* 0x000fe400000010ff */
[----:B------:R-:W-:-:S02]  /*1f810*/  ISETP.EQ.OR P0, PT, R2, 0x3, !P0 ;  /* 0x000000030200780c */ /* 0x000fc40004702670 */
[C---:B------:R-:W-:Y:S02]  /*1f820*/  IADD3 R9, P1, R4.reuse, 0x4040, RZ ;  /* 0x0000404004097810 */ /* 0x040fe40007f3e0ff */
[C---:B------:R-:W-:Y:S02]  /*1f830*/  IADD3 R7, P5, R4.reuse, 0x4060, RZ ;  /* 0x0000406004077810 */ /* 0x040fe40007fbe0ff */
[----:B------:R-:W-:Y:S02]  /*1f840*/  LOP3.LUT R8, R9, 0x380, RZ, 0xc0, !PT ;  /* 0x0000038009087812 */ /* 0x000fe400078ec0ff */
[----:B------:R-:W-:Y:S02]  /*1f850*/  LOP3.LUT R6, R7, 0x380, RZ, 0xc0, !PT ;  /* 0x0000038007067812 */ /* 0x000fe400078ec0ff */
[----:B------:R-:W-:Y:S02]  /*1f860*/  IADD3 R15, P3, R4, 0x4000, RZ ;  /* 0x00004000040f7810 */ /* 0x000fe40007f7e0ff */
[----:B------:R-:W-:-:S02]  /*1f870*/  SHF.R.U64 R8, R8, 0x3, RZ ;  /* 0x0000000308087819 */ /* 0x000fc400000012ff */
[----:B------:R-:W-:Y:S02]  /*1f880*/  SHF.R.U64 R6, R6, 0x3, RZ ;  /* 0x0000000306067819 */ /* 0x000fe400000012ff */
[----:B------:R-:W-:Y:S02]  /*1f890*/  LOP3.LUT R14, R15, 0x380, RZ, 0xc0, !PT ;  /* 0x000003800f0e7812 */ /* 0x000fe400078ec0ff */
[----:B------:R-:W-:Y:S01]  /*1f8a0*/  LOP3.LUT R8, R8, R9, RZ, 0x3c, !PT ;  /* 0x0000000908087212 */ /* 0x000fe200078e3cff */
[--C-:B------:R-:W-:Y:S01]  /*1f8b0*/  IMAD.X R9, RZ, RZ, R5.reuse, P1 ;  /* 0x000000ffff097224 */ /* 0x100fe200008e0605 */
[----:B------:R-:W-:Y:S01]  /*1f8c0*/  LOP3.LUT R6, R6, R7, RZ, 0x3c, !PT ;  /* 0x0000000706067212 */ /* 0x000fe200078e3cff */
[----:B------:R-:W-:Y:S01]  /*1f8d0*/  IMAD.X R7, RZ, RZ, R5, P5 ;  /* 0x000000ffff077224 */ /* 0x000fe200028e0605 */
[----:B------:R-:W-:Y:S02]  /*1f8e0*/  SHF.R.U64 R14, R14, 0x3, RZ ;  /* 0x000000030e0e7819 */ /* 0x000fe400000012ff */
[----:B------:R-:W-:-:S02]  /*1f8f0*/  IADD3 R21, P4, R4, 0x60, RZ ;  /* 0x0000006004157810 */ /* 0x000fc40007f9e0ff */
[C---:B------:R-:W-:Y:S02]  /*1f900*/  IADD3 R27, P1, R4.reuse, 0x20, RZ ;  /* 0x00000020041b7810 */ /* 0x040fe40007f3e0ff */
[C---:B------:R-:W-:Y:S02]  /*1f910*/  IADD3 R11, P2, R4.reuse, 0x4020, RZ ;  /* 0x00004020040b7810 */ /* 0x040fe40007f5e0ff */
[----:B------:R-:W-:Y:S02]  /*1f920*/  IADD3 R25, P5, R4, 0x40, RZ ;  /* 0x0000004004197810 */ /* 0x000fe40007fbe0ff */
[----:B------:R-:W-:Y:S02]  /*1f930*/  LOP3.LUT R14, R14, R15, RZ, 0x3c, !PT ;  /* 0x0000000f0e0e7212 */ /* 0x000fe400078e3cff */
[----:B------:R-:W-:Y:S02]  /*1f940*/  LOP3.LUT R20, R21, 0x380, RZ, 0xc0, !PT ;  /* 0x0000038015147812 */ /* 0x000fe400078ec0ff */
[----:B------:R-:W-:-:S02]  /*1f950*/  LOP3.LUT R26, R27, 0x380, RZ, 0xc0, !PT ;  /* 0x000003801b1a7812 */ /* 0x000fc400078ec0ff */
[----:B------:R-:W-:Y:S02]  /*1f960*/  LOP3.LUT R15, R4, 0x380, RZ, 0xc0, !PT ;  /* 0x00000380040f7812 */ /* 0x000fe400078ec0ff */
[----:B------:R-:W-:Y:S02]  /*1f970*/  LOP3.LUT R10, R11, 0x380, RZ, 0xc0, !PT ;  /* 0x000003800b0a7812 */ /* 0x000fe400078ec0ff */
[----:B------:R-:W-:Y:S02]  /*1f980*/  LOP3.LUT R24, R25, 0x380, RZ, 0xc0, !PT ;  /* 0x0000038019187812 */ /* 0x000fe400078ec0ff */
[----:B------:R-:W-:Y:S02]  /*1f990*/  SHF.R.U64 R20, R20, 0x3, RZ ;  /* 0x0000000314147819 */ /* 0x000fe400000012ff */
        /* <DEDUP_REMOVED lines=9> */
[----:B------:R-:W-:Y:S01]  /*1fa30*/  IMAD.X R15, RZ, RZ, R5, P3 ;  /* 0x000000ffff0f7224 */ /* 0x000fe200018e0605 */
[----:B------:R-:W-:-:S02]  /*1fa40*/  LOP3.LUT R10, R10, R11, RZ, 0x3c, !PT ;  /* 0x0000000b0a0a7212 */ /* 0x000fc400078e3cff */
[----:B------:R-:W-:Y:S02]  /*1fa50*/  LOP3.LUT R24, R24, R25, RZ, 0x3c, !PT ;  /* 0x0000001918187212 */ /* 0x000fe400078e3cff */
[-C--:B------:R-:W-:Y:S02]  /*1fa60*/  IADD3.X R11, RZ, R5.reuse, RZ, P2, !PT ;  /* 0x00000005ff0b7210 */ /* 0x080fe400017fe4ff */
[----:B------:R-:W-:Y:S02]  /*1fa70*/  IADD3.X R25, RZ, R5, RZ, P5, !PT ;  /* 0x00000005ff197210 */ /* 0x000fe40002ffe4ff */
        /* <DEDUP_REMOVED lines=12> */
[----:B------:R-:W-:Y:S02]  /*1fb40*/  SEL R13, R101, R100, P0 ;  /* 0x00000064650d7207 */ /* 0x000fe40000000000 */
[----:B------:R-:W-:Y:S02]  /*1fb50*/  SEL R3, R100, R101, P0 ;  /* 0x0000006564037207 */ /* 0x000fe40000000000 */
[----:B------:R-:W-:-:S02]  /*1fb60*/  MOV R79, R4 ;  /* 0x00000004004f7202 */ /* 0x000fc40000000f00 */
[----:B------:R-:W-:Y:S02]  /*1fb70*/  MOV R64, R6 ;  /* 0x0000000600407202 */ /* 0x000fe40000000f00 */
[----:B------:R-:W-:Y:S02]  /*1fb80*/  MOV R66, R8 ;  /* 0x0000000800427202 */ /* 0x000fe40000000f00 */
[----:B------:R-:W-:Y:S02]  /*1fb90*/  MOV R70, R10 ;  /* 0x0000000a00467202 */ /* 0x000fe40000000f00 */
[----:B------:R-:W-:Y:S02]  /*1fba0*/  MOV R72, R14 ;  /* 0x0000000e00487202 */ /* 0x000fe40000000f00 */
[----:B------:R-:W-:Y:S02]  /*1fbb0*/  MOV R74, R20 ;  /* 0x00000014004a7202 */ /* 0x000fe40000000f00 */
[----:B------:R-:W-:-:S02]  /*1fbc0*/  MOV R76, R24 ;  /* 0x00000018004c7202 */ /* 0x000fc40000000f00 */
[----:B------:R-:W-:Y:S02]  /*1fbd0*/  MOV R78, R26 ;  /* 0x0000001a004e7202 */ /* 0x000fe40000000f00 */
[----:B---3--:R-:W-:Y:S01]  /*1fbe0*/  LOP3.LUT R2, R0, 0x2, RZ, 0x3c, !PT ;  /* 0x0000000200027812 */ /* 0x008fe200078e3cff */
[----:B------:R-:W-:Y:S06]  /*1fbf0*/  BRA.DIV UR4, `(.L_x_590) ;  /* 0x0000008a04ac7947 */ /* 0x000fec000b800000 */
[----:B------:R-:W-:Y:S01]  /*1fc00*/  SEL R25, R48, R45, P0 ;  /* 0x0000002d30197207 */ /* 0x000fe20000000000 */
[----:B------:R-:W-:Y:S01]  /*1fc10*/  SHFL.IDX PT, R6, R13, R0, 0x1c1f ;  /* 0x001c1f000d067589 */ /* 0x000fe200000e0000 */
[----:B------:R-:W-:Y:S02]  /*1fc20*/  SEL R27, R45, R48, P0 ;  /* 0x000000302d1b7207 */ /* 0x000fe40000000000 */
[----:B------:R-:W-:Y:S01]  /*1fc30*/  SEL R33, R32, R35, P0 ;  /* 0x0000002320217207 */ /* 0x000fe20000000000 */
[----:B------:R-:W-:Y:S01]  /*1fc40*/  SHFL.IDX PT, R3, R3, R2, 0x1c1f ;  /* 0x001c1f0203037589 */ /* 0x000fe200000e0000 */
[----:B------:R-:W-:Y:S02]  /*1fc50*/  SEL R7, R96, R97, P0 ;  /* 0x0000006160077207 */ /* 0x000fe40000000000 */
[----:B------:R-:W-:Y:S01]  /*1fc60*/  SEL R29, R40, R37, P0 ;  /* 0x00000025281d7207 */ /* 0x000fe20000000000 */
[----:B------:R-:W-:Y:S01]  /*1fc70*/  SHFL.IDX PT, R27, R27, R2, 0x1c1f ;  /* 0x001c1f021b1b7589 */ /* 0x000fe200000e0000 */
[----:B------:R-:W-:-:S02]  /*1fc80*/  SEL R31, R37, R40, P0 ;  /* 0x00000028251f7207 */ /* 0x000fc40000000000 */
        /* <DEDUP_REMOVED lines=10> */
[----:B------:R-:W2:Y:S01]  /*1fd30*/  SHFL.IDX PT, R10, R5, R0, 0x1c1f ;  /* 0x001c1f00050a7589 */ /* 0x000ea200000e0000 */
[----:B------:R-:W-:Y:S02]  /*1fd40*/  SEL R65, R67, R38, P0 ;  /* 0x0000002643417207 */ /* 0x000fe40000000000 */
[----:B------:R-:W-:Y:S01]  /*1fd50*/  SEL R9, R93, R92, P0 ;  /* 0x0000005c5d097207 */ /* 0x000fe20000000000 */
[----:B------:R-:W3:Y:S01]  /*1fd60*/  SHFL.IDX PT, R38, R33, R0, 0x1c1f ;  /* 0x001c1f0021267589 */ /* 0x000ee200000e0000 */
[----:B------:R-:W-:Y:S02]  /*1fd70*/  SEL R39, R28, R39, P0 ;  /* 0x000000271c277207 */ /* 0x000fe40000000000 */
[----:B------:R-:W-:Y:S01]  /*1fd80*/  SEL R41, R43, R36, P0 ;  /* 0x000000242b297207 */ /* 0x000fe20000000000 */
[----:B------:R-:W-:Y:S01]  /*1fd90*/  SHFL.IDX PT, R26, R9, R0, 0x1c1f ;  /* 0x001c1f00091a7589 */ /* 0x000fe200000e0000 */
[----:B------:R-:W-:-:S02]  /*1fda0*/  SEL R49, R51, R50, P0 ;  /* 0x0000003233317207 */ /* 0x000fc40000000000 */
[----:B------:R-:W-:Y:S01]  /*1fdb0*/  SEL R53, R55, R52, P0 ;  /* 0x0000003437357207 */ /* 0x000fe20000000000 */
[----:B------:R-:W4:Y:S01]  /*1fdc0*/  SHFL.IDX PT, R21, R21, R2, 0x1c1f ;  /* 0x001c1f0215157589 */ /* 0x000f2200000e0000 */
[----:B------:R-:W-:Y:S02]  /*1fdd0*/  SEL R57, R46, R59, P0 ;  /* 0x0000003b2e397207 */ /* 0x000fe40000000000 */
[----:B------:R-:W-:Y:S01]  /*1fde0*/  SEL R67, R30, R69, P0 ;  /* 0x000000451e437207 */ /* 0x000fe20000000000 */
[----:B------:R-:W-:Y:S01]  /*1fdf0*/  SHFL.IDX PT, R37, R37, R0, 0x1c1f ;  /* 0x001c1f0025257589 */ /* 0x000fe200000e0000 */
[----:B------:R-:W-:Y:S02]  /*1fe00*/  SEL R71, R73, R34, P0 ;  /* 0x0000002249477207 */ /* 0x000fe40000000000 */
[----:B------:R-:W-:Y:S01]  /*1fe10*/  SEL R43, R36, R43, P0 ;  /* 0x0000002b242b7207 */ /* 0x000fe20000000000 */
[----:B------:R-:W0:Y:S01]  /*1fe20*/  SHFL.IDX PT, R20, R39, R2, 0x1c1f ;  /* 0x001c1f0227147589 */ /* 0x000e2200000e0000 */
[----:B------:R-:W-:-:S02]  /*1fe30*/  SEL R51, R50, R51, P0 ;  /* 0x0000003332337207 */ /* 0x000fc40000000000 */
[----:B------:R-:W-:Y:S01]  /*1fe40*/  SEL R55, R52, R55, P0 ;  /* 0x0000003734377207 */ /* 0x000fe20000000000 */
[----:B------:R-:W-:Y:S01]  /*1fe50*/  SHFL.IDX PT, R41, R41, R0, 0x1c1f ;  /* 0x001c1f0029297589 */ /* 0x000fe200000e0000 */
[----:B------:R-:W-:Y:S02]  /*1fe60*/  SEL R59, R59, R46, P0 ;  /* 0x0000002e3b3b7207 */ /* 0x000fe40000000000 */
[----:B------:R-:W-:Y:S01]  /*1fe70*/  SEL R69, R69, R30, P0 ;  /* 0x0000001e45457207 */ /* 0x000fe20000000000 */
[----:B------:R-:W1:Y:S01]  /*1fe80*/  SHFL.IDX PT, R40, R43, R2, 0x1c1f ;  /* 0x001c1f022b287589 */ /* 0x000e6200000e0000 */
[----:B------:R-:W-:Y:S02]  /*1fe90*/  SEL R73, R34, R73, P0 ;  /* 0x0000004922497207 */ /* 0x000fe40000000000 */
[----:B------:R-:W-:Y:S01]  /*1fea0*/  SEL R75, R77, R42, P0 ;  /* 0x0000002a4d4b7207 */ /* 0x000fe20000000000 */
[----:B------:R-:W1:Y:S01]  /*1feb0*/  SHFL.IDX PT, R30, R25, R0, 0x1c1f ;  /* 0x001c1f00191e7589 */ /* 0x000e6200000e0000 */
[----:B------:R-:W-:-:S02]  /*1fec0*/  SEL R77, R42, R77, P0 ;  /* 0x0000004d2a4d7207 */ /* 0x000fc40000000000 */
[----:B--2---:R-:W-:Y:S01]  /*1fed0*/  SEL R8, R10, R7, P0 ;  /* 0x000000070a087207 */ /* 0x004fe20000000000 */
[----:B------:R-:W2:Y:S01]  /*1fee0*/  SHFL.IDX PT, R34, R29, R0, 0x1c1f ;  /* 0x001c1f001d227589 */ /* 0x000ea200000e0000 */
[----:B---3--:R-:W-:Y:S02]  /*1fef0*/  SEL R36, R38, R35, P0 ;  /* 0x0000002326247207 */ /* 0x008fe40000000000 */
[----:B------:R-:W-:Y:S01]  /*1ff00*/  SEL R4, R6, R3, P0 ;  /* 0x0000000306047207 */ /* 0x000fe20000000000 */
[----:B------:R-:W-:Y:S01]  /*1ff10*/  SHFL.IDX PT, R45, R45, R0, 0x1c1f ;  /* 0x001c1f002d2d7589 */ /* 0x000fe200000e0000 */
[----:B------:R-:W-:Y:S02]  /*1ff20*/  SEL R10, R7, R10, P0 ;  /* 0x0000000a070a7207 */ /* 0x000fe40000000000 */
[----:B----4-:R-:W-:Y:S01]  /*1ff30*/  SEL R24, R26, R21, P0 ;  /* 0x000000151a187207 */ /* 0x010fe20000000000 */
[----:B------:R-:W-:Y:S01]  /*1ff40*/  SHFL.IDX PT, R49, R49, R0, 0x1c1f ;  /* 0x001c1f0031317589 */ /* 0x000fe200000e0000 */
[----:B------:R-:W-:-:S02]  /*1ff50*/  SEL R38, R35, R38, P0 ;  /* 0x0000002623267207 */ /* 0x000fc40000000000 */
[----:B0-----:R-:W-:Y:S01]  /*1ff60*/  SEL R12, R37, R20, P0 ;  /* 0x00000014250c7207 */ /* 0x001fe20000000000 */
[----:B------:R-:W-:Y:S01]  /*1ff70*/  SHFL.IDX PT, R53, R53, R0, 0x1c1f ;  /* 0x001c1f0035357589 */ /* 0x000fe200000e0000 */
[----:B------:R-:W-:Y:S01]  /*1ff80*/  SEL R14, R20, R37, P0 ;  /* 0x00000025140e7207 */ /* 0x000fe20000000000 */
[----:B------:R-:W-:Y:S01]  /*1ff90*/  IMAD.MOV.U32 R20, RZ, RZ, RZ ;  /* 0x000000ffff147224 */ /* 0x000fe200078e00ff */
[----:B------:R-:W-:Y:S01]  /*1ffa0*/  SEL R6, R3, R6, P0 ;  /* 0x0000000603067207 */ /* 0x000fe20000000000 */
[----:B------:R-:W-:Y:S01]  /*1ffb0*/  SHFL.IDX PT, R57, R57, R0, 0x1c1f ;  /* 0x001c1f0039397589 */ /* 0x000fe200000e0000 */
[----:B------:R-:W-:Y:S02]  /*1ffc0*/  SEL R26, R21, R26, P0 ;  /* 0x0000001a151a7207 */ /* 0x000fe40000000000 */
[----:B-1----:R-:W-:Y:S01]  /*1ffd0*/  SEL R44, R41, R40, P0 ;  /* 0x00000028292c7207 */ /* 0x002fe20000000000 */
[----:B------:R-:W-:Y:S01]  /*1ffe0*/  SHFL.IDX PT, R63, R63, R0, 0x1c1f ;  /* 0x001c1f003f3f7589 */ /* 0x000fe200000e0000 */
[----:B------:R-:W-:-:S02]  /*1fff0*/  SEL R28, R30, R27, P0 ;  /* 0x0000001b1e1c7207 */ /* 0x000fc40000000000 */
[----:B------:R-:W-:Y:S01]  /*20000*/  SEL R30, R27, R30, P0 ;  /* 0x0000001e1b1e7207 */ /* 0x000fe20000000000 */
[----:B------:R-:W-:Y:S01]  /*20010*/  SHFL.IDX PT, R67, R67, R0, 0x1c1f ;  /* 0x001c1f0043437589 */ /* 0x000fe200000e0000 */
[----:B--2---:R-:W-:Y:S02]  /*20020*/  SEL R32, R34, R31, P0 ;  /* 0x0000001f22207207 */ /* 0x004fe40000000000 */
[----:B------:R-:W-:Y:S01]  /*20030*/  SEL R34, R31, R34, P0 ;  /* 0x000000221f227207 */ /* 0x000fe20000000000 */
[----:B------:R-:W-:Y:S01]  /*20040*/  SHFL.IDX PT, R71, R71, R0, 0x1c1f ;  /* 0x001c1f0047477589 */ /* 0x000fe200000e0000 */
[----:B------:R-:W-:-:S03]  /*20050*/  SEL R46, R40, R41, P0 ;  /* 0x00000029282e7207 */ /* 0x000fc60000000000 */
[----:B------:R-:W0:Y:S04]  /*20060*/  SHFL.IDX PT, R42, R47, R2, 0x1c1f ;  /* 0x001c1f022f2a7589 */ /* 0x000e2800000e0000 */
[----:B------:R-:W1:Y:S04]  /*20070*/  SHFL.IDX PT, R48, R51, R2, 0x1c1f ;  /* 0x001c1f0233307589 */ /* 0x000e6800000e0000 */
[----:B------:R-:W2:Y:S04]  /*20080*/  SHFL.IDX PT, R50, R55, R2, 0x1c1f ;  /* 0x001c1f0237327589 */ /* 0x000ea800000e0000 */
[----:B------:R-:W3:Y:S04]  /*20090*/  SHFL.IDX PT, R52, R59, R2, 0x1c1f ;  /* 0x001c1f023b347589 */ /* 0x000ee800000e0000 */
[----:B------:R-:W4:Y:S04]  /*200a0*/  SHFL.IDX PT, R54, R65, R2, 0x1c1f ;  /* 0x001c1f0241367589 */ /* 0x000f2800000e0000 */
[----:B------:R-:W4:Y:S04]  /*200b0*/  SHFL.IDX PT, R56, R69, R2, 0x1c1f ;  /* 0x001c1f0245387589 */ /* 0x000f2800000e0000 */
[----:B------:R-:W4:Y:S01]  /*200c0*/  SHFL.IDX PT, R58, R73, R2, 0x1c1f ;  /* 0x001c1f02493a7589 */ /* 0x000f2200000e0000 */
[----:B0-----:R-:W-:-:S02]  /*200d0*/  SEL R5, R45, R42, P0 ;  /* 0x0000002a2d057207 */ /* 0x001fc40000000000 */
[----:B------:R-:W-:Y:S01]  /*200e0*/  SEL R7, R42, R45, P0 ;  /* 0x0000002d2a077207 */ /* 0x000fe20000000000 */
[----:B------:R0:W0:Y:S01]  /*200f0*/  SHFL.IDX PT, R75, R75, R0, 0x1c1f ;  /* 0x001c1f004b4b7589 */ /* 0x00002200000e0000 */
[----:B-1----:R-:W-:Y:S02]  /*20100*/  SEL R9, R49, R48, P0 ;  /* 0x0000003031097207 */ /* 0x002fe40000000000 */
[----:B------:R-:W-:Y:S01]  /*20110*/  SEL R11, R48, R49, P0 ;  /* 0x00000031300b7207 */ /* 0x000fe20000000000 */
[----:B------:R1:W0:Y:S01]  /*20120*/  SHFL.IDX PT, R62, R77, R2, 0x1c1f ;  /* 0x001c1f024d3e7589 */ /* 0x00022200000e0000 */
[----:B--2---:R-:W-:Y:S02]  /*20130*/  SEL R25, R53, R50, P0 ;  /* 0x0000003235197207 */ /* 0x004fe40000000000 */
[----:B------:R-:W-:Y:S02]  /*20140*/  SEL R27, R50, R53, P0 ;  /* 0x00000035321b7207 */ /* 0x000fe40000000000 */
[----:B---3--:R-:W-:-:S02]  /*20150*/  SEL R29, R57, R52, P0 ;  /* 0x00000034391d7207 */ /* 0x008fc40000000000 */
[----:B------:R-:W-:Y:S02]  /*20160*/  SEL R31, R52, R57, P0 ;  /* 0x00000039341f7207 */ /* 0x000fe40000000000 */
[----:B----4-:R-:W-:Y:S02]  /*20170*/  SEL R33, R63, R54, P0 ;  /* 0x000000363f217207 */ /* 0x010fe40000000000 */
[----:B------:R-:W-:Y:S02]  /*20180*/  SEL R35, R54, R63, P0 ;  /* 0x0000003f36237207 */ /* 0x000fe40000000000 */
[----:B------:R-:W-:Y:S02]  /*20190*/  SEL R37, R67, R56, P0 ;  /* 0x0000003843257207 */ /* 0x000fe40000000000 */
[----:B------:R-:W-:Y:S02]  /*201a0*/  SEL R39, R56, R67, P0 ;  /* 0x0000004338277207 */ /* 0x000fe40000000000 */
[----:B------:R-:W-:-:S02]  /*201b0*/  SEL R13, R71, R58, P0 ;  /* 0x0000003a470d7207 */ /* 0x000fc40000000000 */
[----:B-1----:R-:W-:-:S07]  /*201c0*/  SEL R15, R58, R71, P0 ;  /* 0x000000473a0f7207 */ /* 0x002fce0000000000 */
.L_x_801:
[----:B------:R-:W-:Y:S05]  /*201d0*/  WARPSYNC.ALL ;  /* 0x0000000000007948 */ /* 0x000fea0003800000 */
[----:B------:R-:W-:Y:S01]  /*201e0*/  BAR.SYNC.DEFER_BLOCKING 0x1, 0x100 ;  /* 0x0044000000007b1d */ /* 0x000fe20000010000 */
[----:B0-----:R-:W-:Y:S02]  /*201f0*/  SEL R45, R75, R62, P0 ;  /* 0x0000003e4b2d7207 */ /* 0x001fe40000000000 */
[----:B------:R-:W-:-:S03]  /*20200*/  SEL R47, R62, R75, P0 ;  /* 0x0000004b3e2f7207 */ /* 0x000fc60000000000 */
[----:B------:R-:W-:Y:S02]  /*20210*/  ULDC.64 UR4, c[0x0][0xbd8] ;  /* 0x0002f60000047ab9 */ /* 0x000fe40000000a00 */
[----:B------:R-:W-:Y:S02]  /*20220*/  ISETP.NE.U32.AND P2, PT, RZ, UR4, PT ;  /* 0x00000004ff007c0c */ /* 0x000fe4000bf45070 */
[----:B------:R-:W-:Y:S02]  /*20230*/  IADD3 R2, P1, R208, UR4, RZ ;  /* 0x00000004d0027c10 */ /* 0x000fe4000ff3e0ff */
[----:B------:R-:W-:Y:S02]  /*20240*/  ISETP.NE.AND.EX P2, PT, RZ, UR5, PT, P2 ;  /* 0x00000005ff007c0c */ /* 0x000fe4000bf45320 */
[----:B------:R-:W-:Y:S01]  /*20250*/  IADD3.X R3, R209, UR5, RZ, P1, !PT ;  /* 0x00000005d1037c10 */ /* 0x000fe20008ffe4ff */
[----:B------:R-:W-:Y:S02]  /*20260*/  ULDC.64 UR4, c[0x0][0xbe0] ;  /* 0x0002f80000047ab9 */ /* 0x000fe40000000a00 */
[----:B------:R-:W-:Y:S01]  /*20270*/  ISETP.NE.U32.AND P0, PT, RZ, UR4, PT ;  /* 0x00000004ff007c0c */ /* 0x000fe2000bf05070 */
[----:B------:R0:W-:Y:S04]  /*20280*/  STSM.16.M88.4 [R79], R4 ;  /* 0x000000044f007844 */ /* 0x0001e80000000200 */
[----:B------:R1:W-:Y:S04]  /*20290*/  STSM.16.M88.4 [R78], R8 ;  /* 0x000000084e007844 */ /* 0x0003e80000000200 */
[----:B------:R1:W-:Y:S04]  /*202a0*/  STSM.16.M88.4 [R76], R24 ;  /* 0x000000184c007844 */ /* 0x0003e80000000200 */
[----:B------:R1:W-:Y:S04]  /*202b0*/  STSM.16.M88.4 [R74], R28 ;  /* 0x0000001c4a007844 */ /* 0x0003e80000000200 */
[----:B------:R1:W-:Y:S04]  /*202c0*/  STSM.16.M88.4 [R72], R32 ;  /* 0x0000002048007844 */ /* 0x0003e80000000200 */
[----:B------:R1:W-:Y:S04]  /*202d0*/  STSM.16.M88.4 [R70], R36 ;  /* 0x0000002446007844 */ /* 0x0003e80000000200 */
[----:B------:R1:W-:Y:S01]  /*202e0*/  STSM.16.M88.4 [R66], R12 ;  /* 0x0000000c42007844 */ /* 0x0003e20000000200 */
[----:B------:R-:W-:-:S03]  /*202f0*/  ISETP.NE.AND.EX P0, PT, RZ, UR5, PT, P0 ;  /* 0x00000005ff007c0c */ /* 0x000fc6000bf05300 */
[----:B------:R1:W-:Y:S01]  /*20300*/  STSM.16.M88.4 [R64], R44 ;  /* 0x0000002c40007844 */ /* 0x0003e20000000200 */
[----:B------:R-:W-:Y:S09]  /*20310*/  BAR.SYNC.DEFER_BLOCKING 0x1, 0x100 ;  /* 0x0044000000007b1d */ /* 0x000ff20000010000 */
[----:B------:R-:W-:Y:S01]  /*20320*/  @P0 IADD3 R208, P1, R208, UR4, RZ ;  /* 0x00000004d0d00c10 */ /* 0x000fe2000ff3e0ff */
[----:B------:R-:W-:-:S02]  /*20330*/  ULDC UR4, c[0x0][0xa88] ;  /* 0x0002a20000047ab9 */ /* 0x000fc40000000800 */
[----:B------:R-:W-:Y:S01]  /*20340*/  IMAD.U32 R49, RZ, RZ, UR4 ;  /* 0x00000004ff317e24 */ /* 0x000fe2000f8e00ff */
[----:B------:R-:W-:Y:S01]  /*20350*/  @P0 IADD3.X R209, R209, UR5, RZ, P1, !PT ;  /* 0x00000005d1d10c10 */ /* 0x000fe20008ffe4ff */
[----:B------:R1:W5:Y:S01]  /*20360*/  @P2 LDG.E R20, desc[UR54][R2.64] ;  /* 0x0000003602142981 */ /* 0x000362000c1e1900 */
[----:B0-----:R-:W-:-:S03]  /*20370*/  LEA R5, R200, R199, 0x6 ;  /* 0x000000c7c8057211 */ /* 0x001fc600078e30ff */
[----:B------:R1:W5:Y:S02]  /*20380*/  @P0 LDG.E R49, desc[UR54][R208.64] ;  /* 0x00000036d0310981 */ /* 0x000364000c1e1900 */
[----:B------:R-:W-:Y:S01]  /*20390*/  IMAD.WIDE R60, R5, 0x2, R60 ;  /* 0x00000002053c7825 */ /* 0x000fe200078e023c */
[----:B------:R-:W-:Y:S06]  /*203a0*/  @P0 BRA `(.L_x_591) ;  /* 0x0000000000100947 */ /* 0x000fec0003800000 */
[----:B------:R-:W-:Y:S05]  /*203b0*/  @!P2 BRA `(.L_x_591) ;  /* 0x00000000000ca947 */ /* 0x000fea0003800000 */
[----:B------:R-:W2:Y:S04]  /*203c0*/  LDG.E R0, desc[UR54][R2.64] ;  /* 0x0000003602007981 */ /* 0x000ea8000c1e1900 */
[----:B-----5:R-:W2:Y:S02]  /*203d0*/  LDG.E R49, desc[UR54][R2.64+0x4] ;  /* 0x0000043602317981 */ /* 0x020ea4000c1e1900 */
[----:B--2---:R-:W-:-:S07]  /*203e0*/  IMAD.IADD R49, R49, 0x1, -R0 ;  /* 0x0000000131317824 */ /* 0x004fce00078e0a00 */
.L_x_591:
[----:B-1----:R-:W-:Y:S01]  /*203f0*/  SHF.R.S32.HI R46, RZ, 0x1f, R207 ;  /* 0x0000001fff2e7819 */ /* 0x002fe200000114cf */
[----:B------:R-:W-:Y:S01]  /*20400*/  ULDC.64 UR4, c[0x0][0xb70] ;  /* 0x0002dc0000047ab9 */ /* 0x000fe20000000a00 */
[----:B-----5:R-:W-:Y:S01]  /*20410*/  SHF.R.S32.HI R21, RZ, 0x1f, R20 ;  /* 0x0000001fff157819 */ /* 0x020fe20000011414 */
[----:B------:R-:W-:Y:S01]  /*20420*/  IMAD R6, R212, 0x80, R224 ;  /* 0x00000080d4067824 */ /* 0x000fe200078e02e0 */
[----:B------:R-:W-:Y:S01]  /*20430*/  SEL R210, R210, RZ, !P2 ;  /* 0x000000ffd2d27207 */ /* 0x000fe20005000000 */
[----:B------:R-:W-:Y:S01]  /*20440*/  IMAD R0, R46, UR4, RZ ;  /* 0x000000042e007c24 */ /* 0x000fe2000f8e02ff */
[----:B------:R-:W-:Y:S01]  /*20450*/  SEL R51, R206, RZ, !P2 ;  /* 0x000000ffce337207 */ /* 0x000fe20005000000 */
[C---:B------:R-:W-:Y:S01]  /*20460*/  IMAD.WIDE.U32 R2, R207.reuse, UR4, R20 ;  /* 0x00000004cf027c25 */ /* 0x040fe2000f8e0014 */
[C---:B------:R-:W-:Y:S02]  /*20470*/  IADD3 R9, P0, R60.reuse, 0x1000, RZ ;  /* 0x000010003c097810 */ /* 0x040fe40007f1e0ff */
[----:B------:R-:W-:Y:S01]  /*20480*/  IADD3 R25, P2, R60, 0x3000, RZ ;  /* 0x000030003c197810 */ /* 0x000fe20007f5e0ff */
[----:B------:R-:W-:Y:S01]  /*20490*/  IMAD R5, R207, UR5, R0 ;  /* 0x00000005cf057c24 */ /* 0x000fe2000f8e0200 */
[----:B------:R-:W-:Y:S01]  /*204a0*/  ULDC.64 UR4, c[0x0][0xb78] ;  /* 0x0002de0000047ab9 */ /* 0x000fe20000000a00 */
[----:B------:R-:W-:Y:S01]  /*204b0*/  LOP3.LUT R8, R9, 0x380, RZ, 0xc0, !PT ;  /* 0x0000038009087812 */ /* 0x000fe200078ec0ff */
[----:B------:R-:W-:Y:S01]  /*204c0*/  IMAD R0, R210, UR4, RZ ;  /* 0x00000004d2007c24 */ /* 0x000fe2000f8e02ff */
[----:B------:R-:W-:-:S02]  /*204d0*/  IADD3 R13, P1, R60, 0x2000, RZ ;  /* 0x000020003c0d7810 */ /* 0x000fc40007f3e0ff */
[----:B------:R-:W-:Y:S01]  /*204e0*/  IADD3 R3, R3, R5, RZ ;  /* 0x0000000503037210 */ /* 0x000fe20007ffe0ff */
[----:B------:R-:W-:Y:S01]  /*204f0*/  IMAD R4, R51, UR5, R0 ;  /* 0x0000000533047c24 */ /* 0x000fe2000f8e0200 */
[----:B------:R-:W-:Y:S02]  /*20500*/  SHF.R.S32.HI R5, RZ, 0x1f, R6 ;  /* 0x0000001fff057819 */ /* 0x000fe40000011406 */
[----:B------:R-:W-:Y:S01]  /*20510*/  LOP3.LUT R24, R25, 0x380, RZ, 0xc0, !PT ;  /* 0x0000038019187812 */ /* 0x000fe200078ec0ff */
[----:B------:R-:W-:Y:S01]  /*20520*/  IMAD.WIDE.U32 R2, R51, UR4, R2 ;  /* 0x0000000433027c25 */ /* 0x000fe2000f8e0002 */
[----:B------:R-:W-:Y:S01]  /*20530*/  ULDC.64 UR4, c[0x0][0xb40] ;  /* 0x0002d00000047ab9 */ /* 0x000fe20000000a00 */
[----:B------:R-:W-:Y:S02]  /*20540*/  SHF.R.U64 R8, R8, 0x3, RZ ;  /* 0x0000000308087819 */ /* 0x000fe400000012ff */
[----:B------:R-:W-:Y:S02]  /*20550*/  LOP3.LUT R12, R13, 0x380, RZ, 0xc0, !PT ;  /* 0x000003800d0c7812 */ /* 0x000fe400078ec0ff */
[----:B------:R-:W-:-:S02]  /*20560*/  IADD3 R0, P4, R6, R2, RZ ;  /* 0x0000000206007210 */ /* 0x000fc40007f9e0ff */
[----:B------:R-:W-:Y:S02]  /*20570*/  SHF.R.U64 R24, R24, 0x3, RZ ;  /* 0x0000000318187819 */ /* 0x000fe400000012ff */
[----:B------:R-:W-:Y:S02]  /*20580*/  IADD3.X R5, R5, R3, R4, P4, !PT ;  /* 0x0000000305057210 */ /* 0x000fe400027fe404 */
[----:B------:R-:W-:Y:S02]  /*20590*/  LEA R44, P5, R0, UR4, 0x2 ;  /* 0x00000004002c7c11 */ /* 0x000fe4000f8a10ff */
[----:B------:R-:W-:Y:S01]  /*205a0*/  LOP3.LUT R8, R8, R9, RZ, 0x3c, !PT ;  /* 0x0000000908087212 */ /* 0x000fe200078e3cff */
[----:B------:R-:W-:Y:S01]  /*205b0*/  IMAD.X R9, RZ, RZ, R61, P0 ;  /* 0x000000ffff097224 */ /* 0x000fe200000e063d */
[----:B------:R-:W-:Y:S02]  /*205c0*/  SHF.R.U64 R12, R12, 0x3, RZ ;  /* 0x000000030c0c7819 */ /* 0x000fe400000012ff */
[----:B------:R-:W-:Y:S01]  /*205d0*/  LEA.HI.X R45, R0, UR5, R5, 0x2, P5 ;  /* 0x00000005002d7c11 */ /* 0x000fe2000a8f1405 */
[----:B------:R-:W-:Y:S01]  /*205e0*/  VIADD R0, R6, 0x8 ;  /* 0x0000000806007836 */ /* 0x000fe20000000000 */
[----:B------:R-:W-:Y:S01]  /*205f0*/  LOP3.LUT R24, R24, R25, RZ, 0x3c, !PT ;  /* 0x0000001918187212 */ /* 0x000fe200078e3cff */
[----:B------:R-:W-:Y:S01]  /*20600*/  IMAD.X R25, RZ, RZ, R61, P2 ;  /* 0x000000ffff197224 */ /* 0x000fe200010e063d */
[----:B------:R-:W-:Y:S01]  /*20610*/  LOP3.LUT P0, RZ, R215, 0x3, RZ, 0xc0, !PT ;  /* 0x00000003d7ff7812 */ /* 0x000fe2000780c0ff */
[----:B------:R-:W-:Y:S01]  /*20620*/  ULDC.64 UR4, c[0x0][0xaa0] ;  /* 0x0002a80000047ab9 */ /* 0x000fe20000000a00 */
[----:B------:R-:W-:-:S02]  /*20630*/  IADD3 R29, P3, R60, 0x4000, RZ ;  /* 0x000040003c1d7810 */ /* 0x000fc40007f7e0ff */
[C---:B------:R-:W-:Y:S02]  /*20640*/  IADD3 R33, P4, R60.reuse, 0x5000, RZ ;  /* 0x000050003c217810 */ /* 0x040fe40007f9e0ff */
[----:B------:R-:W-:Y:S02]  /*20650*/  IADD3 R37, P5, R60, 0x6000, RZ ;  /* 0x000060003c257810 */ /* 0x000fe40007fbe0ff */
[----:B------:R-:W-:Y:S02]  /*20660*/  LOP3.LUT R12, R12, R13, RZ, 0x3c, !PT ;  /* 0x0000000d0c0c7212 */ /* 0x000fe400078e3cff */
[----:B------:R-:W-:Y:S02]  /*20670*/  IADD3 R3, P2, R60, 0x7000, RZ ;  /* 0x000070003c037810 */ /* 0x000fe40007f5e0ff */
[----:B------:R-:W-:Y:S02]  /*20680*/  IADD3.X R13, RZ, R61, RZ, P1, !PT ;  /* 0x0000003dff0d7210 */ /* 0x000fe40000ffe4ff */
[----:B------:R-:W-:-:S02]  /*20690*/  ISETP.GE.OR P1, PT, R6, R49, P0 ;  /* 0x000000310600720c */ /* 0x000fc40000726670 */
[----:B------:R-:W-:Y:S02]  /*206a0*/  LOP3.LUT R28, R29, 0x380, RZ, 0xc0, !PT ;  /* 0x000003801d1c7812 */ /* 0x000fe400078ec0ff */
[----:B------:R-:W-:Y:S02]  /*206b0*/  LOP3.LUT R32, R33, 0x380, RZ, 0xc0, !PT ;  /* 0x0000038021207812 */ /* 0x000fe400078ec0ff */
[----:B------:R-:W-:Y:S02]  /*206c0*/  LOP3.LUT R36, R37, 0x380, RZ, 0xc0, !PT ;  /* 0x0000038025247812 */ /* 0x000fe400078ec0ff */
[----:B------:R-:W-:Y:S02]  /*206d0*/  ISETP.GE.OR P0, PT, R0, R49, P0 ;  /* 0x000000310000720c */ /* 0x000fe40000706670 */
[----:B------:R-:W-:Y:S02]  /*206e0*/  LOP3.LUT R0, R3, 0x380, RZ, 0xc0, !PT ;  /* 0x0000038003007812 */ /* 0x000fe400078ec0ff */
[----:B------:R-:W-:Y:S01]  /*206f0*/  LOP3.LUT R5, R60, 0x380, RZ, 0xc0, !PT ;  /* 0x000003803c057812 */ /* 0x000fe200078ec0ff */
[----:B------:R-:W-:Y:S01]  /*20700*/  @!P1 STG.E desc[UR54][R44.64], R90 ;  /* 0x0000005a2c009986 */ /* 0x000fe2000c101936 */
[----:B------:R-:W-:-:S02]  /*20710*/  SHF.R.U64 R28, R28, 0x3, RZ ;  /* 0x000000031c1c7819 */ /* 0x000fc400000012ff */
[----:B------:R-:W-:Y:S02]  /*20720*/  SHF.R.U64 R32, R32, 0x3, RZ ;  /* 0x0000000320207819 */ /* 0x000fe400000012ff */
[----:B------:R-:W-:Y:S02]  /*20730*/  SHF.R.U64 R36, R36, 0x3, RZ ;  /* 0x0000000324247819 */ /* 0x000fe400000012ff */
[----:B------:R-:W-:Y:S01]  /*20740*/  SHF.R.U64 R0, R0, 0x3, RZ ;  /* 0x0000000300007819 */ /* 0x000fe200000012ff */
[----:B------:R0:W-:Y:S01]  /*20750*/  @!P0 STG.E desc[UR54][R44.64+0x20], R88 ;  /* 0x000020582c008986 */ /* 0x0001e2000c101936 */
[----:B------:R-:W-:Y:S02]  /*20760*/  SHF.R.U64 R5, R5, 0x3, RZ ;  /* 0x0000000305057819 */ /* 0x000fe400000012ff */
[----:B------:R-:W-:Y:S01]  /*20770*/  LOP3.LUT R28, R28, R29, RZ, 0x3c, !PT ;  /* 0x0000001d1c1c7212 */ /* 0x000fe200078e3cff */
[----:B------:R-:W5:Y:S01]  /*20780*/  LD.E.128 R8, desc[UR54][R8.64] ;  /* 0x0000003608087980 */ /* 0x000f62000c101d00 */
[----:B------:R-:W-:Y:S01]  /*20790*/  LOP3.LUT R32, R32, R33, RZ, 0x3c, !PT ;  /* 0x0000002120207212 */ /* 0x000fe200078e3cff */
[--C-:B------:R-:W-:Y:S01]  /*207a0*/  IMAD.X R33, RZ, RZ, R61.reuse, P4 ;  /* 0x000000ffff217224 */ /* 0x100fe200020e063d */
[----:B------:R-:W-:Y:S01]  /*207b0*/  LOP3.LUT R36, R36, R37, RZ, 0x3c, !PT ;  /* 0x0000002524247212 */ /* 0x000fe200078e3cff */
[----:B------:R-:W-:Y:S01]  /*207c0*/  IMAD.X R37, RZ, RZ, R61, P5 ;  /* 0x000000ffff257224 */ /* 0x000fe200028e063d */
[-C--:B------:R-:W-:Y:S01]  /*207d0*/  IADD3.X R29, RZ, R61.reuse, RZ, P3, !PT ;  /* 0x0000003dff1d7210 */ /* 0x080fe20001ffe4ff */
[----:B------:R-:W5:Y:S01]  /*207e0*/  LD.E.128 R12, desc[UR54][R12.64] ;  /* 0x000000360c0c7980 */ /* 0x000f62000c101d00 */
[----:B------:R-:W-:-:S02]  /*207f0*/  IADD3.X R41, RZ, R61, RZ, P2, !PT ;  /* 0x0000003dff297210 */ /* 0x000fc400017fe4ff */
[----:B------:R-:W-:Y:S01]  /*20800*/  LOP3.LUT R40, R0, R3, RZ, 0x3c, !PT ;  /* 0x0000000300287212 */ /* 0x000fe200078e3cff */
[----:B------:R-:W5:Y:S01]  /*20810*/  LD.E.128 R24, desc[UR54][R24.64] ;  /* 0x0000003618187980 */ /* 0x000f62000c101d00 */
[----:B------:R-:W-:Y:S01]  /*20820*/  LOP3.LUT R60, R5, R60, RZ, 0x3c, !PT ;  /* 0x0000003c053c7212 */ /* 0x000fe200078e3cff */
[----:B------:R-:W-:Y:S01]  /*20830*/  IMAD R21, R21, UR4, RZ ;  /* 0x0000000415157c24 */ /* 0x000fe2000f8e02ff */
[--C-:B------:R-:W-:Y:S01]  /*20840*/  SHF.R.S32.HI R3, RZ, 0x1f, R199.reuse ;  /* 0x0000001fff037819 */ /* 0x100fe200000114c7 */
[----:B------:R-:W5:Y:S01]  /*20850*/  LD.E.128 R28, desc[UR54][R28.64] ;  /* 0x000000361c1c7980 */ /* 0x000f62000c101d00 */
[----:B------:R-:W-:-:S03]  /*20860*/  IMAD.MOV.U32 R2, RZ, RZ, R199 ;  /* 0x000000ffff027224 */ /* 0x000fc600078e00c7 */
[----:B------:R1:W5:Y:S04]  /*20870*/  LD.E.128 R4, desc[UR54][R60.64] ;  /* 0x000000363c047980 */ /* 0x000368000c101d00 */
[----:B------:R-:W5:Y:S04]  /*20880*/  LD.E.128 R32, desc[UR54][R32.64] ;  /* 0x0000003620207980 */ /* 0x000f68000c101d00 */
[----:B------:R-:W5:Y:S04]  /*20890*/  LD.E.128 R36, desc[UR54][R36.64] ;  /* 0x0000003624247980 */ /* 0x000f68000c101d00 */
[----:B------:R-:W5:Y:S01]  /*208a0*/  LD.E.128 R40, desc[UR54][R40.64] ;  /* 0x0000003628287980 */ /* 0x000f62000c101d00 */
[----:B------:R-:W-:Y:S01]  /*208b0*/  @!PT LDS RZ, [RZ] ;  /* 0x00000000fffff984 */ /* 0x000fe20000000800 */
[----:B------:R-:W-:Y:S01]  /*208c0*/  @!PT LDS RZ, [RZ] ;  /* 0x00000000fffff984 */ /* 0x000fe20000000800 */
[----:B------:R-:W-:Y:S01]  /*208d0*/  @!PT LDS RZ, [RZ] ;  /* 0x00000000fffff984 */ /* 0x000fe20000000800 */
[----:B------:R-:W-:Y:S01]  /*208e0*/  @!PT LDS RZ, [RZ] ;  /* 0x00000000fffff984 */ /* 0x000fe20000000800 */
[----:B------:R2:W-:Y:S06]  /*208f0*/  MEMBAR.ALL.CTA ;  /* 0x0000000000007992 */ /* 0x0005ec0000008000 */
[----:B--2---:R-:W2:Y:S01]  /*20900*/  FENCE.VIEW.ASYNC.S ;  /* 0x00000000000073c6 */ /* 0x004ea20000000000 */
[----:B------:R-:W-:-:S04]  /*20910*/  IMAD.WIDE.U32 R2, R20, UR4, R2 ;  /* 0x0000000414027c25 */ /* 0x000fc8000f8e0002 */
[----:B------:R-:W-:Y:S01]  /*20920*/  IMAD R21, R20, UR5, R21 ;  /* 0x0000000514157c24 */ /* 0x000fe2000f8e0215 */
[----:B------:R-:W-:Y:S01]  /*20930*/  ULDC.64 UR4, c[0x0][0xae0] ;  /* 0x0002b80000047ab9 */ /* 0x000fe20000000a00 */
[----:B------:R-:W-:Y:S01]  /*20940*/  IMAD R49, R212, -0x80, R49 ;  /* 0xffffff80d4317824 */ /* 0x000fe200078e0231 */
[----:B------:R-:W-:Y:S01]  /*20950*/  IADD3 R0, R200, 0x20, RZ ;  /* 0x00000020c8007810 */ /* 0x000fe20007ffe0ff */
[----:B------:R-:W-:Y:S02]  /*20960*/  IMAD.IADD R3, R3, 0x1, R21 ;  /* 0x0000000103037824 */ /* 0x000fe400078e0215 */
[----:B0-----:R-:W-:Y:S01]  /*20970*/  IMAD R44, R46, UR4, RZ ;  /* 0x000000042e2c7c24 */ /* 0x001fe2000f8e02ff */
[CC--:B------:R-:W-:Y:S01]  /*20980*/  ISETP.GE.AND P3, PT, R200.reuse, R49.reuse, PT ;  /* 0x00000031c800720c */ /* 0x0c0fe20003f66270 */
[----:B------:R-:W-:Y:S01]  /*20990*/  VIADD R20, R200, 0x40 ;  /* 0x00000040c8147836 */ /* 0x000fe20000000000 */
[----:B------:R-:W-:Y:S01]  /*209a0*/  ISETP.GE.AND P0, PT, R0, R49, PT ;  /* 0x000000310000720c */ /* 0x000fe20003f06270 */
[----:B------:R-:W-:-:S02]  /*209b0*/  IMAD R45, R207, UR5, R44 ;  /* 0x00000005cf2d7c24 */ /* 0x000fc4000f8e022c */
[----:B------:R-:W-:Y:S01]  /*209c0*/  IMAD.WIDE.U32 R2, R207, UR4, R2 ;  /* 0x00000004cf027c25 */ /* 0x000fe2000f8e0002 */
[----:B------:R-:W-:-:S03]  /*209d0*/  ULDC.64 UR4, c[0x0][0xae8] ;  /* 0x0002ba0000047ab9 */ /* 0x000fc60000000a00 */
[----:B------:R-:W-:Y:S01]  /*209e0*/  VIADD R0, R18, 0x29820 ;  /* 0x0002982012007836 */ /* 0x000fe20000000000 */
[----:B------:R-:W-:Y:S01]  /*209f0*/  ISETP.GE.AND P1, PT, R20, R49, PT ;  /* 0x000000311400720c */ /* 0x000fe20003f26270 */
[----:B------:R-:W-:Y:S01]  /*20a00*/  IMAD R20, R210, UR4, RZ ;  /* 0x00000004d2147c24 */ /* 0x000fe2000f8e02ff */
[----:B------:R-:W-:Y:S01]  /*20a10*/  IADD3 R3, R3, R45, RZ ;  /* 0x0000002d03037210 */ /* 0x000fe20007ffe0ff */
[----:B------:R-:W-:Y:S01]  /*20a20*/  VIADD R21, R200, 0x60 ;  /* 0x00000060c8157836 */ /* 0x000fe20000000000 */
[----:B------:R-:W-:Y:S01]  /*20a30*/  PRMT R0, RZ, 0x654, R0 ;  /* 0x00000654ff007816 */ /* 0x000fe20000000000 */
[C---:B------:R-:W-:Y:S01]  /*20a40*/  IMAD R47, R51.reuse, UR5, R20 ;  /* 0x00000005332f7c24 */ /* 0x040fe2000f8e0214 */
[----:B------:R-:W-:Y:S01]  /*20a50*/  SHF.R.S32.HI R201, RZ, 0x1f, R200 ;  /* 0x0000001fffc97819 */ /* 0x000fe200000114c8 */
[----:B------:R-:W-:Y:S01]  /*20a60*/  IMAD.WIDE.U32 R44, R51, UR4, R2 ;  /* 0x00000004332c7c25 */ /* 0x000fe2000f8e0002 */
[----:B--2---:R1:W-:Y:S01]  /*20a70*/  SYNCS.ARRIVE.TRANS64.RED.A1T0 RZ, [R0+URZ], RZ ;  /* 0x000000ff00ff79a7 */ /* 0x0043e2000810043f */
[----:B------:R-:W-:Y:S01]  /*20a80*/  BSSY B1, `(.L_x_592) ;  /* 0x0000015000017945 */ /* 0x000fe20003800000 */
[----:B------:R-:W-:Y:S01]  /*20a90*/  ISETP.GE.AND P2, PT, R21, R49, PT ;  /* 0x000000311500720c */ /* 0x000fe20003f46270 */
[----:B------:R-:W-:-:S04]  /*20aa0*/  IMAD.WIDE R20, R212, 0x80, R200 ;  /* 0x00000080d4147825 */ /* 0x000fc800078e02c8 */
[----:B------:R-:W-:Y:S01]  /*20ab0*/  IMAD.IADD R49, R45, 0x1, R47 ;  /* 0x000000012d317824 */ /* 0x000fe200078e022f */
[----:B-1----:R-:W-:Y:S07]  /*20ac0*/  @P3 BRA `(.L_x_593) ;  /* 0x0000000000403947 */ /* 0x002fee0003800000 */
[----:B------:R-:W-:Y:S01]  /*20ad0*/  ULDC.64 UR4, c[0x0][0xad8] ;  /* 0x0002b60000047ab9 */ /* 0x000fe20000000a00 */
[----:B------:R-:W-:Y:S01]  /*20ae0*/  IMAD.MOV.U32 R2, RZ, RZ, R44 ;  /* 0x000000ffff027224 */ /* 0x000fe200078e002c */
[----:B------:R-:W-:Y:S01]  /*20af0*/  IADD3 R0, R199, 0x40, RZ ;  /* 0x00000040c7007810 */ /* 0x000fe20007ffe0ff */
[----:B------:R-:W-:Y:S01]  /*20b00*/  IMAD.MOV.U32 R3, RZ, RZ, R49 ;  /* 0x000000ffff037224 */ /* 0x000fe200078e0031 */
[----:B------:R-:W-:Y:S01]  /*20b10*/  ULDC.64 UR6, c[0x0][0xa80] ;  /* 0x0002a00000067ab9 */ /* 0x000fe20000000a00 */
[----:B------:R-:W-:Y:S02]  /*20b20*/  IMAD R47, R21, UR4, RZ ;  /* 0x00000004152f7c24 */ /* 0x000fe4000f8e02ff */
[C---:B------:R-:W-:Y:S01]  /*20b30*/  IMAD.WIDE.U32 R2, R20.reuse, UR4, R2 ;  /* 0x0000000414027c25 */ /* 0x040fe2000f8e0002 */
[----:B------:R-:W-:Y:S02]  /*20b40*/  ULDC UR4, c[0x0][0xa8c] ;  /* 0x0002a30000047ab9 */ /* 0x000fe40000000800 */
[----:B------:R-:W-:Y:S01]  /*20b50*/  ISETP.GE.AND P3, PT, R199, UR4, PT ;  /* 0x00000004c7007c0c */ /* 0x000fe2000bf66270 */
[----:B------:R-:W-:Y:S01]  /*20b60*/  IMAD R47, R20, UR5, R47 ;  /* 0x00000005142f7c24 */ /* 0x000fe2000f8e022f */
[----:B------:R-:W-:-:S02]  /*20b70*/  ISETP.GE.AND P4, PT, R0, UR4, PT ;  /* 0x0000000400007c0c */ /* 0x000fc4000bf86270 */
[----:B------:R-:W-:Y:S02]  /*20b80*/  LEA R46, P5, R2, UR6, 0x1 ;  /* 0x00000006022e7c11 */ /* 0x000fe4000f8a08ff */
[----:B------:R-:W-:-:S04]  /*20b90*/  IADD3 R3, R3, R47, RZ ;  /* 0x0000002f03037210 */ /* 0x000fc80007ffe0ff */
[----:B------:R-:W-:-:S05]  /*20ba0*/  LEA.HI.X R47, R2, UR7, R3, 0x1, P5 ;  /* 0x00000007022f7c11 */ /* 0x000fca000a8f0c03 */
[----:B-----5:R0:W-:Y:S04]  /*20bb0*/  @!P3 STG.E.128 desc[UR54][R46.64], R4 ;  /* 0x000000042e00b986 */ /* 0x0201e8000c101d36 */
[----:B------:R0:W-:Y:S02]  /*20bc0*/  @!P4 STG.E.128 desc[UR54][R46.64+0x80], R28 ;  /* 0x0000801c2e00c986 */ /* 0x0001e4000c101d36 */
.L_x_593:
[----:B------:R-:W-:Y:S05]  /*20bd0*/  BSYNC B1 ;  /* 0x0000000000017941 */ /* 0x000fea0003800000 */
.L_x_592:
[----:B------:R-:W-:Y:S04]  /*20be0*/  BSSY B1, `(.L_x_594) ;  /* 0x0000014000017945 */ /* 0x000fe80003800000 */
[----:B------:R-:W-:Y:S05]  /*20bf0*/  @P0 BRA `(.L_x_595) ;  /* 0x0000000000480947 */ /* 0x000fea0003800000 */
[----:B0----5:R-:W-:Y:S01]  /*20c00*/  IADD3 R5, P0, R20, 0x20, RZ ;  /* 0x0000002014057810 */ /* 0x021fe20007f1e0ff */
[----:B------:R-:W-:Y:S01]  /*20c10*/  ULDC.64 UR4, c[0x0][0xad8] ;  /* 0x0002b60000047ab9 */ /* 0x000fe20000000a00 */
[----:B------:R-:W-:Y:S01]  /*20c20*/  MOV R2, R44 ;  /* 0x0000002c00027202 */ /* 0x000fe20000000f00 */
[----:B------:R-:W-:Y:S01]  /*20c30*/  IMAD.MOV.U32 R3, RZ, RZ, R49 ;  /* 0x000000ffff037224 */ /* 0x000fe200078e0031 */
[----:B------:R-:W-:Y:S01]  /*20c40*/  ULDC.64 UR6, c[0x0][0xa80] ;  /* 0x0002a00000067ab9 */ /* 0x000fe20000000a00 */
[----:B------:R-:W-:Y:S02]  /*20c50*/  IMAD.X R0, RZ, RZ, R21, P0 ;  /* 0x000000ffff007224 */ /* 0x000fe400000e0615 */
[----:B------:R-:W-:Y:S02]  /*20c60*/  VIADD R4, R199, 0x40 ;  /* 0x00000040c7047836 */ /* 0x000fe40000000000 */
[----:B------:R-:W-:Y:S02]  /*20c70*/  IMAD R0, R0, UR4, RZ ;  /* 0x0000000400007c24 */ /* 0x000fe4000f8e02ff */
[----:B------:R-:W-:Y:S01]  /*20c80*/  IMAD.WIDE.U32 R2, R5, UR4, R2 ;  /* 0x0000000405027c25 */ /* 0x000fe2000f8e0002 */
[----:B------:R-:W-:-:S02]  /*20c90*/  ULDC UR4, c[0x0][0xa8c] ;  /* 0x0002a30000047ab9 */ /* 0x000fc40000000800 */
[----:B------:R-:W-:Y:S01]  /*20ca0*/  ISETP.GE.AND P3, PT, R199, UR4, PT ;  /* 0x00000004c7007c0c */ /* 0x000fe2000bf66270 */
[----:B------:R-:W-:Y:S01]  /*20cb0*/  IMAD R5, R5, UR5, R0 ;  /* 0x0000000505057c24 */ /* 0x000fe2000f8e0200 */
[----:B------:R-:W-:Y:S02]  /*20cc0*/  ISETP.GE.AND P4, PT, R4, UR4, PT ;  /* 0x0000000404007c0c */ /* 0x000fe4000bf86270 */
[----:B------:R-:W-:Y:S01]  /*20cd0*/  LEA R4, P0, R2, UR6, 0x1 ;  /* 0x0000000602047c11 */ /* 0x000fe2000f8008ff */
[----:B------:R-:W-:-:S05]  /*20ce0*/  IMAD.IADD R3, R3, 0x1, R5 ;  /* 0x0000000103037824 */ /* 0x000fca00078e0205 */
[----:B------:R-:W-:-:S05]  /*20cf0*/  LEA.HI.X R5, R2, UR7, R3, 0x1, P0 ;  /* 0x0000000702057c11 */ /* 0x000fca00080f0c03 */
[----:B------:R1:W-:Y:S04]  /*20d00*/  @!P3 STG.E.128 desc[UR54][R4.64], R8 ;  /* 0x000000080400b986 */ /* 0x0003e8000c101d36 */
[----:B------:R1:W-:Y:S02]  /*20d10*/  @!P4 STG.E.128 desc[UR54][R4.64+0x80], R32 ;  /* 0x000080200400c986 */ /* 0x0003e4000c101d36 */
.L_x_595:
[----:B------:R-:W-:Y:S05]  /*20d20*/  BSYNC B1 ;  /* 0x0000000000017941 */ /* 0x000fea0003800000 */
.L_x_594:
[----:B------:R-:W-:Y:S04]  /*20d30*/  BSSY B1, `(.L_x_596) ;  /* 0x0000014000017945 */ /* 0x000fe80003800000 */
[----:B------:R-:W-:Y:S05]  /*20d40*/  @P1 BRA `(.L_x_597) ;  /* 0x0000000000481947 */ /* 0x000fea0003800000 */
[----:B01---5:R-:W-:Y:S01]  /*20d50*/  IADD3 R5, P0, R20, 0x40, RZ ;  /* 0x0000004014057810 */ /* 0x023fe20007f1e0ff */
[----:B------:R-:W-:Y:S01]  /*20d60*/  ULDC.64 UR4, c[0x0][0xad8] ;  /* 0x0002b60000047ab9 */ /* 0x000fe20000000a00 */
[----:B------:R-:W-:Y:S01]  /*20d70*/  MOV R3, R49 ;  /* 0x0000003100037202 */ /* 0x000fe20000000f00 */
[----:B------:R-:W-:Y:S01]  /*20d80*/  IMAD.MOV.U32 R2, RZ, RZ, R44 ;  /* 0x000000ffff027224 */ /* 0x000fe200078e002c */
[----:B------:R-:W-:Y:S01]  /*20d90*/  IADD3.X R0, RZ, R21, RZ, P0, !PT ;  /* 0x00000015ff007210 */ /* 0x000fe200007fe4ff */
[----:B------:R-:W-:Y:S01]  /*20da0*/  VIADD R4, R199, 0x40 ;  /* 0x00000040c7047836 */ /* 0x000fe20000000000 */
[----:B------:R-:W-:Y:S01]  /*20db0*/  ULDC.64 UR6, c[0x0][0xa80] ;  /* 0x0002a00000067ab9 */ /* 0x000fe20000000a00 */
[----:B------:R-:W-:-:S04]  /*20dc0*/  IMAD.WIDE.U32 R2, R5, UR4, R2 ;  /* 0x0000000405027c25 */ /* 0x000fc8000f8e0002 */
[----:B------:R-:W-:Y:S01]  /*20dd0*/  IMAD R0, R0, UR4, RZ ;  /* 0x0000000400007c24 */ /* 0x000fe2000f8e02ff */
[----:B------:R-:W-:Y:S02]  /*20de0*/  ULDC UR4, c[0x0][0xa8c] ;  /* 0x0002a30000047ab9 */ /* 0x000fe40000000800 */
        /* <DEDUP_REMOVED lines=8> */
.L_x_597:
[----:B------:R-:W-:Y:S05]  /*20e70*/  BSYNC B1 ;  /* 0x0000000000017941 */ /* 0x000fea0003800000 */
.L_x_596:
[----:B------:R-:W-:Y:S05]  /*20e80*/  @P2 BRA `(.L_x_598) ;  /* 0x0000000800cc2947 */ /* 0x000fea0003800000 */
[----:B012--5:R-:W-:Y:S01]  /*20e90*/  IADD3 R5, P0, R20, 0x60, RZ ;  /* 0x0000006014057810 */ /* 0x027fe20007f1e0ff */
[----:B------:R-:W-:Y:S01]  /*20ea0*/  ULDC.64 UR6, c[0x0][0xad8] ;  /* 0x0002b60000067ab9 */ /* 0x000fe20000000a00 */
[----:B------:R-:W-:Y:S01]  /*20eb0*/  MOV R2, R44 ;  /* 0x0000002c00027202 */ /* 0x000fe20000000f00 */
[----:B------:R-:W-:Y:S01]  /*20ec0*/  IMAD.MOV.U32 R3, RZ, RZ, R49 ;  /* 0x000000ffff037224 */ /* 0x000fe200078e0031 */
[----:B------:R-:W-:Y:S01]  /*20ed0*/  ULDC UR4, c[0x0][0xa8c] ;  /* 0x0002a30000047ab9 */ /* 0x000fe20000000800 */
[----:B------:R-:W-:Y:S01]  /*20ee0*/  IMAD.X R20, RZ, RZ, R21, P0 ;  /* 0x000000ffff147224 */ /* 0x000fe200000e0615 */
[----:B------:R-:W-:Y:S01]  /*20ef0*/  ISETP.GE.AND P1, PT, R199, UR4, PT ;  /* 0x00000004c7007c0c */ /* 0x000fe2000bf26270 */
[----:B------:R-:W-:Y:S01]  /*20f00*/  IMAD.WIDE.U32 R2, R5, UR6, R2 ;  /* 0x0000000605027c25 */ /* 0x000fe2000f8e0002 */
[----:B------:R-:W-:-:S03]  /*20f10*/  IADD3 R0, R199, 0x40, RZ ;  /* 0x00000040c7007810 */ /* 0x000fc60007ffe0ff */
[----:B------:R-:W-:-:S04]  /*20f20*/  IMAD R20, R20, UR6, RZ ;  /* 0x0000000614147c24 */ /* 0x000fc8000f8e02ff */
[----:B------:R-:W-:Y:S01]  /*20f30*/  IMAD R5, R5, UR7, R20 ;  /* 0x0000000705057c24 */ /* 0x000fe2000f8e0214 */
[----:B------:R-:W-:Y:S02]  /*20f40*/  ULDC.64 UR6, c[0x0][0xa80] ;  /* 0x0002a00000067ab9 */ /* 0x000fe40000000a00 */
[----:B------:R-:W-:Y:S01]  /*20f50*/  LEA R4, P0, R2, UR6, 0x1 ;  /* 0x0000000602047c11 */ /* 0x000fe2000f8008ff */
[----:B------:R-:W-:-:S05]  /*20f60*/  IMAD.IADD R3, R3, 0x1, R5 ;  /* 0x0000000103037824 */ /* 0x000fca00078e0205 */
[----:B------:R-:W-:Y:S02]  /*20f70*/  LEA.HI.X R5, R2, UR7, R3, 0x1, P0 ;  /* 0x0000000702057c11 */ /* 0x000fe400080f0c03 */
[----:B------:R-:W-:-:S03]  /*20f80*/  ISETP.GE.AND P0, PT, R0, UR4, PT ;  /* 0x0000000400007c0c */ /* 0x000fc6000bf06270 */
[----:B------:R3:W-:Y:S10]  /*20f90*/  @!P1 STG.E.128 desc[UR54][R4.64], R24 ;  /* 0x0000001804009986 */ /* 0x0007f4000c101d36 */
[----:B------:R-:W-:Y:S05]  /*20fa0*/  @P0 BRA `(.L_x_598) ;  /* 0x0000000800840947 */ /* 0x000fea0003800000 */
[----:B------:R4:W-:Y:S01]  /*20fb0*/  STG.E.128 desc[UR54][R4.64+0x80], R40 ;  /* 0x0000802804007986 */ /* 0x0009e2000c101d36 */
[----:B------:R-:W-:Y:S05]  /*20fc0*/  BRA `(.L_x_598) ;  /* 0x00000008007c7947 */ /* 0x000fea0003800000 */
.L_x_589:
[----:B------:R-:W-:Y:S01]  /*20fd0*/  ULDC.64 UR4, c[0x0][0xbd8] ;  /* 0x0002f60000047ab9 */ /* 0x000fe20000000a00 */
[----:B------:R-:W-:Y:S01]  /*20fe0*/  IMAD.MOV.U32 R9, RZ, RZ, RZ ;  /* 0x000000ffff097224 */ /* 0x000fe200078e00ff */
[----:B------:R-:W-:Y:S02]  /*20ff0*/  ISETP.NE.U32.AND P0, PT, RZ, UR4, PT ;  /* 0x00000004ff007c0c */ /* 0x000fe4000bf05070 */
[----:B------:R-:W-:Y:S02]  /*21000*/  IADD3 R2, P1, R208, UR4, RZ ;  /* 0x00000004d0027c10 */ /* 0x000fe4000ff3e0ff */
[----:B------:R-:W-:Y:S02]  /*21010*/  ISETP.NE.AND.EX P0, PT, RZ, UR5, PT, P0 ;  /* 0x00000005ff007c0c */ /* 0x000fe4000bf05300 */
[----:B------:R-:W-:Y:S01]  /*21020*/  IADD3.X R3, R209, UR5, RZ, P1, !PT ;  /* 0x00000005d1037c10 */ /* 0x000fe20008ffe4ff */
[----:B------:R-:W-:Y:S02]  /*21030*/  ULDC.64 UR4, c[0x0][0xbe0] ;  /* 0x0002f80000047ab9 */ /* 0x000fe40000000a00 */
[----:B------:R-:W-:-:S04]  /*21040*/  ISETP.NE.U32.AND P1, PT, RZ, UR4, PT ;  /* 0x00000004ff007c0c */ /* 0x000fc8000bf25070 */
[----:B------:R-:W-:-:S04]  /*21050*/  ISETP.NE.AND.EX P1, PT, RZ, UR5, PT, P1 ;  /* 0x00000005ff007c0c */ /* 0x000fc8000bf25310 */
[----:B------:R2:W5:Y:S09]  /*21060*/  @P0 LDG.E R9, desc[UR54][R2.64] ;  /* 0x0000003602090981 */ /* 0x000572000c1e1900 */
[----:B------:R-:W-:Y:S01]  /*21070*/  @P1 IADD3 R208, P2, R208, UR4, RZ ;  /* 0x00000004d0d01c10 */ /* 0x000fe2000ff5e0ff */
[----:B------:R-:W-:-:S02]  /*21080*/  ULDC UR4, c[0x0][0xa88] ;  /* 0x0002a20000047ab9 */ /* 0x000fc40000000800 */
[----:B------:R-:W-:Y:S01]  /*21090*/  IMAD.U32 R7, RZ, RZ, UR4 ;  /* 0x00000004ff077e24 */ /* 0x000fe2000f8e00ff */
[----:B------:R-:W-:-:S05]  /*210a0*/  @P1 IADD3.X R209, R209, UR5, RZ, P2, !PT ;  /* 0x00000005d1d11c10 */ /* 0x000fca00097fe4ff */
[----:B------:R2:W5:Y:S01]  /*210b0*/  @P1 LDG.E R7, desc[UR54][R208.64] ;  /* 0x00000036d0071981 */ /* 0x000562000c1e1900 */
[----:B------:R-:W-:Y:S01]  /*210c0*/  ISETP.GE.AND P2, PT, R235, 0x80, PT ;  /* 0x00000080eb00780c */ /* 0x000fe20003f46270 */
[----:B------:R-:W-:-:S12]  /*210d0*/  @P1 BRA `(.L_x_599) ;  /* 0x0000000000101947 */ /* 0x000fd80003800000 */
[----:B------:R-:W-:Y:S05]  /*210e0*/  @!P0 BRA `(.L_x_599) ;  /* 0x00000000000c8947 */ /* 0x000fea0003800000 */
[----:B------:R-:W3:Y:S04]  /*210f0*/  LDG.E R0, desc[UR54][R2.64] ;  /* 0x0000003602007981 */ /* 0x000ee8000c1e1900 */
[----:B-----5:R-:W3:Y:S02]  /*21100*/  LDG.E R7, desc[UR54][R2.64+0x4] ;  /* 0x0000043602077981 */ /* 0x020ee4000c1e1900 */
[----:B---3--:R-:W-:-:S07]  /*21110*/  IADD3 R7, -R0, R7, RZ ;  /* 0x0000000700077210 */ /* 0x008fce0007ffe1ff */
.L_x_599:
[----:B------:R-:W-:Y:S01]  /*21120*/  BSSY B1, `(.L_x_600) ;  /* 0x000001d000017945 */ /* 0x000fe20003800000 */
[----:B------:R-:W-:Y:S02]  /*21130*/  SHF.R.S32.HI R8, RZ, 0x1f, R207 ;  /* 0x0000001fff087819 */ /* 0x000fe400000114cf */
[----:B------:R-:W-:Y:S02]  /*21140*/  SHF.R.S32.HI R10, RZ, 0x1f, R199 ;  /* 0x0000001fff0a7819 */ /* 0x000fe400000114c7 */
[----:B------:R-:W-:Y:S02]  /*21150*/  SEL R11, R206, RZ, !P0 ;  /* 0x000000ffce0b7207 */ /* 0x000fe40004000000 */
[----:B------:R-:W-:Y:S02]  /*21160*/  SEL R210, R210, RZ, !P0 ;  /* 0x000000ffd2d27207 */ /* 0x000fe40004000000 */
[----:B-----5:R-:W-:Y:S01]  /*21170*/  SHF.R.S32.HI R6, RZ, 0x1f, R9 ;  /* 0x0000001fff067819 */ /* 0x020fe20000011409 */
[----:B------:R-:W-:Y:S06]  /*21180*/  @P2 BRA `(.L_x_601) ;  /* 0x0000000000582947 */ /* 0x000fec0003800000 */
[----:B------:R-:W3:Y:S02]  /*21190*/  S2R R0, SR_TID.X ;  /* 0x0000000000007919 */ /* 0x000ee40000002100 */
[----:B---3--:R-:W-:-:S04]  /*211a0*/  IMAD R0, R212, 0x80, R0 ;  /* 0x00000080d4007824 */ /* 0x008fc800078e0200 */
[----:B------:R-:W-:-:S05]  /*211b0*/  VIADD R0, R0, 0xffffff80 ;  /* 0xffffff8000007836 */ /* 0x000fca0000000000 */
[----:B------:R-:W-:-:S13]  /*211c0*/  ISETP.GE.AND P0, PT, R0, R7, PT ;  /* 0x000000070000720c */ /* 0x000fda0003f06270 */
[----:B------:R-:W-:Y:S05]  /*211d0*/  @P0 BRA `(.L_x_601) ;  /* 0x0000000000440947 */ /* 0x000fea0003800000 */
[----:B--2---:R-:W-:Y:S01]  /*211e0*/  IADD3 R2, P0, R0, R9, RZ ;  /* 0x0000000900027210 */ /* 0x004fe20007f1e0ff */
[----:B------:R-:W-:-:S03]  /*211f0*/  ULDC.64 UR4, c[0x0][0xb70] ;  /* 0x0002dc0000047ab9 */ /* 0x000fc60000000a00 */
[----:B------:R-:W-:Y:S01]  /*21200*/  LEA.HI.X.SX32 R3, R0, R6, 0x1, P0 ;  /* 0x0000000600037211 */ /* 0x000fe200000f0eff */
[----:B------:R-:W-:-:S04]  /*21210*/  IMAD R0, R8, UR4, RZ ;  /* 0x0000000408007c24 */ /* 0x000fc8000f8e02ff */
[C---:B------:R-:W-:Y:S02]  /*21220*/  IMAD R5, R207.reuse, UR5, R0 ;  /* 0x00000005cf057c24 */ /* 0x040fe4000f8e0200 */
[----:B------:R-:W-:Y:S01]  /*21230*/  IMAD.WIDE.U32 R2, R207, UR4, R2 ;  /* 0x00000004cf027c25 */ /* 0x000fe2000f8e0002 */
[----:B------:R-:W-:-:S03]  /*21240*/  ULDC.64 UR4, c[0x0][0xb78] ;  /* 0x0002de0000047ab9 */ /* 0x000fc60000000a00 */
[----:B------:R-:W-:Y:S01]  /*21250*/  IMAD R0, R210, UR4, RZ ;  /* 0x00000004d2007c24 */ /* 0x000fe2000f8e02ff */
[----:B------:R-:W-:-:S03]  /*21260*/  IADD3 R3, R3, R5, RZ ;  /* 0x0000000503037210 */ /* 0x000fc60007ffe0ff */
[C---:B------:R-:W-:Y:S02]  /*21270*/  IMAD R5, R11.reuse, UR5, R0 ;  /* 0x000000050b057c24 */ /* 0x040fe4000f8e0200 */
[----:B------:R-:W-:Y:S01]  /*21280*/  IMAD.WIDE.U32 R2, R11, UR4, R2 ;  /* 0x000000040b027c25 */ /* 0x000fe2000f8e0002 */
[----:B------:R-:W-:-:S03]  /*21290*/  ULDC.64 UR4, c[0x0][0xb40] ;  /* 0x0002d00000047ab9 */ /* 0x000fc60000000a00 */
[----:B------:R-:W-:Y:S01]  /*212a0*/  IMAD.IADD R3, R3, 0x1, R5 ;  /* 0x0000000103037824 */ /* 0x000fe200078e0205 */
[----:B------:R-:W-:-:S04]  /*212b0*/  LEA R4, P0, R2, UR4, 0x2 ;  /* 0x0000000402047c11 */ /* 0x000fc8000f8010ff */
[----:B------:R-:W-:Y:S01]  /*212c0*/  LEA.HI.X R5, R2, UR5, R3, 0x2, P0 ;  /* 0x0000000502057c11 */ /* 0x000fe200080f1403 */
[----:B------:R-:W-:-:S05]  /*212d0*/  IMAD.MOV.U32 R3, RZ, RZ, -0x800000 ;  /* 0xff800000ff037424 */ /* 0x000fca00078e00ff */
[----:B------:R3:W-:Y:S03]  /*212e0*/  STG.E desc[UR54][R4.64], R3 ;  /* 0x0000000304007986 */ /* 0x0007e6000c101936 */
.L_x_601:
[----:B------:R-:W-:Y:S05]  /*212f0*/  BSYNC B1 ;  /* 0x0000000000017941 */ /* 0x000fea0003800000 */
.L_x_600:
[----:B------:R-:W-:Y:S01]  /*21300*/  ULDC.64 UR4, c[0x0][0xaa0] ;  /* 0x0002a80000047ab9 */ /* 0x000fe20000000a00 */
[----:B--2---:R-:W-:Y:S01]  /*21310*/  MOV R2, R199 ;  /* 0x000000c700027202 */ /* 0x004fe20000000f00 */
[----:B---3--:R-:W-:Y:S01]  /*21320*/  IMAD.MOV.U32 R3, RZ, RZ, R10 ;  /* 0x000000ffff037224 */ /* 0x008fe200078e000a */
[----:B------:R-:W-:Y:S01]  /*21330*/  IADD3 R4, R200, 0x20, RZ ;  /* 0x00000020c8047810 */ /* 0x000fe20007ffe0ff */
[----:B------:R-:W-:Y:S01]  /*21340*/  IMAD R0, R6, UR4, RZ ;  /* 0x0000000406007c24 */ /* 0x000fe2000f8e02ff */
[----:B------:R-:W-:Y:S01]  /*21350*/  BSSY B1, `(.L_x_602) ;  /* 0x0000029000017945 */ /* 0x000fe20003800000 */
[----:B------:R-:W-:-:S04]  /*21360*/  IMAD.WIDE.U32 R2, R9, UR4, R2 ;  /* 0x0000000409027c25 */ /* 0x000fc8000f8e0002 */
[----:B------:R-:W-:Y:S01]  /*21370*/  IMAD R9, R9, UR5, R0 ;  /* 0x0000000509097c24 */ /* 0x000fe2000f8e0200 */
[----:B------:R-:W-:Y:S01]  /*21380*/  ULDC.64 UR4, c[0x0][0xae0] ;  /* 0x0002b80000047ab9 */ /* 0x000fe20000000a00 */
[----:B------:R-:W-:Y:S02]  /*21390*/  IMAD R7, R212, -0x80, R7 ;  /* 0xffffff80d4077824 */ /* 0x000fe400078e0207 */
[----:B------:R-:W-:Y:S02]  /*213a0*/  IMAD R0, R8, UR4, RZ ;  /* 0x0000000408007c24 */ /* 0x000fe4000f8e02ff */
[----:B------:R-:W-:Y:S01]  /*213b0*/  IMAD.IADD R3, R3, 0x1, R9 ;  /* 0x0000000103037824 */ /* 0x000fe200078e0209 */
[-C--:B------:R-:W-:Y:S01]  /*213c0*/  ISETP.GE.AND P3, PT, R200, R7.reuse, PT ;  /* 0x00000007c800720c */ /* 0x080fe20003f66270 */
[C---:B------:R-:W-:Y:S01]  /*213d0*/  IMAD R5, R207.reuse, UR5, R0 ;  /* 0x00000005cf057c24 */ /* 0x040fe2000f8e0200 */
[----:B------:R-:W-:Y:S01]  /*213e0*/  ISETP.GE.AND P2, PT, R4, R7, PT ;  /* 0x000000070400720c */ /* 0x000fe20003f46270 */
[----:B------:R-:W-:Y:S01]  /*213f0*/  IMAD.WIDE.U32 R2, R207, UR4, R2 ;  /* 0x00000004cf027c25 */ /* 0x000fe2000f8e0002 */
[----:B------:R-:W-:-:S03]  /*21400*/  ULDC.64 UR4, c[0x0][0xae8] ;  /* 0x0002ba0000047ab9 */ /* 0x000fc60000000a00 */
[C---:B------:R-:W-:Y:S01]  /*21410*/  VIADD R0, R200.reuse, 0x40 ;  /* 0x00000040c8007836 */ /* 0x040fe20000000000 */
[----:B------:R-:W-:Y:S01]  /*21420*/  IADD3 R3, R3, R5, RZ ;  /* 0x0000000503037210 */ /* 0x000fe20007ffe0ff */
[----:B------:R-:W-:Y:S02]  /*21430*/  VIADD R4, R200, 0x60 ;  /* 0x00000060c8047836 */ /* 0x000fe40000000000 */
[----:B------:R-:W-:Y:S01]  /*21440*/  IMAD.MOV.U32 R6, RZ, RZ, R200 ;  /* 0x000000ffff067224 */ /* 0x000fe200078e00c8 */
[-C--:B------:R-:W-:Y:S01]  /*21450*/  ISETP.GE.AND P0, PT, R0, R7.reuse, PT ;  /* 0x000000070000720c */ /* 0x080fe20003f06270 */
[----:B------:R-:W-:Y:S01]  /*21460*/  IMAD R0, R210, UR4, RZ ;  /* 0x00000004d2007c24 */ /* 0x000fe2000f8e02ff */
[----:B------:R-:W-:Y:S01]  /*21470*/  ISETP.GE.AND P1, PT, R4, R7, PT ;  /* 0x000000070400720c */ /* 0x000fe20003f26270 */
[----:B------:R-:W-:Y:S01]  /*21480*/  IMAD.WIDE.U32 R4, R11, UR4, R2 ;  /* 0x000000040b047c25 */ /* 0x000fe2000f8e0002 */
[----:B------:R-:W-:-:S03]  /*21490*/  SHF.R.S32.HI R7, RZ, 0x1f, R200 ;  /* 0x0000001fff077819 */ /* 0x000fc600000114c8 */
[----:B------:R-:W-:Y:S02]  /*214a0*/  IMAD R9, R11, UR5, R0 ;  /* 0x000000050b097c24 */ /* 0x000fe4000f8e0200 */
[----:B------:R-:W-:-:S04]  /*214b0*/  IMAD.WIDE R6, R212, 0x80, R6 ;  /* 0x00000080d4067825 */ /* 0x000fc800078e0206 */
[----:B------:R-:W-:Y:S01]  /*214c0*/  IMAD.IADD R11, R5, 0x1, R9 ;  /* 0x00000001050b7824 */ /* 0x000fe200078e0209 */
[----:B------:R-:W-:Y:S06]  /*214d0*/  @P3 BRA `(.L_x_603) ;  /* 0x0000000000403947 */ /* 0x000fec0003800000 */
        /* <DEDUP_REMOVED lines=14> */
[----:B------:R2:W-:Y:S04]  /*215c0*/  @!P4 STG.E.128 desc[UR54][R8.64], RZ ;  /* 0x000000ff0800c986 */ /* 0x0005e8000c101d36 */
[----:B------:R2:W-:Y:S02]  /*215d0*/  @!P5 STG.E.128 desc[UR54][R8.64+0x80], RZ ;  /* 0x000080ff0800d986 */ /* 0x0005e4000c101d36 */
.L_x_603:
[----:B------:R-:W-:Y:S05]  /*215e0*/  BSYNC B1 ;  /* 0x0000000000017941 */ /* 0x000fea0003800000 */
.L_x_602:
[----:B------:R-:W-:Y:S04]  /*215f0*/  BSSY B1, `(.L_x_604) ;  /* 0x0000014000017945 */ /* 0x000fe80003800000 */
[----:B------:R-:W-:Y:S05]  /*21600*/  @P2 BRA `(.L_x_605) ;  /* 0x0000000000482947 */ /* 0x000fea0003800000 */
[----:B--2---:R-:W-:Y:S01]  /*21610*/  IADD3 R9, P2, R6, 0x20, RZ ;  /* 0x0000002006097810 */ /* 0x004fe20007f5e0ff */
        /* <DEDUP_REMOVED lines=15> */
[----:B------:R3:W-:Y:S04]  /*21710*/  @!P3 STG.E.128 desc[UR54][R8.64], RZ ;  /* 0x000000ff0800b986 */ /* 0x0007e8000c101d36 */
[----:B------:R3:W-:Y:S02]  /*21720*/  @!P4 STG.E.128 desc[UR54][R8.64+0x80], RZ ;  /* 0x000080ff0800c986 */ /* 0x0007e4000c101d36 */
.L_x_605:
[----:B------:R-:W-:Y:S05]  /*21730*/  BSYNC B1 ;  /* 0x0000000000017941 */ /* 0x000fea0003800000 */
.L_x_604:
[----:B------:R-:W-:Y:S04]  /*21740*/  BSSY B1, `(.L_x_606) ;  /* 0x0000014000017945 */ /* 0x000fe80003800000 */
[----:B------:R-:W-:Y:S05]  /*21750*/  @P0 BRA `(.L_x_607) ;  /* 0x0000000000480947 */ /* 0x000fea0003800000 */
[----:B--23--:R-:W-:Y:S01]  /*21760*/  IADD3 R9, P0, R6, 0x40, RZ ;  /* 0x0000004006097810 */ /* 0x00cfe20007f1e0ff */
        /* <DEDUP_REMOVED lines=17> */
.L_x_607:
[----:B------:R-:W-:Y:S05]  /*21880*/  BSYNC B1 ;  /* 0x0000000000017941 */ /* 0x000fea0003800000 */
.L_x_606:
[----:B------:R-:W-:Y:S05]  /*21890*/  @P1 BRA `(.L_x_598) ;  /* 0x0000000000481947 */ /* 0x000fea0003800000 */
[----:B------:R-:W-:Y:S01]  /*218a0*/  IADD3 R5, P0, R6, 0x60, RZ ;  /* 0x0000006006057810 */ /* 0x000fe20007f1e0ff */
        /* <DEDUP_REMOVED lines=12> */
[----:B------:R-:W-:Y:S02]  /*21970*/  LEA R4, P0, R2, UR6, 0x1 ;  /* 0x0000000602047c11 */ /* 0x000fe4000f8008ff */
[----:B------:R-:W-:-:S04]  /*21980*/  IADD3 R3, R3, R5, RZ ;  /* 0x0000000503037210 */ /* 0x000fc80007ffe0ff */
[----:B------:R-:W-:-:S05]  /*21990*/  LEA.HI.X R5, R2, UR7, R3, 0x1, P0 ;  /* 0x0000000702057c11 */ /* 0x000fca00080f0c03 */
[----:B------:R0:W-:Y:S04]  /*219a0*/  @!P1 STG.E.128 desc[UR54][R4.64], RZ ;  /* 0x000000ff04009986 */ /* 0x0001e8000c101d36 */
[----:B------:R0:W-:Y:S02]  /*219b0*/  @!P2 STG.E.128 desc[UR54][R4.64+0x80], RZ ;  /* 0x000080ff0400a986 */ /* 0x0001e4000c101d36 */
.L_x_598:
[----:B------:R-:W-:Y:S05]  /*219c0*/  BSYNC B0 ;  /* 0x0000000000007941 */ /* 0x000fea0003800000 */
.L_x_588:
[----:B------:R-:W-:Y:S02]  /*219d0*/  ULDC UR4, c[0x0][0xc14] ;  /* 0x0003050000047ab9 */ /* 0x000fe40000000800 */
[----:B-1----:R-:W-:-:S13]  /*219e0*/  ISETP.GE.AND P0, PT, R147, UR4, PT ;  /* 0x0000000493007c0c */ /* 0x002fda000bf06270 */
[----:B------:R-:W-:Y:S05]  /*219f0*/  @!P0 BRA `(.L_x_608) ;  /* 0xfffffdf800548947 */ /* 0x000fea000383ffff */
[----:B------:R-:W-:Y:S05]  /*21a00*/  BRA `(.L_x_414) ;  /* 0x0000006000ec7947 */ /* 0x000fea0003800000 */
.L_x_412:
[----:B------:R-:W-:-:S08]  /*21a10*/  NOP ;  /* 0x0000000000007918 */ /* 0x000fd00000000000 */
[----:B------:R-:W0:-:S00]  /*21a20*/  USETMAXREG.DEALLOC.CTAPOOL 0x18 ;  /* 0x00000018000079c8 */ /* 0x000e0000080e0500 */
[----:B0-----:R-:W2:Y:S01]  /*21a30*/  LDL.LU R2, [R1+0x18] ;  /* 0x0000180001027983 */ /* 0x001ea20000300800 */
[----:B------:R-:W-:-:S06]  /*21a40*/  LOP3.LUT R0, R0, 0x3, RZ, 0xc0, !PT ;  /* 0x0000000300007812 */ /* 0x000fcc00078ec0ff */
[----:B------:R-:W0:Y:S02]  /*21a50*/  SHFL.IDX PT, R0, R0, RZ, 0x1f ;  /* 0x00001fff00007589 */ /* 0x000e2400000e0000 */
[----:B0-----:R-:W-:Y:S01]  /*21a60*/  ISETP.NE.AND P0, PT, R0, RZ, PT ;  /* 0x000000ff0000720c */ /* 0x001fe20003f05270 */
[----:B------:R-:W-:Y:S01]  /*21a70*/  IMAD.MOV.U32 R0, RZ, RZ, RZ ;  /* 0x000000ffff007224 */ /* 0x000fe200078e00ff */
[----:B--2---:R-:W-:-:S11]  /*21a80*/  LOP3.LUT R2, R2, 0xfffffffd, RZ, 0xc0, !PT ;  /* 0xfffffffd02027812 */ /* 0x004fd600078ec0ff */
[----:B------:R-:W-:-:S05]  /*21a90*/  @P0 LOP3.LUT R2, R2, 0x2, RZ, 0xfc, !PT ;  /* 0x0000000202020812 */ /* 0x000fca00078efcff */
[----:B------:R0:W-:Y:S01]  /*21aa0*/  STL [R1+0x18], R2 ;  /* 0x0000180201007387 */ /* 0x0001e20000100800 */
[----:B------:R-:W-:Y:S05]  /*21ab0*/  @!P0 BRA `(.L_x_609) ;  /* 0x0000000000248947 */ /* 0x000fea0003800000 */
[----:B------:R-:W1:Y:S08]  /*21ac0*/  S2UR UR5, SR_CgaCtaId ;  /* 0x00000000000579c3 */ /* 0x000e700000008800 */
[----:B------:R-:W-:Y:S06]  /*21ad0*/  BAR.SYNC.DEFER_BLOCKING 0x5, 0x180 ;  /* 0x0146000000007b1d */ /* 0x000fec0000010000 */
[----:B------:R-:W-:-:S02]  /*21ae0*/  UMOV UR4, 0x400 ;  /* 0x0000040000047882 */ /* 0x000fc40000000000 */
[----:B-1----:R-:W-:-:S09]  /*21af0*/  ULEA UR4, UR5, UR4, 0x18 ;  /* 0x0000000405047291 */ /* 0x002fd2000f8ec03f */
[----:B------:R-:W1:Y:S04]  /*21b00*/  LDS.128 R4, [UR4+0x298d0] ;  /* 0x0298d004ff047984 */ /* 0x000e680008000c00 */
[----:B-1----:R1:W-:Y:S04]  /*21b10*/  STL.64 [R1], R4 ;  /* 0x0000000401007387 */ /* 0x0023e80000100a00 */
[----:B------:R1:W-:Y:S01]  /*21b20*/  STL.64 [R1+0x8], R6 ;  /* 0x0000080601007387 */ /* 0x0003e20000100a00 */
[----:B------:R-:W-:Y:S06]  /*21b30*/  BAR.ARV 0x4, 0x180 ;  /* 0x0106000000007b1d */ /* 0x000fec0000002000 */
[----:B------:R-:W-:Y:S05]  /*21b40*/  BRA `(.L_x_610) ;  /* 0x0000000800207947 */ /* 0x000fea0003800000 */
.L_x_609:
[----:B0-----:R-:W0:Y:S01]  /*21b50*/  S2R R2, SR_TID.X ;  /* 0x0000000000027919 */ /* 0x001e220000002100 */
[----:B------:R-:W-:Y:S01]  /*21b60*/  ULDC UR4, c[0x0][0xc14] ;  /* 0x0003050000047ab9 */ /* 0x000fe20000000800 */
[----:B------:R-:W1:Y:S01]  /*21b70*/  S2UR UR6, SR_CTAID.X ;  /* 0x00000000000679c3 */ /* 0x000e620000002500 */
[----:B------:R-:W-:Y:S01]  /*21b80*/  ULDC UR5, c[0x0][0xc10] ;  /* 0x0003040000057ab9 */ /* 0x000fe20000000800 */
        /* <DEDUP_REMOVED lines=16> */
[----:B0-----:R-:W-:-:S04]  /*21c90*/  SEL R4, R4, RZ, P2 ;  /* 0x000000ff04047207 */ /* 0x001fc80001000000 */
[----:B------:R-:W-:-:S05]  /*21ca0*/  IADD3 R4, R7, R4, RZ ;  /* 0x0000000407047210 */ /* 0x000fca0007ffe0ff */
[----:B------:R-:W0:Y:S02]  /*21cb0*/  SHFL.UP PT, R6, R4, 0x4, RZ ;  /* 0x0480000004067989 */ /* 0x000e2400000e00ff */
[----:B0-----:R-:W-:-:S05]  /*21cc0*/  SEL R3, R6, RZ, P3 ;  /* 0x000000ff06037207 */ /* 0x001fca0001800000 */
[----:B------:R-:W-:Y:S02]  /*21cd0*/  IMAD.IADD R3, R4, 0x1, R3 ;  /* 0x0000000104037824 */ /* 0x000fe400078e0203 */
[----:B------:R-:W-:-:S03]  /*21ce0*/  IMAD.MOV.U32 R4, RZ, RZ, RZ ;  /* 0x000000ffff047224 */ /* 0x000fc600078e00ff */
[----:B------:R-:W0:Y:S02]  /*21cf0*/  SHFL.UP PT, R2, R3, 0x8, RZ ;  /* 0x0500000003027989 */ /* 0x000e2400000e00ff */
[----:B0-----:R-:W-:-:S05]  /*21d00*/  SEL R2, R2, RZ, P4 ;  /* 0x000000ff02027207 */ /* 0x001fca0002000000 */
[----:B------:R-:W-:-:S05]  /*21d10*/  IMAD.IADD R7, R3, 0x1, R2 ;  /* 0x0000000103077824 */ /* 0x000fca00078e0202 */
[----:B------:R-:W0:Y:S02]  /*21d20*/  SHFL.UP PT, R2, R7, 0x10, RZ ;  /* 0x0600000007027989 */ /* 0x000e2400000e00ff */
[----:B0-----:R-:W-:-:S04]  /*21d30*/  SEL R2, R2, RZ, P5 ;  /* 0x000000ff02027207 */ /* 0x001fc80002800000 */
[----:B------:R-:W-:-:S05]  /*21d40*/  IADD3 R2, R7, R2, RZ ;  /* 0x0000000207027210 */ /* 0x000fca0007ffe0ff */
[----:B------:R-:W0:Y:S02]  /*21d50*/  SHFL.IDX PT, R6, R2, 0x1f, 0x1f ;  /* 0x03e01f0002067f89 */ /* 0x000e2400000e0000 */
[----:B0-----:R-:W-:-:S04]  /*21d60*/  IMAD R6, R6, UR5, RZ ;  /* 0x0000000506067c24 */ /* 0x001fc8000f8e02ff */
[----:B------:R-:W-:Y:S01]  /*21d70*/  IMAD.MOV.U32 R9, RZ, RZ, R6 ;  /* 0x000000ffff097224 */ /* 0x000fe200078e0006 */
[----:B-1----:R-:W-:-:S13]  /*21d80*/  ISETP.GT.AND P6, PT, R6, UR6, PT ;  /* 0x0000000606007c0c */ /* 0x002fda000bfc4270 */
[----:B------:R-:W-:Y:S05]  /*21d90*/  @P6 BRA `(.L_x_611) ;  /* 0x0000000000a46947 */ /* 0x000fea0003800000 */
[----:B------:R-:W0:Y:S01]  /*21da0*/  LDC R7, c[0x0][0xc14] ;  /* 0x00030500ff077b82 */ /* 0x000e220000000800 */
[----:B------:R-:W-:Y:S01]  /*21db0*/  MOV R6, R9 ;  /* 0x0000000900067202 */ /* 0x000fe20000000f00 */
[----:B------:R-:W-:Y:S01]  /*21dc0*/  UMOV UR4, URZ ;  /* 0x0000003f00047c82 */ /* 0x000fe20008000000 */
[----:B------:R-:W-:Y:S01]  /*21dd0*/  ULDC UR7, c[0x0][0xc14] ;  /* 0x0003050000077ab9 */ /* 0x000fe20000000800 */
[----:B------:R-:W-:-:S05]  /*21de0*/  ULDC UR5, c[0x0][0xc10] ;  /* 0x0003040000057ab9 */ /* 0x000fca0000000800 */
.L_x_615:
[----:B------:R-:W-:Y:S01]  /*21df0*/  IMAD.U32 R0, RZ, RZ, UR7 ;  /* 0x00000007ff007e24 */ /* 0x000fe2000f8e00ff */
[----:B------:R-:W-:-:S04]  /*21e00*/  UIADD3 UR4, UR4, 0x1f, URZ ;  /* 0x0000001f04047890 */ /* 0x000fc8000fffe03f */
[----:B------:R1:W-:Y:S02]  /*21e10*/  STL [R1+0xc], R0 ;  /* 0x00000c0001007387 */ /* 0x0003e40000100800 */
[----:B0-----:R-:W-:-:S13]  /*21e20*/  ISETP.LE.AND P6, PT, R7, UR4, PT ;  /* 0x0000000407007c0c */ /* 0x001fda000bfc3270 */
[----:B-1----:R-:W-:Y:S05]  /*21e30*/  @P6 BRA `(.L_x_612) ;  /* 0x00000004002c6947 */ /* 0x002fea0003800000 */
[----:B------:R-:W-:Y:S01]  /*21e40*/  VIADD R8, R5, UR4 ;  /* 0x0000000405087c36 */ /* 0x000fe20008000000 */
[----:B------:R-:W-:Y:S01]  /*21e50*/  BSSY B0, `(.L_x_613) ;  /* 0x0000007000007945 */ /* 0x000fe20003800000 */
[----:B------:R-:W-:-:S03]  /*21e60*/  MOV R0, RZ ;  /* 0x000000ff00007202 */ /* 0x000fc60000000f00 */
[----:B------:R-:W-:-:S13]  /*21e70*/  ISETP.GE.OR P6, PT, R8, R7, !P0 ;  /* 0x000000070800720c */ /* 0x000fda00047c6670 */
[----:B------:R-:W-:Y:S05]  /*21e80*/  @P6 BRA `(.L_x_614) ;  /* 0x00000000000c6947 */ /* 0x000fea0003800000 */
[----:B------:R-:W0:Y:S02]  /*21e90*/  LDC.64 R2, c[0x0][0xc58] ;  /* 0x00031600ff027b82 */ /* 0x000e240000000a00 */
[----:B0-----:R-:W-:-:S05]  /*21ea0*/  IMAD.WIDE R2, R8, 0x4, R2 ;  /* 0x0000000408027825 */ /* 0x001fca00078e0202 */
[----:B------:R0:W5:Y:S02]  /*21eb0*/  LDG.E R0, desc[UR54][R2.64] ;  /* 0x0000003602007981 */ /* 0x000164000c1e1900 */
.L_x_614:
[----:B------:R-:W-:Y:S05]  /*21ec0*/  BSYNC B0 ;  /* 0x0000000000007941 */ /* 0x000fea0003800000 */
.L_x_613:
[----:B0----5:R-:W0:Y:S02]  /*21ed0*/  SHFL.UP PT, R2, R0, 0x1, RZ ;  /* 0x0420000000027989 */ /* 0x021e2400000e00ff */
        /* <DEDUP_REMOVED lines=9> */
[----:B0-----:R-:W-:-:S05]  /*21f70*/  SEL R8, R8, RZ, P4 ;  /* 0x000000ff08087207 */ /* 0x001fca0002000000 */
[----:B------:R-:W-:-:S05]  /*21f80*/  IMAD.IADD R8, R9, 0x1, R8 ;  /* 0x0000000109087824 */ /* 0x000fca00078e0208 */
[----:B------:R-:W0:Y:S02]  /*21f90*/  SHFL.UP PT, R10, R8, 0x10, RZ ;  /* 0x06000000080a7989 */ /* 0x000e2400000e00ff */
[----:B0-----:R-:W-:-:S05]  /*21fa0*/  SEL R11, R10, RZ, P5 ;  /* 0x000000ff0a0b7207 */ /* 0x001fca0002800000 */
[----:B------:R-:W-:-:S05]  /*21fb0*/  IMAD.IADD R11, R8, 0x1, R11 ;  /* 0x00000001080b7824 */ /* 0x000fca00078e020b */
[----:B------:R-:W0:Y:S02]  /*21fc0*/  SHFL.IDX PT, R3, R11, 0x1f, 0x1f ;  /* 0x03e01f000b037f89 */ /* 0x000e2400000e0000 */
[----:B0-----:R-:W-:-:S05]  /*21fd0*/  IMAD R3, R3, UR5, RZ ;  /* 0x0000000503037c24 */ /* 0x001fca000f8e02ff */
[----:B------:R-:W-:-:S04]  /*21fe0*/  IADD3 R6, R3, R6, RZ ;  /* 0x0000000603067210 */ /* 0x000fc80007ffe0ff */
[----:B------:R-:W-:-:S13]  /*21ff0*/  ISETP.GT.AND P6, PT, R6, UR6, PT ;  /* 0x0000000606007c0c */ /* 0x000fda000bfc4270 */
[----:B------:R-:W-:Y:S05]  /*22000*/  @!P6 BRA `(.L_x_615) ;  /* 0xfffffffc0078e947 */ /* 0x000fea000383ffff */
[----:B------:R-:W-:Y:S02]  /*22010*/  IMAD.MOV.U32 R2, RZ, RZ, R11 ;  /* 0x000000ffff027224 */ /* 0x000fe400078e000b */
[----:B------:R-:W-:-:S07]  /*22020*/  IMAD.MOV.U32 R9, RZ, RZ, R3 ;  /* 0x000000ffff097224 */ /* 0x000fce00078e0003 */
.L_x_611:
[----:B------:R-:W-:-:S05]  /*22030*/  IADD3 R9, -R9, R6, RZ ;  /* 0x0000000609097210 */ /* 0x000fca0007ffe1ff */
[----:B------:R-:W-:-:S05]  /*22040*/  IMAD R3, R2, UR5, R9 ;  /* 0x0000000502037c24 */ /* 0x000fca000f8e0209 */
[----:B------:R-:W-:-:S13]  /*22050*/  ISETP.GT.AND P0, PT, R3, UR6, PT ;  /* 0x0000000603007c0c */ /* 0x000fda000bf04270 */
[----:B------:R-:W-:-:S04]  /*22060*/  VOTE.ANY R8, PT, !P0 ;  /* 0x0000000000087806 */ /* 0x000fc800040e0100 */
[----:B------:R-:W0:Y:S01]  /*22070*/  POPC R7, R8 ;  /* 0x0000000800077309 */ /* 0x000e220000000000 */
[----:B------:R-:W-:Y:S01]  /*22080*/  ISETP.NE.AND P0, PT, R8, RZ, PT ;  /* 0x000000ff0800720c */ /* 0x000fe20003f05270 */
[----:B0-----:R-:W0:Y:S02]  /*22090*/  SHFL.IDX PT, R0, R0, R7, 0x1f ;  /* 0x00001f0700007589 */ /* 0x001e2400000e0000 */
[----:B0-----:R-:W-:-:S04]  /*220a0*/  IABS R6, R0 ;  /* 0x0000000000067213 */ /* 0x001fc80000000000 */
[----:B------:R-:W0:Y:S08]  /*220b0*/  I2F.RP R10, R6 ;  /* 0x00000006000a7306 */ /* 0x000e300000209400 */
[----:B0-----:R-:W0:Y:S02]  /*220c0*/  MUFU.RCP R10, R10 ;  /* 0x0000000a000a7308 */ /* 0x001e240000001000 */
[----:B0-----:R-:W-:-:S06]  /*220d0*/  VIADD R3, R10, 0xffffffe ;  /* 0x0ffffffe0a037836 */ /* 0x001fcc0000000000 */
[----:B------:R-:W0:Y:S02]  /*220e0*/  F2I.FTZ.U32.TRUNC.NTZ R3, R3 ;  /* 0x0000000300037305 */ /* 0x000e24000021f000 */
[----:B0-----:R-:W-:Y:S01]  /*220f0*/  IMAD.MOV R13, RZ, RZ, -R3 ;  /* 0x000000ffff0d7224 */ /* 0x001fe200078e0a03 */
[----:B------:R-:W-:Y:S06]  /*22100*/  @!P0 BRA `(.L_x_616) ;  /* 0x0000000000088947 */ /* 0x000fec0003800000 */
[----:B------:R-:W-:-:S05]  /*22110*/  IADD3 R11, R7, -0x1, RZ ;  /* 0xffffffff070b7810 */ /* 0x000fca0007ffe0ff */
[----:B------:R0:W1:Y:S02]  /*22120*/  SHFL.IDX PT, R4, R2, R11, 0x1f ;  /* 0x00001f0b02047589 */ /* 0x00006400000e0000 */
.L_x_616:
[----:B-1----:R-:W-:Y:S02]  /*22130*/  IMAD R4, R4, UR5, R9 ;  /* 0x0000000504047c24 */ /* 0x002fe4000f8e0209 */
[----:B------:R-:W-:Y:S02]  /*22140*/  IMAD R9, R13, R6, RZ ;  /* 0x000000060d097224 */ /* 0x000fe400078e02ff */
[----:B0-----:R-:W-:Y:S01]  /*22150*/  IMAD.MOV.U32 R2, RZ, RZ, RZ ;  /* 0x000000ffff027224 */ /* 0x001fe200078e00ff */
[----:B------:R0:W-:Y:S03]  /*22160*/  STL [R1], R4 ;  /* 0x0000000401007387 */ /* 0x0001e60000100800 */
[----:B------:R-:W-:Y:S01]  /*22170*/  IMAD.HI.U32 R2, R3, R9, R2 ;  /* 0x0000000903027227 */ /* 0x000fe200078e0002 */
[----:B------:R-:W-:-:S04]  /*22180*/  IADD3 R9, -R4, UR6, RZ ;  /* 0x0000000604097c10 */ /* 0x000fc8000fffe1ff */
[----:B------:R-:W-:Y:S02]  /*22190*/  IABS R3, R9 ;  /* 0x0000000900037213 */ /* 0x000fe40000000000 */
[----:B0-----:R-:W-:-:S03]  /*221a0*/  IABS R4, R0 ;  /* 0x0000000000047213 */ /* 0x001fc60000000000 */
[----:B------:R-:W-:-:S04]  /*221b0*/  IMAD.HI.U32 R2, R2, R3, RZ ;  /* 0x0000000302027227 */ /* 0x000fc800078e00ff */
[----:B------:R-:W-:-:S04]  /*221c0*/  IMAD.MOV R4, RZ, RZ, -R4 ;  /* 0x000000ffff047224 */ /* 0x000fc800078e0a04 */
[----:B------:R-:W-:-:S05]  /*221d0*/  IMAD R3, R2, R4, R3 ;  /* 0x0000000402037224 */ /* 0x000fca00078e0203 */
[----:B------:R-:W-:-:S13]  /*221e0*/  ISETP.GT.U32.AND P1, PT, R6, R3, PT ;  /* 0x000000030600720c */ /* 0x000fda0003f24070 */
[-C--:B------:R-:W-:Y:S01]  /*221f0*/  @!P1 IADD3 R3, R3, -R6.reuse, RZ ;  /* 0x8000000603039210 */ /* 0x080fe20007ffe0ff */
[----:B------:R-:W-:Y:S01]  /*22200*/  @!P1 VIADD R2, R2, 0x1 ;  /* 0x0000000102029836 */ /* 0x000fe20000000000 */
[----:B------:R-:W-:Y:S02]  /*22210*/  ISETP.NE.AND P1, PT, R0, RZ, PT ;  /* 0x000000ff0000720c */ /* 0x000fe40003f25270 */
[----:B------:R-:W-:Y:S02]  /*22220*/  ISETP.GE.U32.AND P0, PT, R3, R6, PT ;  /* 0x000000060300720c */ /* 0x000fe40003f06070 */
[----:B------:R-:W-:-:S04]  /*22230*/  LOP3.LUT R3, R9, R0, RZ, 0x3c, !PT ;  /* 0x0000000009037212 */ /* 0x000fc800078e3cff */
[----:B------:R-:W-:-:S07]  /*22240*/  ISETP.GE.AND P2, PT, R3, RZ, PT ;  /* 0x000000ff0300720c */ /* 0x000fce0003f46270 */
[----:B------:R-:W-:-:S06]  /*22250*/  @P0 VIADD R2, R2, 0x1 ;  /* 0x0000000102020836 */ /* 0x000fcc0000000000 */
[----:B------:R-:W-:Y:S02]  /*22260*/  @!P2 IADD3 R2, -R2, RZ, RZ ;  /* 0x000000ff0202a210 */ /* 0x000fe40007ffe1ff */
[----:B------:R-:W-:-:S05]  /*22270*/  @!P1 LOP3.LUT R2, RZ, R0, RZ, 0x33, !PT ;  /* 0x00000000ff029212 */ /* 0x000fca00078e33ff */
[----:B------:R-:W-:-:S04]  /*22280*/  IMAD.MOV R3, RZ, RZ, -R2 ;  /* 0x000000ffff037224 */ /* 0x000fc800078e0a02 */
[----:B------:R-:W-:Y:S02]  /*22290*/  IMAD R3, R0, R3, R9 ;  /* 0x0000000300037224 */ /* 0x000fe400078e0209 */
[----:B------:R-:W-:-:S03]  /*222a0*/  VIADD R0, R7, UR4 ;  /* 0x0000000407007c36 */ /* 0x000fc60008000000 */
[----:B------:R1:W-:Y:S04]  /*222b0*/  STL [R1+0x4], R3 ;  /* 0x0000040301007387 */ /* 0x0003e80000100800 */
[----:B------:R1:W-:Y:S04]  /*222c0*/  STL [R1+0x8], R2 ;  /* 0x0000080201007387 */ /* 0x0003e80000100800 */
[----:B------:R1:W-:Y:S01]  /*222d0*/  STL [R1+0xc], R0 ;  /* 0x00000c0001007387 */ /* 0x0003e20000100800 */
[----:B------:R-:W-:Y:S05]  /*222e0*/  BRA `(.L_x_617) ;  /* 0x0000000000107947 */ /* 0x000fea0003800000 */
.L_x_612:
[----:B------:R-:W-:Y:S01]  /*222f0*/  MOV R0, UR6 ;  /* 0x0000000600007c02 */ /* 0x000fe20008000f00 */
[----:B------:R0:W-:Y:S04]  /*22300*/  STL [R1+0x4], RZ ;  /* 0x000004ff01007387 */ /* 0x0001e80000100800 */
[----:B------:R0:W-:Y:S04]  /*22310*/  STL [R1+0x8], RZ ;  /* 0x000008ff01007387 */ /* 0x0001e80000100800 */
[----:B------:R0:W-:Y:S02]  /*22320*/  STL [R1], R0 ;  /* 0x0000000001007387 */ /* 0x0001e40000100800 */
.L_x_617:
[----:B------:R-:W2:Y:S04]  /*22330*/  LDL R8, [R1] ;  /* 0x0000000001087983 */ /* 0x000ea80000100800 */
[----:B------:R-:W2:Y:S04]  /*22340*/  LDL R9, [R1+0x4] ;  /* 0x0000040001097983 */ /* 0x000ea80000100800 */
[----:B------:R-:W2:Y:S04]  /*22350*/  LDL R10, [R1+0x8] ;  /* 0x00000800010a7983 */ /* 0x000ea80000100800 */
[----:B------:R-:W2:Y:S01]  /*22360*/  LDL R11, [R1+0xc] ;  /* 0x00000c00010b7983 */ /* 0x000ea20000100800 */
[----:B------:R-:W-:-:S13]  /*22370*/  ISETP.NE.AND P0, PT, R5, RZ, PT ;  /* 0x000000ff0500720c */ /* 0x000fda0003f05270 */
[----:B-1----:R-:W1:Y:S01]  /*22380*/  @!P0 S2R R3, SR_CgaCtaId ;  /* 0x0000000000038919 */ /* 0x002e620000008800 */
[----:B0-----:R-:W-:-:S04]  /*22390*/  @!P0 MOV R0, 0x400 ;  /* 0x0000040000008802 */ /* 0x001fc80000000f00 */
[----:B-1----:R-:W-:-:S05]  /*223a0*/  @!P0 LEA R0, R3, R0, 0x18 ;  /* 0x0000000003008211 */ /* 0x002fca00078ec0ff */
[----:B--2---:R2:W-:Y:S01]  /*223b0*/  @!P0 STS.128 [R0+0x298d0], R8 ;  /* 0x0298d00800008388 */ /* 0x0045e20000000c00 */
[----:B------:R-:W-:Y:S06]  /*223c0*/  BAR.ARV 0x5, 0x180 ;  /* 0x0146000000007b1d */ /* 0x000fec0000002000 */
.L_x_610:
[----:B--2---:R-:W2:Y:S01]  /*223d0*/  LDL R0, [R1+0xc] ;  /* 0x00000c0001007983 */ /* 0x004ea20000100800 */
[----:B------:R-:W-:-:S03]  /*223e0*/  ULDC UR4, c[0x0][0xc14] ;  /* 0x0003050000047ab9 */ /* 0x000fc60000000800 */
[----:B------:R3:W-:Y:S01]  /*223f0*/  STL [R1+0x10], RZ ;  /* 0x000010ff01007387 */ /* 0x0007e20000100800 */
[----:B--2---:R-:W-:Y:S01]  /*22400*/  ISETP.GE.AND P0, PT, R0, UR4, PT ;  /* 0x0000000400007c0c */ /* 0x004fe2000bf06270 */
[----:B------:R-:W-:-:S05]  /*22410*/  IMAD.MOV.U32 R0, RZ, RZ, 0x1 ;  /* 0x00000001ff007424 */ /* 0x000fca00078e00ff */
[----:B------:R3:W-:Y:S04]  /*22420*/  STL [R1+0x1c], R0 ;  /* 0x00001c0001007387 */ /* 0x0007e80000100800 */
[----:B------:R3:W-:Y:S03]  /*22430*/  STL [R1+0x40], RZ ;  /* 0x000040ff01007387 */ /* 0x0007e60000100800 */
[----:B------:R-:W-:Y:S05]  /*22440*/  @P0 BRA `(.L_x_618) ;  /* 0x0000005400580947 */ /* 0x000fea0003800000 */
[----:B---3--:R-:W2:Y:S01]  /*22450*/  S2R R0, SR_TID.X ;  /* 0x0000000000007919 */ /* 0x008ea20000002100 */
[----:B------:R-:W-:Y:S01]  /*22460*/  BSSY B7, `(.L_x_618) ;  /* 0x0000554000077945 */ /* 0x000fe20003800000 */
[----:B------:R-:W-:Y:S01]  /*22470*/  ULDC UR38, c[0x0][0xc] ;  /* 0x0000030000267ab9 */ /* 0x000fe20000000800 */
[----:B------:R-:W-:Y:S01]  /*22480*/  ULOP3.LUT UR37, UR36, 0x1, URZ, 0xfc, !UPT ;  /* 0x0000000124257892 */ /* 0x000fe2000f8efc3f */
[----:B-1----:R-:W1:Y:S01]  /*22490*/  S2R R6, SR_TID.X ;  /* 0x0000000000067919 */ /* 0x002e620000002100 */
[----:B------:R-:W-:Y:S01]  /*224a0*/  ULOP3.LUT UR39, UR36, 0x2, URZ, 0xfc, !UPT ;  /* 0x0000000224277892 */ /* 0x000fe2000f8efc3f */
[----:B------:R-:W-:Y:S01]  /*224b0*/  ULDC.64 UR40, c[0x0][0x198] ;  /* 0x0000660000287ab9 */ /* 0x000fe20000000a00 */
[----:B--2---:R-:W-:Y:S02]  /*224c0*/  LOP3.LUT R0, R0, 0x7f, RZ, 0xc0, !PT ;  /* 0x0000007f00007812 */ /* 0x004fe400078ec0ff */
[----:B-1----:R-:W-:-:S03]  /*224d0*/  SHF.L.U32 R4, R6, 0x5, RZ ;  /* 0x0000000506047819 */ /* 0x002fc600000006ff */
[----:B------:R-:W-:Y:S01]  /*224e0*/  IMAD.SHL.U32 R0, R0, 0x10, RZ ;  /* 0x0000001000007824 */ /* 0x000fe200078e00ff */
[C---:B------:R-:W-:Y:S02]  /*224f0*/  SHF.L.U32 R7, R6.reuse, 0x2, RZ ;  /* 0x0000000206077819 */ /* 0x040fe400000006ff */
[----:B------:R-:W-:Y:S02]  /*22500*/  LOP3.LUT P0, RZ, R6, 0x4, RZ, 0xc0, !PT ;  /* 0x0000000406ff7812 */ /* 0x000fe4000780c0ff */
[----:B------:R-:W-:Y:S01]  /*22510*/  LOP3.LUT R3, R0, 0x600, RZ, 0xc0, !PT ;  /* 0x0000060000037812 */ /* 0x000fe200078ec0ff */
[----:B------:R-:W-:-:S03]  /*22520*/  IMAD.SHL.U32 R0, R6, 0x80, RZ ;  /* 0x0000008006007824 */ /* 0x000fc600078e00ff */
[----:B------:R-:W-:Y:S02]  /*22530*/  LOP3.LUT R5, R3, 0x60, R4, 0xf8, !PT ;  /* 0x0000006003057812 */ /* 0x000fe400078ef804 */
[----:B------:R-:W-:Y:S02]  /*22540*/  SHF.R.U32.HI R3, RZ, 0x1, R6 ;  /* 0x00000001ff037819 */ /* 0x000fe40000011606 */
[----:B0-----:R-:W-:Y:S02]  /*22550*/  LOP3.LUT R2, R0, 0x380, RZ, 0xc0, !PT ;  /* 0x0000038000027812 */ /* 0x001fe400078ec0ff */
[----:B------:R-:W-:Y:S02]  /*22560*/  LOP3.LUT R5, R5, 0x100, R4, 0xf8, !PT ;  /* 0x0000010005057812 */ /* 0x000fe400078ef804 */
[----:B------:R-:W-:Y:S02]  /*22570*/  LOP3.LUT R4, R4, 0x80, RZ, 0xc0, !PT ;  /* 0x0000008004047812 */ /* 0x000fe400078ec0ff */
[----:B------:R-:W-:Y:S01]  /*22580*/  LOP3.LUT R2, R2, 0x30, R3, 0xf8, !PT ;  /* 0x0000003002027812 */ /* 0x000fe200078ef803 */
[----:B------:R-:W-:Y:S01]  /*22590*/  IMAD.SHL.U32 R3, R6, 0x10, RZ ;  /* 0x0000001006037824 */ /* 0x000fe200078e00ff */
[----:B------:R-:W-:-:S04]  /*225a0*/  LOP3.LUT R4, R4, 0x10, R6, 0xf8, !PT ;  /* 0x0000001004047812 */ /* 0x000fc800078ef806 */
[----:B------:R-:W-:Y:S02]  /*225b0*/  LOP3.LUT R3, R2, 0x70, R3, 0x78, !PT ;  /* 0x0000007002037812 */ /* 0x000fe400078e7803 */
[----:B------:R-:W-:Y:S02]  /*225c0*/  LOP3.LUT R4, R4, 0x10, R7, 0x78, !PT ;  /* 0x0000001004047812 */ /* 0x000fe400078e7807 */
[----:B------:R-:W-:Y:S02]  /*225d0*/  LOP3.LUT R2, R3, 0xc00, R0, 0xf8, !PT ;  /* 0x00000c0003027812 */ /* 0x000fe400078ef800 */
[----:B------:R-:W-:-:S03]  /*225e0*/  LOP3.LUT R0, R5, R4, RZ, 0xfc, !PT ;  /* 0x0000000405007212 */ /* 0x000fc600078efcff */
[----:B------:R-:W-:Y:S04]  /*225f0*/  STL [R1+0x34], R2 ;  /* 0x0000340201007387 */ /* 0x000fe80000100800 */
[----:B------:R0:W-:Y:S04]  /*22600*/  STL [R1+0x30], R0 ;  /* 0x0000300001007387 */ /* 0x0001e80000100800 */
[----:B------:R1:W-:Y:S01]  /*22610*/  STL [R1+0x40], RZ ;  /* 0x000040ff01007387 */ /* 0x0003e20000100800 */
[----:B0-----:R-:W-:-:S05]  /*22620*/  IMAD.MOV.U32 R0, RZ, RZ, 0x40 ;  /* 0x00000040ff007424 */ /* 0x001fca00078e00ff */
[----:B------:R-:W-:Y:S01]  /*22630*/  SEL R2, R0, 0xffffffc0, !P0 ;  /* 0xffffffc000027807 */ /* 0x000fe20004000000 */
[----:B------:R-:W-:-:S05]  /*22640*/  IMAD.MOV.U32 R0, RZ, RZ, 0x1 ;  /* 0x00000001ff007424 */ /* 0x000fca00078e00ff */
[----:B------:R1:W-:Y:S04]  /*22650*/  STL [R1+0x20], R0 ;  /* 0x0000200001007387 */ /* 0x0003e80000100800 */
[----:B------:R1:W-:Y:S04]  /*22660*/  STL [R1+0x14], RZ ;  /* 0x000014ff01007387 */ /* 0x0003e80000100800 */
[----:B------:R1:W-:Y:S04]  /*22670*/  STL [R1+0x10], RZ ;  /* 0x000010ff01007387 */ /* 0x0003e80000100800 */
[----:B------:R1:W-:Y:S02]  /*22680*/  STL [R1+0x1c], R0 ;  /* 0x00001c0001007387 */ /* 0x0003e40000100800 */
.L_x_721:
[----:B-1----:R-:W2:Y:S01]  /*22690*/  LDL R0, [R1+0xc] ;  /* 0x00000c0001007983 */ /* 0x002ea20000100800 */
[----:B------:R-:W2:Y:S01]  /*226a0*/  LDC.64 R16, c[0x0][0xc60] ;  /* 0x00031800ff107b82 */ /* 0x000ea20000000a00 */
[----:B------:R-:W-:Y:S05]  /*226b0*/  YIELD ;  /* 0x0000000000007946 */ /* 0x000fea0003800000 */
[----:B------:R-:W-:Y:S01]  /*226c0*/  ULDC.64 UR4, c[0x0][0xa28] ;  /* 0x00028a0000047ab9 */ /* 0x000fe20000000a00 */
[----:B------:R-:W-:Y:S01]  /*226d0*/  ULDC.64 UR6, c[0x0][0xa00] ;  /* 0x0002800000067ab9 */ /* 0x000fe20000000a00 */
[----:B------:R-:W-:Y:S01]  /*226e0*/  ISETP.NE.U32.AND P0, PT, RZ, UR4, PT ;  /* 0x00000004ff007c0c */ /* 0x000fe2000bf05070 */
[----:B--2---:R-:W-:-:S06]  /*226f0*/  IMAD.WIDE R16, R0, 0x4, R16 ;  /* 0x0000000400107825 */ /* 0x004fcc00078e0210 */
[----:B------:R-:W2:Y:S01]  /*22700*/  LDG.E R16, desc[UR54][R16.64] ;  /* 0x0000003610107981 */ /* 0x000ea2000c1e1900 */
[----:B------:R-:W-:Y:S02]  /*22710*/  ISETP.NE.AND.EX P0, PT, RZ, UR5, PT, P0 ;  /* 0x00000005ff007c0c */ /* 0x000fe4000bf05300 */
[----:B------:R-:W-:Y:S02]  /*22720*/  ISETP.NE.U32.AND P1, PT, RZ, UR6, PT ;  /* 0x00000006ff007c0c */ /* 0x000fe4000bf25070 */
[----:B------:R-:W-:Y:S02]  /*22730*/  MOV R0, RZ ;  /* 0x000000ff00007202 */ /* 0x000fe40000000f00 */
[----:B------:R-:W-:Y:S01]  /*22740*/  ISETP.NE.AND.EX P1, PT, RZ, UR7, PT, P1 ;  /* 0x00000007ff007c0c */ /* 0x000fe2000bf25310 */
[----:B0-----:R-:W-:Y:S01]  /*22750*/  IMAD.MOV.U32 R4, RZ, RZ, RZ ;  /* 0x000000ffff047224 */ /* 0x001fe200078e00ff */
[----:B------:R-:W-:Y:S01]  /*22760*/  MOV R10, RZ ;  /* 0x000000ff000a7202 */ /* 0x000fe20000000f00 */
[----:B------:R-:W-:Y:S01]  /*22770*/  IMAD.MOV.U32 R8, RZ, RZ, RZ ;  /* 0x000000ffff087224 */ /* 0x000fe200078e00ff */
[----:B--2---:R-:W-:-:S03]  /*22780*/  SHF.R.S32.HI R18, RZ, 0x1f, R16 ;  /* 0x0000001fff127819 */ /* 0x004fc60000011410 */
[----:B------:R-:W-:-:S04]  /*22790*/  @P0 LEA R2, P2, R16, UR4, 0x2 ;  /* 0x0000000410020c11 */ /* 0x000fc8000f8410ff */
[C---:B------:R-:W-:Y:S01]  /*227a0*/  @P0 LEA.HI.X R3, R16.reuse, UR5, R18, 0x2, P2 ;  /* 0x0000000510030c11 */ /* 0x040fe200090f1412 */
[----:B------:R-:W-:Y:S01]  /*227b0*/  IMAD.SHL.U32 R17, R16, 0x4, RZ ;  /* 0x0000000410117824 */ /* 0x000fe200078e00ff */
[----:B------:R-:W-:-:S03]  /*227c0*/  ULDC.64 UR4, c[0x0][0xa08] ;  /* 0x0002820000047ab9 */ /* 0x000fc60000000a00 */
[----:B------:R0:W5:Y:S02]  /*227d0*/  @P0 LDG.E R0, desc[UR54][R2.64] ;  /* 0x0000003602000981 */ /* 0x000164000c1e1900 */
[----:B0-----:R-:W-:-:S04]  /*227e0*/  @P1 LEA R2, P0, R16, UR6, 0x2 ;  /* 0x0000000610021c11 */ /* 0x001fc8000f8010ff */
[----:B------:R-:W-:Y:S01]  /*227f0*/  @P1 LEA.HI.X R3, R16, UR7, R18, 0x2, P0 ;  /* 0x0000000710031c11 */ /* 0x000fe200080f1412 */
[----:B------:R-:W-:-:S04]  /*22800*/  ULDC.64 UR6, c[0x0][0xa10] ;  /* 0x0002840000067ab9 */ /* 0x000fc80000000a00 */
[----:B------:R0:W2:Y:S01]  /*22810*/  @P1 LDG.E R4, desc[UR54][R2.64] ;  /* 0x0000003602041981 */ /* 0x0000a2000c1e1900 */
[----:B------:R-:W-:Y:S02]  /*22820*/  ISETP.NE.U32.AND P1, PT, RZ, UR6, PT ;  /* 0x00000006ff007c0c */ /* 0x000fe4000bf25070 */
[----:B------:R-:W-:Y:S02]  /*22830*/  SHF.L.U64.HI R18, R16, 0x2, R18 ;  /* 0x0000000210127819 */ /* 0x000fe40000010212 */
[----:B------:R-:W-:Y:S02]  /*22840*/  ISETP.NE.AND.EX P1, PT, RZ, UR7, PT, P1 ;  /* 0x00000007ff007c0c */ /* 0x000fe4000bf25310 */
[----:B0-----:R-:W-:-:S04]  /*22850*/  IADD3 R2, P0, R17, UR6, RZ ;  /* 0x0000000611027c10 */ /* 0x001fc8000ff1e0ff */
[----:B------:R-:W-:Y:S01]  /*22860*/  IADD3.X R3, R18, UR7, RZ, P0, !PT ;  /* 0x0000000712037c10 */ /* 0x000fe200087fe4ff */
[----:B------:R-:W-:Y:S01]  /*22870*/  ULDC.64 UR6, c[0x0][0xa20] ;  /* 0x0002880000067ab9 */ /* 0x000fe20000000a00 */
[----:B------:R-:W-:-:S05]  /*22880*/  ISETP.NE.U32.AND P0, PT, RZ, UR4, PT ;  /* 0x00000004ff007c0c */ /* 0x000fca000bf05070 */
[----:B------:R-:W5:Y:S04]  /*22890*/  @P1 LDG.E R10, desc[UR54][R2.64] ;  /* 0x00000036020a1981 */ /* 0x000f68000c1e1900 */
[----:B------:R-:W5:Y:S04]  /*228a0*/  @P1 LDG.E R11, desc[UR54][R2.64] ;  /* 0x00000036020b1981 */ /* 0x000f68000c1e1900 */
[----:B------:R0:W5:Y:S01]  /*228b0*/  @P1 LDG.E R9, desc[UR54][R2.64+0x4] ;  /* 0x0000043602091981 */ /* 0x000162000c1e1900 */
[----:B------:R-:W-:Y:S02]  /*228c0*/  ISETP.NE.AND.EX P0, PT, RZ, UR5, PT, P0 ;  /* 0x00000005ff007c0c */ /* 0x000fe4000bf05300 */
[----:B0-----:R-:W-:-:S04]  /*228d0*/  IADD3 R2, P2, R17, UR4, RZ ;  /* 0x0000000411027c10 */ /* 0x001fc8000ff5e0ff */
[----:B------:R-:W-:Y:S01]  /*228e0*/  IADD3.X R3, R18, UR5, RZ, P2, !PT ;  /* 0x0000000512037c10 */ /* 0x000fe200097fe4ff */
[----:B------:R-:W-:Y:S01]  /*228f0*/  ULDC.64 UR4, c[0x0][0x3f8] ;  /* 0x0000fe0000047ab9 */ /* 0x000fe20000000a00 */
[----:B------:R-:W-:Y:S01]  /*22900*/  ISETP.NE.U32.AND P2, PT, RZ, UR6, PT ;  /* 0x00000006ff007c0c */ /* 0x000fe2000bf45070 */
[----:B------:R-:W-:-:S04]  /*22910*/  UISETP.NE.U32.AND UP0, UPT, UR4, URZ, UPT ;  /* 0x0000003f0400728c */ /* 0x000fc8000bf05070 */
[----:B------:R0:W5:Y:S01]  /*22920*/  @P0 LDG.E R8, desc[UR54][R2.64] ;  /* 0x0000003602080981 */ /* 0x000162000c1e1900 */
[----:B------:R-:W-:Y:S01]  /*22930*/  ISETP.NE.AND.EX P2, PT, RZ, UR7, PT, P2 ;  /* 0x00000007ff007c0c */ /* 0x000fe2000bf45320 */
[----:B------:R-:W-:Y:S01]  /*22940*/  UISETP.NE.AND.EX UP0, UPT, UR5, URZ, UPT, UP0 ;  /* 0x0000003f0500728c */ /* 0x000fe2000bf05300 */
[----:B------:R-:W-:Y:S02]  /*22950*/  ULDC UR4, c[0x0][0x404] ;  /* 0x0001010000047ab9 */ /* 0x000fe40000000800 */
[----:B------:R-:W-:Y:S01]  /*22960*/  ULDC UR5, c[0x0][0x2e0] ;  /* 0x0000b80000057ab9 */ /* 0x000fe20000000800 */
[----:B------:R-:W-:-:S04]  /*22970*/  USEL UR4, UR4, 0x1, UP0 ;  /* 0x0000000104047887 */ /* 0x000fc80008000000 */
[----:B------:R-:W-:-:S04]  /*22980*/  UIMAD UR4, UR4, UR5, URZ ;  /* 0x00000005040472a4 */ /* 0x000fc8000f8e023f */
[----:B------:R-:W-:Y:S02]  /*22990*/  @P2 IADD3 R6, P3, R17, UR6, RZ ;  /* 0x0000000611062c10 */ /* 0x000fe4000ff7e0ff */
[----:B------:R-:W-:Y:S02]  /*229a0*/  IMAD.U32 R5, RZ, RZ, UR4 ;  /* 0x00000004ff057e24 */ /* 0x000fe4000f8e00ff */
[----:B------:R-:W-:-:S05]  /*229b0*/  @P2 IADD3.X R7, R18, UR7, RZ, P3, !PT ;  /* 0x0000000712072c10 */ /* 0x000fca0009ffe4ff */
[----:B------:R0:W5:Y:S01]  /*229c0*/  @P2 LDG.E R5, desc[UR54][R6.64] ;  /* 0x0000003606052981 */ /* 0x000162000c1e1900 */
[----:B------:R-:W-:-:S03]  /*229d0*/  ULDC UR4, c[0x0][0x338] ;  /* 0x0000ce0000047ab9 */ /* 0x000fc60000000800 */
[----:B--2---:R1:W-:Y:S02]  /*229e0*/  STL [R1+0x28], R4 ;  /* 0x0000280401007387 */ /* 0x0043e40000100800 */
[----:B-1----:R-:W-:Y:S01]  /*229f0*/  MOV R4, UR4 ;  /* 0x0000000400047c02 */ /* 0x002fe20008000f00 */
[----:B0-----:R-:W-:Y:S06]  /*22a00*/  @P2 BRA `(.L_x_619) ;  /* 0x0000000000102947 */ /* 0x001fec0003800000 */
[----:B------:R-:W-:Y:S05]  /*22a10*/  @!P0 BRA `(.L_x_619) ;  /* 0x00000000000c8947 */ /* 0x000fea0003800000 */
[----:B-----5:R-:W2:Y:S04]  /*22a20*/  LDG.E R5, desc[UR54][R2.64] ;  /* 0x0000003602057981 */ /* 0x020ea8000c1e1900 */
[----:B------:R-:W2:Y:S02]  /*22a30*/  LDG.E R2, desc[UR54][R2.64+0x4] ;  /* 0x0000043602027981 */ /* 0x000ea4000c1e1900 */
[----:B--2---:R-:W-:-:S07]  /*22a40*/  IMAD.IADD R5, R2, 0x1, -R5 ;  /* 0x0000000102057824 */ /* 0x004fce00078e0a05 */
.L_x_619:
[----:B-----5:R-:W-:Y:S01]  /*22a50*/  IADD3 R5, -R0, R5, RZ ;  /* 0x0000000500057210 */ /* 0x020fe20007ffe1ff */
[----:B------:R-:W-:Y:S01]  /*22a60*/  @P1 IMAD.IADD R4, R9, 0x1, -R11 ;  /* 0x0000000109041824 */ /* 0x000fe200078e0a0b */
[----:B------:R-:W-:Y:S01]  /*22a70*/  IADD3 R0, R8, R0, RZ ;  /* 0x0000000008007210 */ /* 0x000fe20007ffe0ff */
[----:B------:R-:W-:Y:S02]  /*22a80*/  BSSY B0, `(.L_x_620) ;  /* 0x0000137000007945 */ /* 0x000fe40003800000 */
[----:B------:R-:W-:-:S04]  /*22a90*/  IMAD.IADD R19, R5, 0x1, R4 ;  /* 0x0000000105137824 */ /* 0x000fc800078e0204 */
[----:B------:R-:W-:-:S04]  /*22aa0*/  VIADD R2, R19, 0x9f ;  /* 0x0000009f13027836 */ /* 0x000fc80000000000 */
[----:B------:R-:W-:-:S05]  /*22ab0*/  IMAD.HI R2, R2, 0x66666667, RZ ;  /* 0x6666666702027827 */ /* 0x000fca00078e02ff */
[----:B------:R-:W-:-:S04]  /*22ac0*/  SHF.R.U32.HI R3, RZ, 0x1f, R2 ;  /* 0x0000001fff037819 */ /* 0x000fc80000011602 */
[----:B------:R-:W-:-:S05]  /*22ad0*/  LEA.HI.SX32 R6, R2, R3, 0x1a ;  /* 0x0000000302067211 */ /* 0x000fca00078fd2ff */
[----:B------:R-:W-:Y:S01]  /*22ae0*/  IMAD R2, R6, 0xa0, -R5 ;  /* 0x000000a006027824 */ /* 0x000fe200078e0a05 */
[----:B------:R-:W-:Y:S01]  /*22af0*/  IADD3 R5, -R5, RZ, RZ ;  /* 0x000000ff05057210 */ /* 0x000fe20007ffe1ff */
[----:B------:R0:W-:Y:S03]  /*22b00*/  STL [R1+0x3c], R6 ;  /* 0x00003c0601007387 */ /* 0x0001e60000100800 */
[----:B------:R-:W-:Y:S01]  /*22b10*/  VIMNMX R4, R2, R4, PT ;  /* 0x0000000402047248 */ /* 0x000fe20003fe0100 */
[----:B------:R0:W-:Y:S01]  /*22b20*/  STL [R1+0x2c], R0 ;  /* 0x00002c0001007387 */ /* 0x0001e20000100800 */
[----:B------:R-:W-:-:S04]  /*22b30*/  VIMNMX R2, RZ, R5, !PT ;  /* 0x00000005ff027248 */ /* 0x000fc80007fe0100 */
[----:B------:R-:W-:Y:S01]  /*22b40*/  ISETP.GT.AND P0, PT, R4, R2, PT ;  /* 0x000000020400720c */ /* 0x000fe20003f04270 */
[----:B------:R-:W-:-:S05]  /*22b50*/  IMAD.WIDE.U32 R2, R2, -0x33333333, RZ ;  /* 0xcccccccd02027825 */ /* 0x000fca00078e00ff */
[----:B------:R-:W-:-:S07]  /*22b60*/  SHF.R.U32.HI R3, RZ, 0x7, R3 ;  /* 0x00000007ff037819 */ /* 0x000fce0000011603 */
[----:B------:R-:W-:-:S04]  /*22b70*/  @P0 VIADD R4, R4, 0x9f ;  /* 0x0000009f04040836 */ /* 0x000fc80000000000 */
[----:B------:R-:W-:-:S04]  /*22b80*/  @P0 IMAD.HI R2, R4, 0x66666667, RZ ;  /* 0x6666666704020827 */ /* 0x000fc800078e02ff */
[----:B------:R-:W-:Y:S01]  /*22b90*/  IMAD.MOV.U32 R4, RZ, RZ, R3 ;  /* 0x000000ffff047224 */ /* 0x000fe200078e0003 */
[----:B------:R-:W-:-:S04]  /*22ba0*/  @P0 SHF.R.U32.HI R5, RZ, 0x1f, R2 ;  /* 0x0000001fff050819 */ /* 0x000fc80000011602 */
[----:B------:R-:W-:Y:S02]  /*22bb0*/  @P0 LEA.HI.SX32 R4, R2, R5, 0x1a ;  /* 0x0000000502040211 */ /* 0x000fe400078fd2ff */
[----:B------:R-:W-:Y:S02]  /*22bc0*/  PLOP3.LUT P0, PT, PT, PT, PT, 0x80, 0x0 ;  /* 0x000000000000781c */ /* 0x000fe40003f0f070 */
[----:B------:R-:W-:-:S13]  /*22bd0*/  ISETP.GT.AND P2, PT, R4, R3, PT ;  /* 0x000000030400720c */ /* 0x000fda0003f44270 */
[----:B0-----:R-:W-:Y:S05]  /*22be0*/  @!P2 BRA `(.L_x_621) ;  /* 0x000000100080a947 */ /* 0x001fea0003800000 */
[----:B------:R-:W2:Y:S01]  /*22bf0*/  LDL R6, [R1+0x8] ;  /* 0x0000080001067983 */ /* 0x000ea20000100800 */
[----:B------:R-:W0:Y:S01]  /*22c00*/  LDC R0, c[0x0][0x428] ;  /* 0x00010a00ff007b82 */ /* 0x000e220000000800 */
[----:B------:R-:W-:Y:S01]  /*22c10*/  UMOV UR4, 0xffffffff ;  /* 0xffffffff00047882 */ /* 0x000fe20000000000 */
[----:B0-----:R-:W-:-:S13]  /*22c20*/  ISETP.NE.AND P0, PT, R0, 0x1, PT ;  /* 0x000000010000780c */ /* 0x001fda0003f05270 */
[----:B------:R-:W2:Y:S08]  /*22c30*/  @P0 LDC R0, c[0x0][0x42c] ;  /* 0x00010b00ff000b82 */ /* 0x000eb00000000800 */
[----:B------:R-:W0:Y:S01]  /*22c40*/  @P0 LDC R5, c[0x0][0x430] ;  /* 0x00010c00ff050b82 */ /* 0x000e220000000800 */
[----:B--2---:R-:W-:-:S04]  /*22c50*/  @P0 IMAD.HI.U32 R0, R6, R0, RZ ;  /* 0x0000000006000227 */ /* 0x004fc800078e00ff */
[----:B------:R-:W-:Y:S01]  /*22c60*/  IMAD.MOV.U32 R2, RZ, RZ, R6 ;  /* 0x000000ffff027224 */ /* 0x000fe200078e0006 */
[----:B0-----:R-:W-:Y:S02]  /*22c70*/  @P0 SHF.R.U32.HI R2, RZ, R5, R0 ;  /* 0x00000005ff020219 */ /* 0x001fe40000011600 */
[----:B------:R-:W-:Y:S01]  /*22c80*/  SEL R0, R16, RZ, !P1 ;  /* 0x000000ff10007207 */ /* 0x000fe20004800000 */
[----:B------:R-:W-:Y:S06]  /*22c90*/  BRA.DIV UR4, `(.L_x_622) ;  /* 0x0000006a04807947 */ /* 0x000fec000b800000 */
[----:B------:R-:W0:Y:S02]  /*22ca0*/  S2R R5, SR_TID.X ;  /* 0x0000000000057919 */ /* 0x000e240000002100 */
[----:B0-----:R-:W-:-:S04]  /*22cb0*/  SHF.R.U32.HI R5, RZ, 0x5, R5 ;  /* 0x00000005ff057819 */ /* 0x001fc80000011605 */
[----:B------:R-:W-:-:S05]  /*22cc0*/  LOP3.LUT R5, R5, 0x3, RZ, 0xc0, !PT ;  /* 0x0000000305057812 */ /* 0x000fca00078ec0ff */
[----:B------:R0:W1:Y:S02]  /*22cd0*/  SHFL.IDX PT, R14, R5, RZ, 0x1f ;  /* 0x00001fff050e7589 */ /* 0x00006400000e0000 */
.L_x_804:
[----:B-1----:R-:W-:Y:S02]  /*22ce0*/  ISETP.NE.AND P0, PT, R14, RZ, PT ;  /* 0x000000ff0e00720c */ /* 0x002fe40003f05270 */
[----:B------:R-:W-:-:S11]  /*22cf0*/  PLOP3.LUT P6, PT, PT, PT, PT, 0x8, 0x0 ;  /* 0x000000000000781c */ /* 0x000fd60003fce170 */
[----:B------:R-:W-:Y:S05]  /*22d00*/  @P0 BRA `(.L_x_623) ;  /* 0x00000000000c0947 */ /* 0x000fea0003800000 */
[----:B------:R-:W-:-:S03]  /*22d10*/  UMOV UR4, 0xffffffff ;  /* 0xffffffff00047882 */ /* 0x000fc60000000000 */
[----:B------:R-:W-:Y:S05]  /*22d20*/  BRA.DIV UR4, `(.L_x_624) ;  /* 0x0000006a04907947 */ /* 0x000fea000b800000 */
[----:B------:R-:W-:-:S13]  /*22d30*/  ELECT P6, URZ, PT ;  /* 0x00000000003f782f */ /* 0x000fda00038c0000 */
.L_x_623:
[----:B0-----:R-:W2:Y:S01]  /*22d40*/  LDL R5, [R1+0x40] ;  /* 0x0000400001057983 */ /* 0x001ea20000100800 */
[----:B------:R-:W-:Y:S01]  /*22d50*/  BSSY B1, `(.L_x_625) ;  /* 0x000000b000017945 */ /* 0x000fe20003800000 */
[----:B------:R-:W0:Y:S01]  /*22d60*/  S2R R11, SR_CgaCtaId ;  /* 0x00000000000b7919 */ /* 0x000e220000008800 */
[----:B--2---:R-:W-:-:S05]  /*22d70*/  VIADD R5, R5, 0x1 ;  /* 0x0000000105057836 */ /* 0x004fca0000000000 */
[----:B------:R-:W-:-:S04]  /*22d80*/  LEA.HI R6, R5, R5, RZ, 0x1 ;  /* 0x0000000505067211 */ /* 0x000fc800078f08ff */
[----:B------:R-:W-:-:S04]  /*22d90*/  LOP3.LUT R6, R6, 0xfffffffe, RZ, 0xc0, !PT ;  /* 0xfffffffe06067812 */ /* 0x000fc800078ec0ff */
[----:B------:R-:W-:Y:S02]  /*22da0*/  IADD3 R5, R5, -R6, RZ ;  /* 0x8000000605057210 */ /* 0x000fe40007ffe0ff */
[----:B------:R-:W-:Y:S02]  /*22db0*/  MOV R6, 0x400 ;  /* 0x0000040000067802 */ /* 0x000fe40000000f00 */
[----:B------:R-:W-:Y:S02]  /*22dc0*/  SHF.L.U32 R5, R5, 0x1f, RZ ;  /* 0x0000001f05057819 */ /* 0x000fe400000006ff */
[----:B0-----:R-:W-:-:S04]  /*22dd0*/  LEA R11, R11, R6, 0x18 ;  /* 0x000000060b0b7211 */ /* 0x001fc800078ec0ff */
[----:B------:R-:W0:Y:S02]  /*22de0*/  SYNCS.PHASECHK.TRANS64.TRYWAIT P0, [R11+URZ+0x29820], R5 ;  /* 0x029820050b0075a7 */ /* 0x000e24000800017f */
[----:B0-----:R-:W-:Y:S05]  /*22df0*/  @!P0 BRA `(.L_x_626) ;  /* 0x00000068007c8947 */ /* 0x001fea0003800000 */
.L_x_807:
[----:B------:R-:W-:Y:S05]  /*22e00*/  BSYNC B1 ;  /* 0x0000000000017941 */ /* 0x000fea0003800000 */
.L_x_625:
[----:B------:R-:W-:Y:S04]  /*22e10*/  BSSY B1, `(.L_x_627) ;  /* 0x0000070000017945 */ /* 0x000fe80003800000 */
[----:B------:R-:W-:Y:S05]  /*22e20*/  @!P6 BRA `(.L_x_628) ;  /* 0x0000000400b8e947 */ /* 0x000fea0003800000 */
[----:B------:R-:W2:Y:S04]  /*22e30*/  LDL R8, [R1+0x14] ;  /* 0x0000140001087983 */ /* 0x000ea80000100800 */
[----:B------:R-:W3:Y:S01]  /*22e40*/  LDL R7, [R1+0x20] ;  /* 0x0000200001077983 */ /* 0x000ee20000100800 */
[----:B------:R-:W1:Y:S01]  /*22e50*/  S2R R6, SR_TID.X ;  /* 0x0000000000067919 */ /* 0x000e620000002100 */
[----:B------:R-:W-:Y:S01]  /*22e60*/  BSSY B2, `(.L_x_629) ;  /* 0x0000007000027945 */ /* 0x000fe20003800000 */
[----:B-1----:R-:W-:-:S04]  /*22e70*/  LOP3.LUT R6, R6, 0x7f, RZ, 0xc0, !PT ;  /* 0x0000007f06067812 */ /* 0x002fc800078ec0ff */
[----:B------:R-:W-:Y:S01]  /*22e80*/  ISETP.NE.AND P1, PT, R6, RZ, PT ;  /* 0x000000ff0600720c */ /* 0x000fe20003f25270 */
[----:B--2---:R-:W-:Y:S01]  /*22e90*/  IMAD R8, R8, 0x8, R11 ;  /* 0x0000000808087824 */ /* 0x004fe200078e020b */
[----:B---3--:R-:W-:-:S04]  /*22ea0*/  SHF.L.U32 R12, R7, 0x1f, RZ ;  /* 0x0000001f070c7819 */ /* 0x008fc800000006ff */
[----:B------:R-:W1:Y:S02]  /*22eb0*/  SYNCS.PHASECHK.TRANS64.TRYWAIT P0, [R8+URZ+0x298a0], R12 ;  /* 0x0298a00c080075a7 */ /* 0x000e64000800017f */
[----:B-1----:R-:W-:Y:S05]  /*22ec0*/  @!P0 BRA `(.L_x_630) ;  /* 0x00000068005c8947 */ /* 0x002fea0003800000 */
.L_x_808:
[----:B------:R-:W-:Y:S05]  /*22ed0*/  BSYNC B2 ;  /* 0x0000000000027941 */ /* 0x000fea0003800000 */
.L_x_629:
[----:B------:R-:W-:Y:S04]  /*22ee0*/  BSSY B2, `(.L_x_631) ;  /* 0x0000009000027945 */ /* 0x000fe80003800000 */
[----:B------:R-:W-:Y:S05]  /*22ef0*/  @P1 BRA `(.L_x_632) ;  /* 0x00000000001c1947 */ /* 0x000fea0003800000 */
[----:B0-----:R-:W0:Y:S02]  /*22f00*/  S2R R5, SR_TID.X ;  /* 0x0000000000057919 */ /* 0x001e240000002100 */
[----:B0-----:R-:W-:Y:S01]  /*22f10*/  LOP3.LUT R6, R5, 0x1f, RZ, 0xc0, !PT ;  /* 0x0000001f05067812 */ /* 0x001fe200078ec0ff */
[----:B------:R-:W-:-:S03]  /*22f20*/  IMAD.MOV.U32 R5, RZ, RZ, 0x7800 ;  /* 0x00007800ff057424 */ /* 0x000fc600078e00ff */
[----:B------:R-:W-:Y:S01]  /*22f30*/  ISETP.NE.AND P0, PT, R6, RZ, PT ;  /* 0x000000ff0600720c */ /* 0x000fe20003f05270 */
[----:B------:R2:W-:-:S12]  /*22f40*/  SYNCS.ARRIVE.TRANS64 RZ, [R8+URZ+0x29890], R5 ;  /* 0x0298900508ff79a7 */ /* 0x0005d8000800003f */
[----:B--2---:R-:W-:Y:S05]  /*22f50*/  @!P0 BRA `(.L_x_632) ;  /* 0x0000000000048947 */ /* 0x004fea0003800000 */
[----:B------:R-:W-:Y:S01]  /*22f60*/  BPT.TRAP 0x1 ;  /* 0x000000040000795c */ /* 0x000fe20000300000 */
.L_x_632:
[----:B------:R-:W-:Y:S05]  /*22f70*/  BSYNC B2 ;  /* 0x0000000000027941 */ /* 0x000fea0003800000 */
.L_x_631:
[----:B0-----:R-:W2:Y:S01]  /*22f80*/  LDL R5, [R1+0x14] ;  /* 0x0000140001057983 */ /* 0x001ea20000100800 */
[----:B------:R-:W-:Y:S01]  /*22f90*/  MOV R13, RZ ;  /* 0x000000ff000d7202 */ /* 0x000fe20000000f00 */
[----:B------:R-:W-:Y:S01]  /*22fa0*/  IMAD R6, R4, 0xa0, R10 ;  /* 0x000000a004067824 */ /* 0x000fe200078e020a */
[----:B------:R-:W-:Y:S01]  /*22fb0*/  UIADD3 UR4, UP0, UR40, 0x570, URZ ;  /* 0x0000057028047890 */ /* 0x000fe2000ff1e03f */
[----:B------:R-:W-:Y:S01]  /*22fc0*/  PLOP3.LUT P0, PT, PT, PT, PT, 0x80, 0x0 ;  /* 0x000000000000781c */ /* 0x000fe20003f0f070 */
[----:B------:R-:W-:Y:S01]  /*22fd0*/  UMOV UR6, 0x0 ;  /* 0x0000000000067882 */ /* 0x000fe20000000000 */
[----:B------:R-:W-:Y:S01]  /*22fe0*/  R2UR UR10, R13 ;  /* 0x000000000d0a72ca */ /* 0x000fe200000e0000 */
[----:B------:R-:W-:Y:S01]  /*22ff0*/  VIADD R6, R6, 0xffffff60 ;  /* 0xffffff6006067836 */ /* 0x000fe20000000000 */
[----:B------:R-:W-:Y:S01]  /*23000*/  UIADD3.X UR5, URZ, UR41, URZ, UP0, !UPT ;  /* 0x000000293f057290 */ /* 0x000fe200087fe43f */
[----:B------:R-:W-:Y:S01]  /*23010*/  UMOV UR7, 0x12f00000 ;  /* 0x12f0000000077882 */ /* 0x000fe20000000000 */
[----:B--2---:R-:W-:-:S02]  /*23020*/  IMAD R9, R5, 0x7800, R11 ;  /* 0x0000780005097824 */ /* 0x004fc400078e020b */
[----:B------:R-:W-:-:S03]  /*23030*/  VIADD R5, R8, 0x29890 ;  /* 0x0002989008057836 */ /* 0x000fc60000000000 */
[----:B------:R-:W-:-:S07]  /*23040*/  IADD3 R7, R9, 0x1a400, RZ ;  /* 0x0001a40009077810 */ /* 0x000fce0007ffe0ff */
.L_x_633:
[----:B------:R-:W-:-:S13]  /*23050*/  @P0 ELECT P2, URZ, PT ;  /* 0x00000000003f082f */ /* 0x000fda0003840000 */
[----:B------:R-:W-:Y:S02]  /*23060*/  @P2 R2UR UR13, R0 ;  /* 0x00000000000d22ca */ /* 0x000fe400000e0000 */
[----:B------:R-:W-:Y:S02]  /*23070*/  @P2 R2UR UR12, R2 ;  /* 0x00000000020c22ca */ /* 0x000fe400000e0000 */
[----:B------:R-:W-:Y:S02]  /*23080*/  @P2 R2UR UR11, R6 ;  /* 0x00000000060b22ca */ /* 0x000fe400000e0000 */
[----:B------:R-:W-:Y:S02]  /*23090*/  @P2 R2UR UR9, R5 ;  /* 0x00000000050922ca */ /* 0x000fe400000e0000 */
[----:B------:R-:W-:Y:S02]  /*230a0*/  @P2 R2UR UR8, R7 ;  /* 0x00000000070822ca */ /* 0x000fe400000e0000 */
[----:B------:R-:W-:-:S02]  /*230b0*/  @P2 PLOP3.LUT P0, PT, P2, PT, PT, 0x8, 0x0 ;  /* 0x000000000000281c */ /* 0x000fc4000170e170 */
[----:B------:R-:W-:-:S09]  /*230c0*/  PLOP3.LUT P2, PT, PT, PT, PT, 0x8, 0x0 ;  /* 0x000000000000781c */ /* 0x000fd20003f4e170 */
[----:B------:R0:W-:Y:S02]  /*230d0*/  UTMALDG.4D [UR8], [UR4], desc[UR6] ;  /* 0x00000608040075b4 */ /* 0x0001e40008019000 */
[----:B0-----:R-:W-:Y:S05]  /*230e0*/  @P0 BRA.U.ANY `(.L_x_633) ;  /* 0xfffffffd00d80947 */ /* 0x001fea000393ffff */
[----:B------:R-:W-:Y:S01]  /*230f0*/  PLOP3.LUT P0, PT, PT, PT, PT, 0x80, 0x0 ;  /* 0x000000000000781c */ /* 0x000fe20003f0f070 */
[----:B------:R-:W-:Y:S01]  /*23100*/  VIADD R7, R9, 0x1cc00 ;  /* 0x0001cc0009077836 */ /* 0x000fe20000000000 */
[----:B------:R-:W-:Y:S01]  /*23110*/  UMOV UR6, 0x0 ;  /* 0x0000000000067882 */ /* 0x000fe20000000000 */
[----:B------:R-:W-:Y:S01]  /*23120*/  UMOV UR7, 0x12f00000 ;  /* 0x12f0000000077882 */ /* 0x000fe20000000000 */
[----:B------:R-:W-:-:S09]  /*23130*/  UMOV UR10, 0x40 ;  /* 0x00000040000a7882 */ /* 0x000fd20000000000 */
.L_x_634:
        /* <DEDUP_REMOVED lines=15> */
.L_x_635:
        /* <DEDUP_REMOVED lines=10> */
[----:B------:R-:W0:Y:S01]  /*232d0*/  SYNCS.PHASECHK.TRANS64.TRYWAIT P0, [R8+URZ+0x298c0], R12 ;  /* 0x0298c00c080075a7 */ /* 0x000e22000800017f */
[----:B------:R-:W-:Y:S04]  /*232e0*/  BSSY B2, `(.L_x_636) ;  /* 0x0000002000027945 */ /* 0x000fe80003800000 */
[----:B0-----:R-:W-:Y:S05]  /*232f0*/  @!P0 BRA `(.L_x_637) ;  /* 0x0000006400648947 */ /* 0x001fea0003800000 */
.L_x_809:
[----:B------:R-:W-:Y:S05]  /*23300*/  BSYNC B2 ;  /* 0x0000000000027941 */ /* 0x000fea0003800000 */
.L_x_636:
[----:B------:R-:W-:Y:S01]  /*23310*/  BSSY B2, `(.L_x_638) ;  /* 0x000000b000027945 */ /* 0x000fe20003800000 */
[----:B------:R-:W-:Y:S01]  /*23320*/  MOV R14, 0x0 ;  /* 0x00000000000e7802 */ /* 0x000fe20000000f00 */
[----:B------:R-:W-:Y:S02]  /*23330*/  IMAD.MOV.U32 R15, RZ, RZ, 0x12f00000 ;  /* 0x12f00000ff0f7424 */ /* 0x000fe400078e00ff */
[----:B------:R-:W-:Y:S05]  /*23340*/  @P1 BRA `(.L_x_639) ;  /* 0x00000000001c1947 */ /* 0x000fea0003800000 */
[----:B------:R-:W2:Y:S02]  /*23350*/  S2R R5, SR_TID.X ;  /* 0x0000000000057919 */ /* 0x000ea40000002100 */
[----:B--2---:R-:W-:Y:S01]  /*23360*/  LOP3.LUT R7, R5, 0x1f, RZ, 0xc0, !PT ;  /* 0x0000001f05077812 */ /* 0x004fe200078ec0ff */
[----:B------:R-:W-:-:S03]  /*23370*/  IMAD.MOV.U32 R5, RZ, RZ, 0x5000 ;  /* 0x00005000ff057424 */ /* 0x000fc600078e00ff */
[----:B------:R-:W-:Y:S01]  /*23380*/  ISETP.NE.AND P0, PT, R7, RZ, PT ;  /* 0x000000ff0700720c */ /* 0x000fe20003f05270 */
[----:B------:R2:W-:-:S12]  /*23390*/  SYNCS.ARRIVE.TRANS64 RZ, [R8+URZ+0x298b0], R5 ;  /* 0x0298b00508ff79a7 */ /* 0x0005d8000800003f */
[----:B--2---:R-:W-:Y:S05]  /*233a0*/  @!P0 BRA `(.L_x_639) ;  /* 0x0000000000048947 */ /* 0x004fea0003800000 */
[----:B------:R-:W-:Y:S01]  /*233b0*/  BPT.TRAP 0x1 ;  /* 0x000000040000795c */ /* 0x000fe20000300000 */
.L_x_639:
[----:B------:R-:W-:Y:S05]  /*233c0*/  BSYNC B2 ;  /* 0x0000000000027941 */ /* 0x000fea0003800000 */
.L_x_638:
[----:B------:R-:W2:Y:S01]  /*233d0*/  LDL R5, [R1+0x14] ;  /* 0x0000140001057983 */ /* 0x000ea20000100800 */
[----:B------:R-:W-:Y:S01]  /*233e0*/  R2UR UR10, R13 ;  /* 0x000000000d0a72ca */ /* 0x000fe200000e0000 */
[----:B------:R-:W-:Y:S01]  /*233f0*/  UIADD3 UR4, UP0, UR40, 0x670, URZ ;  /* 0x0000067028047890 */ /* 0x000fe2000ff1e03f */
[----:B------:R-:W-:Y:S02]  /*23400*/  R2UR UR6, R14 ;  /* 0x000000000e0672ca */ /* 0x000fe400000e0000 */
[----:B------:R-:W-:Y:S01]  /*23410*/  R2UR UR7, R15 ;  /* 0x000000000f0772ca */ /* 0x000fe200000e0000 */
[----:B------:R-:W-:Y:S01]  /*23420*/  UIADD3.X UR5, URZ, UR41, URZ, UP0, !UPT ;  /* 0x000000293f057290 */ /* 0x000fe200087fe43f */
[----:B------:R-:W-:Y:S02]  /*23430*/  PLOP3.LUT P0, PT, PT, PT, PT, 0x80, 0x0 ;  /* 0x000000000000781c */ /* 0x000fe40003f0f070 */
[----:B01----:R-:W-:Y:S01]  /*23440*/  IADD3 R8, R8, 0x298b0, RZ ;  /* 0x000298b008087810 */ /* 0x003fe20007ffe0ff */
[----:B--2---:R-:W-:-:S04]  /*23450*/  IMAD R5, R5, 0x5000, R11 ;  /* 0x0000500005057824 */ /* 0x004fc800078e020b */
[----:B------:R-:W-:-:S07]  /*23460*/  VIADD R5, R5, 0xa400 ;  /* 0x0000a40005057836 */ /* 0x000fce0000000000 */
.L_x_640:
        /* <DEDUP_REMOVED lines=9> */
[----:B-1----:R-:W-:Y:S05]  /*23500*/  @P0 BRA.U.ANY `(.L_x_640) ;  /* 0xfffffffd00d80947 */ /* 0x002fea000393ffff */
.L_x_628:
[----:B------:R-:W-:Y:S05]  /*23510*/  BSYNC B1 ;  /* 0x0000000000017941 */ /* 0x000fea0003800000 */
.L_x_627:
[----:B------:R-:W0:Y:S04]  /*23520*/  LDL.LU R9, [R1+0x14] ;  /* 0x0000140001097983 */ /* 0x000e280000300800 */
[----:B------:R-:W2:Y:S01]  /*23530*/  LDL.LU R7, [R1+0x20] ;  /* 0x0000200001077983 */ /* 0x000ea20000300800 */
[----:B------:R-:W-:Y:S01]  /*23540*/  PLOP3.LUT P0, PT, PT, PT, PT, 0x8, 0x0 ;  /* 0x000000000000781c */ /* 0x000fe20003f0e170 */
[----:B0-----:R-:W-:-:S05]  /*23550*/  VIADD R5, R9, 0x1 ;  /* 0x0000000109057836 */ /* 0x001fca0000000000 */
[----:B------:R-:W-:-:S04]  /*23560*/  ISETP.NE.AND P1, PT, R5, 0x2, PT ;  /* 0x000000020500780c */ /* 0x000fc80003f25270 */
[----:B------:R-:W-:Y:S02]  /*23570*/  SEL R6, RZ, 0x1, P1 ;  /* 0x00000001ff067807 */ /* 0x000fe40000800000 */
[----:B------:R-:W-:Y:S02]  /*23580*/  SEL R5, R5, RZ, P1 ;  /* 0x000000ff05057207 */ /* 0x000fe40000800000 */
[----:B--2---:R-:W-:Y:S02]  /*23590*/  LOP3.LUT R7, R7, R6, RZ, 0x3c, !PT ;  /* 0x0000000607077212 */ /* 0x004fe400078e3cff */
[----:B------:R-:W-:-:S03]  /*235a0*/  IADD3 R6, R4, -0x2, RZ ;  /* 0xfffffffe04067810 */ /* 0x000fc60007ffe0ff */
[----:B------:R0:W-:Y:S01]  /*235b0*/  STL [R1+0x20], R7 ;  /* 0x0000200701007387 */ /* 0x0001e20000100800 */
[----:B------:R-:W-:-:S03]  /*235c0*/  ISETP.GE.AND P2, PT, R6, R3, PT ;  /* 0x000000030600720c */ /* 0x000fc60003f46270 */
[----:B------:R0:W-:Y:S10]  /*235d0*/  STL [R1+0x14], R5 ;  /* 0x0000140501007387 */ /* 0x0001f40000100800 */
[----:B0-----:R-:W-:Y:S05]  /*235e0*/  @!P2 BRA `(.L_x_621) ;  /* 0x000000080000a947 */ /* 0x001fea0003800000 */
[C---:B------:R-:W-:Y:S02]  /*235f0*/  IMAD R8, R4.reuse, 0xa0, R10 ;  /* 0x000000a004087824 */ /* 0x040fe400078e020a */
[----:B------:R-:W-:Y:S02]  /*23600*/  VIADD R9, R4, 0xffffffff ;  /* 0xffffffff04097836 */ /* 0x000fe40000000000 */
[----:B------:R-:W-:-:S07]  /*23610*/  VIADD R8, R8, 0xfffffec0 ;  /* 0xfffffec008087836 */ /* 0x000fce0000000000 */
.L_x_655:
[----:B------:R-:W-:Y:S05]  /*23620*/  YIELD ;  /* 0x0000000000007946 */ /* 0x000fea0003800000 */
[----:B------:R-:W-:Y:S04]  /*23630*/  BSSY B1, `(.L_x_641) ;  /* 0x000006e000017945 */ /* 0x000fe80003800000 */
[----:B0-----:R-:W-:Y:S05]  /*23640*/  @!P6 BRA `(.L_x_642) ;  /* 0x0000000400b0e947 */ /* 0x001fea0003800000 */
[----:B------:R-:W2:Y:S04]  /*23650*/  LDL R6, [R1+0x14] ;  /* 0x0000140001067983 */ /* 0x000ea80000100800 */
[----:B------:R-:W3:Y:S01]  /*23660*/  LDL R5, [R1+0x20] ;  /* 0x0000200001057983 */ /* 0x000ee20000100800 */
[----:B------:R-:W0:Y:S01]  /*23670*/  S2R R4, SR_TID.X ;  /* 0x0000000000047919 */ /* 0x000e220000002100 */
[----:B------:R-:W-:Y:S01]  /*23680*/  BSSY B2, `(.L_x_643) ;  /* 0x0000007000027945 */ /* 0x000fe20003800000 */
[----:B0-----:R-:W-:-:S04]  /*23690*/  LOP3.LUT R4, R4, 0x7f, RZ, 0xc0, !PT ;  /* 0x0000007f04047812 */ /* 0x001fc800078ec0ff */
[----:B------:R-:W-:Y:S02]  /*236a0*/  ISETP.NE.AND P2, PT, R4, RZ, PT ;  /* 0x000000ff0400720c */ /* 0x000fe40003f45270 */
[----:B--2---:R-:W-:Y:S02]  /*236b0*/  LEA R7, R6, R11, 0x3 ;  /* 0x0000000b06077211 */ /* 0x004fe400078e18ff */
[----:B---3--:R-:W-:-:S04]  /*236c0*/  SHF.L.U32 R6, R5, 0x1f, RZ ;  /* 0x0000001f05067819 */ /* 0x008fc800000006ff */
[----:B------:R-:W0:Y:S02]  /*236d0*/  SYNCS.PHASECHK.TRANS64.TRYWAIT P1, [R7+URZ+0x298a0], R6 ;  /* 0x0298a006070075a7 */ /* 0x000e24000802017f */
[----:B0-----:R-:W-:Y:S05]  /*236e0*/  @!P1 BRA `(.L_x_644) ;  /* 0x00000060007c9947 */ /* 0x001fea0003800000 */
.L_x_810:
[----:B------:R-:W-:Y:S05]  /*236f0*/  BSYNC B2 ;  /* 0x0000000000027941 */ /* 0x000fea0003800000 */
.L_x_643:
[----:B------:R-:W-:Y:S04]  /*23700*/  BSSY B2, `(.L_x_645) ;  /* 0x0000009000027945 */ /* 0x000fe80003800000 */
[----:B------:R-:W-:Y:S05]  /*23710*/  @P2 BRA `(.L_x_646) ;  /* 0x00000000001c2947 */ /* 0x000fea0003800000 */
[----:B------:R-:W1:Y:S02]  /*23720*/  S2R R4, SR_TID.X ;  /* 0x0000000000047919 */ /* 0x000e640000002100 */
[----:B-1----:R-:W-:Y:S01]  /*23730*/  LOP3.LUT R5, R4, 0x1f, RZ, 0xc0, !PT ;  /* 0x0000001f04057812 */ /* 0x002fe200078ec0ff */
[----:B------:R-:W-:-:S03]  /*23740*/  IMAD.MOV.U32 R4, RZ, RZ, 0x7800 ;  /* 0x00007800ff047424 */ /* 0x000fc600078e00ff */
[----:B------:R-:W-:Y:S01]  /*23750*/  ISETP.NE.AND P1, PT, R5, RZ, PT ;  /* 0x000000ff0500720c */ /* 0x000fe20003f25270 */
[----:B------:R1:W-:-:S12]  /*23760*/  SYNCS.ARRIVE.TRANS64 RZ, [R7+URZ+0x29890], R4 ;  /* 0x0298900407ff79a7 */ /* 0x0003d8000800003f */
[----:B-1----:R-:W-:Y:S05]  /*23770*/  @!P1 BRA `(.L_x_646) ;  /* 0x0000000000049947 */ /* 0x002fea0003800000 */
[----:B------:R-:W-:Y:S01]  /*23780*/  BPT.TRAP 0x1 ;  /* 0x000000040000795c */ /* 0x000fe20000300000 */
.L_x_646:
[----:B------:R-:W-:Y:S05]  /*23790*/  BSYNC B2 ;  /* 0x0000000000027941 */ /* 0x000fea0003800000 */
.L_x_645:
[----:B------:R-:W2:Y:S01]  /*237a0*/  LDL R4, [R1+0x14] ;  /* 0x0000140001047983 */ /* 0x000ea20000100800 */
[----:B------:R-:W-:Y:S01]  /*237b0*/  IMAD.MOV.U32 R12, RZ, RZ, RZ ;  /* 0x000000ffff0c7224 */ /* 0x000fe200078e00ff */
[----:B------:R-:W-:Y:S01]  /*237c0*/  UIADD3 UR4, UP0, UR40, 0x570, URZ ;  /* 0x0000057028047890 */ /* 0x000fe2000ff1e03f */
[----:B------:R-:W-:Y:S01]  /*237d0*/  PLOP3.LUT P1, PT, PT, PT, PT, 0x80, 0x0 ;  /* 0x000000000000781c */ /* 0x000fe20003f2f070 */
[----:B------:R-:W-:Y:S01]  /*237e0*/  UMOV UR6, 0x0 ;  /* 0x0000000000067882 */ /* 0x000fe20000000000 */
[----:B------:R-:W-:Y:S01]  /*237f0*/  UMOV UR7, 0x12f00000 ;  /* 0x12f0000000077882 */ /* 0x000fe20000000000 */
[----:B------:R-:W-:Y:S01]  /*23800*/  R2UR UR10, R12 ;  /* 0x000000000c0a72ca */ /* 0x000fe200000e0000 */
[----:B------:R-:W-:Y:S01]  /*23810*/  UIADD3.X UR5, URZ, UR41, URZ, UP0, !UPT ;  /* 0x000000293f057290 */ /* 0x000fe200087fe43f */
[----:B--2---:R-:W-:Y:S01]  /*23820*/  IMAD R5, R4, 0x7800, R11 ;  /* 0x0000780004057824 */ /* 0x004fe200078e020b */
[----:B------:R-:W-:-:S03]  /*23830*/  IADD3 R4, R7, 0x29890, RZ ;  /* 0x0002989007047810 */ /* 0x000fc60007ffe0ff */
[----:B------:R-:W-:-:S09]  /*23840*/  VIADD R10, R5, 0x1a400 ;  /* 0x0001a400050a7836 */ /* 0x000fd20000000000 */
.L_x_647:
        /* <DEDUP_REMOVED lines=10> */
[----:B------:R-:W-:Y:S01]  /*238f0*/  PLOP3.LUT P1, PT, PT, PT, PT, 0x80, 0x0 ;  /* 0x000000000000781c */ /* 0x000fe20003f2f070 */
[----:B------:R-:W-:Y:S01]  /*23900*/  VIADD R10, R5, 0x1cc00 ;  /* 0x0001cc00050a7836 */ /* 0x000fe20000000000 */
[----:B------:R-:W-:Y:S01]  /*23910*/  UMOV UR6, 0x0 ;  /* 0x0000000000067882 */ /* 0x000fe20000000000 */
[----:B------:R-:W-:Y:S01]  /*23920*/  UMOV UR7, 0x12f00000 ;  /* 0x12f0000000077882 */ /* 0x000fe20000000000 */
[----:B------:R-:W-:-:S09]  /*23930*/  UMOV UR10, 0x40 ;  /* 0x00000040000a7882 */ /* 0x000fd20000000000 */
.L_x_648:
        /* <DEDUP_REMOVED lines=11> */
[----:B------:R-:W-:Y:S01]  /*239f0*/  UMOV UR6, 0x0 ;  /* 0x0000000000067882 */ /* 0x000fe20000000000 */
[----:B------:R-:W-:Y:S01]  /*23a00*/  IADD3 R5, R5, 0x1f400, RZ ;  /* 0x0001f40005057810 */ /* 0x000fe20007ffe0ff */
[----:B------:R-:W-:Y:S01]  /*23a10*/  UMOV UR7, 0x12f00000 ;  /* 0x12f0000000077882 */ /* 0x000fe20000000000 */
[----:B------:R-:W-:-:S09]  /*23a20*/  UMOV UR10, 0x80 ;  /* 0x00000080000a7882 */ /* 0x000fd20000000000 */
.L_x_649:
        /* <DEDUP_REMOVED lines=10> */
[----:B------:R-:W1:Y:S01]  /*23ad0*/  SYNCS.PHASECHK.TRANS64.TRYWAIT P1, [R7+URZ+0x298c0], R6 ;  /* 0x0298c006070075a7 */ /* 0x000e62000802017f */
[----:B------:R-:W-:Y:S04]  /*23ae0*/  BSSY B2, `(.L_x_650) ;  /* 0x0000002000027945 */ /* 0x000fe80003800000 */
[----:B-1----:R-:W-:Y:S05]  /*23af0*/  @!P1 BRA `(.L_x_651) ;  /* 0x0000005c008c9947 */ /* 0x002fea0003800000 */
.L_x_811:
[----:B------:R-:W-:Y:S05]  /*23b00*/  BSYNC B2 ;  /* 0x0000000000027941 */ /* 0x000fea0003800000 */
.L_x_650:
[----:B------:R-:W-:Y:S01]  /*23b10*/  BSSY B2, `(.L_x_652) ;  /* 0x000000b000027945 */ /* 0x000fe20003800000 */
[----:B------:R-:W-:Y:S02]  /*23b20*/  IMAD.MOV.U32 R4, RZ, RZ, 0x0 ;  /* 0x00000000ff047424 */ /* 0x000fe400078e00ff */
[----:B------:R-:W-:Y:S01]  /*23b30*/  IMAD.MOV.U32 R5, RZ, RZ, 0x12f00000 ;  /* 0x12f00000ff057424 */ /* 0x000fe200078e00ff */
[----:B------:R-:W-:Y:S06]  /*23b40*/  @P2 BRA `(.L_x_653) ;  /* 0x00000000001c2947 */ /* 0x000fec0003800000 */
[----:B------:R-:W2:Y:S01]  /*23b50*/  S2R R10, SR_TID.X ;  /* 0x00000000000a7919 */ /* 0x000ea20000002100 */
[----:B01----:R-:W-:-:S04]  /*23b60*/  MOV R6, 0x5000 ;  /* 0x0000500000067802 */ /* 0x003fc80000000f00 */
[----:B------:R3:W-:Y:S01]  /*23b70*/  SYNCS.ARRIVE.TRANS64 RZ, [R7+URZ+0x298b0], R6 ;  /* 0x0298b00607ff79a7 */ /* 0x0007e2000800003f */
[----:B--2---:R-:W-:-:S04]  /*23b80*/  LOP3.LUT R10, R10, 0x1f, RZ, 0xc0, !PT ;  /* 0x0000001f0a0a7812 */ /* 0x004fc800078ec0ff */
[----:B------:R-:W-:-:S13]  /*23b90*/  ISETP.NE.AND P1, PT, R10, RZ, PT ;  /* 0x000000ff0a00720c */ /* 0x000fda0003f25270 */
[----:B---3--:R-:W-:Y:S05]  /*23ba0*/  @!P1 BRA `(.L_x_653) ;  /* 0x0000000000049947 */ /* 0x008fea0003800000 */
[----:B------:R-:W-:Y:S01]  /*23bb0*/  BPT.TRAP 0x1 ;  /* 0x000000040000795c */ /* 0x000fe20000300000 */
.L_x_653:
[----:B------:R-:W-:Y:S05]  /*23bc0*/  BSYNC B2 ;  /* 0x0000000000027941 */ /* 0x000fea0003800000 */
.L_x_652:
[----:B01----:R-:W2:Y:S01]  /*23bd0*/  LDL R6, [R1+0x14] ;  /* 0x0000140001067983 */ /* 0x003ea20000100800 */
[----:B------:R-:W-:Y:S01]  /*23be0*/  R2UR UR10, R12 ;  /* 0x000000000c0a72ca */ /* 0x000fe200000e0000 */
[----:B------:R-:W-:Y:S01]  /*23bf0*/  UIADD3 UR4, UP0, UR40, 0x670, URZ ;  /* 0x0000067028047890 */ /* 0x000fe2000ff1e03f */
[----:B------:R-:W-:Y:S01]  /*23c00*/  R2UR UR7, R5 ;  /* 0x00000000050772ca */ /* 0x000fe200000e0000 */
[----:B------:R-:W-:Y:S01]  /*23c10*/  VIADD R7, R7, 0x298b0 ;  /* 0x000298b007077836 */ /* 0x000fe20000000000 */
[----:B------:R-:W-:Y:S01]  /*23c20*/  R2UR UR6, R4 ;  /* 0x00000000040672ca */ /* 0x000fe200000e0000 */
[----:B------:R-:W-:Y:S01]  /*23c30*/  UIADD3.X UR5, URZ, UR41, URZ, UP0, !UPT ;  /* 0x000000293f057290 */ /* 0x000fe200087fe43f */
[----:B------:R-:W-:Y:S01]  /*23c40*/  PLOP3.LUT P1, PT, PT, PT, PT, 0x80, 0x0 ;  /* 0x000000000000781c */ /* 0x000fe20003f2f070 */
[----:B--2---:R-:W-:-:S04]  /*23c50*/  IMAD R4, R6, 0x5000, R11 ;  /* 0x0000500006047824 */ /* 0x004fc800078e020b */
[----:B------:R-:W-:-:S08]  /*23c60*/  VIADD R4, R4, 0xa400 ;  /* 0x0000a40004047836 */ /* 0x000fd00000000000 */
.L_x_654:
        /* <DEDUP_REMOVED lines=10> */
.L_x_642:
[----:B------:R-:W-:Y:S05]  /*23d10*/  BSYNC B1 ;  /* 0x0000000000017941 */ /* 0x000fea0003800000 */
.L_x_641:
[----:B------:R-:W2:Y:S04]  /*23d20*/  LDL.LU R5, [R1+0x14] ;  /* 0x0000140001057983 */ /* 0x000ea80000300800 */
[----:B------:R-:W3:Y:S01]  /*23d30*/  LDL.LU R6, [R1+0x20] ;  /* 0x0000200001067983 */ /* 0x000ee20000300800 */
[----:B------:R-:W-:Y:S02]  /*23d40*/  VIADD R9, R9, 0xffffffff ;  /* 0xffffffff09097836 */ /* 0x000fe40000000000 */
[----:B------:R-:W-:-:S03]  /*23d50*/  VIADD R8, R8, 0xffffff60 ;  /* 0xffffff6008087836 */ /* 0x000fc60000000000 */
[----:B------:R-:W-:Y:S02]  /*23d60*/  ISETP.GT.AND P2, PT, R9, R3, PT ;  /* 0x000000030900720c */ /* 0x000fe40003f44270 */
[----:B--2---:R-:W-:-:S04]  /*23d70*/  IADD3 R4, R5, 0x1, RZ ;  /* 0x0000000105047810 */ /* 0x004fc80007ffe0ff */
[----:B------:R-:W-:-:S04]  /*23d80*/  ISETP.NE.AND P1, PT, R4, 0x2, PT ;  /* 0x000000020400780c */ /* 0x000fc80003f25270 */
[----:B------:R-:W-:Y:S02]  /*23d90*/  SEL R5, RZ, 0x1, P1 ;  /* 0x00000001ff057807 */ /* 0x000fe40000800000 */
[----:B------:R-:W-:Y:S02]  /*23da0*/  SEL R4, R4, RZ, P1 ;  /* 0x000000ff04047207 */ /* 0x000fe40000800000 */
[----:B---3--:R-:W-:-:S03]  /*23db0*/  LOP3.LUT R6, R6, R5, RZ, 0x3c, !PT ;  /* 0x0000000506067212 */ /* 0x008fc600078e3cff */
[----:B------:R0:W-:Y:S04]  /*23dc0*/  STL [R1+0x14], R4 ;  /* 0x0000140401007387 */ /* 0x0001e80000100800 */
[----:B------:R0:W-:Y:S01]  /*23dd0*/  STL [R1+0x20], R6 ;  /* 0x0000200601007387 */ /* 0x0001e20000100800 */
[----:B------:R-:W-:Y:S05]  /*23de0*/  @P2 BRA `(.L_x_655) ;  /* 0xfffffff8000c2947 */ /* 0x000fea000383ffff */
.L_x_621:
[----:B------:R-:W-:Y:S05]  /*23df0*/  BSYNC B0 ;  /* 0x0000000000007941 */ /* 0x000fea0003800000 */
.L_x_620:
[----:B------:R-:W-:Y:S05]  /*23e00*/  @!P0 WARPSYNC.ALL ;  /* 0x0000000000008948 */ /* 0x000fea0003800000 */
[----:B------:R-:W-:Y:S01]  /*23e10*/  @!P0 BAR.SYNC.DEFER_BLOCKING 0xc, 0x180 ;  /* 0x0306000000008b1d */ /* 0x000fe20000010000 */
[----:B------:R-:W-:-:S05]  /*23e20*/  ISETP.GT.AND P0, PT, R19, RZ, PT ;  /* 0x000000ff1300720c */ /* 0x000fca0003f04270 */
[----:B------:R-:W-:Y:S08]  /*23e30*/  BSSY B6, `(.L_x_656) ;  /* 0x0000304000067945 */ /* 0x000ff00003800000 */
[----:B------:R-:W-:Y:S05]  /*23e40*/  @P0 BRA `(.L_x_657) ;  /* 0x0000000000480947 */ /* 0x000fea0003800000 */
[----:B0-----:R-:W0:Y:S02]  /*23e50*/  S2R R4, SR_TID.X ;  /* 0x0000000000047919 */ /* 0x001e240000002100 */
        /* <DEDUP_REMOVED lines=15> */
[----:B------:R1:W-:Y:S01]  /*23f50*/  STL [R1], R0 ;  /* 0x0000000001007387 */ /* 0x0003e20000100800 */
[----:B------:R-:W-:Y:S05]  /*23f60*/  BRA `(.L_x_658) ;  /* 0x0000002c00c07947 */ /* 0x000fea0003800000 */
.L_x_657:
[----:B------:R-:W1:Y:S01]  /*23f70*/  S2R R0, SR_CgaCtaId ;  /* 0x0000000000007919 */ /* 0x000e620000008800 */
[----:B------:R-:W-:-:S04]  /*23f80*/  MOV R2, 0x400 ;  /* 0x0000040000027802 */ /* 0x000fc80000000f00 */
[----:B-1----:R-:W-:-:S04]  /*23f90*/  LEA R3, R0, R2, 0x18 ;  /* 0x0000000200037211 */ /* 0x002fc800078ec0ff */
[----:B------:R-:W-:Y:S01]  /*23fa0*/  IADD3 R0, R3, 0x1a400, RZ ;  /* 0x0001a40003007810 */ /* 0x000fe20007ffe0ff */
[----:B------:R1:W-:Y:S03]  /*23fb0*/  STL [R1+0x38], R3 ;  /* 0x0000380301007387 */ /* 0x0003e60000100800 */
[----:B------:R-:W-:-:S13]  /*23fc0*/  LOP3.LUT P0, RZ, R0, 0x1bf, RZ, 0xc0, !PT ;  /* 0x000001bf00ff7812 */ /* 0x000fda000780c0ff */
[----:B-1----:R-:W-:Y:S05]  /*23fd0*/  @!P0 BRA `(.L_x_659) ;  /* 0x0000000000408947 */ /* 0x002fea0003800000 */
[----:B------:R-:W-:Y:S01]  /*23fe0*/  MOV R2, 0x0 ;  /* 0x0000000000027802 */ /* 0x000fe20000000f00 */
[----:B------:R-:W-:Y:S01]  /*23ff0*/  ULDC.64 UR6, c[0x4][0xc8] ;  /* 0x0100320000067ab9 */ /* 0x000fe20000000a00 */
[----:B------:R-:W-:Y:S01]  /*24000*/  ULDC.64 UR8, c[0x4][0xd0] ;  /* 0x0100340000087ab9 */ /* 0x000fe20000000a00 */
[----:B------:R-:W-:Y:S01]  /*24010*/  ULDC.64 UR4, c[0x4][0x8] ;  /* 0x0100020000047ab9 */ /* 0x000fe20000000a00 */
[----:B0-----:R-:W-:Y:S01]  /*24020*/  IMAD.U32 R4, RZ, RZ, UR6 ;  /* 0x00000006ff047e24 */ /* 0x001fe2000f8e00ff */
[----:B------:R-:W-:Y:S01]  /*24030*/  MOV R6, UR8 ;  /* 0x0000000800067c02 */ /* 0x000fe20008000f00 */
[----:B------:R-:W0:Y:S01]  /*24040*/  LDC.64 R2, c[0x4][R2] ;  /* 0x0100000002027b82 */ /* 0x000e220000000a00 */
[----:B------:R-:W-:Y:S01]  /*24050*/  IMAD.U32 R5, RZ, RZ, UR7 ;  /* 0x00000007ff057e24 */ /* 0x000fe2000f8e00ff */
[----:B------:R-:W-:Y:S01]  /*24060*/  MOV R11, UR5 ;  /* 0x00000005000b7c02 */ /* 0x000fe20008000f00 */
[----:B------:R-:W-:Y:S01]  /*24070*/  IMAD.U32 R7, RZ, RZ, UR9 ;  /* 0x00000009ff077e24 */ /* 0x000fe2000f8e00ff */
[----:B------:R-:W-:Y:S01]  /*24080*/  MOV R13, RZ ;  /* 0x000000ff000d7202 */ /* 0x000fe20000000f00 */
[----:B------:R-:W-:-:S02]  /*24090*/  IMAD.U32 R10, RZ, RZ, UR4 ;  /* 0x00000004ff0a7e24 */ /* 0x000fc4000f8e00ff */
[----:B------:R-:W-:Y:S02]  /*240a0*/  IMAD.MOV.U32 R8, RZ, RZ, 0x70 ;  /* 0x00000070ff087424 */ /* 0x000fe400078e00ff */
[----:B------:R-:W-:-:S07]  /*240b0*/  IMAD.MOV.U32 R12, RZ, RZ, 0x1 ;  /* 0x00000001ff0c7424 */ /* 0x000fce00078e00ff */
[----:B------:R-:W-:-:S07]  /*240c0*/  LEPC R20, `(.L_x_659) ;  /* 0x000000001014794e */ /* 0x000fce0000000000 */
[----:B0-----:R-:W-:Y:S05]  /*240d0*/  CALL.ABS.NOINC R2 ;  /* 0x0000000002007343 */ /* 0x001fea0003c00000 */
.L_x_659:
[----:B------:R-:W2:Y:S01]  /*240e0*/  LDL.LU R2, [R1+0x18] ;  /* 0x0000180001027983 */ /* 0x000ea20000300800 */
[----:B------:R-:W-:Y:S01]  /*240f0*/  MOV R0, 0x400 ;  /* 0x0000040000007802 */ /* 0x000fe20000000f00 */
[----:B------:R-:W1:Y:S03]  /*24100*/  S2R R15, SR_CgaCtaId ;  /* 0x00000000000f7919 */ /* 0x000e660000008800 */
[----:B-1----:R-:W-:-:S05]  /*24110*/  LEA R0, R15, R0, 0x18 ;  /* 0x000000000f007211 */ /* 0x002fca00078ec0ff */
[----:B------:R-:W-:-:S05]  /*24120*/  VIADD R0, R0, 0xa400 ;  /* 0x0000a40000007836 */ /* 0x000fca0000000000 */
[----:B------:R-:W-:Y:S01]  /*24130*/  LOP3.LUT P0, RZ, R0, 0x3ff, RZ, 0xc0, !PT ;  /* 0x000003ff00ff7812 */ /* 0x000fe2000780c0ff */
[----:B------:R1:W-:Y:S01]  /*24140*/  STL [R1+0x24], R0 ;  /* 0x0000240001007387 */ /* 0x0003e20000100800 */
[----:B--2---:R-:W-:-:S11]  /*24150*/  LOP3.LUT R2, R2, 0xfffffffe, RZ, 0xc0, !PT ;  /* 0xfffffffe02027812 */ /* 0x004fd600078ec0ff */
[----:B------:R-:W-:-:S05]  /*24160*/  @P0 LOP3.LUT R2, R2, 0x1, RZ, 0xfc, !PT ;  /* 0x0000000102020812 */ /* 0x000fca00078efcff */
[----:B------:R1:W-:Y:S01]  /*24170*/  STL [R1+0x18], R2 ;  /* 0x0000180201007387 */ /* 0x0003e20000100800 */
[----:B------:R-:W-:Y:S05]  /*24180*/  @!P0 BRA `(.L_x_660) ;  /* 0x0000000000408947 */ /* 0x000fea0003800000 */
[----:B-1----:R-:W-:Y:S01]  /*24190*/  MOV R2, 0x0 ;  /* 0x0000000000027802 */ /* 0x002fe20000000f00 */
        /* <DEDUP_REMOVED lines=9> */
[----:B------:R-:W-:Y:S01]  /*24230*/  MOV R12, 0x1 ;  /* 0x00000001000c7802 */ /* 0x000fe20000000f00 */
[----:B------:R-:W-:-:S02]  /*24240*/  IMAD.U32 R11, RZ, RZ, UR5 ;  /* 0x00000005ff0b7e24 */ /* 0x000fc4000f8e00ff */
[----:B------:R-:W-:Y:S02]  /*24250*/  IMAD.MOV.U32 R8, RZ, RZ, 0x70 ;  /* 0x00000070ff087424 */ /* 0x000fe400078e00ff */
[----:B------:R-:W-:-:S07]  /*24260*/  IMAD.MOV.U32 R13, RZ, RZ, RZ ;  /* 0x000000ffff0d7224 */ /* 0x000fce00078e00ff */
[----:B------:R-:W-:-:S07]  /*24270*/  LEPC R20, `(.L_x_660) ;  /* 0x000000001014794e */ /* 0x000fce0000000000 */
[----:B0-----:R-:W-:Y:S05]  /*24280*/  CALL.ABS.NOINC R2 ;  /* 0x0000000002007343 */ /* 0x001fea0003c00000 */
.L_x_660:
[----:B-1----:R-:W2:Y:S02]  /*24290*/  LDL R2, [R1+0x38] ;  /* 0x0000380001027983 */ /* 0x002ea40000100800 */
[----:B--2---:R-:W-:-:S05]  /*242a0*/  VIADD R0, R2, 0x400 ;  /* 0x0000040002007836 */ /* 0x004fca0000000000 */
[----:B------:R-:W-:-:S13]  /*242b0*/  LOP3.LUT P0, RZ, R0, 0x9f, RZ, 0xc0, !PT ;  /* 0x0000009f00ff7812 */ /* 0x000fda000780c0ff */
[----:B------:R-:W-:Y:S05]  /*242c0*/  @!P0 BRA `(.L_x_661) ;  /* 0x0000000000408947 */ /* 0x000fea0003800000 */
[----:B------:R-:W-:Y:S01]  /*242d0*/  MOV R2, 0x0 ;  /* 0x0000000000027802 */ /* 0x000fe20000000f00 */
[----:B------:R-:W-:Y:S01]  /*242e0*/  ULDC.64 UR6, c[0x4][0xc8] ;  /* 0x0100320000067ab9 */ /* 0x000fe20000000a00 */
[----:B------:R-:W-:Y:S01]  /*242f0*/  ULDC.64 UR8, c[0x4][0xd0] ;  /* 0x0100340000087ab9 */ /* 0x000fe20000000a00 */
[----:B------:R-:W-:Y:S01]  /*24300*/  ULDC.64 UR4, c[0x4][0x18] ;  /* 0x0100060000047ab9 */ /* 0x000fe20000000a00 */
[----:B0-----:R-:W-:Y:S01]  /*24310*/  MOV R4, UR6 ;  /* 0x0000000600047c02 */ /* 0x001fe20008000f00 */
[----:B------:R-:W-:Y:S01]  /*24320*/  IMAD.U32 R5, RZ, RZ, UR7 ;  /* 0x00000007ff057e24 */ /* 0x000fe2000f8e00ff */
        /* <DEDUP_REMOVED lines=10> */
.L_x_661:
[----:B------:R-:W2:Y:S02]  /*243d0*/  LDL.LU R2, [R1+0x24] ;  /* 0x0000240001027983 */ /* 0x000ea40000300800 */
[----:B--2---:R-:W-:-:S13]  /*243e0*/  LOP3.LUT P6, RZ, R2, 0x3ff, RZ, 0xc0, !PT ;  /* 0x000003ff02ff7812 */ /* 0x004fda00078cc0ff */
        /* <DEDUP_REMOVED lines=17> */
.L_x_662:
[----:B------:R-:W-:Y:S01]  /*24500*/  ULDC.64 UR4, c[0x0][0x9f8] ;  /* 0x00027e0000047ab9 */ /* 0x000fe20000000a00 */
[----:B0-----:R-:W2:Y:S01]  /*24510*/  LDL.LU R4, [R1+0x28] ;  /* 0x0000280001047983 */ /* 0x001ea20000300800 */
[----:B------:R-:W-:-:S03]  /*24520*/  ISETP.NE.U32.AND P0, PT, RZ, UR4, PT ;  /* 0x00000004ff007c0c */ /* 0x000fc6000bf05070 */
[----:B------:R-:W2:Y:S01]  /*24530*/  LDL.LU R0, [R1+0x4] ;  /* 0x0000040001007983 */ /* 0x000ea20000300800 */
[----:B------:R-:W-:Y:S02]  /*24540*/  ISETP.NE.AND.EX P0, PT, RZ, UR5, PT, P0 ;  /* 0x00000005ff007c0c */ /* 0x000fe4000bf05300 */
[----:B------:R-:W-:Y:S01]  /*24550*/  MOV R5, R16 ;  /* 0x0000001000057202 */ /* 0x000fe20000000f00 */
[----:B------:R-:W3:Y:S10]  /*24560*/  LDL R6, [R1+0x8] ;  /* 0x0000080001067983 */ /* 0x000ef40000100800 */
[----:B------:R-:W-:-:S04]  /*24570*/  @P0 IADD3 R2, P1, R17, UR4, RZ ;  /* 0x0000000411020c10 */ /* 0x000fc8000ff3e0ff */
[----:B------:R-:W-:Y:S01]  /*24580*/  @P0 IADD3.X R3, R18, UR5, RZ, P1, !PT ;  /* 0x0000000512030c10 */ /* 0x000fe20008ffe4ff */
[----:B------:R-:W-:-:S04]  /*24590*/  ULDC.64 UR4, c[0x0][0xa00] ;  /* 0x0002800000047ab9 */ /* 0x000fc80000000a00 */
[----:B------:R-:W4:Y:S01]  /*245a0*/  @P0 LDG.E R5, desc[UR54][R2.64] ;  /* 0x0000003602050981 */ /* 0x000f22000c1e1900 */
[----:B--2---:R-:W-:Y:S02]  /*245b0*/  IMAD R4, R0, 0x80, R4 ;  /* 0x0000008000047824 */ /* 0x004fe400078e0204 */
[----:B------:R-:W0:Y:S01]  /*245c0*/  LDC R0, c[0x0][0x428] ;  /* 0x00010a00ff007b82 */ /* 0x000e220000000800 */
[----:B----4-:R1:W-:Y:S01]  /*245d0*/  STL [R1+0x24], R5 ;  /* 0x0000240501007387 */ /* 0x0103e20000100800 */
[----:B0-----:R-:W-:Y:S01]  /*245e0*/  ISETP.NE.AND P0, PT, R0, 0x1, PT ;  /* 0x000000010000780c */ /* 0x001fe20003f05270 */
[----:B---3--:R-:W-:Y:S01]  /*245f0*/  IMAD.MOV.U32 R0, RZ, RZ, R6 ;  /* 0x000000ffff007224 */ /* 0x008fe200078e0006 */
[----:B-1----:R-:W0:Y:S11]  /*24600*/  S2R R5, SR_TID.X ;  /* 0x0000000000057919 */ /* 0x002e360000002100 */
[----:B------:R-:W1:Y:S08]  /*24610*/  @P0 LDC R2, c[0x0][0x42c] ;  /* 0x00010b00ff020b82 */ /* 0x000e700000000800 */
[----:B------:R-:W2:Y:S01]  /*24620*/  @P0 LDC R3, c[0x0][0x430] ;  /* 0x00010c00ff030b82 */ /* 0x000ea20000000800 */
[----:B-1----:R-:W-:Y:S01]  /*24630*/  @P0 IMAD.HI.U32 R2, R6, R2, RZ ;  /* 0x0000000206020227 */ /* 0x002fe200078e00ff */
[----:B0-----:R-:W-:-:S04]  /*24640*/  LOP3.LUT R5, R5, 0x7f, RZ, 0xc0, !PT ;  /* 0x0000007f05057812 */ /* 0x001fc800078ec0ff */
[----:B------:R-:W-:Y:S02]  /*24650*/  ISETP.NE.AND P1, PT, R5, RZ, PT ;  /* 0x000000ff0500720c */ /* 0x000fe40003f25270 */
[----:B--2---:R-:W-:Y:S02]  /*24660*/  @P0 SHF.R.U32.HI R0, RZ, R3, R2 ;  /* 0x00000003ff000219 */ /* 0x004fe40000011602 */
[----:B------:R-:W-:Y:S02]  /*24670*/  ISETP.NE.U32.AND P0, PT, RZ, UR4, PT ;  /* 0x00000004ff007c0c */ /* 0x000fe4000bf05070 */
[----:B------:R-:W-:Y:S02]  /*24680*/  PLOP3.LUT P3, PT, P1, PT, PT, 0x8, 0x0 ;  /* 0x000000000000781c */ /* 0x000fe40000f6e170 */
[----:B------:R-:W-:-:S04]  /*24690*/  ISETP.NE.AND.EX P2, PT, RZ, UR5, PT, P0 ;  /* 0x00000005ff007c0c */ /* 0x000fc8000bf45300 */
[----:B------:R-:W-:Y:S01]  /*246a0*/  SEL R3, R16, RZ, !P2 ;  /* 0x000000ff10037207 */ /* 0x000fe20005000000 */
[----:B------:R-:W-:-:S05]  /*246b0*/  VOTEU.ALL UP1, P1 ;  /* 0x00000000003f7886 */ /* 0x000fca0000820000 */
[----:B------:R-:W-:-:S04]  /*246c0*/  @!UP1 UIADD3 UR8, UP0, UR40, 0x270, URZ ;  /* 0x0000027028089890 */ /* 0x000fc8000ff1e03f */
[----:B------:R-:W-:-:S03]  /*246d0*/  @!UP1 UIADD3.X UR9, URZ, UR41, URZ, UP0, !UPT ;  /* 0x000000293f099290 */ /* 0x000fc600087fe43f */
[----:B------:R-:W-:-:S09]  /*246e0*/  VOTEU.ALL UP0, P1 ;  /* 0x00000000003f7886 */ /* 0x000fd20000800000 */
.L_x_663:
[----:B------:R-:W2:Y:S01]  /*246f0*/  LDL R2, [R1+0x8] ;  /* 0x0000080001027983 */ /* 0x000ea20000100800 */
[----:B------:R-:W-:Y:S02]  /*24700*/  PLOP3.LUT P0, PT, P0, P3, PT, 0xa2, 0x0 ;  /* 0x000000000000781c */ /* 0x000fe40000707472 */
[----:B------:R-:W-:Y:S01]  /*24710*/  @P3 R2UR P0, UR7, R3 ;  /* 0x00000000030732ca */ /* 0x000fe20000000000 */
[----:B------:R-:W-:-:S07]  /*24720*/  UMOV UR4, URZ ;  /* 0x0000003f00047c82 */ /* 0x000fce0008000000 */
[----:B------:R-:W-:Y:S02]  /*24730*/  PLOP3.LUT P0, PT, P0, P3, PT, 0xa2, 0x0 ;  /* 0x000000000000781c */ /* 0x000fe40000707472 */
[----:B--2---:R-:W-:-:S08]  /*24740*/  @P3 R2UR.OR P0, UR6, R2 ;  /* 0x00000000020632ca */ /* 0x004fd00000100000 */
[----:B------:R-:W-:Y:S02]  /*24750*/  PLOP3.LUT P0, PT, P0, P3, PT, 0xa2, 0x0 ;  /* 0x000000000000781c */ /* 0x000fe40000707472 */
[----:B------:R-:W-:-:S08]  /*24760*/  @P3 R2UR.OR P0, UR5, R4 ;  /* 0x00000000040532ca */ /* 0x000fd00000100000 */
[----:B------:R-:W-:-:S05]  /*24770*/  @P3 PLOP3.LUT P3, PT, P0, PT, PT, 0x80, 0x0 ;  /* 0x000000000000381c */ /* 0x000fca000076f070 */
[----:B------:R0:W-:Y:S08]  /*24780*/  @!UP0 UTMAPF.L2.4D [UR4], [UR8] ;  /* 0x00000004080085b8 */ /* 0x0001f00008018000 */
[----:B0-----:R-:W-:Y:S05]  /*24790*/  @P3 BRA.U.ANY `(.L_x_663) ;  /* 0xfffffffd00d43947 */ /* 0x001fea000393ffff */
[----:B------:R-:W-:Y:S01]  /*247a0*/  PLOP3.LUT P2, PT, P1, PT, PT, 0x8, 0x0 ;  /* 0x000000000000781c */ /* 0x000fe20000f4e170 */
[----:B------:R-:W-:Y:S01]  /*247b0*/  VOTEU.ALL UP0, P1 ;  /* 0x00000000003f7886 */ /* 0x000fe20000800000 */
[----:B------:R-:W-:-:S11]  /*247c0*/  UMOV UR4, 0x40 ;  /* 0x0000004000047882 */ /* 0x000fd60000000000 */
.L_x_664:
[----:B------:R-:W2:Y:S01]  /*247d0*/  LDL R2, [R1+0x8] ;  /* 0x0000080001027983 */ /* 0x000ea20000100800 */
[----:B------:R-:W-:Y:S02]  /*247e0*/  PLOP3.LUT P0, PT, P0, P2, PT, 0xa2, 0x0 ;  /* 0x000000000000781c */ /* 0x000fe40000705472 */
[----:B------:R-:W-:-:S08]  /*247f0*/  @P2 R2UR P0, UR7, R3 ;  /* 0x00000000030722ca */ /* 0x000fd00000000000 */
        /* <DEDUP_REMOVED lines=10> */
.L_x_665:
        /* <DEDUP_REMOVED lines=10> */
[----:B------:R-:W2:Y:S01]  /*24940*/  LDL R16, [R1+0x24] ;  /* 0x0000240001107983 */ /* 0x000ea20000100800 */
[----:B------:R-:W0:Y:S01]  /*24950*/  LDC.64 R6, c[0x0][0x3f8] ;  /* 0x0000fe00ff067b82 */ /* 0x000e220000000a00 */
[----:B------:R-:W-:Y:S02]  /*24960*/  ULDC.64 UR4, c[0x0][0xa08] ;  /* 0x0002820000047ab9 */ /* 0x000fe40000000a00 */
[----:B0-----:R-:W-:Y:S01]  /*24970*/  LOP3.LUT P0, RZ, R6, UR4, RZ, 0xfc, !PT ;  /* 0x0000000406ff7c12 */ /* 0x001fe2000f80fcff */
[----:B------:R-:W-:-:S03]  /*24980*/  UMOV UR4, 0xffffffff ;  /* 0xffffffff00047882 */ /* 0x000fc60000000000 */
[----:B------:R-:W-:Y:S02]  /*24990*/  LOP3.LUT P0, RZ, R7, UR5, RZ, 0xfc, P0 ;  /* 0x0000000507ff7c12 */ /* 0x000fe4000800fcff */
[----:B--2---:R-:W-:Y:S02]  /*249a0*/  SHF.R.S32.HI R17, RZ, 0x1f, R16 ;  /* 0x0000001fff117819 */ /* 0x004fe40000011410 */
[----:B------:R-:W-:-:S03]  /*249b0*/  SEL R2, R16, RZ, !P0 ;  /* 0x000000ff10027207 */ /* 0x000fc60004000000 */
[----:B------:R0:W-:Y:S01]  /*249c0*/  STL [R1+0x28], R17 ;  /* 0x0000281101007387 */ /* 0x0001e20000100800 */
[----:B------:R-:W-:Y:S05]  /*249d0*/  BRA.DIV UR4, `(.L_x_666) ;  /* 0x0000004e04e87947 */ /* 0x000fea000b800000 */
[----:B------:R-:W1:Y:S02]  /*249e0*/  S2R R5, SR_TID.X ;  /* 0x0000000000057919 */ /* 0x000e640000002100 */
[----:B-1----:R-:W-:-:S04]  /*249f0*/  SHF.R.U32.HI R5, RZ, 0x5, R5 ;  /* 0x00000005ff057819 */ /* 0x002fc80000011605 */
[----:B------:R-:W-:-:S05]  /*24a00*/  LOP3.LUT R5, R5, 0x3, RZ, 0xc0, !PT ;  /* 0x0000000305057812 */ /* 0x000fca00078ec0ff */
[----:B------:R1:W2:Y:S02]  /*24a10*/  SHFL.IDX PT, R14, R5, RZ, 0x1f ;  /* 0x00001fff050e7589 */ /* 0x0002a400000e0000 */
.L_x_814:
[----:B--2---:R-:W-:Y:S02]  /*24a20*/  ISETP.NE.AND P0, PT, R14, RZ, PT ;  /* 0x000000ff0e00720c */ /* 0x004fe40003f05270 */
[----:B------:R-:W-:-:S11]  /*24a30*/  PLOP3.LUT P6, PT, PT, PT, PT, 0x8, 0x0 ;  /* 0x000000000000781c */ /* 0x000fd60003fce170 */
[----:B------:R-:W-:Y:S05]  /*24a40*/  @P0 BRA `(.L_x_667) ;  /* 0x0000000800480947 */ /* 0x000fea0003800000 */
[----:B------:R-:W-:-:S03]  /*24a50*/  UMOV UR4, 0xffffffff ;  /* 0xffffffff00047882 */ /* 0x000fc60000000000 */
[----:B------:R-:W-:Y:S05]  /*24a60*/  BRA.DIV UR4, `(.L_x_668) ;  /* 0x0000004e04f87947 */ /* 0x000fea000b800000 */
[----:B------:R-:W-:-:S13]  /*24a70*/  ELECT P6, URZ, PT ;  /* 0x00000000003f782f */ /* 0x000fda00038c0000 */
.L_x_817:
[----:B------:R-:W-:Y:S05]  /*24a80*/  @!P6 BRA `(.L_x_669) ;  /* 0x00000004009ce947 */ /* 0x000fea0003800000 */
[----:B-1----:R-:W2:Y:S01]  /*24a90*/  LDL R5, [R1+0x3c] ;  /* 0x00003c0001057983 */ /* 0x002ea20000100800 */
[----:B------:R-:W-:-:S04]  /*24aa0*/  ISETP.NE.U32.AND P0, PT, R6, RZ, PT ;  /* 0x000000ff0600720c */ /* 0x000fc80003f05070 */
[----:B------:R-:W-:Y:S02]  /*24ab0*/  ISETP.NE.AND.EX P0, PT, R7, RZ, PT, P0 ;  /* 0x000000ff0700720c */ /* 0x000fe40003f05300 */
[----:B--2---:R-:W-:-:S11]  /*24ac0*/  IADD3 R5, R5, -0x1, RZ ;  /* 0xffffffff05057810 */ /* 0x004fd60007ffe0ff */
[----:B------:R-:W-:Y:S05]  /*24ad0*/  @!P0 BRA `(.L_x_670) ;  /* 0x0000000000488947 */ /* 0x000fea0003800000 */
[----:B------:R-:W1:Y:S01]  /*24ae0*/  LDC R10, c[0x0][0x41c] ;  /* 0x00010700ff0a7b82 */ /* 0x000e620000000800 */
[----:B------:R-:W-:Y:S01]  /*24af0*/  IMAD.MOV.U32 R2, RZ, RZ, R5 ;  /* 0x000000ffff027224 */ /* 0x000fe200078e0005 */
[----:B------:R-:W-:Y:S01]  /*24b00*/  ULDC.64 UR4, c[0x0][0x408] ;  /* 0x0001020000047ab9 */ /* 0x000fe20000000a00 */
[----:B-1----:R-:W-:-:S13]  /*24b10*/  ISETP.NE.AND P0, PT, R10, 0x1, PT ;  /* 0x000000010a00780c */ /* 0x002fda0003f05270 */
[----:B------:R-:W1:Y:S02]  /*24b20*/  @P0 LDC.64 R8, c[0x0][0x420] ;  /* 0x00010800ff080b82 */ /* 0x000e640000000a00 */
[----:B-1----:R-:W-:-:S05]  /*24b30*/  @P0 IMAD.HI.U32 R8, R5, R8, RZ ;  /* 0x0000000805080227 */ /* 0x002fca00078e00ff */
[----:B------:R-:W-:-:S04]  /*24b40*/  @P0 SHF.R.U32.HI R2, RZ, R9, R8 ;  /* 0x00000009ff020219 */ /* 0x000fc80000011608 */
[--C-:B------:R-:W-:Y:S01]  /*24b50*/  SHF.R.S32.HI R9, RZ, 0x1f, R2.reuse ;  /* 0x0000001fff097819 */ /* 0x100fe20000011402 */
[----:B------:R-:W-:-:S04]  /*24b60*/  IMAD.MOV R8, RZ, RZ, -R2 ;  /* 0x000000ffff087224 */ /* 0x000fc800078e0a02 */
[----:B------:R-:W-:Y:S01]  /*24b70*/  IMAD R5, R10, R8, R5 ;  /* 0x000000080a057224 */ /* 0x000fe200078e0205 */
[----:B------:R-:W-:Y:S01]  /*24b80*/  MOV R8, R2 ;  /* 0x0000000200087202 */ /* 0x000fe20000000f00 */
[----:B------:R-:W-:-:S04]  /*24b90*/  IMAD R10, R17, UR4, RZ ;  /* 0x00000004110a7c24 */ /* 0x000fc8000f8e02ff */
[----:B------:R-:W-:-:S04]  /*24ba0*/  IMAD.WIDE.U32 R8, R16, UR4, R8 ;  /* 0x0000000410087c25 */ /* 0x000fc8000f8e0008 */
[----:B------:R-:W-:Y:S01]  /*24bb0*/  IMAD R2, R16, UR5, R10 ;  /* 0x0000000510027c24 */ /* 0x000fe2000f8e020a */
[----:B------:R-:W-:-:S03]  /*24bc0*/  LEA R6, P0, R8, R6, 0x2 ;  /* 0x0000000608067211 */ /* 0x000fc600078010ff */
[----:B------:R-:W-:-:S05]  /*24bd0*/  IMAD.IADD R2, R9, 0x1, R2 ;  /* 0x0000000109027824 */ /* 0x000fca00078e0202 */
[----:B------:R-:W-:-:S05]  /*24be0*/  LEA.HI.X R7, R8, R7, R2, 0x2, P0 ;  /* 0x0000000708077211 */ /* 0x000fca00000f1402 */
[----:B------:R1:W5:Y:S02]  /*24bf0*/  LDG.E R2, desc[UR54][R6.64] ;  /* 0x0000003606027981 */ /* 0x000364000c1e1900 */
.L_x_670:
[----:B-1----:R-:W2:Y:S01]  /*24c00*/  LDL R6, [R1+0x10] ;  /* 0x0000100001067983 */ /* 0x002ea20000100800 */
[----:B------:R-:W-:-:S03]  /*24c10*/  MOV R9, 0x400 ;  /* 0x0000040000097802 */ /* 0x000fc60000000f00 */
[----:B------:R-:W3:Y:S01]  /*24c20*/  LDL R7, [R1+0x1c] ;  /* 0x00001c0001077983 */ /* 0x000ee20000100800 */
[----:B------:R-:W1:Y:S01]  /*24c30*/  S2R R10, SR_CgaCtaId ;  /* 0x00000000000a7919 */ /* 0x000e620000008800 */
[----:B------:R-:W4:Y:S01]  /*24c40*/  S2R R8, SR_TID.X ;  /* 0x0000000000087919 */ /* 0x000f220000002100 */
[----:B-1----:R-:W-:Y:S02]  /*24c50*/  LEA R9, R10, R9, 0x18 ;  /* 0x000000090a097211 */ /* 0x002fe400078ec0ff */
[----:B----4-:R-:W-:-:S04]  /*24c60*/  LOP3.LUT R8, R8, 0x7f, RZ, 0xc0, !PT ;  /* 0x0000007f08087812 */ /* 0x010fc800078ec0ff */
[----:B------:R-:W-:Y:S01]  /*24c70*/  ISETP.NE.AND P0, PT, R8, RZ, PT ;  /* 0x000000ff0800720c */ /* 0x000fe20003f05270 */
[----:B--2---:R-:W-:Y:S01]  /*24c80*/  IMAD R6, R6, 0x8, R9 ;  /* 0x0000000806067824 */ /* 0x004fe200078e0209 */
[----:B---3--:R-:W-:-:S04]  /*24c90*/  SHF.L.U32 R7, R7, 0x1f, RZ ;  /* 0x0000001f07077819 */ /* 0x008fc800000006ff */
[----:B------:R-:W1:Y:S02]  /*24ca0*/  SYNCS.PHASECHK.TRANS64.TRYWAIT P2, [R6+URZ+0x29880], R7 ;  /* 0x02988007060075a7 */ /* 0x000e64000804017f */
[----:B-1----:R-:W-:Y:S05]  /*24cb0*/  @!P2 BRA `(.L_x_671) ;  /* 0x0000004c0084a947 */ /* 0x002fea0003800000 */
.L_x_818:
[----:B------:R-:W-:Y:S05]  /*24cc0*/  @P0 BRA `(.L_x_672) ;  /* 0x00000000001c0947 */ /* 0x000fea0003800000 */
[----:B------:R-:W2:Y:S02]  /*24cd0*/  S2R R8, SR_TID.X ;  /* 0x0000000000087919 */ /* 0x000ea40000002100 */
[----:B--2---:R-:W-:Y:S02]  /*24ce0*/  LOP3.LUT R9, R8, 0x1f, RZ, 0xc0, !PT ;  /* 0x0000001f08097812 */ /* 0x004fe400078ec0ff */
[----:B------:R-:W-:Y:S02]  /*24cf0*/  MOV R8, 0x5000 ;  /* 0x0000500000087802 */ /* 0x000fe40000000f00 */
[----:B------:R-:W-:Y:S02]  /*24d00*/  ISETP.NE.AND P2, PT, R9, RZ, PT ;  /* 0x000000ff0900720c */ /* 0x000fe40003f45270 */
[----:B------:R2:W-:Y:S11]  /*24d10*/  SYNCS.ARRIVE.TRANS64 RZ, [R6+URZ+0x29870], R8 ;  /* 0x0298700806ff79a7 */ /* 0x0005f6000800003f */
[----:B--2---:R-:W-:Y:S05]  /*24d20*/  @!P2 BRA `(.L_x_672) ;  /* 0x000000000004a947 */ /* 0x004fea0003800000 */
[----:B------:R-:W-:Y:S01]  /*24d30*/  BPT.TRAP 0x1 ;  /* 0x000000040000795c */ /* 0x000fe20000300000 */
.L_x_672:
[----:B------:R-:W2:Y:S01]  /*24d40*/  LDL R8, [R1+0x10] ;  /* 0x0000100001087983 */ /* 0x000ea20000100800 */
[----:B------:R-:W-:-:S03]  /*24d50*/  MOV R10, 0x400 ;  /* 0x00000400000a7802 */ /* 0x000fc60000000f00 */
[----:B------:R-:W3:Y:S01]  /*24d60*/  LDL R9, [R1+0x2c] ;  /* 0x00002c0001097983 */ /* 0x000ee20000100800 */
[----:B------:R-:W4:Y:S01]  /*24d70*/  S2R R11, SR_CgaCtaId ;  /* 0x00000000000b7919 */ /* 0x000f220000008800 */
[----:B------:R-:W-:Y:S01]  /*24d80*/  R2UR UR9, R6 ;  /* 0x00000000060972ca */ /* 0x000fe200000e0000 */
[----:B------:R-:W-:Y:S01]  /*24d90*/  UIADD3 UR4, UP0, UR40, 0x470, URZ ;  /* 0x0000047028047890 */ /* 0x000fe2000ff1e03f */
[----:B------:R-:W-:Y:S02]  /*24da0*/  R2UR UR12, R0 ;  /* 0x00000000000c72ca */ /* 0x000fe400000e0000 */
[----:B-----5:R-:W-:Y:S01]  /*24db0*/  R2UR UR13, R2 ;  /* 0x00000000020d72ca */ /* 0x020fe200000e0000 */
[----:B------:R-:W-:Y:S01]  /*24dc0*/  UIADD3.X UR5, URZ, UR41, URZ, UP0, !UPT ;  /* 0x000000293f057290 */ /* 0x000fe200087fe43f */
[----:B----4-:R-:W-:-:S07]  /*24dd0*/  LEA R10, R11, R10, 0x18 ;  /* 0x0000000a0b0a7211 */ /* 0x010fce00078ec0ff */
[----:B------:R-:W-:Y:S01]  /*24de0*/  UIADD3 UR9, UR9, 0x29870, URZ ;  /* 0x0002987009097890 */ /* 0x000fe2000fffe03f */
[----:B------:R-:W-:Y:S01]  /*24df0*/  UMOV UR6, 0x0 ;  /* 0x0000000000067882 */ /* 0x000fe20000000000 */
[----:B------:R-:W-:Y:S01]  /*24e00*/  UMOV UR7, 0x14f00000 ;  /* 0x14f0000000077882 */ /* 0x000fe20000000000 */
[----:B------:R-:W-:Y:S01]  /*24e10*/  UMOV UR10, URZ ;  /* 0x0000003f000a7c82 */ /* 0x000fe20008000000 */
[----:B--2---:R-:W-:-:S05]  /*24e20*/  IMAD R8, R8, 0x5000, R10 ;  /* 0x0000500008087824 */ /* 0x004fca00078e020a */
[----:B------:R-:W-:Y:S01]  /*24e30*/  R2UR UR8, R8 ;  /* 0x00000000080872ca */ /* 0x000fe200000e0000 */
[----:B---3--:R-:W-:-:S05]  /*24e40*/  IMAD R5, R5, 0xa0, R9 ;  /* 0x000000a005057824 */ /* 0x008fca00078e0209 */
[----:B------:R-:W-:-:S07]  /*24e50*/  R2UR UR11, R5 ;  /* 0x00000000050b72ca */ /* 0x000fce00000e0000 */
[----:B------:R-:W-:-:S09]  /*24e60*/  UIADD3 UR8, UR8, 0xa400, URZ ;  /* 0x0000a40008087890 */ /* 0x000fd2000fffe03f */
[----:B------:R2:W-:Y:S01]  /*24e70*/  UTMALDG.4D [UR8], [UR4], desc[UR6] ;  /* 0x00000608040075b4 */ /* 0x0005e20008019000 */
[----:B------:R-:W3:Y:S02]  /*24e80*/  SYNCS.PHASECHK.TRANS64.TRYWAIT P2, [R6+URZ+0x29840], R7 ;  /* 0x02984007060075a7 */ /* 0x000ee4000804017f */
[----:B--23--:R-:W-:Y:S05]  /*24e90*/  @!P2 BRA `(.L_x_673) ;  /* 0x0000004c0020a947 */ /* 0x00cfea0003800000 */
.L_x_819:
        /* <DEDUP_REMOVED lines=8> */
.L_x_674:
[----:B-12---:R-:W2:Y:S01]  /*24f20*/  LDL R7, [R1+0x10] ;  /* 0x0000100001077983 */ /* 0x006ea20000100800 */
[----:B------:R-:W-:Y:S01]  /*24f30*/  MOV R8, 0x400 ;  /* 0x0000040000087802 */ /* 0x000fe20000000f00 */
[----:B------:R-:W1:Y:S01]  /*24f40*/  S2R R9, SR_CgaCtaId ;  /* 0x0000000000097919 */ /* 0x000e620000008800 */
[----:B------:R-:W-:Y:S02]  /*24f50*/  R2UR UR11, R5 ;  /* 0x00000000050b72ca */ /* 0x000fe400000e0000 */
[----:B------:R-:W-:Y:S01]  /*24f60*/  R2UR UR9, R6 ;  /* 0x00000000060972ca */ /* 0x000fe200000e0000 */
[----:B------:R-:W-:Y:S01]  /*24f70*/  UIADD3 UR4, UP0, UR40, 0x370, URZ ;  /* 0x0000037028047890 */ /* 0x000fe2000ff1e03f */
[----:B------:R-:W-:Y:S02]  /*24f80*/  R2UR UR12, R0 ;  /* 0x00000000000c72ca */ /* 0x000fe400000e0000 */
[----:B------:R-:W-:Y:S01]  /*24f90*/  R2UR UR13, R2 ;  /* 0x00000000020d72ca */ /* 0x000fe200000e0000 */
[----:B------:R-:W-:Y:S01]  /*24fa0*/  UIADD3.X UR5, URZ, UR41, URZ, UP0, !UPT ;  /* 0x000000293f057290 */ /* 0x000fe200087fe43f */
[----:B-1----:R-:W-:-:S07]  /*24fb0*/  LEA R8, R9, R8, 0x18 ;  /* 0x0000000809087211 */ /* 0x002fce00078ec0ff */
[----:B------:R-:W-:Y:S01]  /*24fc0*/  UIADD3 UR9, UR9, 0x29830, URZ ;  /* 0x0002983009097890 */ /* 0x000fe2000fffe03f */
[----:B------:R-:W-:Y:S01]  /*24fd0*/  UMOV UR10, URZ ;  /* 0x0000003f000a7c82 */ /* 0x000fe20008000000 */
[----:B------:R-:W-:Y:S01]  /*24fe0*/  UMOV UR6, 0x0 ;  /* 0x0000000000067882 */ /* 0x000fe20000000000 */
[----:B------:R-:W-:Y:S01]  /*24ff0*/  UMOV UR7, 0x14f00000 ;  /* 0x14f0000000077882 */ /* 0x000fe20000000000 */
[----:B------:R-:W-:Y:S01]  /*25000*/  UMOV UR17, 0x40 ;  /* 0x0000004000117882 */ /* 0x000fe20000000000 */
[----:B--2---:R-:W-:-:S05]  /*25010*/  IMAD R5, R7, 0x7800, R8 ;  /* 0x0000780007057824 */ /* 0x004fca00078e0208 */
[----:B------:R-:W-:-:S13]  /*25020*/  R2UR UR8, R5 ;  /* 0x00000000050872ca */ /* 0x000fda00000e0000 */
[----:B------:R-:W-:Y:S02]  /*25030*/  UIADD3 UR14, UR8, 0x1a400, URZ ;  /* 0x0001a400080e7890 */ /* 0x000fe4000fffe03f */
[----:B------:R-:W-:Y:S02]  /*25040*/  UIADD3 UR15, UR8, 0x1cc00, URZ ;  /* 0x0001cc00080f7890 */ /* 0x000fe4000fffe03f */
[----:B------:R-:W-:-:S03]  /*25050*/  UIADD3 UR16, UR8, 0x1f400, URZ ;  /* 0x0001f40008107890 */ /* 0x000fc6000fffe03f */
[----:B------:R-:W-:Y:S02]  /*25060*/  UMOV UR8, UR14 ;  /* 0x0000000e00087c82 */ /* 0x000fe40008000000 */
[----:B------:R1:W-:Y:S01]  /*25070*/  UTMALDG.4D [UR8], [UR4], desc[UR6] ;  /* 0x00000608040075b4 */ /* 0x0003e20008019000 */
[----:B------:R-:W-:Y:S01]  /*25080*/  UMOV UR14, 0x80 ;  /* 0x00000080000e7882 */ /* 0x000fe20000000000 */
[----:B-1----:R-:W-:Y:S01]  /*25090*/  UMOV UR8, UR15 ;  /* 0x0000000f00087c82 */ /* 0x002fe20008000000 */
[----:B------:R-:W-:Y:S02]  /*250a0*/  UMOV UR10, UR17 ;  /* 0x00000011000a7c82 */ /* 0x000fe40008000000 */
[----:B------:R1:W-:Y:S02]  /*250b0*/  UTMALDG.4D [UR8], [UR4], desc[UR6] ;  /* 0x00000608040075b4 */ /* 0x0003e40008019000 */
[----:B-1----:R-:W-:Y:S01]  /*250c0*/  UMOV UR8, UR16 ;  /* 0x0000001000087c82 */ /* 0x002fe20008000000 */
[----:B------:R-:W-:-:S02]  /*250d0*/  UMOV UR10, UR14 ;  /* 0x0000000e000a7c82 */ /* 0x000fc40008000000 */
[----:B------:R2:W-:Y:S02]  /*250e0*/  UTMALDG.4D [UR8], [UR4], desc[UR6] ;  /* 0x00000608040075b4 */ /* 0x0005e40008019000 */
[----:B--2---:R-:W-:Y:S01]  /*250f0*/  NOP ;  /* 0x0000000000007918 */ /* 0x004fe20000000000 */
.L_x_669:
[----:B------:R-:W2:Y:S01]  /*25100*/  LDL.LU R6, [R1+0x8] ;  /* 0x0000080001067983 */ /* 0x000ea20000300800 */
[----:B------:R-:W-:Y:S01]  /*25110*/  MOV R7, 0x400 ;  /* 0x0000040000077802 */ /* 0x000fe20000000f00 */
[----:B------:R-:W3:Y:S01]  /*25120*/  S2R R8, SR_CgaCtaId ;  /* 0x0000000000087919 */ /* 0x000ee20000008800 */
[----:B------:R-:W-:Y:S05]  /*25130*/  WARPSYNC.ALL ;  /* 0x0000000000007948 */ /* 0x000fea0003800000 */
[----:B------:R-:W-:-:S13]  /*25140*/  ELECT P0, URZ, PT ;  /* 0x00000000003f782f */ /* 0x000fda0003800000 */
[----:B------:R-:W-:Y:S01]  /*25150*/  @P0 R2UR UR13, R3 ;  /* 0x00000000030d02ca */ /* 0x000fe200000e0000 */
[----:B------:R-:W-:Y:S01]  /*25160*/  UIADD3 UR4, UP0, UR40, 0x270, URZ ;  /* 0x0000027028047890 */ /* 0x000fe2000ff1e03f */
[----:B------:R-:W-:-:S03]  /*25170*/  @P0 R2UR UR11, R4 ;  /* 0x00000000040b02ca */ /* 0x000fc600000e0000 */
[----:B------:R-:W-:Y:S01]  /*25180*/  UIADD3.X UR5, URZ, UR41, URZ, UP0, !UPT ;  /* 0x000000293f057290 */ /* 0x000fe200087fe43f */
[----:B---3--:R-:W-:-:S04]  /*25190*/  LEA R7, R8, R7, 0x18 ;  /* 0x0000000708077211 */ /* 0x008fc800078ec0ff */
[----:B------:R-:W-:Y:S01]  /*251a0*/  R2UR UR24, R7 ;  /* 0x00000000071872ca */ /* 0x000fe200000e0000 */
[----:B-1----:R-:W-:Y:S01]  /*251b0*/  @P0 IMAD.MOV.U32 R5, RZ, RZ, 0x6000 ;  /* 0x00006000ff050424 */ /* 0x002fe200078e00ff */
[----:B------:R-:W-:Y:S01]  /*251c0*/  BAR.SYNC.DEFER_BLOCKING 0x8, 0x120 ;  /* 0x0204800000007b1d */ /* 0x000fe20000010000 */
[----:B------:R-:W-:-:S10]  /*251d0*/  @P0 R2UR UR21, R3 ;  /* 0x00000000031502ca */ /* 0x000fd400000e0000 */
[----:B------:R-:W-:Y:S02]  /*251e0*/  UIADD3 UR8, UR24, 0x14400, URZ ;  /* 0x0001440018087890 */ /* 0x000fe4000fffe03f */
[----:B------:R-:W-:Y:S01]  /*251f0*/  UIADD3 UR9, UR24, 0x29800, URZ ;  /* 0x0002980018097890 */ /* 0x000fe2000fffe03f */
[----:B------:R-:W-:Y:S01]  /*25200*/  UMOV UR6, 0x0 ;  /* 0x0000000000067882 */ /* 0x000fe20000000000 */
[----:B------:R-:W-:Y:S01]  /*25210*/  UMOV UR7, 0x12f00000 ;  /* 0x12f0000000077882 */ /* 0x000fe20000000000 */
[----:B------:R-:W-:Y:S01]  /*25220*/  UMOV UR10, URZ ;  /* 0x0000003f000a7c82 */ /* 0x000fe20008000000 */
[----:B------:R-:W-:Y:S01]  /*25230*/  @P0 R2UR UR19, R4 ;  /* 0x00000000041302ca */ /* 0x000fe200000e0000 */
[----:B------:R-:W-:Y:S01]  /*25240*/  UIADD3 UR16, UR24, 0x16400, URZ ;  /* 0x0001640018107890 */ /* 0x000fe2000fffe03f */
[----:B------:R3:W-:Y:S01]  /*25250*/  @P0 SYNCS.ARRIVE.TRANS64 RZ, [R7+URZ+0x29800], R5 ;  /* 0x0298000507ff09a7 */ /* 0x0007e2000800003f */
[----:B------:R-:W-:Y:S01]  /*25260*/  UMOV UR14, 0x0 ;  /* 0x00000000000e7882 */ /* 0x000fe20000000000 */
[----:B------:R-:W-:Y:S01]  /*25270*/  UMOV UR15, 0x12f00000 ;  /* 0x12f00000000f7882 */ /* 0x000fe20000000000 */
[----:B------:R-:W-:Y:S01]  /*25280*/  UMOV UR18, 0x40 ;  /* 0x0000004000127882 */ /* 0x000fe20000000000 */
[----:B------:R-:W-:Y:S01]  /*25290*/  UMOV UR17, UR9 ;  /* 0x0000000900117c82 */ /* 0x000fe20008000000 */
[----:B------:R-:W-:Y:S01]  /*252a0*/  UMOV UR22, 0x0 ;  /* 0x0000000000167882 */ /* 0x000fe20000000000 */
[----:B------:R-:W-:Y:S01]  /*252b0*/  UMOV UR23, 0x12f00000 ;  /* 0x12f0000000177882 */ /* 0x000fe20000000000 */
[----:B--2---:R-:W-:-:S02]  /*252c0*/  @P0 R2UR UR12, R6 ;  /* 0x00000000060c02ca */ /* 0x004fc400000e0000 */
[----:B------:R-:W-:-:S11]  /*252d0*/  @P0 R2UR UR20, R6 ;  /* 0x00000000061402ca */ /* 0x000fd600000e0000 */
[----:B------:R1:W-:Y:S02]  /*252e0*/  UTMALDG.4D [UR8], [UR4], desc[UR6] ;  /* 0x00000608040075b4 */ /* 0x0003e40008019000 */
[----:B------:R3:W-:Y:S01]  /*252f0*/  UTMALDG.4D [UR16], [UR4], desc[UR14] ;  /* 0x00000e10040075b4 */ /* 0x0007e20008019000 */
[----:B-1----:R-:W-:Y:S02]  /*25300*/  @P0 R2UR UR13, R3 ;  /* 0x00000000030d02ca */ /* 0x002fe400000e0000 */
[----:B------:R-:W-:Y:S02]  /*25310*/  @P0 R2UR UR12, R6 ;  /* 0x00000000060c02ca */ /* 0x000fe400000e0000 */
[----:B------:R-:W-:Y:S01]  /*25320*/  @P0 R2UR UR11, R4 ;  /* 0x00000000040b02ca */ /* 0x000fe200000e0000 */
[----:B------:R-:W-:Y:S01]  /*25330*/  UIADD3 UR8, UR24, 0x18400, URZ ;  /* 0x0001840018087890 */ /* 0x000fe2000fffe03f */
[----:B------:R-:W-:-:S11]  /*25340*/  UMOV UR10, 0x80 ;  /* 0x00000080000a7882 */ /* 0x000fd60000000000 */
[----:B------:R3:W-:Y:S02]  /*25350*/  UTMALDG.4D [UR8], [UR4], desc[UR22] ;  /* 0x00001608040075b4 */ /* 0x0007e40008019000 */
[----:B---3--:R-:W-:Y:S01]  /*25360*/  NOP ;  /* 0x0000000000007918 */ /* 0x008fe20000000000 */
.L_x_667:
[----:B------:R-:W2:Y:S01]  /*25370*/  LDL.LU R6, [R1+0x40] ;  /* 0x0000400001067983 */ /* 0x000ea20000300800 */
[----:B------:R-:W-:Y:S01]  /*25380*/  MOV R4, 0x400 ;  /* 0x0000040000047802 */ /* 0x000fe20000000f00 */
[----:B------:R-:W-:Y:S01]  /*25390*/  BSSY B0, `(.L_x_675) ;  /* 0x000000b000007945 */ /* 0x000fe20003800000 */
[----:B-1----:R-:W1:Y:S02]  /*253a0*/  S2R R5, SR_CgaCtaId ;  /* 0x0000000000057919 */ /* 0x002e640000008800 */
[----:B-1----:R-:W-:Y:S02]  /*253b0*/  LEA R4, R5, R4, 0x18 ;  /* 0x0000000405047211 */ /* 0x002fe400078ec0ff */
[----:B--2---:R-:W-:-:S04]  /*253c0*/  IADD3 R6, R6, 0x1, RZ ;  /* 0x0000000106067810 */ /* 0x004fc80007ffe0ff */
[----:B------:R-:W-:Y:S01]  /*253d0*/  LEA.HI R3, R6, R6, RZ, 0x1 ;  /* 0x0000000606037211 */ /* 0x000fe200078f08ff */
[----:B------:R1:W-:Y:S03]  /*253e0*/  STL [R1+0x40], R6 ;  /* 0x0000400601007387 */ /* 0x0003e60000100800 */
[----:B------:R-:W-:-:S05]  /*253f0*/  LOP3.LUT R3, R3, 0xfffffffe, RZ, 0xc0, !PT ;  /* 0xfffffffe03037812 */ /* 0x000fca00078ec0ff */
[----:B------:R-:W-:-:S05]  /*25400*/  IMAD.IADD R3, R6, 0x1, -R3 ;  /* 0x0000000106037824 */ /* 0x000fca00078e0a03 */
[----:B------:R-:W-:-:S04]  /*25410*/  SHF.L.U32 R3, R3, 0x1f, RZ ;  /* 0x0000001f03037819 */ /* 0x000fc800000006ff */
[----:B------:R-:W2:Y:S02]  /*25420*/  SYNCS.PHASECHK.TRANS64.TRYWAIT P0, [R4+URZ+0x29820], R3 ;  /* 0x02982003040075a7 */ /* 0x000ea4000800017f */
[----:B-12---:R-:W-:Y:S05]  /*25430*/  @!P0 BRA `(.L_x_676) ;  /* 0x0000004400cc8947 */ /* 0x006fea0003800000 */
.L_x_820:
[----:B------:R-:W-:Y:S05]  /*25440*/  BSYNC B0 ;  /* 0x0000000000007941 */ /* 0x000fea0003800000 */
.L_x_675:
[----:B------:R-:W-:-:S13]  /*25450*/  ISETP.GE.AND P0, PT, R19, 0xa1, PT ;  /* 0x000000a11300780c */ /* 0x000fda0003f06270 */
[----:B------:R-:W-:Y:S05]  /*25460*/  @!P0 BRA `(.L_x_677) ;  /* 0x0000001000548947 */ /* 0x000fea0003800000 */
[----:B-1----:R-:W2:Y:S04]  /*25470*/  LDL.LU R4, [R1+0x3c] ;  /* 0x00003c0001047983 */ /* 0x002ea80000300800 */
[----:B------:R1:W5:Y:S04]  /*25480*/  LDL.LU R6, [R1+0x10] ;  /* 0x0000100001067983 */ /* 0x0003680000300800 */
[----:B------:R1:W5:Y:S02]  /*25490*/  LDL.LU R7, [R1+0x1c] ;  /* 0x00001c0001077983 */ /* 0x0003640000300800 */
[----:B-12---:R-:W-:-:S07]  /*254a0*/  VIADD R20, R4, 0xfffffffe ;  /* 0xfffffffe04147836 */ /* 0x006fce0000000000 */
.L_x_699:
[----:B-----5:R-:W-:Y:S01]  /*254b0*/  IADD3 R4, R6, 0x1, RZ ;  /* 0x0000000106047810 */ /* 0x020fe20007ffe0ff */
[----:B------:R-:W-:Y:S05]  /*254c0*/  YIELD ;  /* 0x0000000000007946 */ /* 0x000fea0003800000 */
[----:B------:R-:W-:Y:S01]  /*254d0*/  ISETP.NE.AND P0, PT, R4, 0x2, PT ;  /* 0x000000020400780c */ /* 0x000fe20003f05270 */
[----:B------:R-:W-:Y:S03]  /*254e0*/  BSSY B0, `(.L_x_678) ;  /* 0x0000094000007945 */ /* 0x000fe60003800000 */
[----:B--2---:R-:W-:-:S02]  /*254f0*/  SEL R3, RZ, 0x1, P0 ;  /* 0x00000001ff037807 */ /* 0x004fc40000000000 */
[----:B-1----:R-:W-:Y:S02]  /*25500*/  SEL R10, R4, RZ, P0 ;  /* 0x000000ff040a7207 */ /* 0x002fe40000000000 */
[----:B------:R-:W-:-:S05]  /*25510*/  LOP3.LUT R9, R7, R3, RZ, 0x3c, !PT ;  /* 0x0000000307097212 */ /* 0x000fca00078e3cff */
[----:B------:R1:W-:Y:S04]  /*25520*/  STL [R1+0x1c], R9 ;  /* 0x00001c0901007387 */ /* 0x0003e80000100800 */
[----:B------:R1:W-:Y:S01]  /*25530*/  STL [R1+0x10], R10 ;  /* 0x0000100a01007387 */ /* 0x0003e20000100800 */
[----:B------:R-:W-:Y:S05]  /*25540*/  @!P6 BRA `(.L_x_679) ;  /* 0x000000080034e947 */ /* 0x000fea0003800000 */
[----:B------:R-:W-:Y:S01]  /*25550*/  ULDC.64 UR4, c[0x0][0x3f8] ;  /* 0x0000fe0000047ab9 */ /* 0x000fe20000000a00 */
[----:B------:R-:W-:Y:S01]  /*25560*/  IMAD.MOV.U32 R8, RZ, RZ, R20 ;  /* 0x000000ffff087224 */ /* 0x000fe200078e0014 */
[----:B------:R-:W-:-:S04]  /*25570*/  ISETP.NE.U32.AND P0, PT, RZ, UR4, PT ;  /* 0x00000004ff007c0c */ /* 0x000fc8000bf05070 */
[----:B------:R-:W-:-:S13]  /*25580*/  ISETP.NE.AND.EX P0, PT, RZ, UR5, PT, P0 ;  /* 0x00000005ff007c0c */ /* 0x000fda000bf05300 */
[----:B------:R-:W-:Y:S05]  /*25590*/  @!P0 BRA `(.L_x_680) ;  /* 0x00000000004c8947 */ /* 0x000fea0003800000 */
[----:B------:R-:W2:Y:S01]  /*255a0*/  LDL R12, [R1+0x28] ;  /* 0x00002800010c7983 */ /* 0x000ea20000100800 */
[----:B------:R-:W3:Y:S01]  /*255b0*/  LDC R5, c[0x0][0x41c] ;  /* 0x00010700ff057b82 */ /* 0x000ee20000000800 */
[----:B------:R-:W-:Y:S02]  /*255c0*/  ULDC.64 UR6, c[0x0][0x408] ;  /* 0x0001020000067ab9 */ /* 0x000fe40000000a00 */
[----:B------:R-:W4:Y:S01]  /*255d0*/  LDL R11, [R1+0x24] ;  /* 0x00002400010b7983 */ /* 0x000f220000100800 */
[----:B---3--:R-:W-:-:S13]  /*255e0*/  ISETP.NE.AND P0, PT, R5, 0x1, PT ;  /* 0x000000010500780c */ /* 0x008fda0003f05270 */
[----:B------:R-:W3:Y:S02]  /*255f0*/  @P0 LDC.64 R2, c[0x0][0x420] ;  /* 0x00010800ff020b82 */ /* 0x000ee40000000a00 */
[----:B---3--:R-:W-:-:S04]  /*25600*/  @P0 IMAD.HI.U32 R4, R20, R2, RZ ;  /* 0x0000000214040227 */ /* 0x008fc800078e00ff */
[----:B------:R-:W-:Y:S01]  /*25610*/  IMAD.MOV.U32 R2, RZ, RZ, R20 ;  /* 0x000000ffff027224 */ /* 0x000fe200078e0014 */
[----:B------:R-:W-:-:S04]  /*25620*/  @P0 SHF.R.U32.HI R2, RZ, R3, R4 ;  /* 0x00000003ff020219 */ /* 0x000fc80000011604 */
[----:B------:R-:W-:Y:S02]  /*25630*/  SHF.R.S32.HI R3, RZ, 0x1f, R2 ;  /* 0x0000001fff037819 */ /* 0x000fe40000011402 */
[----:B------:R-:W-:-:S05]  /*25640*/  IADD3 R8, -R2, RZ, RZ ;  /* 0x000000ff02087210 */ /* 0x000fca0007ffe1ff */
[----:B------:R-:W-:Y:S02]  /*25650*/  IMAD R8, R5, R8, R20 ;  /* 0x0000000805087224 */ /* 0x000fe400078e0214 */
[----:B--2---:R-:W-:-:S04]  /*25660*/  IMAD R4, R12, UR6, RZ ;  /* 0x000000060c047c24 */ /* 0x004fc8000f8e02ff */
[C---:B----4-:R-:W-:Y:S02]  /*25670*/  IMAD R4, R11.reuse, UR7, R4 ;  /* 0x000000070b047c24 */ /* 0x050fe4000f8e0204 */
[----:B------:R-:W-:-:S04]  /*25680*/  IMAD.WIDE.U32 R2, R11, UR6, R2 ;  /* 0x000000060b027c25 */ /* 0x000fc8000f8e0002 */
[----:B------:R-:W-:Y:S01]  /*25690*/  IMAD.IADD R3, R4, 0x1, R3 ;  /* 0x0000000104037824 */ /* 0x000fe200078e0203 */
[----:B------:R-:W-:-:S04]  /*256a0*/  LEA R4, P0, R2, UR4, 0x2 ;  /* 0x0000000402047c11 */ /* 0x000fc8000f8010ff */
[----:B------:R-:W-:-:S05]  /*256b0*/  LEA.HI.X R5, R2, UR5, R3, 0x2, P0 ;  /* 0x0000000502057c11 */ /* 0x000fca00080f1403 */
[----:B------:R2:W5:Y:S04]  /*256c0*/  LDG.E R2, desc[UR54][R4.64] ;  /* 0x0000003604027981 */ /* 0x000568000c1e1900 */
.L_x_680:
[----:B--2---:R-:W2:Y:S01]  /*256d0*/  S2R R4, SR_CgaCtaId ;  /* 0x0000000000047919 */ /* 0x004ea20000008800 */
[----:B------:R-:W-:Y:S01]  /*256e0*/  MOV R3, 0x400 ;  /* 0x0000040000037802 */ /* 0x000fe20000000f00 */
[----:B------:R-:W-:Y:S01]  /*256f0*/  BSSY B1, `(.L_x_681) ;  /* 0x0000009000017945 */ /* 0x000fe20003800000 */
[----:B------:R-:W3:Y:S02]  /*25700*/  S2R R5, SR_TID.X ;  /* 0x0000000000057919 */ /* 0x000ee40000002100 */
[----:B--2---:R-:W-:Y:S02]  /*25710*/  LEA R3, R4, R3, 0x18 ;  /* 0x0000000304037211 */ /* 0x004fe400078ec0ff */
[----:B---3--:R-:W-:-:S03]  /*25720*/  LOP3.LUT R5, R5, 0x7f, RZ, 0xc0, !PT ;  /* 0x0000007f05057812 */ /* 0x008fc600078ec0ff */
[----:B------:R-:W-:Y:S01]  /*25730*/  IMAD R4, R10, 0x8, R3 ;  /* 0x000000080a047824 */ /* 0x000fe200078e0203 */
[----:B------:R-:W-:Y:S02]  /*25740*/  SHF.L.U32 R3, R9, 0x1f, RZ ;  /* 0x0000001f09037819 */ /* 0x000fe400000006ff */
[----:B------:R-:W-:Y:S02]  /*25750*/  ISETP.NE.AND P2, PT, R5, RZ, PT ;  /* 0x000000ff0500720c */ /* 0x000fe40003f45270 */
[----:B------:R-:W2:Y:S02]  /*25760*/  SYNCS.PHASECHK.TRANS64.TRYWAIT P0, [R4+URZ+0x29880], R3 ;  /* 0x02988003040075a7 */ /* 0x000ea4000800017f */
[----:B--2---:R-:W-:Y:S09]  /*25770*/  @!P0 BRA `(.L_x_682) ;  /* 0x00000044001c8947 */ /* 0x004ff20003800000 */
.L_x_821:
[----:B------:R-:W-:Y:S05]  /*25780*/  BSYNC B1 ;  /* 0x0000000000017941 */ /* 0x000fea0003800000 */
.L_x_681:
[----:B------:R-:W-:Y:S04]  /*25790*/  BSSY B1, `(.L_x_683) ;  /* 0x0000009000017945 */ /* 0x000fe80003800000 */
[----:B------:R-:W-:Y:S05]  /*257a0*/  @P2 BRA `(.L_x_684) ;  /* 0x00000000001c2947 */ /* 0x000fea0003800000 */
[----:B------:R-:W1:Y:S02]  /*257b0*/  S2R R5, SR_TID.X ;  /* 0x0000000000057919 */ /* 0x000e640000002100 */
[----:B-1----:R-:W-:Y:S02]  /*257c0*/  LOP3.LUT R9, R5, 0x1f, RZ, 0xc0, !PT ;  /* 0x0000001f05097812 */ /* 0x002fe400078ec0ff */
[----:B------:R-:W-:Y:S02]  /*257d0*/  MOV R5, 0x5000 ;  /* 0x0000500000057802 */ /* 0x000fe40000000f00 */
[----:B------:R-:W-:Y:S02]  /*257e0*/  ISETP.NE.AND P0, PT, R9, RZ, PT ;  /* 0x000000ff0900720c */ /* 0x000fe40003f05270 */
[----:B------:R3:W-:Y:S11]  /*257f0*/  SYNCS.ARRIVE.TRANS64 RZ, [R4+URZ+0x29870], R5 ;  /* 0x0298700504ff79a7 */ /* 0x0007f6000800003f */
[----:B---3--:R-:W-:Y:S05]  /*25800*/  @!P0 BRA `(.L_x_684) ;  /* 0x0000000000048947 */ /* 0x008fea0003800000 */
[----:B------:R-:W-:Y:S01]  /*25810*/  BPT.TRAP 0x1 ;  /* 0x000000040000795c */ /* 0x000fe20000300000 */
.L_x_684:
[----:B------:R-:W-:Y:S05]  /*25820*/  BSYNC B1 ;  /* 0x0000000000017941 */ /* 0x000fea0003800000 */
.L_x_683:
[----:B-1----:R-:W3:Y:S04]  /*25830*/  LDL R9, [R1+0x10] ;  /* 0x0000100001097983 */ /* 0x002ee80000100800 */
[----:B------:R-:W4:Y:S01]  /*25840*/  LDL R5, [R1+0x2c] ;  /* 0x00002c0001057983 */ /* 0x000f220000100800 */
[----:B------:R-:W-:Y:S01]  /*25850*/  IMAD.MOV.U32 R12, RZ, RZ, RZ ;  /* 0x000000ffff0c7224 */ /* 0x000fe200078e00ff */
[----:B------:R-:W-:Y:S01]  /*25860*/  MOV R10, 0x400 ;  /* 0x00000400000a7802 */ /* 0x000fe20000000f00 */
[----:B------:R-:W-:Y:S01]  /*25870*/  UIADD3 UR4, UP0, UR40, 0x470, URZ ;  /* 0x0000047028047890 */ /* 0x000fe2000ff1e03f */
[----:B------:R-:W1:Y:S01]  /*25880*/  S2R R11, SR_CgaCtaId ;  /* 0x00000000000b7919 */ /* 0x000e620000008800 */
[----:B------:R-:W-:Y:S01]  /*25890*/  PLOP3.LUT P0, PT, PT, PT, PT, 0x80, 0x0 ;  /* 0x000000000000781c */ /* 0x000fe20003f0f070 */
[----:B------:R-:W-:Y:S01]  /*258a0*/  UMOV UR6, 0x0 ;  /* 0x0000000000067882 */ /* 0x000fe20000000000 */
[----:B------:R-:W-:Y:S01]  /*258b0*/  R2UR UR10, R12 ;  /* 0x000000000c0a72ca */ /* 0x000fe200000e0000 */
[----:B------:R-:W-:Y:S01]  /*258c0*/  UIADD3.X UR5, URZ, UR41, URZ, UP0, !UPT ;  /* 0x000000293f057290 */ /* 0x000fe200087fe43f */
[----:B------:R-:W-:Y:S01]  /*258d0*/  UMOV UR7, 0x14f00000 ;  /* 0x14f0000000077882 */ /* 0x000fe20000000000 */
[----:B-1----:R-:W-:-:S05]  /*258e0*/  LEA R10, R11, R10, 0x18 ;  /* 0x0000000a0b0a7211 */ /* 0x002fca00078ec0ff */
[----:B---3--:R-:W-:Y:S02]  /*258f0*/  IMAD R9, R9, 0x5000, R10 ;  /* 0x0000500009097824 */ /* 0x008fe400078e020a */
[----:B----4-:R-:W-:Y:S02]  /*25900*/  IMAD R5, R8, 0xa0, R5 ;  /* 0x000000a008057824 */ /* 0x010fe400078e0205 */
[----:B------:R-:W-:Y:S01]  /*25910*/  VIADD R8, R9, 0xa400 ;  /* 0x0000a40009087836 */ /* 0x000fe20000000000 */
[----:B------:R-:W-:-:S07]  /*25920*/  IADD3 R9, R4, 0x29870, RZ ;  /* 0x0002987004097810 */ /* 0x000fce0007ffe0ff */
.L_x_685:
[----:B------:R-:W-:-:S13]  /*25930*/  @P0 ELECT P3, URZ, PT ;  /* 0x00000000003f082f */ /* 0x000fda0003860000 */
[----:B-----5:R-:W-:Y:S02]  /*25940*/  @P3 R2UR UR13, R2 ;  /* 0x00000000020d32ca */ /* 0x020fe400000e0000 */
        /* <DEDUP_REMOVED lines=11> */
.L_x_822:
[----:B------:R-:W-:Y:S05]  /*25a00*/  BSYNC B1 ;  /* 0x0000000000017941 */ /* 0x000fea0003800000 */
.L_x_686:
[----:B------:R-:W-:Y:S01]  /*25a10*/  BSSY B1, `(.L_x_688) ;  /* 0x000000b000017945 */ /* 0x000fe20003800000 */
[----:B------:R-:W-:Y:S02]  /*25a20*/  IMAD.MOV.U32 R10, RZ, RZ, 0x0 ;  /* 0x00000000ff0a7424 */ /* 0x000fe400078e00ff */
[----:B------:R-:W-:Y:S01]  /*25a30*/  IMAD.MOV.U32 R11, RZ, RZ, 0x14f00000 ;  /* 0x14f00000ff0b7424 */ /* 0x000fe200078e00ff */
[----:B------:R-:W-:Y:S06]  /*25a40*/  @P2 BRA `(.L_x_689) ;  /* 0x00000000001c2947 */ /* 0x000fec0003800000 */
[----:B------:R-:W3:Y:S01]  /*25a50*/  S2R R8, SR_TID.X ;  /* 0x0000000000087919 */ /* 0x000ee20000002100 */
[----:B-12---:R-:W-:-:S04]  /*25a60*/  MOV R3, 0x7800 ;  /* 0x0000780000037802 */ /* 0x006fc80000000f00 */
[----:B------:R4:W-:Y:S01]  /*25a70*/  SYNCS.ARRIVE.TRANS64 RZ, [R4+URZ+0x29830], R3 ;  /* 0x0298300304ff79a7 */ /* 0x0009e2000800003f */
[----:B---3--:R-:W-:-:S04]  /*25a80*/  LOP3.LUT R8, R8, 0x1f, RZ, 0xc0, !PT ;  /* 0x0000001f08087812 */ /* 0x008fc800078ec0ff */
[----:B------:R-:W-:-:S13]  /*25a90*/  ISETP.NE.AND P0, PT, R8, RZ, PT ;  /* 0x000000ff0800720c */ /* 0x000fda0003f05270 */
[----:B----4-:R-:W-:Y:S05]  /*25aa0*/  @!P0 BRA `(.L_x_689) ;  /* 0x0000000000048947 */ /* 0x010fea0003800000 */
[----:B------:R-:W-:Y:S01]  /*25ab0*/  BPT.TRAP 0x1 ;  /* 0x000000040000795c */ /* 0x000fe20000300000 */
.L_x_689:
[----:B------:R-:W-:Y:S05]  /*25ac0*/  BSYNC B1 ;  /* 0x0000000000017941 */ /* 0x000fea0003800000 */
.L_x_688:
[----:B-12---:R-:W2:Y:S01]  /*25ad0*/  LDL R3, [R1+0x10] ;  /* 0x0000100001037983 */ /* 0x006ea20000100800 */
[----:B------:R-:W-:Y:S01]  /*25ae0*/  MOV R8, 0x400 ;  /* 0x0000040000087802 */ /* 0x000fe20000000f00 */
[----:B------:R-:W-:Y:S01]  /*25af0*/  UIADD3 UR4, UP0, UR40, 0x370, URZ ;  /* 0x0000037028047890 */ /* 0x000fe2000ff1e03f */
[----:B------:R-:W-:Y:S01]  /*25b00*/  R2UR UR10, R12 ;  /* 0x000000000c0a72ca */ /* 0x000fe200000e0000 */
[----:B------:R-:W1:Y:S01]  /*25b10*/  S2R R9, SR_CgaCtaId ;  /* 0x0000000000097919 */ /* 0x000e620000008800 */
[----:B------:R-:W-:Y:S01]  /*25b20*/  R2UR UR6, R10 ;  /* 0x000000000a0672ca */ /* 0x000fe200000e0000 */
[----:B------:R-:W-:Y:S01]  /*25b30*/  VIADD R4, R4, 0x29830 ;  /* 0x0002983004047836 */ /* 0x000fe20000000000 */
[----:B------:R-:W-:Y:S01]  /*25b40*/  R2UR UR7, R11 ;  /* 0x000000000b0772ca */ /* 0x000fe200000e0000 */
[----:B------:R-:W-:Y:S01]  /*25b50*/  UIADD3.X UR5, URZ, UR41, URZ, UP0, !UPT ;  /* 0x000000293f057290 */ /* 0x000fe200087fe43f */
[----:B------:R-:W-:Y:S02]  /*25b60*/  PLOP3.LUT P0, PT, PT, PT, PT, 0x80, 0x0 ;  /* 0x000000000000781c */ /* 0x000fe40003f0f070 */
[----:B-1----:R-:W-:-:S05]  /*25b70*/  LEA R8, R9, R8, 0x18 ;  /* 0x0000000809087211 */ /* 0x002fca00078ec0ff */
[----:B--2---:R-:W-:-:S04]  /*25b80*/  IMAD R3, R3, 0x7800, R8 ;  /* 0x0000780003037824 */ /* 0x004fc800078e0208 */
[----:B------:R-:W-:-:S07]  /*25b90*/  VIADD R8, R3, 0x1a400 ;  /* 0x0001a40003087836 */ /* 0x000fce0000000000 */
.L_x_690:
        /* <DEDUP_REMOVED lines=10> */
[----:B------:R-:W-:Y:S01]  /*25c40*/  R2UR UR6, R10 ;  /* 0x000000000a0672ca */ /* 0x000fe200000e0000 */
[----:B------:R-:W-:Y:S01]  /*25c50*/  UMOV UR10, 0x40 ;  /* 0x00000040000a7882 */ /* 0x000fe20000000000 */
[----:B------:R-:W-:Y:S02]  /*25c60*/  R2UR UR7, R11 ;  /* 0x000000000b0772ca */ /* 0x000fe400000e0000 */
[----:B------:R-:W-:Y:S02]  /*25c70*/  PLOP3.LUT P0, PT, PT, PT, PT, 0x80, 0x0 ;  /* 0x000000000000781c */ /* 0x000fe40003f0f070 */
[----:B------:R-:W-:-:S11]  /*25c80*/  IADD3 R8, R3, 0x1cc00, RZ ;  /* 0x0001cc0003087810 */ /* 0x000fd60007ffe0ff */
.L_x_691:
        /* <DEDUP_REMOVED lines=11> */
[----:B------:R-:W-:Y:S01]  /*25d40*/  VIADD R3, R3, 0x1f400 ;  /* 0x0001f40003037836 */ /* 0x000fe20000000000 */
[----:B------:R-:W-:Y:S01]  /*25d50*/  R2UR UR7, R11 ;  /* 0x000000000b0772ca */ /* 0x000fe200000e0000 */
[----:B------:R-:W-:Y:S01]  /*25d60*/  UMOV UR10, 0x80 ;  /* 0x00000080000a7882 */ /* 0x000fe20000000000 */
[----:B------:R-:W-:-:S13]  /*25d70*/  PLOP3.LUT P0, PT, PT, PT, PT, 0x80, 0x0 ;  /* 0x000000000000781c */ /* 0x000fda0003f0f070 */
.L_x_692:
        /* <DEDUP_REMOVED lines=9> */
[----:B--2---:R-:W-:Y:S05]  /*25e10*/  @P0 BRA.U.ANY `(.L_x_692) ;  /* 0xfffffffd00d80947 */ /* 0x004fea000393ffff */
.L_x_679:
[----:B------:R-:W-:Y:S05]  /*25e20*/  BSYNC B0 ;  /* 0x0000000000007941 */ /* 0x000fea0003800000 */
.L_x_678:
[----:B------:R-:W-:-:S06]  /*25e30*/  UISETP.NE.AND UP0, UPT, UR37, 0x3, UPT ;  /* 0x000000032500788c */ /* 0x000fcc000bf05270 */
[----:B------:R-:W-:-:S13]  /*25e40*/  PLOP3.LUT P0, PT, PT, PT, UP0, 0x80, 0x0 ;  /* 0x000000000000781c */ /* 0x000fda0003f0f008 */
[----:B------:R-:W-:Y:S05]  /*25e50*/  @!P0 BRA `(.L_x_693) ;  /* 0x0000000000048947 */ /* 0x000fea0003800000 */
[----:B------:R-:W-:Y:S01]  /*25e60*/  BPT.TRAP 0x1 ;  /* 0x000000040000795c */ /* 0x000fe20000300000 */
.L_x_693:
[----:B------:R-:W2:Y:S01]  /*25e70*/  S2R R5, SR_CgaCtaId ;  /* 0x0000000000057919 */ /* 0x000ea20000008800 */
[----:B------:R-:W-:Y:S01]  /*25e80*/  IMAD.U32 R3, RZ, RZ, UR39 ;  /* 0x00000027ff037e24 */ /* 0x000fe2000f8e00ff */
[----:B------:R-:W-:Y:S01]  /*25e90*/  MOV R4, 0x400 ;  /* 0x0000040000047802 */ /* 0x000fe20000000f00 */
[----:B------:R-:W-:Y:S03]  /*25ea0*/  BSSY B0, `(.L_x_694) ;  /* 0x0000009000007945 */ /* 0x000fe60003800000 */
[----:B------:R-:W-:Y:S02]  /*25eb0*/  ISETP.NE.AND P0, PT, R3, 0x3, PT ;  /* 0x000000030300780c */ /* 0x000fe40003f05270 */
[----:B------:R-:W-:-:S04]  /*25ec0*/  LOP3.LUT R3, R7, 0x1, RZ, 0x3c, !PT ;  /* 0x0000000107037812 */ /* 0x000fc800078e3cff */
[----:B------:R-:W-:Y:S02]  /*25ed0*/  SHF.L.U32 R3, R3, 0x1f, RZ ;  /* 0x0000001f03037819 */ /* 0x000fe400000006ff */
[----:B--2---:R-:W-:-:S04]  /*25ee0*/  LEA R4, R5, R4, 0x18 ;  /* 0x0000000405047211 */ /* 0x004fc800078ec0ff */
[----:B------:R-:W-:-:S04]  /*25ef0*/  LEA R4, R6, R4, 0x3 ;  /* 0x0000000406047211 */ /* 0x000fc800078e18ff */
[----:B------:R-:W2:Y:S01]  /*25f00*/  SYNCS.PHASECHK.TRANS64.TRYWAIT P2, [R4+URZ+0x29870], R3 ;  /* 0x02987003040075a7 */ /* 0x000ea2000804017f */
[----:B------:R3:W-:Y:S02]  /*25f10*/  STL [R1+0x4], R4 ;  /* 0x0000040401007387 */ /* 0x0007e40000100800 */
[----:B--23--:R-:W-:Y:S05]  /*25f20*/  @!P2 BRA `(.L_x_695) ;  /* 0x0000003c0058a947 */ /* 0x00cfea0003800000 */
.L_x_823:
[----:B------:R-:W-:Y:S05]  /*25f30*/  BSYNC B0 ;  /* 0x0000000000007941 */ /* 0x000fea0003800000 */
.L_x_694:
[----:B------:R-:W-:Y:S05]  /*25f40*/  @!P0 BRA `(.L_x_696) ;  /* 0x0000000000048947 */ /* 0x000fea0003800000 */
[----:B------:R-:W-:Y:S01]  /*25f50*/  BPT.TRAP 0x1 ;  /* 0x000000040000795c */ /* 0x000fe20000300000 */
.L_x_696:
[----:B--2---:R-:W2:Y:S01]  /*25f60*/  LDL R4, [R1+0x4] ;  /* 0x0000040001047983 */ /* 0x004ea20000100800 */
[----:B------:R-:W-:Y:S01]  /*25f70*/  SHF.L.U32 R3, R7, 0x1f, RZ ;  /* 0x0000001f07037819 */ /* 0x000fe200000006ff */
[----:B------:R-:W-:-:S03]  /*25f80*/  IMAD R12, R6, 0x5000, RZ ;  /* 0x00005000060c7824 */ /* 0x000fc600078e02ff */
[----:B--2---:R-:W2:Y:S02]  /*25f90*/  SYNCS.PHASECHK.TRANS64.TRYWAIT P2, [R4+URZ+0x29860], R3 ;  /* 0x02986003040075a7 */ /* 0x004ea4000804017f */
[----:B--2---:R-:W-:Y:S05]  /*25fa0*/  @!P2 BRA `(.L_x_697) ;  /* 0x0000003c0050a947 */ /* 0x004fea0003800000 */
.L_x_824:
[----:B--2---:R-:W2:Y:S04]  /*25fb0*/  LDL R4, [R1+0x34] ;  /* 0x0000340001047983 */ /* 0x004ea80000100800 */
[----:B------:R-:W3:Y:S01]  /*25fc0*/  LDL R15, [R1+0x30] ;  /* 0x00003000010f7983 */ /* 0x000ee20000100800 */
[----:B------:R-:W-:Y:S01]  /*25fd0*/  MOV R13, 0x400 ;  /* 0x00000400000d7802 */ /* 0x000fe20000000f00 */
[----:B------:R-:W-:Y:S05]  /*25fe0*/  WARPSYNC.ALL ;  /* 0x0000000000007948 */ /* 0x000fea0003800000 */
[----:B------:R-:W4:Y:S01]  /*25ff0*/  S2R R14, SR_CgaCtaId ;  /* 0x00000000000e7919 */ /* 0x000f220000008800 */
[----:B------:R-:W-:Y:S01]  /*26000*/  IMAD.MOV.U32 R16, RZ, RZ, 0x40 ;  /* 0x00000040ff107424 */ /* 0x000fe200078e00ff */
[----:B-1----:R-:W1:Y:S01]  /*26010*/  S2R R9, SR_TID.X ;  /* 0x0000000000097919 */ /* 0x002e620000002100 */
[----:B----4-:R-:W-:-:S02]  /*26020*/  LEA R13, R14, R13, 0x18 ;  /* 0x0000000d0e0d7211 */ /* 0x010fc400078ec0ff */
[----:B-1----:R-:W-:-:S04]  /*26030*/  LOP3.LUT P2, RZ, R9, 0x4, RZ, 0xc0, !PT ;  /* 0x0000000409ff7812 */ /* 0x002fc8000784c0ff */
[----:B------:R-:W-:Y:S02]  /*26040*/  SEL R16, R16, 0xffffffc0, !P2 ;  /* 0xffffffc010107807 */ /* 0x000fe40005000000 */
[C---:B--2---:R-:W-:Y:S02]  /*26050*/  LOP3.LUT R3, R12.reuse, R4, RZ, 0xfc, !PT ;  /* 0x000000040c037212 */ /* 0x044fe400078efcff */
[----:B---3--:R-:W-:-:S03]  /*26060*/  LOP3.LUT R12, R12, R15, RZ, 0xfc, !PT ;  /* 0x0000000f0c0c7212 */ /* 0x008fc600078efcff */
[C---:B------:R-:W-:Y:S02]  /*26070*/  IMAD.IADD R3, R13.reuse, 0x1, R3 ;  /* 0x000000010d037824 */ /* 0x040fe400078e0203 */
[----:B------:R-:W-:-:S03]  /*26080*/  IMAD.IADD R13, R13, 0x1, R12 ;  /* 0x000000010d0d7824 */ /* 0x000fc600078e020c */
[----:B------:R-:W1:Y:S01]  /*26090*/  LDSM.16.MT88.4 R4, [R3+0xa400] ;  /* 0x00a400000304783b */ /* 0x000e620000004200 */
[----:B------:R-:W-:Y:S02]  /*260a0*/  IADD3 R21, R16, R3, RZ ;  /* 0x0000000310157210 */ /* 0x000fe40007ffe0ff */
        /* <DEDUP_REMOVED lines=11> */
[----:B------:R-:W1:Y:S02]  /*26160*/  LDSM.16.MT88.4 R4, [R3+0xb400] ;  /* 0x00b400000304783b */ /* 0x000e640000004200 */
[C-C-:B-1----:R-:W-:Y:S02]  /*26170*/  PRMT R16, R4.reuse, 0x6420, R5.reuse ;  /* 0x0000642004107816 */ /* 0x142fe40000000005 */
[----:B0-----:R-:W-:Y:S02]  /*26180*/  PRMT R17, R4, 0x7531, R5 ;  /* 0x0000753104117816 */ /* 0x001fe40000000005 */
[----:B------:R-:W-:-:S02]  /*26190*/  PRMT R18, R6, 0x6420, R7 ;  /* 0x0000642006127816 */ /* 0x000fc40000000007 */
[----:B------:R-:W-:Y:S02]  /*261a0*/  PRMT R19, R6, 0x7531, R7 ;  /* 0x0000753106137816 */ /* 0x000fe40000000007 */
[----:B------:R-:W0:Y:S04]  /*261b0*/  LDSM.16.MT88.4 R4, [R21+0xb400] ;  /* 0x00b400001504783b */ /* 0x000e280000004200 */
[----:B------:R1:W-:Y:S02]  /*261c0*/  STSM.16.M88.4 [R13+0x1400], R16 ;  /* 0x001400100d007844 */ /* 0x0003e40000000200 */
[----:B-1----:R-:W-:Y:S01]  /*261d0*/  IMAD.MOV.U32 R19, RZ, RZ, R13 ;  /* 0x000000ffff137224 */ /* 0x002fe200078e000d */
[C-C-:B0-----:R-:W-:Y:S02]  /*261e0*/  PRMT R8, R4.reuse, 0x6420, R5.reuse ;  /* 0x0000642004087816 */ /* 0x141fe40000000005 */
[----:B------:R-:W-:-:S02]  /*261f0*/  PRMT R9, R4, 0x7531, R5 ;  /* 0x0000753104097816 */ /* 0x000fc40000000005 */
[C-C-:B------:R-:W-:Y:S02]  /*26200*/  PRMT R10, R6.reuse, 0x6420, R7.reuse ;  /* 0x00006420060a7816 */ /* 0x140fe40000000007 */
[----:B------:R-:W-:-:S05]  /*26210*/  PRMT R11, R6, 0x7531, R7 ;  /* 0x00007531060b7816 */ /* 0x000fca0000000007 */
[----:B------:R-:W-:Y:S04]  /*26220*/  STSM.16.M88.4 [R19+0x1c00], R8 ;  /* 0x001c000813007844 */ /* 0x000fe80000000200 */
[----:B------:R-:W0:Y:S02]  /*26230*/  LDSM.16.MT88.4 R4, [R3+0xc400] ;  /* 0x00c400000304783b */ /* 0x000e240000004200 */
[C-C-:B0-----:R-:W-:Y:S02]  /*26240*/  PRMT R12, R4.reuse, 0x6420, R5.reuse ;  /* 0x00006420040c7816 */ /* 0x141fe40000000005 */
[----:B------:R-:W-:Y:S02]  /*26250*/  PRMT R13, R4, 0x7531, R5 ;  /* 0x00007531040d7816 */ /* 0x000fe40000000005 */
[----:B------:R-:W-:-:S02]  /*26260*/  PRMT R14, R6, 0x6420, R7 ;  /* 0x00006420060e7816 */ /* 0x000fc40000000007 */
[----:B------:R-:W-:Y:S02]  /*26270*/  PRMT R15, R6, 0x7531, R7 ;  /* 0x00007531060f7816 */ /* 0x000fe40000000007 */
[----:B------:R-:W0:Y:S04]  /*26280*/  LDSM.16.MT88.4 R4, [R21+0xc400] ;  /* 0x00c400001504783b */ /* 0x000e280000004200 */
[----:B------:R1:W-:Y:S02]  /*26290*/  STSM.16.M88.4 [R19+0x2400], R12 ;  /* 0x0024000c13007844 */ /* 0x0003e40000000200 */
[----:B-1----:R-:W-:Y:S02]  /*262a0*/  MOV R15, R19 ;  /* 0x00000013000f7202 */ /* 0x002fe40000000f00 */
[----:B0-----:R-:W-:-:S02]  /*262b0*/  PRMT R8, R4, 0x6420, R5 ;  /* 0x0000642004087816 */ /* 0x001fc40000000005 */
[----:B------:R-:W-:Y:S02]  /*262c0*/  PRMT R9, R4, 0x7531, R5 ;  /* 0x0000753104097816 */ /* 0x000fe40000000005 */
        /* <DEDUP_REMOVED lines=36> */
.L_x_698:
[----:B------:R-:W0:Y:S01]  /*26510*/  LDL.LU R3, [R1+0x4] ;  /* 0x0000040001037983 */ /* 0x000e220000300800 */
[C---:B------:R-:W-:Y:S02]  /*26520*/  ISETP.GT.AND P0, PT, R20.reuse, RZ, PT ;  /* 0x000000ff1400720c */ /* 0x040fe40003f04270 */
[----:B------:R-:W-:Y:S01]  /*26530*/  IADD3 R20, R20, -0x1, RZ ;  /* 0xffffffff14147810 */ /* 0x000fe20007ffe0ff */
[----:B------:R2:W5:Y:S04]  /*26540*/  LDL R6, [R1+0x10] ;  /* 0x0000100001067983 */ /* 0x0005680000100800 */
[----:B------:R2:W5:Y:S01]  /*26550*/  LDL R7, [R1+0x1c] ;  /* 0x00001c0001077983 */ /* 0x0005620000100800 */
[----:B0-----:R0:W-:Y:S02]  /*26560*/  SYNCS.ARRIVE.TRANS64.A1T0 RZ, [R3+URZ+0x29850], RZ ;  /* 0x029850ff03ff79a7 */ /* 0x0011e4000810003f */
[----:B0-----:R-:W-:-:S05]  /*26570*/  @!P1 VIADD R3, R3, 0x29880 ;  /* 0x0002988003039836 */ /* 0x001fca0000000000 */
[----:B------:R-:W-:Y:S01]  /*26580*/  @!P1 PRMT R3, RZ, 0x654, R3 ;  /* 0x00000654ff039816 */ /* 0x000fe20000000003 */
[----:B------:R-:W-:Y:S06]  /*26590*/  BAR.SYNC.DEFER_BLOCKING 0x2, 0x80 ;  /* 0x0082000000007b1d */ /* 0x000fec0000010000 */
[----:B------:R2:W-:Y:S01]  /*265a0*/  @!P1 SYNCS.ARRIVE.TRANS64.RED.A1T0 RZ, [R3+URZ], RZ ;  /* 0x000000ff03ff99a7 */ /* 0x0005e2000810043f */
[----:B------:R-:W-:Y:S05]  /*265b0*/  @P0 BRA `(.L_x_699) ;  /* 0xffffffec00bc0947 */ /* 0x000fea000383ffff */
.L_x_677:
[----:B------:R-:W-:Y:S04]  /*265c0*/  BSSY B0, `(.L_x_700) ;  /* 0x000000f000007945 */ /* 0x000fe80003800000 */
[----:B------:R-:W-:Y:S05]  /*265d0*/  @P1 BRA `(.L_x_701) ;  /* 0x0000000000341947 */ /* 0x000fea0003800000 */
[----:B------:R-:W3:Y:S01]  /*265e0*/  S2R R5, SR_LANEID ;  /* 0x0000000000057919 */ /* 0x000ee20000000000 */
[----:B------:R-:W-:Y:S01]  /*265f0*/  VOTEU.ANY UR4, UPT, PT ;  /* 0x0000000000047886 */ /* 0x000fe200038e0100 */
[----:B-12---:R-:W1:Y:S01]  /*26600*/  LDC.64 R2, c[0x0][0xc38] ;  /* 0x00030e00ff027b82 */ /* 0x006e620000000a00 */
[----:B------:R-:W3:Y:S02]  /*26610*/  FLO.U32 R0, UR4 ;  /* 0x0000000400007d00 */ /* 0x000ee400080e0000 */
[----:B---3--:R-:W-:-:S06]  /*26620*/  ISETP.EQ.U32.AND P0, PT, R0, R5, PT ;  /* 0x000000050000720c */ /* 0x008fcc0003f02070 */
[----:B------:R-:W1:Y:S07]  /*26630*/  POPC R5, UR4 ;  /* 0x0000000400057d09 */ /* 0x000e6e0008000000 */
[----:B-1----:R-:W2:Y:S01]  /*26640*/  @P0 ATOMG.E.ADD.STRONG.GPU PT, R3, desc[UR54][R2.64], R5 ;  /* 0x00000005020309a8 */ /* 0x002ea200081ee1f6 */
[----:B------:R-:W1:Y:S02]  /*26650*/  S2R R4, SR_LTMASK ;  /* 0x0000000000047919 */ /* 0x000e640000003900 */
[----:B-1----:R-:W-:-:S04]  /*26660*/  LOP3.LUT R4, R4, UR4, RZ, 0xc0, !PT ;  /* 0x0000000404047c12 */ /* 0x002fc8000f8ec0ff */
[----:B-----5:R-:W1:Y:S01]  /*26670*/  POPC R7, R4 ;  /* 0x0000000400077309 */ /* 0x020e620000000000 */
[----:B--2---:R-:W1:Y:S02]  /*26680*/  SHFL.IDX PT, R0, R3, R0, 0x1f ;  /* 0x00001f0003007589 */ /* 0x004e6400000e0000 */
[----:B-1----:R-:W-:-:S05]  /*26690*/  IADD3 R0, R0, UR38, R7 ;  /* 0x0000002600007c10 */ /* 0x002fca000fffe007 */
[----:B------:R3:W-:Y:S02]  /*266a0*/  STL [R1], R0 ;  /* 0x0000000001007387 */ /* 0x0007e40000100800 */
.L_x_701:
[----:B------:R-:W-:Y:S05]  /*266b0*/  BSYNC B0 ;  /* 0x0000000000007941 */ /* 0x000fea0003800000 */
.L_x_700:
[----:B------:R-:W-:-:S06]  /*266c0*/  UISETP.NE.AND UP0, UPT, UR37, 0x3, UPT ;  /* 0x000000032500788c */ /* 0x000fcc000bf05270 */
[----:B------:R-:W-:-:S13]  /*266d0*/  PLOP3.LUT P0, PT, PT, PT, UP0, 0x80, 0x0 ;  /* 0x000000000000781c */ /* 0x000fda0003f0f008 */
[----:B------:R-:W-:Y:S05]  /*266e0*/  @!P0 BRA `(.L_x_702) ;  /* 0x0000000000048947 */ /* 0x000fea0003800000 */
[----:B------:R-:W-:Y:S01]  /*266f0*/  BPT.TRAP 0x1 ;  /* 0x000000040000795c */ /* 0x000fe20000300000 */
.L_x_702:
[----:B-12---:R-:W2:Y:S04]  /*26700*/  LDL R3, [R1+0x1c] ;  /* 0x00001c0001037983 */ /* 0x006ea80000100800 */
[----:B---3--:R-:W3:Y:S01]  /*26710*/  LDL R0, [R1+0x10] ;  /* 0x0000100001007983 */ /* 0x008ee20000100800 */
[----:B------:R-:W1:Y:S01]  /*26720*/  S2R R4, SR_CgaCtaId ;  /* 0x0000000000047919 */ /* 0x000e620000008800 */
[----:B------:R-:W-:-:S04]  /*26730*/  MOV R2, 0x400 ;  /* 0x0000040000027802 */ /* 0x000fc80000000f00 */
[----:B-1----:R-:W-:Y:S01]  /*26740*/  LEA R2, R4, R2, 0x18 ;  /* 0x0000000204027211 */ /* 0x002fe200078ec0ff */
[----:B------:R-:W-:Y:S01]  /*26750*/  BSSY B0, `(.L_x_703) ;  /* 0x0000008000007945 */ /* 0x000fe20003800000 */
[----:B--2---:R-:W-:-:S04]  /*26760*/  LOP3.LUT R3, R3, 0x1, RZ, 0x3c, !PT ;  /* 0x0000000103037812 */ /* 0x004fc800078e3cff */
[----:B------:R-:W-:Y:S01]  /*26770*/  SHF.L.U32 R3, R3, 0x1f, RZ ;  /* 0x0000001f03037819 */ /* 0x000fe200000006ff */
[----:B---3--:R-:W-:-:S04]  /*26780*/  IMAD R20, R0, 0x8, R2 ;  /* 0x0000000800147824 */ /* 0x008fc800078e0202 */
[----:B------:R-:W1:Y:S01]  /*26790*/  SYNCS.PHASECHK.TRANS64.TRYWAIT P0, [R20+URZ+0x29870], R3 ;  /* 0x02987003140075a7 */ /* 0x000e62000800017f */
[----:B------:R-:W-:-:S05]  /*267a0*/  IMAD.U32 R0, RZ, RZ, UR39 ;  /* 0x00000027ff007e24 */ /* 0x000fca000f8e00ff */
[----:B------:R-:W-:Y:S01]  /*267b0*/  ISETP.NE.AND P2, PT, R0, 0x3, PT ;  /* 0x000000030000780c */ /* 0x000fe20003f45270 */
[----:B-1----:R-:W-:-:S12]  /*267c0*/  @!P0 BRA `(.L_x_704) ;  /* 0x0000003400608947 */ /* 0x002fd80003800000 */
.L_x_825:
[----:B------:R-:W-:Y:S05]  /*267d0*/  BSYNC B0 ;  /* 0x0000000000007941 */ /* 0x000fea0003800000 */
.L_x_703:
[----:B------:R-:W-:Y:S05]  /*267e0*/  @!P2 BRA `(.L_x_705) ;  /* 0x000000000004a947 */ /* 0x000fea0003800000 */
[----:B------:R-:W-:Y:S01]  /*267f0*/  BPT.TRAP 0x1 ;  /* 0x000000040000795c */ /* 0x000fe20000300000 */
.L_x_705:
[----:B------:R-:W1:Y:S02]  /*26800*/  LDL R0, [R1+0x1c] ;  /* 0x00001c0001007983 */ /* 0x000e640000100800 */
[----:B-1----:R-:W-:-:S04]  /*26810*/  SHF.L.U32 R3, R0, 0x1f, RZ ;  /* 0x0000001f00037819 */ /* 0x002fc800000006ff */
[----:B------:R-:W1:Y:S02]  /*26820*/  SYNCS.PHASECHK.TRANS64.TRYWAIT P0, [R20+URZ+0x29860], R3 ;  /* 0x02986003140075a7 */ /* 0x000e64000800017f */
[----:B-1----:R-:W-:Y:S05]  /*26830*/  @!P0 BRA `(.L_x_706) ;  /* 0x0000003400588947 */ /* 0x002fea0003800000 */
.L_x_826:
[----:B------:R-:W2:Y:S04]  /*26840*/  LDL R0, [R1+0x10] ;  /* 0x0000100001007983 */ /* 0x000ea80000100800 */
[----:B------:R-:W3:Y:S04]  /*26850*/  LDL R2, [R1+0x34] ;  /* 0x0000340001027983 */ /* 0x000ee80000100800 */
[----:B------:R-:W4:Y:S01]  /*26860*/  LDL R11, [R1+0x30] ;  /* 0x00003000010b7983 */ /* 0x000f220000100800 */
[----:B------:R-:W-:Y:S01]  /*26870*/  MOV R8, 0x400 ;  /* 0x0000040000087802 */ /* 0x000fe20000000f00 */
[----:B------:R-:W-:Y:S05]  /*26880*/  WARPSYNC.ALL ;  /* 0x0000000000007948 */ /* 0x000fea0003800000 */
[----:B------:R-:W0:Y:S01]  /*26890*/  S2R R10, SR_CgaCtaId ;  /* 0x00000000000a7919 */ /* 0x000e220000008800 */
[----:B------:R-:W-:Y:S01]  /*268a0*/  IMAD.MOV.U32 R12, RZ, RZ, 0x40 ;  /* 0x00000040ff0c7424 */ /* 0x000fe200078e00ff */
[----:B------:R-:W1:Y:S01]  /*268b0*/  S2R R9, SR_TID.X ;  /* 0x0000000000097919 */ /* 0x000e620000002100 */
[----:B0-----:R-:W-:-:S02]  /*268c0*/  LEA R8, R10, R8, 0x18 ;  /* 0x000000080a087211 */ /* 0x001fc400078ec0ff */
[----:B-1----:R-:W-:-:S04]  /*268d0*/  LOP3.LUT P0, RZ, R9, 0x4, RZ, 0xc0, !PT ;  /* 0x0000000409ff7812 */ /* 0x002fc8000780c0ff */
[----:B------:R-:W-:Y:S01]  /*268e0*/  SEL R12, R12, 0xffffffc0, !P0 ;  /* 0xffffffc00c0c7807 */ /* 0x000fe20004000000 */
[----:B--2---:R-:W-:-:S05]  /*268f0*/  IMAD R0, R0, 0x5000, RZ ;  /* 0x0000500000007824 */ /* 0x004fca00078e02ff */
[C---:B---3--:R-:W-:Y:S02]  /*26900*/  LOP3.LUT R2, R0.reuse, R2, RZ, 0xfc, !PT ;  /* 0x0000000200027212 */ /* 0x048fe400078efcff */
[----:B----4-:R-:W-:Y:S02]  /*26910*/  LOP3.LUT R0, R0, R11, RZ, 0xfc, !PT ;  /* 0x0000000b00007212 */ /* 0x010fe400078efcff */
[----:B------:R-:W-:-:S03]  /*26920*/  IADD3 R2, R8, R2, RZ ;  /* 0x0000000208027210 */ /* 0x000fc60007ffe0ff */
[----:B------:R-:W-:Y:S01]  /*26930*/  IMAD.IADD R0, R8, 0x1, R0 ;  /* 0x0000000108007824 */ /* 0x000fe200078e0200 */
[----:B------:R-:W-:Y:S01]  /*26940*/  IADD3 R3, R12, R2, RZ ;  /* 0x000000020c037210 */ /* 0x000fe20007ffe0ff */
[----:B-----5:R-:W0:Y:S02]  /*26950*/  LDSM.16.MT88.4 R4, [R2+0xa400] ;  /* 0x00a400000204783b */ /* 0x020e240000004200 */
[C-C-:B0-----:R-:W-:Y:S02]  /*26960*/  PRMT R8, R4.reuse, 0x6420, R5.reuse ;  /* 0x0000642004087816 */ /* 0x141fe40000000005 */
[----:B------:R-:W-:Y:S02]  /*26970*/  PRMT R9, R4, 0x7531, R5 ;  /* 0x0000753104097816 */ /* 0x000fe40000000005 */
[C-C-:B------:R-:W-:Y:S02]  /*26980*/  PRMT R10, R6.reuse, 0x6420, R7.reuse ;  /* 0x00006420060a7816 */ /* 0x140fe40000000007 */
[----:B------:R-:W-:-:S02]  /*26990*/  PRMT R11, R6, 0x7531, R7 ;  /* 0x00007531060b7816 */ /* 0x000fc40000000007 */
[----:B------:R-:W0:Y:S04]  /*269a0*/  LDSM.16.MT88.4 R4, [R3+0xa400] ;  /* 0x00a400000304783b */ /* 0x000e280000004200 */
[----:B------:R0:W-:Y:S02]  /*269b0*/  STSM.16.M88.4 [R0+0x400], R8 ;  /* 0x0004000800007844 */ /* 0x0001e40000000200 */
[C-C-:B0-----:R-:W-:Y:S02]  /*269c0*/  PRMT R8, R4.reuse, 0x6420, R5.reuse ;  /* 0x0000642004087816 */ /* 0x141fe40000000005 */
[----:B------:R-:W-:Y:S02]  /*269d0*/  PRMT R9, R4, 0x7531, R5 ;  /* 0x0000753104097816 */ /* 0x000fe40000000005 */
[----:B------:R-:W-:-:S02]  /*269e0*/  PRMT R10, R6, 0x6420, R7 ;  /* 0x00006420060a7816 */ /* 0x000fc40000000007 */
        /* <DEDUP_REMOVED lines=58> */
.L_x_707:
[----:B------:R-:W2:Y:S01]  /*26d90*/  LDL.LU R2, [R1+0x10] ;  /* 0x0000100001027983 */ /* 0x000ea20000300800 */
        /* <DEDUP_REMOVED lines=11> */
[----:B------:R0:W-:Y:S04]  /*26e50*/  STL [R1+0x10], R0 ;  /* 0x0000100001007387 */ /* 0x0001e80000100800 */
[----:B------:R0:W-:Y:S02]  /*26e60*/  STL [R1+0x1c], R3 ;  /* 0x00001c0301007387 */ /* 0x0001e40000100800 */
.L_x_658:
[----:B------:R-:W-:Y:S05]  /*26e70*/  BSYNC B6 ;  /* 0x0000000000067941 */ /* 0x000fea0003800000 */
.L_x_656:
[----:B01----:R-:W2:Y:S02]  /*26e80*/  LDL R0, [R1+0x18] ;  /* 0x0000180001007983 */ /* 0x003ea40000100800 */
[----:B--2---:R-:W-:-:S13]  /*26e90*/  LOP3.LUT P0, RZ, R0, 0x2, RZ, 0xc0, !PT ;  /* 0x0000000200ff7812 */ /* 0x004fda000780c0ff */
[----:B------:R-:W-:Y:S05]  /*26ea0*/  @!P0 BRA `(.L_x_708) ;  /* 0x0000000000288947 */ /* 0x000fea0003800000 */
[----:B------:R-:W-:Y:S05]  /*26eb0*/  WARPSYNC.ALL ;  /* 0x0000000000007948 */ /* 0x000fea0003800000 */
[----:B------:R-:W0:Y:S08]  /*26ec0*/  S2UR UR5, SR_CgaCtaId ;  /* 0x00000000000579c3 */ /* 0x000e300000008800 */
[----:B------:R-:W-:Y:S06]  /*26ed0*/  BAR.SYNC.DEFER_BLOCKING 0x5, 0x180 ;  /* 0x0146000000007b1d */ /* 0x000fec0000010000 */
[----:B------:R-:W-:-:S02]  /*26ee0*/  UMOV UR4, 0x400 ;  /* 0x0000040000047882 */ /* 0x000fc40000000000 */
[----:B0-----:R-:W-:-:S09]  /*26ef0*/  ULEA UR4, UR5, UR4, 0x18 ;  /* 0x0000000405047291 */ /* 0x001fd2000f8ec03f */
[----:B------:R-:W0:Y:S04]  /*26f00*/  LDS.128 R4, [UR4+0x298d0] ;  /* 0x0298d004ff047984 */ /* 0x000e280008000c00 */
[----:B0-----:R0:W-:Y:S04]  /*26f10*/  STL.64 [R1], R4 ;  /* 0x0000000401007387 */ /* 0x0011e80000100a00 */
[----:B------:R0:W-:Y:S01]  /*26f20*/  STL.64 [R1+0x8], R6 ;  /* 0x0000080601007387 */ /* 0x0001e20000100a00 */
[----:B------:R-:W-:Y:S06]  /*26f30*/  BAR.ARV 0x4, 0x180 ;  /* 0x0106000000007b1d */ /* 0x000fec0000002000 */
[----:B------:R-:W-:Y:S05]  /*26f40*/  BRA `(.L_x_709) ;  /* 0x0000000800847947 */ /* 0x000fea0003800000 */
.L_x_708:
[----:B------:R-:W0:Y:S01]  /*26f50*/  S2R R0, SR_TID.X ;  /* 0x0000000000007919 */ /* 0x000e220000002100 */
[----:B------:R-:W-:Y:S01]  /*26f60*/  UMOV UR4, 0xffffffff ;  /* 0xffffffff00047882 */ /* 0x000fe20000000000 */
[----:B0-----:R-:W-:-:S04]  /*26f70*/  LOP3.LUT R7, R0, 0x1f, RZ, 0xc0, !PT ;  /* 0x0000001f00077812 */ /* 0x001fc800078ec0ff */
[----:B------:R-:W-:Y:S01]  /*26f80*/  ISETP.NE.AND P0, PT, R7, 0x1f, PT ;  /* 0x0000001f0700780c */ /* 0x000fe20003f05270 */
[----:B------:R-:W-:-:S12]  /*26f90*/  BRA.DIV UR4, `(.L_x_710) ;  /* 0x0000002e04947947 */ /* 0x000fd8000b800000 */
[----:B------:R-:W2:Y:S01]  /*26fa0*/  LDL.LU R6, [R1] ;  /* 0x0000000001067983 */ /* 0x000ea20000300800 */
[----:B------:R-:W-:-:S03]  /*26fb0*/  ULDC UR4, c[0x0][0xc14] ;  /* 0x0003050000047ab9 */ /* 0x000fc60000000800 */
[----:B------:R-:W3:Y:S02]  /*26fc0*/  LDL R5, [R1+0xc] ;  /* 0x00000c0001057983 */ /* 0x000ee40000100800 */
[----:B---3--:R-:W-:-:S04]  /*26fd0*/  IADD3 R5, R5, R7, RZ ;  /* 0x0000000705057210 */ /* 0x008fc80007ffe0ff */
[----:B------:R-:W-:-:S13]  /*26fe0*/  ISETP.GE.OR P1, PT, R5, UR4, !P0 ;  /* 0x0000000405007c0c */ /* 0x000fda000c726670 */
[----:B------:R-:W0:Y:S02]  /*26ff0*/  @!P1 LDC.64 R2, c[0x0][0xc58] ;  /* 0x00031600ff029b82 */ /* 0x000e240000000a00 */
[----:B0-----:R-:W-:-:S06]  /*27000*/  @!P1 IMAD.WIDE R2, R5, 0x4, R2 ;  /* 0x0000000405029825 */ /* 0x001fcc00078e0202 */
[----:B------:R0:W3:Y:S01]  /*27010*/  @!P1 LDG.E R2, desc[UR54][R2.64] ;  /* 0x0000003602029981 */ /* 0x0000e2000c1e1900 */
[C---:B------:R-:W-:Y:S02]  /*27020*/  ISETP.GE.U32.AND P2, PT, R7.reuse, 0x2, PT ;  /* 0x000000020700780c */ /* 0x040fe40003f46070 */
[C---:B------:R-:W-:Y:S01]  /*27030*/  ISETP.GE.U32.AND P3, PT, R7.reuse, 0x4, PT ;  /* 0x000000040700780c */ /* 0x040fe20003f66070 */
[----:B--2---:R-:W-:Y:S01]  /*27040*/  SHFL.IDX PT, R0, R6, RZ, 0x1f ;  /* 0x00001fff06007589 */ /* 0x004fe200000e0000 */
[C---:B------:R-:W-:Y:S02]  /*27050*/  ISETP.GE.U32.AND P4, PT, R7.reuse, 0x8, PT ;  /* 0x000000080700780c */ /* 0x040fe40003f86070 */
[C---:B------:R-:W-:Y:S01]  /*27060*/  ISETP.GE.U32.AND P5, PT, R7.reuse, 0x10, PT ;  /* 0x000000100700780c */ /* 0x040fe20003fa6070 */
[----:B------:R-:W-:Y:S01]  /*27070*/  SHFL.IDX PT, R4, R6, 0x1, 0x1f ;  /* 0x00201f0006047f89 */ /* 0x000fe200000e0000 */
[----:B0-----:R-:W-:Y:S02]  /*27080*/  IMAD.MOV.U32 R3, RZ, RZ, RZ ;  /* 0x000000ffff037224 */ /* 0x001fe400078e00ff */
[----:B---3--:R-:W-:Y:S01]  /*27090*/  @!P1 IMAD.MOV.U32 R3, RZ, RZ, R2 ;  /* 0x000000ffff039224 */ /* 0x008fe200078e0002 */
[----:B------:R-:W-:-:S04]  /*270a0*/  ISETP.NE.AND P1, PT, R7, RZ, PT ;  /* 0x000000ff0700720c */ /* 0x000fc80003f25270 */
        /* <DEDUP_REMOVED lines=15> */
[----:B------:R0:W1:Y:S02]  /*271a0*/  SHFL.IDX PT, R14, R2, 0x1f, 0x1f ;  /* 0x03e01f00020e7f89 */ /* 0x00006400000e0000 */
.L_x_836:
[----:B------:R-:W-:Y:S02]  /*271b0*/  ULDC UR4, c[0x0][0xc10] ;  /* 0x0003040000047ab9 */ /* 0x000fe40000000800 */
[----:B------:R-:W-:-:S04]  /*271c0*/  IMAD.U32 R7, RZ, RZ, UR4 ;  /* 0x00000004ff077e24 */ /* 0x000fc8000f8e00ff */
[----:B-1----:R-:W-:-:S05]  /*271d0*/  IMAD R5, R14, R7, RZ ;  /* 0x000000070e057224 */ /* 0x002fca00078e02ff */
[----:B------:R-:W-:-:S04]  /*271e0*/  IADD3 R4, R4, R5, RZ ;  /* 0x0000000504047210 */ /* 0x000fc80007ffe0ff */
[----:B------:R-:W-:-:S13]  /*271f0*/  ISETP.GT.AND P6, PT, R4, R0, PT ;  /* 0x000000000400720c */ /* 0x000fda0003fc4270 */
[----:B------:R-:W-:Y:S05]  /*27200*/  @P6 BRA `(.L_x_711) ;  /* 0x0000000000a46947 */ /* 0x000fea0003800000 */
.L_x_716:
[----:B0-----:R-:W2:Y:S01]  /*27210*/  LDL.LU R2, [R1+0xc] ;  /* 0x00000c0001027983 */ /* 0x001ea20000300800 */
[----:B------:R-:W0:Y:S01]  /*27220*/  LDC R5, c[0x0][0xc14] ;  /* 0x00030500ff057b82 */ /* 0x000e220000000800 */
[----:B--2---:R-:W-:-:S05]  /*27230*/  VIADD R2, R2, 0x1f ;  /* 0x0000001f02027836 */ /* 0x004fca0000000000 */
[----:B0-----:R-:W-:-:S13]  /*27240*/  ISETP.GE.AND P6, PT, R2, R5, PT ;  /* 0x000000050200720c */ /* 0x001fda0003fc6270 */
[----:B------:R-:W-:Y:S05]  /*27250*/  @P6 BRA `(.L_x_712) ;  /* 0x0000000400586947 */ /* 0x000fea0003800000 */
[----:B------:R-:W0:Y:S01]  /*27260*/  S2R R3, SR_TID.X ;  /* 0x0000000000037919 */ /* 0x000e220000002100 */
[----:B------:R-:W-:Y:S01]  /*27270*/  BSSY B0, `(.L_x_713) ;  /* 0x000000a000007945 */ /* 0x000fe20003800000 */
[----:B------:R1:W-:Y:S01]  /*27280*/  STL [R1+0xc], R2 ;  /* 0x00000c0201007387 */ /* 0x0003e20000100800 */
[----:B0-----:R-:W-:-:S05]  /*27290*/  LOP3.LUT R3, R3, 0x1f, RZ, 0xc0, !PT ;  /* 0x0000001f03037812 */ /* 0x001fca00078ec0ff */
[----:B------:R-:W-:Y:S01]  /*272a0*/  IMAD.IADD R6, R2, 0x1, R3 ;  /* 0x0000000102067824 */ /* 0x000fe200078e0203 */
[----:B------:R-:W-:-:S04]  /*272b0*/  MOV R3, RZ ;  /* 0x000000ff00037202 */ /* 0x000fc80000000f00 */
[----:B------:R-:W-:-:S13]  /*272c0*/  ISETP.GE.OR P6, PT, R6, R5, !P0 ;  /* 0x000000050600720c */ /* 0x000fda00047c6670 */
[----:B-1----:R-:W-:Y:S05]  /*272d0*/  @P6 BRA `(.L_x_714) ;  /* 0x00000000000c6947 */ /* 0x002fea0003800000 */
[----:B------:R-:W0:Y:S02]  /*272e0*/  LDC.64 R2, c[0x0][0xc58] ;  /* 0x00031600ff027b82 */ /* 0x000e240000000a00 */
[----:B0-----:R-:W-:-:S06]  /*272f0*/  IMAD.WIDE R2, R6, 0x4, R2 ;  /* 0x0000000406027825 */ /* 0x001fcc00078e0202 */
[----:B------:R0:W5:Y:S02]  /*27300*/  LDG.E R3, desc[UR54][R2.64] ;  /* 0x0000003602037981 */ /* 0x000164000c1e1900 */
.L_x_714:
[----:B------:R-:W-:Y:S05]  /*27310*/  BSYNC B0 ;  /* 0x0000000000007941 */ /* 0x000fea0003800000 */
.L_x_713:
[----:B------:R-:W-:-:S03]  /*27320*/  UMOV UR4, 0xffffffff ;  /* 0xffffffff00047882 */ /* 0x000fc60000000000 */
[----:B------:R-:W-:Y:S05]  /*27330*/  BRA.DIV UR4, `(.L_x_715) ;  /* 0x0000002e04d87947 */ /* 0x000fea000b800000 */
[----:B-----5:R-:W1:Y:S02]  /*27340*/  SHFL.UP PT, R14, R3, 0x1, RZ ;  /* 0x04200000030e7989 */ /* 0x020e6400000e00ff */
[----:B-1----:R-:W-:-:S05]  /*27350*/  SEL R14, R14, RZ, P1 ;  /* 0x000000ff0e0e7207 */ /* 0x002fca0000800000 */
[----:B------:R-:W-:-:S05]  /*27360*/  IMAD.IADD R13, R3, 0x1, R14 ;  /* 0x00000001030d7824 */ /* 0x000fca00078e020e */
[----:B------:R-:W1:Y:S02]  /*27370*/  SHFL.UP PT, R14, R13, 0x2, RZ ;  /* 0x044000000d0e7989 */ /* 0x000e6400000e00ff */
[----:B-1----:R-:W-:-:S05]  /*27380*/  SEL R14, R14, RZ, P2 ;  /* 0x000000ff0e0e7207 */ /* 0x002fca0001000000 */
[----:B------:R-:W-:-:S05]  /*27390*/  IMAD.IADD R5, R13, 0x1, R14 ;  /* 0x000000010d057824 */ /* 0x000fca00078e020e */
[----:B------:R-:W1:Y:S02]  /*273a0*/  SHFL.UP PT, R14, R5, 0x4, RZ ;  /* 0x04800000050e7989 */ /* 0x000e6400000e00ff */
[----:B-1----:R-:W-:-:S04]  /*273b0*/  SEL R6, R14, RZ, P3 ;  /* 0x000000ff0e067207 */ /* 0x002fc80001800000 */
[----:B------:R-:W-:-:S05]  /*273c0*/  IADD3 R6, R5, R6, RZ ;  /* 0x0000000605067210 */ /* 0x000fca0007ffe0ff */
[----:B------:R-:W1:Y:S02]  /*273d0*/  SHFL.UP PT, R14, R6, 0x8, RZ ;  /* 0x05000000060e7989 */ /* 0x000e6400000e00ff */
[----:B-1----:R-:W-:-:S05]  /*273e0*/  SEL R7, R14, RZ, P4 ;  /* 0x000000ff0e077207 */ /* 0x002fca0002000000 */
[----:B------:R-:W-:-:S05]  /*273f0*/  IMAD.IADD R7, R6, 0x1, R7 ;  /* 0x0000000106077824 */ /* 0x000fca00078e0207 */
[----:B------:R-:W0:Y:S02]  /*27400*/  SHFL.UP PT, R14, R7, 0x10, RZ ;  /* 0x06000000070e7989 */ /* 0x000e2400000e00ff */
[----:B0-----:R-:W-:-:S05]  /*27410*/  SEL R2, R14, RZ, P5 ;  /* 0x000000ff0e027207 */ /* 0x001fca0002800000 */
[----:B------:R-:W-:-:S05]  /*27420*/  IMAD.IADD R2, R7, 0x1, R2 ;  /* 0x0000000107027824 */ /* 0x000fca00078e0202 */
[----:B------:R0:W1:Y:S02]  /*27430*/  SHFL.IDX PT, R14, R2, 0x1f, 0x1f ;  /* 0x03e01f00020e7f89 */ /* 0x00006400000e0000 */
.L_x_844:
[----:B------:R-:W-:Y:S02]  /*27440*/  ULDC UR4, c[0x0][0xc10] ;  /* 0x0003040000047ab9 */ /* 0x000fe40000000800 */
[----:B------:R-:W-:-:S05]  /*27450*/  MOV R7, UR4 ;  /* 0x0000000400077c02 */ /* 0x000fca0008000f00 */
[----:B-1----:R-:W-:-:S04]  /*27460*/  IMAD R5, R14, R7, RZ ;  /* 0x000000070e057224 */ /* 0x002fc800078e02ff */
[----:B------:R-:W-:-:S05]  /*27470*/  IMAD.IADD R4, R5, 0x1, R4 ;  /* 0x0000000105047824 */ /* 0x000fca00078e0204 */
[----:B------:R-:W-:-:S13]  /*27480*/  ISETP.GT.AND P6, PT, R4, R0, PT ;  /* 0x000000000400720c */ /* 0x000fda0003fc4270 */
[----:B------:R-:W-:Y:S05]  /*27490*/  @!P6 BRA `(.L_x_716) ;  /* 0xfffffffc005ce947 */ /* 0x000fea000383ffff */
.L_x_711:
[----:B------:R-:W-:Y:S01]  /*274a0*/  IMAD.IADD R8, R4, 0x1, -R5 ;  /* 0x0000000104087824 */ /* 0x000fe200078e0a05 */
[----:B------:R-:W-:-:S03]  /*274b0*/  UMOV UR4, 0xffffffff ;  /* 0xffffffff00047882 */ /* 0x000fc60000000000 */
[----:B------:R-:W-:-:S05]  /*274c0*/  IMAD R5, R2, R7, R8 ;  /* 0x0000000702057224 */ /* 0x000fca00078e0208 */
[----:B------:R-:W-:Y:S01]  /*274d0*/  ISETP.GT.AND P6, PT, R5, R0, PT ;  /* 0x000000000500720c */ /* 0x000fe20003fc4270 */
[----:B------:R-:W-:-:S12]  /*274e0*/  BRA.DIV UR4, `(.L_x_717) ;  /* 0x0000003204287947 */ /* 0x000fd8000b800000 */
[----:B------:R-:W-:-:S04]  /*274f0*/  VOTE.ANY R6, PT, !P6 ;  /* 0x0000000000067806 */ /* 0x000fc800070e0100 */
[----:B------:R-:W1:Y:S02]  /*27500*/  POPC R4, R6 ;  /* 0x0000000600047309 */ /* 0x000e640000000000 */
[----:B-1----:R1:W2:Y:S02]  /*27510*/  SHFL.IDX PT, R5, R3, R4, 0x1f ;  /* 0x00001f0403057589 */ /* 0x0022a400000e0000 */
.L_x_848:
[----:B------:R-:W-:Y:S02]  /*27520*/  ISETP.NE.AND P0, PT, R6, RZ, PT ;  /* 0x000000ff0600720c */ /* 0x000fe40003f05270 */
[----:B------:R-:W-:-:S11]  /*27530*/  MOV R14, RZ ;  /* 0x000000ff000e7202 */ /* 0x000fd60000000f00 */
[----:B------:R-:W-:Y:S05]  /*27540*/  @!P0 BRA `(.L_x_718) ;  /* 0x0000000000108947 */ /* 0x000fea0003800000 */
[----:B------:R-:W-:Y:S01]  /*27550*/  UMOV UR4, 0xffffffff ;  /* 0xffffffff00047882 */ /* 0x000fe20000000000 */
[----:B------:R-:W-:Y:S02]  /*27560*/  VIADD R12, R4, 0xffffffff ;  /* 0xffffffff040c7836 */ /* 0x000fe40000000000 */
[----:B------:R-:W-:Y:S05]  /*27570*/  BRA.DIV UR4, `(.L_x_719) ;  /* 0x00000032044c7947 */ /* 0x000fea000b800000 */
[----:B------:R3:W4:Y:S02]  /*27580*/  SHFL.IDX PT, R14, R2, R12, 0x1f ;  /* 0x00001f0c020e7589 */ /* 0x00072400000e0000 */
.L_x_718:
[----:B------:R-:W5:Y:S01]  /*27590*/  LDL.LU R10, [R1+0xc] ;  /* 0x00000c00010a7983 */ /* 0x000f620000300800 */
[----:B--2---:R-:W-:Y:S01]  /*275a0*/  IABS R6, R5 ;  /* 0x0000000500067213 */ /* 0x004fe20000000000 */
[----:B----4-:R-:W-:Y:S02]  /*275b0*/  IMAD R8, R14, R7, R8 ;  /* 0x000000070e087224 */ /* 0x010fe400078e0208 */
[----:B0--3--:R-:W-:Y:S01]  /*275c0*/  IMAD.MOV.U32 R2, RZ, RZ, RZ ;  /* 0x000000ffff027224 */ /* 0x009fe200078e00ff */
[----:B------:R-:W0:Y:S01]  /*275d0*/  I2F.RP R7, R6 ;  /* 0x0000000600077306 */ /* 0x000e220000209400 */
[----:B------:R-:W-:Y:S01]  /*275e0*/  IMAD.IADD R0, R0, 0x1, -R8 ;  /* 0x0000000100007824 */ /* 0x000fe200078e0a08 */
[----:B------:R2:W-:Y:S02]  /*275f0*/  STL [R1], R8 ;  /* 0x0000000801007387 */ /* 0x0005e40000100800 */
[----:B--2---:R-:W-:-:S04]  /*27600*/  IABS R8, R5 ;  /* 0x0000000500087213 */ /* 0x004fc80000000000 */
[----:B0-----:R-:W0:Y:S01]  /*27610*/  MUFU.RCP R7, R7 ;  /* 0x0000000700077308 */ /* 0x001e220000001000 */
[----:B------:R-:W-:Y:S01]  /*27620*/  IADD3 R8, RZ, -R8, RZ ;  /* 0x80000008ff087210 */ /* 0x000fe20007ffe0ff */
[----:B0-----:R-:W-:-:S06]  /*27630*/  VIADD R9, R7, 0xffffffe ;  /* 0x0ffffffe07097836 */ /* 0x001fcc0000000000 */
[----:B-1----:R-:W0:Y:S02]  /*27640*/  F2I.FTZ.U32.TRUNC.NTZ R3, R9 ;  /* 0x0000000900037305 */ /* 0x002e24000021f000 */
[----:B0-----:R-:W-:-:S05]  /*27650*/  IADD3 R11, RZ, -R3, RZ ;  /* 0x80000003ff0b7210 */ /* 0x001fca0007ffe0ff */
[----:B------:R-:W-:-:S04]  /*27660*/  IMAD R11, R11, R6, RZ ;  /* 0x000000060b0b7224 */ /* 0x000fc800078e02ff */
[----:B------:R-:W-:Y:S01]  /*27670*/  IMAD.HI.U32 R2, R3, R11, R2 ;  /* 0x0000000b03027227 */ /* 0x000fe200078e0002 */
        /* <DEDUP_REMOVED lines=10> */
[----:B------:R-:W-:-:S06]  /*27720*/  @P0 IADD3 R2, R2, 0x1, RZ ;  /* 0x0000000102020810 */ /* 0x000fcc0007ffe0ff */
[----:B------:R-:W-:Y:S01]  /*27730*/  @!P2 IMAD.MOV R2, RZ, RZ, -R2 ;  /* 0x000000ffff02a224 */ /* 0x000fe200078e0a02 */
[----:B------:R-:W-:-:S05]  /*27740*/  @!P1 LOP3.LUT R2, RZ, R5, RZ, 0x33, !PT ;  /* 0x00000005ff029212 */ /* 0x000fca00078e33ff */
[----:B------:R-:W-:-:S04]  /*27750*/  IMAD.MOV R3, RZ, RZ, -R2 ;  /* 0x000000ffff037224 */ /* 0x000fc800078e0a02 */
[----:B------:R-:W-:-:S05]  /*27760*/  IMAD R0, R5, R3, R0 ;  /* 0x0000000305007224 */ /* 0x000fca00078e0200 */
[----:B------:R0:W-:Y:S04]  /*27770*/  STL [R1+0x4], R0 ;  /* 0x0000040001007387 */ /* 0x0001e80000100800 */
[----:B------:R0:W-:Y:S01]  /*27780*/  STL [R1+0x8], R2 ;  /* 0x0000080201007387 */ /* 0x0001e20000100800 */
[----:B-----5:R-:W-:-:S05]  /*27790*/  IADD3 R10, R4, R10, RZ ;  /* 0x0000000a040a7210 */ /* 0x020fca0007ffe0ff */
[----:B------:R0:W-:Y:S01]  /*277a0*/  STL [R1+0xc], R10 ;  /* 0x00000c0a01007387 */ /* 0x0001e20000100800 */
[----:B------:R-:W-:Y:S05]  /*277b0*/  BRA `(.L_x_720) ;  /* 0x0000000000287947 */ /* 0x000fea0003800000 */
.L_x_712:
[----:B------:R-:W-:Y:S01]  /*277c0*/  UMOV UR4, URZ ;  /* 0x0000003f00047c82 */ /* 0x000fe20008000000 */
[----:B------:R-:W-:Y:S01]  /*277d0*/  ULDC UR6, c[0x0][0xc14] ;  /* 0x0003050000067ab9 */ /* 0x000fe20000000800 */
[----:B------:R-:W-:Y:S01]  /*277e0*/  UMOV UR5, URZ ;  /* 0x0000003f00057c82 */ /* 0x000fe20008000000 */
[----:B------:R0:W-:Y:S01]  /*277f0*/  STL [R1], R0 ;  /* 0x0000000001007387 */ /* 0x0001e20000100800 */
[----:B------:R-:W-:Y:S02]  /*27800*/  IMAD.U32 R3, RZ, RZ, UR4 ;  /* 0x00000004ff037e24 */ /* 0x000fe4000f8e00ff */
[----:B------:R-:W-:-:S03]  /*27810*/  IMAD.U32 R2, RZ, RZ, UR5 ;  /* 0x00000005ff027e24 */ /* 0x000fc6000f8e00ff */
[----:B------:R1:W-:Y:S01]  /*27820*/  STL [R1+0x4], R3 ;  /* 0x0000040301007387 */ /* 0x0003e20000100800 */
[----:B0-----:R-:W-:-:S05]  /*27830*/  MOV R0, UR6 ;  /* 0x0000000600007c02 */ /* 0x001fca0008000f00 */
[----:B------:R1:W-:Y:S04]  /*27840*/  STL [R1+0xc], R0 ;  /* 0x00000c0001007387 */ /* 0x0003e80000100800 */
[----:B------:R1:W-:Y:S02]  /*27850*/  STL [R1+0x8], R2 ;  /* 0x0000080201007387 */ /* 0x0003e40000100800 */
.L_x_720:
[----:B-1----:R-:W2:Y:S04]  /*27860*/  LDL R3, [R1+0x8] ;  /* 0x0000080001037983 */ /* 0x002ea80000100800 */
[----:B0-----:R-:W3:Y:S04]  /*27870*/  LDL R2, [R1+0xc] ;  /* 0x00000c0001027983 */ /* 0x001ee80000100800 */
[----:B------:R-:W4:Y:S04]  /*27880*/  LDL R4, [R1] ;  /* 0x0000000001047983 */ /* 0x000f280000100800 */
[----:B------:R-:W4:Y:S01]  /*27890*/  LDL R5, [R1+0x4] ;  /* 0x0000040001057983 */ /* 0x000f220000100800 */
[----:B------:R-:W-:Y:S05]  /*278a0*/  WARPSYNC.ALL ;  /* 0x0000000000007948 */ /* 0x000fea0003800000 */
[----:B------:R-:W0:Y:S02]  /*278b0*/  S2R R0, SR_TID.X ;  /* 0x0000000000007919 */ /* 0x000e240000002100 */
[----:B0-----:R-:W-:Y:S01]  /*278c0*/  LOP3.LUT R0, R0, 0x1f, RZ, 0xc0, !PT ;  /* 0x0000001f00007812 */ /* 0x001fe200078ec0ff */
[----:B------:R-:W-:Y:S03]  /*278d0*/  BAR.SYNC.DEFER_BLOCKING 0x4, 0x180 ;  /* 0x0106000000007b1d */ /* 0x000fe60000010000 */
[----:B------:R-:W-:-:S13]  /*278e0*/  ISETP.NE.AND P0, PT, R0, RZ, PT ;  /* 0x000000ff0000720c */ /* 0x000fda0003f05270 */
[----:B------:R-:W-:Y:S01]  /*278f0*/  @!P0 MOV R0, 0x400 ;  /* 0x0000040000008802 */ /* 0x000fe20000000f00 */
[----:B--2---:R-:W-:Y:S02]  /*27900*/  IMAD.MOV.U32 R6, RZ, RZ, R3 ;  /* 0x000000ffff067224 */ /* 0x004fe400078e0003 */
[----:B------:R-:W0:Y:S01]  /*27910*/  @!P0 S2R R3, SR_CgaCtaId ;  /* 0x0000000000038919 */ /* 0x000e220000008800 */
[----:B---3--:R-:W-:Y:S01]  /*27920*/  IMAD.MOV.U32 R7, RZ, RZ, R2 ;  /* 0x000000ffff077224 */ /* 0x008fe200078e0002 */
[----:B0-----:R-:W-:-:S05]  /*27930*/  @!P0 LEA R0, R3, R0, 0x18 ;  /* 0x0000000003008211 */ /* 0x001fca00078ec0ff */
[----:B----4-:R1:W-:Y:S01]  /*27940*/  @!P0 STS.128 [R0+0x298d0], R4 ;  /* 0x0298d00400008388 */ /* 0x0103e20000000c00 */
[----:B------:R-:W-:Y:S06]  /*27950*/  BAR.ARV 0x5, 0x180 ;  /* 0x0146000000007b1d */ /* 0x000fec0000002000 */
.L_x_709:
[----:B-1----:R-:W2:Y:S01]  /*27960*/  LDL R0, [R1+0xc] ;  /* 0x00000c0001007983 */ /* 0x002ea20000100800 */
[----:B------:R-:W-:Y:S02]  /*27970*/  ULDC UR4, c[0x0][0xc14] ;  /* 0x0003050000047ab9 */ /* 0x000fe40000000800 */
[----:B--2---:R-:W-:-:S13]  /*27980*/  ISETP.GE.AND P0, PT, R0, UR4, PT ;  /* 0x0000000400007c0c */ /* 0x004fda000bf06270 */
[----:B------:R-:W-:Y:S05]  /*27990*/  @!P0 BRA `(.L_x_721) ;  /* 0xffffffac003c8947 */ /* 0x000fea000383ffff */
[----:B------:R-:W-:Y:S05]  /*279a0*/  BSYNC B7 ;  /* 0x0000000000077941 */ /* 0x000fea0003800000 */
.L_x_618:
[----:B---3--:R-:W2:Y:S01]  /*279b0*/  LDL.LU R0, [R1+0x40] ;  /* 0x0000400001007983 */ /* 0x008ea20000300800 */
[----:B------:R-:W-:Y:S01]  /*279c0*/  BSSY B0, `(.L_x_722) ;  /* 0x000000b000007945 */ /* 0x000fe20003800000 */
[----:B01----:R-:W0:Y:S01]  /*279d0*/  S2R R5, SR_CgaCtaId ;  /* 0x0000000000057919 */ /* 0x003e220000008800 */
[----:B--2---:R-:W-:-:S04]  /*279e0*/  IADD3 R0, R0, 0x1, RZ ;  /* 0x0000000100007810 */ /* 0x004fc80007ffe0ff */
        /* <DEDUP_REMOVED lines=8> */
.L_x_851:
[----:B------:R-:W-:Y:S05]  /*27a70*/  BSYNC B0 ;  /* 0x0000000000007941 */ /* 0x000fea0003800000 */
.L_x_722:
[----:B------:R-:W-:-:S03]  /*27a80*/  UMOV UR4, 0xffffffff ;  /* 0xffffffff00047882 */ /* 0x000fc60000000000 */
[----:B------:R-:W-:Y:S05]  /*27a90*/  BRA.DIV UR4, `(.L_x_724) ;  /* 0x0000002e043c7947 */ /* 0x000fea000b800000 */
[----:B------:R-:W1:Y:S02]  /*27aa0*/  S2R R2, SR_TID.X ;  /* 0x0000000000027919 */ /* 0x000e640000002100 */
[----:B-1----:R-:W-:-:S04]  /*27ab0*/  SHF.R.U32.HI R2, RZ, 0x5, R2 ;  /* 0x00000005ff027819 */ /* 0x002fc80000011602 */
[----:B------:R-:W-:-:S05]  /*27ac0*/  LOP3.LUT R2, R2, 0x3, RZ, 0xc0, !PT ;  /* 0x0000000302027812 */ /* 0x000fca00078ec0ff */
[----:B------:R1:W2:Y:S02]  /*27ad0*/  SHFL.IDX PT, R14, R2, RZ, 0x1f ;  /* 0x00001fff020e7589 */ /* 0x0002a400000e0000 */
.L_x_854:
[----:B--2---:R-:W-:-:S13]  /*27ae0*/  ISETP.NE.AND P0, PT, R14, RZ, PT ;  /* 0x000000ff0e00720c */ /* 0x004fda0003f05270 */
[----:B------:R-:W-:Y:S05]  /*27af0*/  @P0 BRA `(.L_x_414) ;  /* 0x0000000000b00947 */ /* 0x000fea0003800000 */
[----:B------:R-:W-:-:S03]  /*27b00*/  UMOV UR4, 0xffffffff ;  /* 0xffffffff00047882 */ /* 0x000fc60000000000 */
[----:B------:R-:W-:Y:S05]  /*27b10*/  BRA.DIV UR4, `(.L_x_725) ;  /* 0x0000002e04507947 */ /* 0x000fea000b800000 */
[----:B------:R-:W-:-:S13]  /*27b20*/  ELECT P6, URZ, PT ;  /* 0x00000000003f782f */ /* 0x000fda00038c0000 */
.L_x_857:
[----:B------:R-:W-:Y:S05]  /*27b30*/  @!P6 BRA `(.L_x_414) ;  /* 0x0000000000a0e947 */ /* 0x000fea0003800000 */
[----:B------:R-:W-:-:S06]  /*27b40*/  ULOP3.LUT UR4, UR36, 0x2, URZ, 0xfc, !UPT ;  /* 0x0000000224047892 */ /* 0x000fcc000f8efc3f */
[----:B-1----:R-:W-:-:S05]  /*27b50*/  IMAD.U32 R2, RZ, RZ, UR4 ;  /* 0x00000004ff027e24 */ /* 0x002fca000f8e00ff */
[----:B------:R-:W-:-:S13]  /*27b60*/  ISETP.NE.AND P0, PT, R2, 0x3, PT ;  /* 0x000000030200780c */ /* 0x000fda0003f05270 */
[----:B------:R-:W-:Y:S05]  /*27b70*/  @!P0 BRA `(.L_x_726) ;  /* 0x0000000000048947 */ /* 0x000fea0003800000 */
[----:B------:R-:W-:Y:S01]  /*27b80*/  BPT.TRAP 0x1 ;  /* 0x000000040000795c */ /* 0x000fe20000300000 */
.L_x_726:
[----:B0-----:R-:W2:Y:S04]  /*27b90*/  LDL R3, [R1+0x10] ;  /* 0x0000100001037983 */ /* 0x001ea80000100800 */
[----:B------:R-:W3:Y:S01]  /*27ba0*/  LDL.LU R7, [R1+0x1c] ;  /* 0x00001c0001077983 */ /* 0x000ee20000300800 */
[----:B------:R-:W-:-:S05]  /*27bb0*/  IADD3 R2, R0, 0x29840, RZ ;  /* 0x0002984000027810 */ /* 0x000fca0007ffe0ff */
[C---:B--2---:R-:W-:Y:S02]  /*27bc0*/  IMAD R6, R3.reuse, 0x8, R2 ;  /* 0x0000000803067824 */ /* 0x044fe400078e0202 */
[----:B------:R-:W-:Y:S01]  /*27bd0*/  VIADD R3, R3, 0x1 ;  /* 0x0000000103037836 */ /* 0x000fe20000000000 */
[----:B---3--:R-:W-:-:S04]  /*27be0*/  SHF.L.U32 R5, R7, 0x1f, RZ ;  /* 0x0000001f07057819 */ /* 0x008fc800000006ff */
[C---:B------:R-:W-:Y:S01]  /*27bf0*/  ISETP.NE.AND P2, PT, R3.reuse, 0x2, PT ;  /* 0x000000020300780c */ /* 0x040fe20003f45270 */
[----:B------:R-:W0:Y:S03]  /*27c00*/  SYNCS.PHASECHK.TRANS64.TRYWAIT P1, [R6+URZ], R5 ;  /* 0x00000005060075a7 */ /* 0x000e26000802017f */
[----:B------:R-:W-:Y:S02]  /*27c10*/  SEL R4, RZ, 0x1, P2 ;  /* 0x00000001ff047807 */ /* 0x000fe40001000000 */
[----:B------:R-:W-:Y:S02]  /*27c20*/  SEL R3, R3, RZ, P2 ;  /* 0x000000ff03037207 */ /* 0x000fe40001000000 */
[----:B------:R-:W-:Y:S02]  /*27c30*/  LOP3.LUT R4, R7, R4, RZ, 0x3c, !PT ;  /* 0x0000000407047212 */ /* 0x000fe400078e3cff */
[----:B------:R-:W-:-:S02]  /*27c40*/  LEA R7, R3, R2, 0x3 ;  /* 0x0000000203077211 */ /* 0x000fc400078e18ff */
[----:B------:R-:W-:Y:S01]  /*27c50*/  SHF.L.U32 R2, R4, 0x1f, RZ ;  /* 0x0000001f04027819 */ /* 0x000fe200000006ff */
[----:B0-----:R-:W-:Y:S06]  /*27c60*/  @!P1 BRA `(.L_x_727) ;  /* 0x0000002c001c9947 */ /* 0x001fec0003800000 */
.L_x_858:
[----:B------:R-:W1:Y:S02]  /*27c70*/  SYNCS.PHASECHK.TRANS64.TRYWAIT P1, [R7+URZ], R2 ;  /* 0x00000002070075a7 */ /* 0x000e64000802017f */
[----:B-1----:R-:W-:Y:S05]  /*27c80*/  @!P1 BRA `(.L_x_728) ;  /* 0x0000002c00289947 */ /* 0x002fea0003800000 */
.L_x_859:
[----:B------:R-:W-:Y:S05]  /*27c90*/  @!P0 BRA `(.L_x_729) ;  /* 0x0000000000048947 */ /* 0x000fea0003800000 */
[----:B------:R-:W-:Y:S01]  /*27ca0*/  BPT.TRAP 0x1 ;  /* 0x000000040000795c */ /* 0x000fe20000300000 */
.L_x_729:
[----:B------:R-:W2:Y:S02]  /*27cb0*/  LDL.LU R4, [R1+0x10] ;  /* 0x0000100001047983 */ /* 0x000ea40000300800 */
[----:B--2---:R-:W-:-:S04]  /*27cc0*/  IMAD R4, R4, 0x8, R0 ;  /* 0x0000000804047824 */ /* 0x004fc800078e0200 */
[----:B------:R-:W2:Y:S02]  /*27cd0*/  SYNCS.PHASECHK.TRANS64.TRYWAIT P1, [R4+URZ+0x29860], R5 ;  /* 0x02986005040075a7 */ /* 0x000ea4000802017f */
[----:B--2---:R-:W-:Y:S05]  /*27ce0*/  @!P1 BRA `(.L_x_730) ;  /* 0x0000002c00249947 */ /* 0x004fea0003800000 */
.L_x_860:
[----:B------:R-:W-:Y:S05]  /*27cf0*/  @!P0 BRA `(.L_x_731) ;  /* 0x0000000000048947 */ /* 0x000fea0003800000 */
[----:B------:R-:W-:Y:S01]  /*27d00*/  BPT.TRAP 0x1 ;  /* 0x000000040000795c */ /* 0x000fe20000300000 */
.L_x_731:
[----:B------:R-:W-:-:S04]  /*27d10*/  IMAD R3, R3, 0x8, R0 ;  /* 0x0000000803037824 */ /* 0x000fc800078e0200 */
[----:B------:R-:W3:Y:S02]  /*27d20*/  SYNCS.PHASECHK.TRANS64.TRYWAIT P1, [R3+URZ+0x29860], R2 ;  /* 0x02986002030075a7 */ /* 0x000ee4000802017f */
[----:B---3--:R-:W-:Y:S05]  /*27d30*/  @!P1 BRA `(.L_x_732) ;  /* 0x0000002c00249947 */ /* 0x008fea0003800000 */
.L_x_861:
[----:B------:R-:W-:Y:S05]  /*27d40*/  @!P0 BRA `(.L_x_733) ;  /* 0x0000000000048947 */ /* 0x000fea0003800000 */
[----:B------:R-:W-:Y:S01]  /*27d50*/  BPT.TRAP 0x1 ;  /* 0x000000040000795c */ /* 0x000fe20000300000 */
.L_x_733:
[----:B------:R-:W4:Y:S02]  /*27d60*/  SYNCS.PHASECHK.TRANS64.TRYWAIT P0, [R4+URZ+0x29880], R5 ;  /* 0x02988005040075a7 */ /* 0x000f24000800017f */
[----:B----4-:R-:W-:Y:S05]  /*27d70*/  @!P0 BRA `(.L_x_734) ;  /* 0x0000002c00288947 */ /* 0x010fea0003800000 */
.L_x_735:
[----:B------:R0:W0:Y:S02]  /*27d80*/  SYNCS.PHASECHK.TRANS64.TRYWAIT P0, [R3+URZ+0x29880], R2 ;  /* 0x02988002030075a7 */ /* 0x000024000800017f */
[----:B0-----:R-:W-:Y:S05]  /*27d90*/  @!P0 NANOSLEEP.SYNCS 0x989680 ;  /* 0x009896800000895d */ /* 0x001fea0003900000 */
[----:B------:R-:W0:Y:S02]  /*27da0*/  @!P0 SYNCS.PHASECHK.TRANS64 P0, [R3+URZ+0x29880], R2 ;  /* 0x02988002030085a7 */ /* 0x000e24000800007f */
[----:B0-----:R-:W-:Y:S05]  /*27db0*/  @!P0 BRA `(.L_x_735) ;  /* 0xfffffffc00f08947 */ /* 0x001fea000383ffff */
.L_x_414:
[----:B------:R-:W-:Y:S05]  /*27dc0*/  BSYNC B8 ;  /* 0x0000000000087941 */ /* 0x000fea0003800000 */
.L_x_411:
[----:B------:R-:W-:Y:S05]  /*27dd0*/  EXIT ;  /* 0x000000000000794d */ /* 0x000fea0003800000 */
.L_x_432:
[----:B---3--:R3:W4:Y:S02]  /*27de0*/  SYNCS.PHASECHK.TRANS64.TRYWAIT P5, [R39+URZ+0x29890], R96 ;  /* 0x02989060270075a7 */ /* 0x00872400080a017f */
[----:B----4-:R-:W-:Y:S05]  /*27df0*/  @!P5 NANOSLEEP.SYNCS 0x989680 ;  /* 0x009896800000d95d */ /* 0x010fea0003900000 */
[----:B------:R-:W4:Y:S02]  /*27e00*/  @!P5 SYNCS.PHASECHK.TRANS64 P5, [R39+URZ+0x29890], R96 ;  /* 0x029890602700d5a7 */ /* 0x000f2400080a007f */
[----:B----4-:R-:W-:Y:S05]  /*27e10*/  @!P5 BRA `(.L_x_432) ;  /* 0xfffffffc00f0d947 */ /* 0x010fea000383ffff */
[----:B------:R-:W-:Y:S05]  /*27e20*/  BRA `(.L_x_736) ;  /* 0xfffffdb400a07947 */ /* 0x000fea000383ffff */
.L_x_486:
[----:B--2---:R2:W4:Y:S02]  /*27e30*/  SYNCS.PHASECHK.TRANS64.TRYWAIT P5, [R39+URZ+0x29890], R96 ;  /* 0x02989060270075a7 */ /* 0x00452400080a017f */
[----:B----4-:R-:W-:Y:S05]  /*27e40*/  @!P5 NANOSLEEP.SYNCS 0x989680 ;  /* 0x009896800000d95d */ /* 0x010fea0003900000 */
[----:B------:R-:W4:Y:S02]  /*27e50*/  @!P5 SYNCS.PHASECHK.TRANS64 P5, [R39+URZ+0x29890], R96 ;  /* 0x029890602700d5a7 */ /* 0x000f2400080a007f */
[----:B----4-:R-:W-:Y:S05]  /*27e60*/  @!P5 BRA `(.L_x_486) ;  /* 0xfffffffc00f0d947 */ /* 0x010fea000383ffff */
[----:B------:R-:W-:Y:S05]  /*27e70*/  BRA `(.L_x_737) ;  /* 0xfffffe1400007947 */ /* 0x000fea000383ffff */
.L_x_511:
[----:B-1----:R1:W2:Y:S02]  /*27e80*/  SYNCS.PHASECHK.TRANS64.TRYWAIT P2, [R39+URZ+0x29890], R96 ;  /* 0x02989060270075a7 */ /* 0x0022a4000804017f */
[----:B--2---:R-:W-:Y:S05]  /*27e90*/  @!P2 NANOSLEEP.SYNCS 0x989680 ;  /* 0x009896800000a95d */ /* 0x004fea0003900000 */
[----:B------:R-:W2:Y:S02]  /*27ea0*/  @!P2 SYNCS.PHASECHK.TRANS64 P2, [R39+URZ+0x29890], R96 ;  /* 0x029890602700a5a7 */ /* 0x000ea4000804007f */
[----:B--2---:R-:W-:Y:S05]  /*27eb0*/  @!P2 BRA `(.L_x_511) ;  /* 0xfffffffc00f0a947 */ /* 0x004fea000383ffff */
[----:B------:R-:W-:Y:S05]  /*27ec0*/  BRA `(.L_x_738) ;  /* 0xfffffe7000a47947 */ /* 0x000fea000383ffff */
.L_x_517:
[----:B-1----:R1:W2:Y:S02]  /*27ed0*/  SYNCS.PHASECHK.TRANS64.TRYWAIT P1, [R39+URZ+0x298b0], R96 ;  /* 0x0298b060270075a7 */ /* 0x0022a4000802017f */
[----:B--2---:R-:W-:Y:S05]  /*27ee0*/  @!P1 NANOSLEEP.SYNCS 0x989680 ;  /* 0x009896800000995d */ /* 0x004fea0003900000 */
[----:B------:R-:W2:Y:S02]  /*27ef0*/  @!P1 SYNCS.PHASECHK.TRANS64 P1, [R39+URZ+0x298b0], R96 ;  /* 0x0298b060270095a7 */ /* 0x000ea4000802007f */
[----:B--2---:R-:W-:Y:S05]  /*27f00*/  @!P1 BRA `(.L_x_517) ;  /* 0xfffffffc00f09947 */ /* 0x004fea000383ffff */
[----:B------:R-:W-:Y:S05]  /*27f10*/  BRA `(.L_x_739) ;  /* 0xfffffe7400a47947 */ /* 0x000fea000383ffff */
.L_x_525:
[----:B------:R-:W-:Y:S01]  /*27f20*/  BSSY B0, `(.L_x_740) ;  /* 0x0000008000007945 */ /* 0x000fe20003800000 */
[----:B------:R-:W-:Y:S01]  /*27f30*/  MOV R13, R219 ;  /* 0x000000db000d7202 */ /* 0x000fe20000000f00 */
[----:B------:R-:W-:Y:S01]  /*27f40*/  IMAD.MOV.U32 R12, RZ, RZ, RZ ;  /* 0x000000ffff0c7224 */ /* 0x000fe200078e00ff */
[----:B------:R-:W-:Y:S01]  /*27f50*/  MOV R15, 0xffffffff ;  /* 0xffffffff000f7802 */ /* 0x000fe20000000f00 */
[----:B------:R-:W-:-:S07]  /*27f60*/  IMAD.MOV.U32 R11, RZ, RZ, 0x1f ;  /* 0x0000001fff0b7424 */ /* 0x000fce00078e00ff */
[----:B-----5:R-:W-:Y:S05]  /*27f70*/  WARPSYNC.COLLECTIVE R15, `(.L_x_741) ;  /* 0x000000000f087348 */ /* 0x020fea0003c00000 */
[----:B------:R0:W1:Y:S02]  /*27f80*/  SHFL.IDX P6, R14, R13, R12, R11 ;  /* 0x0000000c0d0e7389 */ /* 0x00006400000c000b */
[----:B01---5:R-:W-:Y:S01]  /*27f90*/  ENDCOLLECTIVE ;  /* 0x000000000000791b */ /* 0x023fe20003800000 */
.L_x_741:
[----:B------:R-:W-:Y:S05]  /*27fa0*/  BSYNC B0 ;  /* 0x0000000000007941 */ /* 0x000fea0003800000 */
.L_x_740:
[----:B------:R-:W-:Y:S01]  /*27fb0*/  IMAD.MOV.U32 R198, RZ, RZ, R14 ;  /* 0x000000ffffc67224 */ /* 0x000fe200078e000e */
[----:B------:R-:W-:Y:S06]  /*27fc0*/  BRA `(.L_x_742) ;  /* 0xfffffe7c00807947 */ /* 0x000fec000383ffff */
.L_x_537:
[----:B------:R-:W-:Y:S01]  /*27fd0*/  BSSY B1, `(.L_x_743) ;  /* 0x0000008000017945 */ /* 0x000fe20003800000 */
[----:B------:R-:W-:Y:S01]  /*27fe0*/  IMAD.MOV.U32 R13, RZ, RZ, R46 ;  /* 0x000000ffff0d7224 */ /* 0x000fe200078e002e */
[----:B------:R-:W-:Y:S01]  /*27ff0*/  MOV R12, RZ ;  /* 0x000000ff000c7202 */ /* 0x000fe20000000f00 */
[----:B------:R-:W-:Y:S02]  /*28000*/  IMAD.MOV.U32 R11, RZ, RZ, 0x1e1f ;  /* 0x00001e1fff0b7424 */ /* 0x000fe400078e00ff */
[----:B------:R-:W-:-:S07]  /*28010*/  IMAD.MOV.U32 R15, RZ, RZ, -0x1 ;  /* 0xffffffffff0f7424 */ /* 0x000fce00078e00ff */
[----:B01---5:R-:W-:Y:S05]  /*28020*/  WARPSYNC.COLLECTIVE R15, `(.L_x_744) ;  /* 0x000000000f087348 */ /* 0x023fea0003c00000 */
[----:B------:R2:W3:Y:S02]  /*28030*/  SHFL.IDX P6, R14, R13, R12, R11 ;  /* 0x0000000c0d0e7389 */ /* 0x0004e400000c000b */
[----:B0123-5:R-:W-:Y:S01]  /*28040*/  ENDCOLLECTIVE ;  /* 0x000000000000791b */ /* 0x02ffe20003800000 */
.L_x_744:
[----:B------:R-:W-:Y:S05]  /*28050*/  BSYNC B1 ;  /* 0x0000000000017941 */ /* 0x000fea0003800000 */
.L_x_743:
[----:B------:R-:W-:Y:S05]  /*28060*/  BRA `(.L_x_745) ;  /* 0xfffffe88005c7947 */ /* 0x000fea000383ffff */
.L_x_538:
[----:B------:R-:W-:Y:S01]  /*28070*/  BSSY B1, `(.L_x_746) ;  /* 0x0000008000017945 */ /* 0x000fe20003800000 */
[----:B------:R-:W-:Y:S01]  /*28080*/  MOV R13, R44 ;  /* 0x0000002c000d7202 */ /* 0x000fe20000000f00 */
[----:B------:R-:W-:Y:S01]  /*28090*/  IMAD.MOV.U32 R12, RZ, RZ, RZ ;  /* 0x000000ffff0c7224 */ /* 0x000fe200078e00ff */
[----:B------:R-:W-:Y:S01]  /*280a0*/  MOV R15, 0xffffffff ;  /* 0xffffffff000f7802 */ /* 0x000fe20000000f00 */
[----:B------:R-:W-:-:S07]  /*280b0*/  IMAD.MOV.U32 R11, RZ, RZ, 0x1e1f ;  /* 0x00001e1fff0b7424 */ /* 0x000fce00078e00ff */
[----:B01---5:R-:W-:Y:S05]  /*280c0*/  WARPSYNC.COLLECTIVE R15, `(.L_x_747) ;  /* 0x000000000f087348 */ /* 0x023fea0003c00000 */
[----:B------:R2:W3:Y:S02]  /*280d0*/  SHFL.IDX P6, R14, R13, R12, R11 ;  /* 0x0000000c0d0e7389 */ /* 0x0004e400000c000b */
[----:B0123-5:R-:W-:Y:S01]  /*280e0*/  ENDCOLLECTIVE ;  /* 0x000000000000791b */ /* 0x02ffe20003800000 */
.L_x_747:
[----:B------:R-:W-:Y:S05]  /*280f0*/  BSYNC B1 ;  /* 0x0000000000017941 */ /* 0x000fea0003800000 */
.L_x_746:
[----:B------:R-:W-:Y:S05]  /*28100*/  BRA `(.L_x_748) ;  /* 0xfffffe88003c7947 */ /* 0x000fea000383ffff */
.L_x_539:
[----:B------:R-:W-:Y:S01]  /*28110*/  BSSY B1, `(.L_x_749) ;  /* 0x0000008000017945 */ /* 0x000fe20003800000 */
[----:B------:R-:W-:Y:S01]  /*28120*/  IMAD.MOV.U32 R13, RZ, RZ, R47 ;  /* 0x000000ffff0d7224 */ /* 0x000fe200078e002f */
[----:B------:R-:W-:Y:S01]  /*28130*/  MOV R11, 0x1e1f ;  /* 0x00001e1f000b7802 */ /* 0x000fe20000000f00 */
[----:B------:R-:W-:Y:S02]  /*28140*/  IMAD.MOV.U32 R12, RZ, RZ, RZ ;  /* 0x000000ffff0c7224 */ /* 0x000fe400078e00ff */
[----:B------:R-:W-:-:S07]  /*28150*/  IMAD.MOV.U32 R15, RZ, RZ, -0x1 ;  /* 0xffffffffff0f7424 */ /* 0x000fce00078e00ff */
[----:B01---5:R-:W-:Y:S05]  /*28160*/  WARPSYNC.COLLECTIVE R15, `(.L_x_750) ;  /* 0x000000000f087348 */ /* 0x023fea0003c00000 */
[----:B------:R2:W3:Y:S02]  /*28170*/  SHFL.IDX P6, R14, R13, R12, R11 ;  /* 0x0000000c0d0e7389 */ /* 0x0004e400000c000b */
[----:B0123-5:R-:W-:Y:S01]  /*28180*/  ENDCOLLECTIVE ;  /* 0x000000000000791b */ /* 0x02ffe20003800000 */
.L_x_750:
[----:B------:R-:W-:Y:S05]  /*28190*/  BSYNC B1 ;  /* 0x0000000000017941 */ /* 0x000fea0003800000 */
.L_x_749:
[----:B------:R-:W-:Y:S05]  /*281a0*/  BRA `(.L_x_751) ;  /* 0xfffffe88001c7947 */ /* 0x000fea000383ffff */
.L_x_540:
        /* <DEDUP_REMOVED lines=8> */
.L_x_753:
[----:B------:R-:W-:Y:S05]  /*28230*/  BSYNC B1 ;  /* 0x0000000000017941 */ /* 0x000fea0003800000 */
.L_x_752:
[----:B------:R-:W-:Y:S05]  /*28240*/  BRA `(.L_x_754) ;  /* 0xfffffe8400fc7947 */ /* 0x000fea000383ffff */
.L_x_542:
[----:B--2---:R2:W3:Y:S02]  /*28250*/  SYNCS.PHASECHK.TRANS64.TRYWAIT P1, [R18+URZ+0x29800], R3 ;  /* 0x02980003120075a7 */ /* 0x0044e4000802017f */
[----:B---3--:R-:W-:Y:S05]  /*28260*/  @!P1 NANOSLEEP.SYNCS 0x989680 ;  /* 0x009896800000995d */ /* 0x008fea0003900000 */
[----:B------:R-:W3:Y:S02]  /*28270*/  @!P1 SYNCS.PHASECHK.TRANS64 P1, [R18+URZ+0x29800], R3 ;  /* 0x02980003120095a7 */ /* 0x000ee4000802007f */
[----:B---3--:R-:W-:Y:S05]  /*28280*/  @!P1 BRA `(.L_x_542) ;  /* 0xfffffffc00f09947 */ /* 0x008fea000383ffff */
[----:B------:R-:W-:Y:S05]  /*28290*/  BRA `(.L_x_755) ;  /* 0xfffffe8800087947 */ /* 0x000fea000383ffff */
.L_x_556:
        /* <DEDUP_REMOVED lines=8> */
.L_x_757:
[----:B------:R-:W-:Y:S05]  /*28320*/  BSYNC B1 ;  /* 0x0000000000017941 */ /* 0x000fea0003800000 */
.L_x_756:
[----:B------:R-:W-:Y:S05]  /*28330*/  BRA `(.L_x_758) ;  /* 0xfffffeb800407947 */ /* 0x000fea000383ffff */
.L_x_557:
        /* <DEDUP_REMOVED lines=8> */
.L_x_760:
[----:B------:R-:W-:Y:S05]  /*283c0*/  BSYNC B1 ;  /* 0x0000000000017941 */ /* 0x000fea0003800000 */
.L_x_759:
[----:B------:R-:W-:Y:S05]  /*283d0*/  BRA `(.L_x_761) ;  /* 0xfffffeb800207947 */ /* 0x000fea000383ffff */
.L_x_558:
        /* <DEDUP_REMOVED lines=8> */
.L_x_763:
[----:B------:R-:W-:Y:S05]  /*28460*/  BSYNC B1 ;  /* 0x0000000000017941 */ /* 0x000fea0003800000 */
.L_x_762:
[----:B------:R-:W-:Y:S05]  /*28470*/  BRA `(.L_x_764) ;  /* 0xfffffeb800007947 */ /* 0x000fea000383ffff */
.L_x_559:
        /* <DEDUP_REMOVED lines=8> */
.L_x_766:
[----:B------:R-:W-:Y:S05]  /*28500*/  BSYNC B1 ;  /* 0x0000000000017941 */ /* 0x000fea0003800000 */
.L_x_765:
[----:B------:R-:W-:Y:S05]  /*28510*/  BRA `(.L_x_767) ;  /* 0xfffffeb400e07947 */ /* 0x000fea000383ffff */
.L_x_561:
[----:B--2---:R2:W3:Y:S02]  /*28520*/  SYNCS.PHASECHK.TRANS64.TRYWAIT P1, [R18+URZ+0x29800], R3 ;  /* 0x02980003120075a7 */ /* 0x0044e4000802017f */
[----:B---3--:R-:W-:Y:S05]  /*28530*/  @!P1 NANOSLEEP.SYNCS 0x989680 ;  /* 0x009896800000995d */ /* 0x008fea0003900000 */
[----:B------:R-:W3:Y:S02]  /*28540*/  @!P1 SYNCS.PHASECHK.TRANS64 P1, [R18+URZ+0x29800], R3 ;  /* 0x02980003120095a7 */ /* 0x000ee4000802007f */
[----:B---3--:R-:W-:Y:S05]  /*28550*/  @!P1 BRA `(.L_x_561) ;  /* 0xfffffffc00f09947 */ /* 0x008fea000383ffff */
[----:B------:R-:W-:Y:S05]  /*28560*/  BRA `(.L_x_768) ;  /* 0xfffffeb400ec7947 */ /* 0x000fea000383ffff */
.L_x_569:
[----:B--2---:R2:W3:Y:S02]  /*28570*/  SYNCS.PHASECHK.TRANS64.TRYWAIT P2, [R3+URZ+0x29830], R0 ;  /* 0x02983000030075a7 */ /* 0x0044e4000804017f */
[----:B---3--:R-:W-:Y:S05]  /*28580*/  @!P2 NANOSLEEP.SYNCS 0x989680 ;  /* 0x009896800000a95d */ /* 0x008fea0003900000 */
[----:B------:R-:W3:Y:S02]  /*28590*/  @!P2 SYNCS.PHASECHK.TRANS64 P2, [R3+URZ+0x29830], R0 ;  /* 0x029830000300a5a7 */ /* 0x000ee4000804007f */
[----:B---3--:R-:W-:Y:S05]  /*285a0*/  @!P2 BRA `(.L_x_569) ;  /* 0xfffffffc00f0a947 */ /* 0x008fea000383ffff */
[----:B------:R-:W-:Y:S05]  /*285b0*/  BRA `(.L_x_568) ;  /* 0xfffffee800187947 */ /* 0x000fea000383ffff */
.L_x_575:
[----:B-1----:R1:W2:Y:S02]  /*285c0*/  SYNCS.PHASECHK.TRANS64.TRYWAIT P2, [R11+URZ+0x29830], R10 ;  /* 0x0298300a0b0075a7 */ /* 0x0022a4000804017f */
[----:B--2---:R-:W-:Y:S05]  /*285d0*/  @!P2 NANOSLEEP.SYNCS 0x989680 ;  /* 0x009896800000a95d */ /* 0x004fea0003900000 */
[----:B------:R-:W2:Y:S02]  /*285e0*/  @!P2 SYNCS.PHASECHK.TRANS64 P2, [R11+URZ+0x29830], R10 ;  /* 0x0298300a0b00a5a7 */ /* 0x000ea4000804007f */
[----:B--2---:R-:W-:Y:S05]  /*285f0*/  @!P2 BRA `(.L_x_575) ;  /* 0xfffffffc00f0a947 */ /* 0x004fea000383ffff */
[----:B------:R-:W-:Y:S05]  /*28600*/  BRA `(.L_x_574) ;  /* 0xffffff2800407947 */ /* 0x000fea000383ffff */
.L_x_580:
[----:B-1----:R1:W2:Y:S02]  /*28610*/  SYNCS.PHASECHK.TRANS64.TRYWAIT P1, [R11+URZ+0x29850], R8 ;  /* 0x029850080b0075a7 */ /* 0x0022a4000802017f */
[----:B--2---:R-:W-:Y:S05]  /*28620*/  @!P1 NANOSLEEP.SYNCS 0x989680 ;  /* 0x009896800000995d */ /* 0x004fea0003900000 */
[----:B------:R-:W2:Y:S02]  /*28630*/  @!P1 SYNCS.PHASECHK.TRANS64 P1, [R11+URZ+0x29850], R8 ;  /* 0x029850080b0095a7 */ /* 0x000ea4000802007f */
[----:B--2---:R-:W-:Y:S05]  /*28640*/  @!P1 BRA `(.L_x_580) ;  /* 0xfffffffc00f09947 */ /* 0x004fea000383ffff */
[----:B------:R-:W-:Y:S05]  /*28650*/  BRA `(.L_x_579) ;  /* 0xffffff3800807947 */ /* 0x000fea000383ffff */
.L_x_586:
[----:B-1----:R1:W2:Y:S02]  /*28660*/  SYNCS.PHASECHK.TRANS64.TRYWAIT P1, [R13+URZ+0x29850], R0 ;  /* 0x029850000d0075a7 */ /* 0x0022a4000802017f */
[----:B--2---:R-:W-:Y:S05]  /*28670*/  @!P1 NANOSLEEP.SYNCS 0x989680 ;  /* 0x009896800000995d */ /* 0x004fea0003900000 */
[----:B------:R-:W2:Y:S02]  /*28680*/  @!P1 SYNCS.PHASECHK.TRANS64 P1, [R13+URZ+0x29850], R0 ;  /* 0x029850000d0095a7 */ /* 0x000ea4000802007f */
[----:B--2---:R-:W-:Y:S05]  /*28690*/  @!P1 BRA `(.L_x_586) ;  /* 0xfffffffc00f09947 */ /* 0x004fea000383ffff */
[----:B------:R-:W-:Y:S05]  /*286a0*/  BRA `(.L_x_585) ;  /* 0xffffff6400287947 */ /* 0x000fea000383ffff */
.L_x_590:
[----:B------:R-:W-:Y:S01]  /*286b0*/  IMAD.MOV.U32 R12, RZ, RZ, R0 ;  /* 0x000000ffff0c7224 */ /* 0x000fe200078e0000 */
[----:B------:R-:W-:Y:S01]  /*286c0*/  MOV R15, 0xffffffff ;  /* 0xffffffff000f7802 */ /* 0x000fe20000000f00 */
[----:B------:R-:W-:Y:S01]  /*286d0*/  IMAD.MOV.U32 R11, RZ, RZ, 0x1c1f ;  /* 0x00001c1fff0b7424 */ /* 0x000fe200078e00ff */
[----:B------:R-:W-:Y:S02]  /*286e0*/  SEL R5, R97, R96, P0 ;  /* 0x0000006061057207 */ /* 0x000fe40000000000 */
[----:B------:R-:W-:-:S07]  /*286f0*/  SEL R7, R96, R97, P0 ;  /* 0x0000006160077207 */ /* 0x000fce0000000000 */
[----:B01---5:R-:W-:Y:S05]  /*28700*/  WARPSYNC.COLLECTIVE R15, `(.L_x_769) ;  /* 0x000000000f087348 */ /* 0x023fea0003c00000 */
[----:B------:R2:W3:Y:S02]  /*28710*/  SHFL.IDX P6, R14, R13, R12, R11 ;  /* 0x0000000c0d0e7389 */ /* 0x0004e400000c000b */
[----:B0123-5:R-:W-:Y:S01]  /*28720*/  ENDCOLLECTIVE ;  /* 0x000000000000791b */ /* 0x02ffe20003800000 */
.L_x_769:
[----:B------:R-:W-:Y:S02]  /*28730*/  SEL R9, R93, R92, P0 ;  /* 0x0000005c5d097207 */ /* 0x000fe40000000000 */
[----:B------:R-:W-:Y:S02]  /*28740*/  SEL R21, R92, R93, P0 ;  /* 0x0000005d5c157207 */ /* 0x000fe40000000000 */
[----:B------:R-:W-:Y:S02]  /*28750*/  SEL R25, R48, R45, P0 ;  /* 0x0000002d30197207 */ /* 0x000fe40000000000 */
[----:B------:R-:W-:Y:S02]  /*28760*/  SEL R27, R45, R48, P0 ;  /* 0x000000302d1b7207 */ /* 0x000fe40000000000 */
[----:B------:R-:W-:Y:S02]  /*28770*/  SEL R45, R65, R68, P0 ;  /* 0x00000044412d7207 */ /* 0x000fe40000000000 */
[----:B------:R-:W-:-:S02]  /*28780*/  SEL R47, R68, R65, P0 ;  /* 0x00000041442f7207 */ /* 0x000fc40000000000 */
[----:B------:R-:W-:Y:S01]  /*28790*/  SEL R63, R38, R67, P0 ;  /* 0x00000043263f7207 */ /* 0x000fe20000000000 */
[----:B------:R-:W-:Y:S01]  /*287a0*/  IMAD.MOV.U32 R13, RZ, RZ, R3 ;  /* 0x000000ffff0d7224 */ /* 0x000fe200078e0003 */
[----:B------:R-:W-:Y:S02]  /*287b0*/  MOV R12, R2 ;  /* 0x00000002000c7202 */ /* 0x000fe40000000f00 */
[----:B------:R-:W-:Y:S02]  /*287c0*/  SEL R65, R67, R38, P0 ;  /* 0x0000002643417207 */ /* 0x000fe40000000000 */
[----:B------:R-:W-:Y:S02]  /*287d0*/  SEL R67, R30, R69, P0 ;  /* 0x000000451e437207 */ /* 0x000fe40000000000 */
[----:B------:R-:W-:Y:S02]  /*287e0*/  SEL R69, R69, R30, P0 ;  /* 0x0000001e45457207 */ /* 0x000fe40000000000 */
[----:B------:R-:W-:Y:S01]  /*287f0*/  SEL R29, R40, R37, P0 ;  /* 0x00000025281d7207 */ /* 0x000fe20000000000 */
[----:B------:R-:W-:Y:S01]  /*28800*/  IMAD.MOV.U32 R6, RZ, RZ, R14 ;  /* 0x000000ffff067224 */ /* 0x000fe200078e000e */
[----:B------:R-:W-:-:S07]  /*28810*/  SEL R31, R37, R40, P0 ;  /* 0x00000028251f7207 */ /* 0x000fce0000000000 */
[----:B------:R-:W-:Y:S05]  /*28820*/  WARPSYNC.COLLECTIVE R15, `(.L_x_770) ;  /* 0x000000000f087348 */ /* 0x000fea0003c00000 */
[----:B------:R0:W1:Y:S02]  /*28830*/  SHFL.IDX P6, R14, R13, R12, R11 ;  /* 0x0000000c0d0e7389 */ /* 0x00006400000c000b */
[----:B01----:R-:W-:Y:S01]  /*28840*/  ENDCOLLECTIVE ;  /* 0x000000000000791b */ /* 0x003fe20003800000 */
.L_x_770:
        /* <DEDUP_REMOVED lines=18> */
.L_x_771:
[----:B------:R-:W-:Y:S02]  /*28970*/  SEL R53, R55, R52, P0 ;  /* 0x0000003437357207 */ /* 0x000fe40000000000 */
[----:B------:R-:W-:Y:S02]  /*28980*/  SEL R55, R52, R55, P0 ;  /* 0x0000003734377207 */ /* 0x000fe40000000000 */
[----:B------:R-:W-:Y:S02]  /*28990*/  SEL R57, R46, R59, P0 ;  /* 0x0000003b2e397207 */ /* 0x000fe40000000000 */
[----:B------:R-:W-:Y:S02]  /*289a0*/  SEL R59, R59, R46, P0 ;  /* 0x0000002e3b3b7207 */ /* 0x000fe40000000000 */
[----:B------:R-:W-:Y:S02]  /*289b0*/  SEL R4, R6, R3, P0 ;  /* 0x0000000306047207 */ /* 0x000fe40000000000 */
[----:B------:R-:W-:Y:S01]  /*289c0*/  SEL R6, R3, R6, P0 ;  /* 0x0000000603067207 */ /* 0x000fe20000000000 */
[----:B------:R-:W-:Y:S01]  /*289d0*/  IMAD.MOV.U32 R13, RZ, RZ, R7 ;  /* 0x000000ffff0d7224 */ /* 0x000fe200078e0007 */
[----:B------:R-:W-:Y:S01]  /*289e0*/  MOV R12, R2 ;  /* 0x00000002000c7202 */ /* 0x000fe20000000f00 */
[----:B------:R-:W-:-:S07]  /*289f0*/  IMAD.MOV.U32 R10, RZ, RZ, R14 ;  /* 0x000000ffff0a7224 */ /* 0x000fce00078e000e */
[----:B------:R-:W-:Y:S05]  /*28a00*/  WARPSYNC.COLLECTIVE R15, `(.L_x_772) ;  /* 0x000000000f087348 */ /* 0x000fea0003c00000 */
[----:B------:R0:W1:Y:S02]  /*28a10*/  SHFL.IDX P6, R14, R13, R12, R11 ;  /* 0x0000000c0d0e7389 */ /* 0x00006400000c000b */
[----:B01----:R-:W-:Y:S01]  /*28a20*/  ENDCOLLECTIVE ;  /* 0x000000000000791b */ /* 0x003fe20003800000 */
.L_x_772:
[----:B------:R-:W-:Y:S01]  /*28a30*/  IMAD.MOV.U32 R13, RZ, RZ, R9 ;  /* 0x000000ffff0d7224 */ /* 0x000fe200078e0009 */
[----:B------:R-:W-:Y:S01]  /*28a40*/  MOV R12, R0 ;  /* 0x00000000000c7202 */ /* 0x000fe20000000f00 */
[----:B------:R-:W-:-:S07]  /*28a50*/  IMAD.MOV.U32 R7, RZ, RZ, R14 ;  /* 0x000000ffff077224 */ /* 0x000fce00078e000e */
[----:B------:R-:W-:Y:S05]  /*28a60*/  WARPSYNC.COLLECTIVE R15, `(.L_x_773) ;  /* 0x000000000f087348 */ /* 0x000fea0003c00000 */
[----:B------:R0:W1:Y:S02]  /*28a70*/  SHFL.IDX P6, R14, R13, R12, R11 ;  /* 0x0000000c0d0e7389 */ /* 0x00006400000c000b */
[----:B01----:R-:W-:Y:S01]  /*28a80*/  ENDCOLLECTIVE ;  /* 0x000000000000791b */ /* 0x003fe20003800000 */
.L_x_773:
        /* <DEDUP_REMOVED lines=8> */
.L_x_774:
[----:B------:R-:W-:Y:S01]  /*28b10*/  IMAD.MOV.U32 R13, RZ, RZ, R25 ;  /* 0x000000ffff0d7224 */ /* 0x000fe200078e0019 */
[----:B------:R-:W-:Y:S01]  /*28b20*/  MOV R12, R0 ;  /* 0x00000000000c7202 */ /* 0x000fe20000000f00 */
[----:B------:R-:W-:-:S07]  /*28b30*/  IMAD.MOV.U32 R21, RZ, RZ, R14 ;  /* 0x000000ffff157224 */ /* 0x000fce00078e000e */
[----:B------:R-:W-:Y:S05]  /*28b40*/  WARPSYNC.COLLECTIVE R15, `(.L_x_775) ;  /* 0x000000000f087348 */ /* 0x000fea0003c00000 */
[----:B------:R0:W1:Y:S02]  /*28b50*/  SHFL.IDX P6, R14, R13, R12, R11 ;  /* 0x0000000c0d0e7389 */ /* 0x00006400000c000b */
[----:B01----:R-:W-:Y:S01]  /*28b60*/  ENDCOLLECTIVE ;  /* 0x000000000000791b */ /* 0x003fe20003800000 */
.L_x_775:
        /* <DEDUP_REMOVED lines=8> */
.L_x_776:
[----:B------:R-:W-:Y:S01]  /*28bf0*/  IMAD.MOV.U32 R13, RZ, RZ, R29 ;  /* 0x000000ffff0d7224 */ /* 0x000fe200078e001d */
[----:B------:R-:W-:Y:S01]  /*28c00*/  MOV R12, R0 ;  /* 0x00000000000c7202 */ /* 0x000fe20000000f00 */
[----:B------:R-:W-:-:S07]  /*28c10*/  IMAD.MOV.U32 R27, RZ, RZ, R14 ;  /* 0x000000ffff1b7224 */ /* 0x000fce00078e000e */
[----:B------:R-:W-:Y:S05]  /*28c20*/  WARPSYNC.COLLECTIVE R15, `(.L_x_777) ;  /* 0x000000000f087348 */ /* 0x000fea0003c00000 */
[----:B------:R0:W1:Y:S02]  /*28c30*/  SHFL.IDX P6, R14, R13, R12, R11 ;  /* 0x0000000c0d0e7389 */ /* 0x00006400000c000b */
[----:B01----:R-:W-:Y:S01]  /*28c40*/  ENDCOLLECTIVE ;  /* 0x000000000000791b */ /* 0x003fe20003800000 */
.L_x_777:
        /* <DEDUP_REMOVED lines=8> */
.L_x_778:
[----:B------:R-:W-:Y:S01]  /*28cd0*/  IMAD.MOV.U32 R13, RZ, RZ, R33 ;  /* 0x000000ffff0d7224 */ /* 0x000fe200078e0021 */
[----:B------:R-:W-:Y:S01]  /*28ce0*/  MOV R12, R0 ;  /* 0x00000000000c7202 */ /* 0x000fe20000000f00 */
[----:B------:R-:W-:-:S07]  /*28cf0*/  IMAD.MOV.U32 R31, RZ, RZ, R14 ;  /* 0x000000ffff1f7224 */ /* 0x000fce00078e000e */
[----:B------:R-:W-:Y:S05]  /*28d00*/  WARPSYNC.COLLECTIVE R15, `(.L_x_779) ;  /* 0x000000000f087348 */ /* 0x000fea0003c00000 */
[----:B------:R0:W1:Y:S02]  /*28d10*/  SHFL.IDX P6, R14, R13, R12, R11 ;  /* 0x0000000c0d0e7389 */ /* 0x00006400000c000b */
[----:B01----:R-:W-:Y:S01]  /*28d20*/  ENDCOLLECTIVE ;  /* 0x000000000000791b */ /* 0x003fe20003800000 */
.L_x_779:
        /* <DEDUP_REMOVED lines=8> */
.L_x_780:
[----:B------:R-:W-:Y:S01]  /*28db0*/  IMAD.MOV.U32 R13, RZ, RZ, R37 ;  /* 0x000000ffff0d7224 */ /* 0x000fe200078e0025 */
[----:B------:R-:W-:Y:S01]  /*28dc0*/  MOV R12, R0 ;  /* 0x00000000000c7202 */ /* 0x000fe20000000f00 */
[----:B------:R-:W-:-:S07]  /*28dd0*/  IMAD.MOV.U32 R35, RZ, RZ, R14 ;  /* 0x000000ffff237224 */ /* 0x000fce00078e000e */
[----:B------:R-:W-:Y:S05]  /*28de0*/  WARPSYNC.COLLECTIVE R15, `(.L_x_781) ;  /* 0x000000000f087348 */ /* 0x000fea0003c00000 */
[----:B------:R0:W1:Y:S02]  /*28df0*/  SHFL.IDX P6, R14, R13, R12, R11 ;  /* 0x0000000c0d0e7389 */ /* 0x00006400000c000b */
[----:B01----:R-:W-:Y:S01]  /*28e00*/  ENDCOLLECTIVE ;  /* 0x000000000000791b */ /* 0x003fe20003800000 */
.L_x_781:
        /* <DEDUP_REMOVED lines=8> */
.L_x_782:
[----:B------:R-:W-:Y:S01]  /*28e90*/  IMAD.MOV.U32 R13, RZ, RZ, R41 ;  /* 0x000000ffff0d7224 */ /* 0x000fe200078e0029 */
[----:B------:R-:W-:Y:S01]  /*28ea0*/  MOV R12, R0 ;  /* 0x00000000000c7202 */ /* 0x000fe20000000f00 */
[----:B------:R-:W-:-:S07]  /*28eb0*/  IMAD.MOV.U32 R20, RZ, RZ, R14 ;  /* 0x000000ffff147224 */ /* 0x000fce00078e000e */
[----:B------:R-:W-:Y:S05]  /*28ec0*/  WARPSYNC.COLLECTIVE R15, `(.L_x_783) ;  /* 0x000000000f087348 */ /* 0x000fea0003c00000 */
[----:B------:R0:W1:Y:S02]  /*28ed0*/  SHFL.IDX P6, R14, R13, R12, R11 ;  /* 0x0000000c0d0e7389 */ /* 0x00006400000c000b */
[----:B01----:R-:W-:Y:S01]  /*28ee0*/  ENDCOLLECTIVE ;  /* 0x000000000000791b */ /* 0x003fe20003800000 */
.L_x_783:
[----:B------:R-:W-:Y:S01]  /*28ef0*/  IMAD.MOV.U32 R13, RZ, RZ, R43 ;  /* 0x000000ffff0d7224 */ /* 0x000fe200078e002b */
[----:B------:R-:W-:Y:S01]  /*28f00*/  MOV R12, R2 ;  /* 0x00000002000c7202 */ /* 0x000fe20000000f00 */
[----:B------:R-:W-:-:S07]  /*28f10*/  IMAD.MOV.U32 R41, RZ, RZ, R14 ;  /* 0x000000ffff297224 */ /* 0x000fce00078e000e */
[----:B------:R-:W-:Y:S05]  /*28f20*/  WARPSYNC.COLLECTIVE R15, `(.L_x_784) ;  /* 0x000000000f087348 */ /* 0x000fea0003c00000 */
[----:B------:R0:W1:Y:S02]  /*28f30*/  SHFL.IDX P6, R14, R13, R12, R11 ;  /* 0x0000000c0d0e7389 */ /* 0x00006400000c000b */
[----:B01----:R-:W-:Y:S01]  /*28f40*/  ENDCOLLECTIVE ;  /* 0x000000000000791b */ /* 0x003fe20003800000 */
.L_x_784:
[----:B------:R-:W-:Y:S01]  /*28f50*/  IMAD.MOV.U32 R13, RZ, RZ, R45 ;  /* 0x000000ffff0d7224 */ /* 0x000fe200078e002d */
[----:B------:R-:W-:Y:S01]  /*28f60*/  MOV R12, R0 ;  /* 0x00000000000c7202 */ /* 0x000fe20000000f00 */
[----:B------:R-:W-:-:S07]  /*28f70*/  IMAD.MOV.U32 R40, RZ, RZ, R14 ;  /* 0x000000ffff287224 */ /* 0x000fce00078e000e */
[----:B------:R-:W-:Y:S05]  /*28f80*/  WARPSYNC.COLLECTIVE R15, `(.L_x_785) ;  /* 0x000000000f087348 */ /* 0x000fea0003c00000 */
[----:B------:R0:W1:Y:S02]  /*28f90*/  SHFL.IDX P6, R14, R13, R12, R11 ;  /* 0x0000000c0d0e7389 */ /* 0x00006400000c000b */
[----:B01----:R-:W-:Y:S01]  /*28fa0*/  ENDCOLLECTIVE ;  /* 0x000000000000791b */ /* 0x003fe20003800000 */
.L_x_785:
        /* <DEDUP_REMOVED lines=8> */
.L_x_786:
[----:B------:R-:W-:Y:S01]  /*29030*/  IMAD.MOV.U32 R13, RZ, RZ, R49 ;  /* 0x000000ffff0d7224 */ /* 0x000fe200078e0031 */
[----:B------:R-:W-:Y:S01]  /*29040*/  MOV R12, R0 ;  /* 0x00000000000c7202 */ /* 0x000fe20000000f00 */
[----:B------:R-:W-:-:S07]  /*29050*/  IMAD.MOV.U32 R42, RZ, RZ, R14 ;  /* 0x000000ffff2a7224 */ /* 0x000fce00078e000e */
[----:B------:R-:W-:Y:S05]  /*29060*/  WARPSYNC.COLLECTIVE R15, `(.L_x_787) ;  /* 0x000000000f087348 */ /* 0x000fea0003c00000 */
[----:B------:R0:W1:Y:S02]  /*29070*/  SHFL.IDX P6, R14, R13, R12, R11 ;  /* 0x0000000c0d0e7389 */ /* 0x00006400000c000b */
[----:B01----:R-:W-:Y:S01]  /*29080*/  ENDCOLLECTIVE ;  /* 0x000000000000791b */ /* 0x003fe20003800000 */
.L_x_787:
        /* <DEDUP_REMOVED lines=8> */
.L_x_788:
[----:B------:R-:W-:Y:S01]  /*29110*/  IMAD.MOV.U32 R13, RZ, RZ, R53 ;  /* 0x000000ffff0d7224 */ /* 0x000fe200078e0035 */
[----:B------:R-:W-:Y:S01]  /*29120*/  MOV R12, R0 ;  /* 0x00000000000c7202 */ /* 0x000fe20000000f00 */
[----:B------:R-:W-:-:S07]  /*29130*/  IMAD.MOV.U32 R48, RZ, RZ, R14 ;  /* 0x000000ffff307224 */ /* 0x000fce00078e000e */
[----:B------:R-:W-:Y:S05]  /*29140*/  WARPSYNC.COLLECTIVE R15, `(.L_x_789) ;  /* 0x000000000f087348 */ /* 0x000fea0003c00000 */
[----:B------:R0:W1:Y:S02]  /*29150*/  SHFL.IDX P6, R14, R13, R12, R11 ;  /* 0x0000000c0d0e7389 */ /* 0x00006400000c000b */
[----:B01----:R-:W-:Y:S01]  /*29160*/  ENDCOLLECTIVE ;  /* 0x000000000000791b */ /* 0x003fe20003800000 */
.L_x_789:
[----:B------:R-:W-:Y:S01]  /*29170*/  SEL R9, R49, R48, P0 ;  /* 0x0000003031097207 */ /* 0x000fe20000000000 */
[----:B------:R-:W-:Y:S01]  /*29180*/  IMAD.MOV.U32 R13, RZ, RZ, R55 ;  /* 0x000000ffff0d7224 */ /* 0x000fe200078e0037 */
[----:B------:R-:W-:Y:S01]  /*29190*/  MOV R12, R2 ;  /* 0x00000002000c7202 */ /* 0x000fe20000000f00 */
[----:B------:R-:W-:-:S07]  /*291a0*/  IMAD.MOV.U32 R53, RZ, RZ, R14 ;  /* 0x000000ffff357224 */ /* 0x000fce00078e000e */
[----:B------:R-:W-:Y:S05]  /*291b0*/  WARPSYNC.COLLECTIVE R15, `(.L_x_790) ;  /* 0x000000000f087348 */ /* 0x000fea0003c00000 */
[----:B------:R0:W1:Y:S02]  /*291c0*/  SHFL.IDX P6, R14, R13, R12, R11 ;  /* 0x0000000c0d0e7389 */ /* 0x00006400000c000b */
[----:B01----:R-:W-:Y:S01]  /*291d0*/  ENDCOLLECTIVE ;  /* 0x000000000000791b */ /* 0x003fe20003800000 */
.L_x_790:
[----:B------:R-:W-:Y:S01]  /*291e0*/  IMAD.MOV.U32 R13, RZ, RZ, R57 ;  /* 0x000000ffff0d7224 */ /* 0x000fe200078e0039 */
[----:B------:R-:W-:Y:S01]  /*291f0*/  MOV R12, R0 ;  /* 0x00000000000c7202 */ /* 0x000fe20000000f00 */
[----:B------:R-:W-:-:S07]  /*29200*/  IMAD.MOV.U32 R50, RZ, RZ, R14 ;  /* 0x000000ffff327224 */ /* 0x000fce00078e000e */
[----:B------:R-:W-:Y:S05]  /*29210*/  WARPSYNC.COLLECTIVE R15, `(.L_x_791) ;  /* 0x000000000f087348 */ /* 0x000fea0003c00000 */
[----:B------:R0:W1:Y:S02]  /*29220*/  SHFL.IDX P6, R14, R13, R12, R11 ;  /* 0x0000000c0d0e7389 */ /* 0x00006400000c000b */
[----:B01----:R-:W-:Y:S01]  /*29230*/  ENDCOLLECTIVE ;  /* 0x000000000000791b */ /* 0x003fe20003800000 */
.L_x_791:
        /* <DEDUP_REMOVED lines=8> */
.L_x_792:
[----:B------:R-:W-:Y:S01]  /*292c0*/  IMAD.MOV.U32 R13, RZ, RZ, R63 ;  /* 0x000000ffff0d7224 */ /* 0x000fe200078e003f */
[----:B------:R-:W-:Y:S01]  /*292d0*/  MOV R12, R0 ;  /* 0x00000000000c7202 */ /* 0x000fe20000000f00 */
[----:B------:R-:W-:-:S07]  /*292e0*/  IMAD.MOV.U32 R52, RZ, RZ, R14 ;  /* 0x000000ffff347224 */ /* 0x000fce00078e000e */
[----:B------:R-:W-:Y:S05]  /*292f0*/  WARPSYNC.COLLECTIVE R15, `(.L_x_793) ;  /* 0x000000000f087348 */ /* 0x000fea0003c00000 */
[----:B------:R0:W1:Y:S02]  /*29300*/  SHFL.IDX P6, R14, R13, R12, R11 ;  /* 0x0000000c0d0e7389 */ /* 0x00006400000c000b */
[----:B01----:R-:W-:Y:S01]  /*29310*/  ENDCOLLECTIVE ;  /* 0x000000000000791b */ /* 0x003fe20003800000 */
.L_x_793:
        /* <DEDUP_REMOVED lines=8> */
.L_x_794:
[----:B------:R-:W-:Y:S01]  /*293a0*/  IMAD.MOV.U32 R13, RZ, RZ, R67 ;  /* 0x000000ffff0d7224 */ /* 0x000fe200078e0043 */
[----:B------:R-:W-:Y:S01]  /*293b0*/  MOV R12, R0 ;  /* 0x00000000000c7202 */ /* 0x000fe20000000f00 */
[----:B------:R-:W-:-:S07]  /*293c0*/  IMAD.MOV.U32 R54, RZ, RZ, R14 ;  /* 0x000000ffff367224 */ /* 0x000fce00078e000e */
[----:B------:R-:W-:Y:S05]  /*293d0*/  WARPSYNC.COLLECTIVE R15, `(.L_x_795) ;  /* 0x000000000f087348 */ /* 0x000fea0003c00000 */
[----:B------:R0:W1:Y:S02]  /*293e0*/  SHFL.IDX P6, R14, R13, R12, R11 ;  /* 0x0000000c0d0e7389 */ /* 0x00006400000c000b */
[----:B01----:R-:W-:Y:S01]  /*293f0*/  ENDCOLLECTIVE ;  /* 0x000000000000791b */ /* 0x003fe20003800000 */
.L_x_795:
        /* <DEDUP_REMOVED lines=8> */
.L_x_796:
[----:B------:R-:W-:Y:S01]  /*29480*/  IMAD.MOV.U32 R13, RZ, RZ, R71 ;  /* 0x000000ffff0d7224 */ /* 0x000fe200078e0047 */
[----:B------:R-:W-:Y:S01]  /*29490*/  MOV R12, R0 ;  /* 0x00000000000c7202 */ /* 0x000fe20000000f00 */
[----:B------:R-:W-:-:S07]  /*294a0*/  IMAD.MOV.U32 R56, RZ, RZ, R14 ;  /* 0x000000ffff387224 */ /* 0x000fce00078e000e */
[----:B------:R-:W-:Y:S05]  /*294b0*/  WARPSYNC.COLLECTIVE R15, `(.L_x_797) ;  /* 0x000000000f087348 */ /* 0x000fea0003c00000 */
[----:B------:R0:W1:Y:S02]  /*294c0*/  SHFL.IDX P6, R14, R13, R12, R11 ;  /* 0x0000000c0d0e7389 */ /* 0x00006400000c000b */
[----:B01----:R-:W-:Y:S01]  /*294d0*/  ENDCOLLECTIVE ;  /* 0x000000000000791b */ /* 0x003fe20003800000 */
.L_x_797:
[----:B------:R-:W-:Y:S01]  /*294e0*/  SEL R39, R56, R67, P0 ;  /* 0x0000004338277207 */ /* 0x000fe20000000000 */
[----:B------:R-:W-:Y:S01]  /*294f0*/  IMAD.MOV.U32 R13, RZ, RZ, R73 ;  /* 0x000000ffff0d7224 */ /* 0x000fe200078e0049 */
[----:B------:R-:W-:Y:S01]  /*29500*/  MOV R12, R2 ;  /* 0x00000002000c7202 */ /* 0x000fe20000000f00 */
[----:B------:R-:W-:-:S07]  /*29510*/  IMAD.MOV.U32 R71, RZ, RZ, R14 ;  /* 0x000000ffff477224 */ /* 0x000fce00078e000e */
[----:B------:R-:W-:Y:S05]  /*29520*/  WARPSYNC.COLLECTIVE R15, `(.L_x_798) ;  /* 0x000000000f087348 */ /* 0x000fea0003c00000 */
[----:B------:R0:W1:Y:S02]  /*29530*/  SHFL.IDX P6, R14, R13, R12, R11 ;  /* 0x0000000c0d0e7389 */ /* 0x00006400000c000b */
[----:B01----:R-:W-:Y:S01]  /*29540*/  ENDCOLLECTIVE ;  /* 0x000000000000791b */ /* 0x003fe20003800000 */
.L_x_798:
[----:B------:R-:W-:Y:S01]  /*29550*/  IMAD.MOV.U32 R13, RZ, RZ, R75 ;  /* 0x000000ffff0d7224 */ /* 0x000fe200078e004b */
[----:B------:R-:W-:Y:S01]  /*29560*/  MOV R12, R0 ;  /* 0x00000000000c7202 */ /* 0x000fe20000000f00 */
[----:B------:R-:W-:-:S07]  /*29570*/  IMAD.MOV.U32 R58, RZ, RZ, R14 ;  /* 0x000000ffff3a7224 */ /* 0x000fce00078e000e */
[----:B------:R-:W-:Y:S05]  /*29580*/  WARPSYNC.COLLECTIVE R15, `(.L_x_799) ;  /* 0x000000000f087348 */ /* 0x000fea0003c00000 */
[----:B------:R0:W1:Y:S02]  /*29590*/  SHFL.IDX P6, R14, R13, R12, R11 ;  /* 0x0000000c0d0e7389 */ /* 0x00006400000c000b */
[----:B01----:R-:W-:Y:S01]  /*295a0*/  ENDCOLLECTIVE ;  /* 0x000000000000791b */ /* 0x003fe20003800000 */
.L_x_799:
[----:B------:R-:W-:Y:S01]  /*295b0*/  IMAD.MOV.U32 R13, RZ, RZ, R77 ;  /* 0x000000ffff0d7224 */ /* 0x000fe200078e004d */
[----:B------:R-:W-:Y:S01]  /*295c0*/  MOV R12, R2 ;  /* 0x00000002000c7202 */ /* 0x000fe20000000f00 */
[----:B------:R-:W-:-:S07]  /*295d0*/  IMAD.MOV.U32 R75, RZ, RZ, R14 ;  /* 0x000000ffff4b7224 */ /* 0x000fce00078e000e */
[----:B------:R-:W-:Y:S05]  /*295e0*/  WARPSYNC.COLLECTIVE R15, `(.L_x_800) ;  /* 0x000000000f087348 */ /* 0x000fea0003c00000 */
[----:B------:R0:W1:Y:S02]  /*295f0*/  SHFL.IDX P6, R14, R13, R12, R11 ;  /* 0x0000000c0d0e7389 */ /* 0x00006400000c000b */
[----:B01----:R-:W-:Y:S01]  /*29600*/  ENDCOLLECTIVE ;  /* 0x000000000000791b */ /* 0x003fe20003800000 */
.L_x_800:
[----:B------:R-:W-:Y:S02]  /*29610*/  SEL R12, R37, R20, P0 ;  /* 0x00000014250c7207 */ /* 0x000fe40000000000 */
[----:B------:R-:W-:Y:S02]  /*29620*/  SEL R11, R48, R49, P0 ;  /* 0x00000031300b7207 */ /* 0x000fe40000000000 */
[----:B------:R-:W-:Y:S02]  /*29630*/  SEL R13, R71, R58, P0 ;  /* 0x0000003a470d7207 */ /* 0x000fe40000000000 */
[----:B------:R-:W-:Y:S01]  /*29640*/  SEL R15, R58, R71, P0 ;  /* 0x000000473a0f7207 */ /* 0x000fe20000000000 */
[----:B------:R-:W-:Y:S01]  /*29650*/  IMAD.MOV.U32 R62, RZ, RZ, R14 ;  /* 0x000000ffff3e7224 */ /* 0x000fe200078e000e */
[----:B------:R-:W-:Y:S01]  /*29660*/  SEL R14, R20, R37, P0 ;  /* 0x00000025140e7207 */ /* 0x000fe20000000000 */
[----:B------:R-:W-:Y:S01]  /*29670*/  IMAD.MOV.U32 R20, RZ, RZ, RZ ;  /* 0x000000ffff147224 */ /* 0x000fe200078e00ff */
[----:B------:R-:W-:Y:S01]  /*29680*/  SEL R37, R67, R56, P0 ;  /* 0x0000003843257207 */ /* 0x000fe20000000000 */
[----:B------:R-:W-:Y:S06]  /*29690*/  BRA `(.L_x_801) ;  /* 0xffffff6800cc7947 */ /* 0x000fec000383ffff */
.L_x_622:
[----:B------:R-:W0:Y:S01]  /*296a0*/  S2R R6, SR_TID.X ;  /* 0x0000000000067919 */ /* 0x000e220000002100 */
[----:B------:R-:W-:Y:S01]  /*296b0*/  BSSY B1, `(.L_x_802) ;  /* 0x000000a000017945 */ /* 0x000fe20003800000 */
[----:B------:R-:W-:Y:S01]  /*296c0*/  IMAD.MOV.U32 R12, RZ, RZ, RZ ;  /* 0x000000ffff0c7224 */ /* 0x000fe200078e00ff */
[----:B------:R-:W-:Y:S01]  /*296d0*/  MOV R15, 0xffffffff ;  /* 0xffffffff000f7802 */ /* 0x000fe20000000f00 */
[----:B------:R-:W-:Y:S01]  /*296e0*/  IMAD.MOV.U32 R11, RZ, RZ, 0x1f ;  /* 0x0000001fff0b7424 */ /* 0x000fe200078e00ff */
[----:B0-----:R-:W-:-:S04]  /*296f0*/  SHF.R.U32.HI R6, RZ, 0x5, R6 ;  /* 0x00000005ff067819 */ /* 0x001fc80000011606 */
[----:B------:R-:W-:-:S04]  /*29700*/  LOP3.LUT R6, R6, 0x3, RZ, 0xc0, !PT ;  /* 0x0000000306067812 */ /* 0x000fc800078ec0ff */
[----:B------:R-:W-:-:S07]  /*29710*/  MOV R13, R6 ;  /* 0x00000006000d7202 */ /* 0x000fce0000000f00 */
[----:B------:R-:W-:Y:S05]  /*29720*/  WARPSYNC.COLLECTIVE R15, `(.L_x_803) ;  /* 0x000000000f087348 */ /* 0x000fea0003c00000 */
[----:B------:R0:W1:Y:S02]  /*29730*/  SHFL.IDX P6, R14, R13, R12, R11 ;  /* 0x0000000c0d0e7389 */ /* 0x00006400000c000b */
[----:B01----:R-:W-:Y:S01]  /*29740*/  ENDCOLLECTIVE ;  /* 0x000000000000791b */ /* 0x003fe20003800000 */
.L_x_803:
[----:B------:R-:W-:Y:S05]  /*29750*/  BSYNC B1 ;  /* 0x0000000000017941 */ /* 0x000fea0003800000 */
.L_x_802:
[----:B------:R-:W-:Y:S05]  /*29760*/  BRA `(.L_x_804) ;  /* 0xffffff94005c7947 */ /* 0x000fea000383ffff */
.L_x_624:
[----:B------:R-:W-:Y:S01]  /*29770*/  BSSY B1, `(.L_x_805) ;  /* 0x0000006000017945 */ /* 0x000fe20003800000 */
[----:B------:R-:W-:-:S07]  /*29780*/  IMAD.MOV.U32 R15, RZ, RZ, -0x1 ;  /* 0xffffffffff0f7424 */ /* 0x000fce00078e00ff */
[----:B0-----:R-:W-:Y:S05]  /*29790*/  WARPSYNC.COLLECTIVE R15, `(.L_x_806) ;  /* 0x000000000f0c7348 */ /* 0x001fea0003c00000 */
[----:B------:R-:W-:Y:S02]  /*297a0*/  ELECT P6, UR62, PT ;  /* 0x00000000003e782f */ /* 0x000fe400038c0000 */
[----:B------:R-:W-:Y:S01]  /*297b0*/  MOV R14, UR62 ;  /* 0x0000003e000e7c02 */ /* 0x000fe20008000f00 */
[----:B0-----:R-:W-:Y:S10]  /*297c0*/  ENDCOLLECTIVE ;  /* 0x000000000000791b */ /* 0x001ff40003800000 */
.L_x_806:
[----:B------:R-:W-:Y:S05]  /*297d0*/  BSYNC B1 ;  /* 0x0000000000017941 */ /* 0x000fea0003800000 */
.L_x_805:
[----:B------:R-:W-:Y:S05]  /*297e0*/  BRA `(.L_x_623) ;  /* 0xffffff9400547947 */ /* 0x000fea000383ffff */
.L_x_626:
[----:B0-----:R0:W1:Y:S02]  /*297f0*/  SYNCS.PHASECHK.TRANS64.TRYWAIT P0, [R11+URZ+0x29820], R5 ;  /* 0x029820050b0075a7 */ /* 0x001064000800017f */
[----:B-1----:R-:W-:Y:S05]  /*29800*/  @!P0 NANOSLEEP.SYNCS 0x989680 ;  /* 0x009896800000895d */ /* 0x002fea0003900000 */
[----:B------:R-:W1:Y:S02]  /*29810*/  @!P0 SYNCS.PHASECHK.TRANS64 P0, [R11+URZ+0x29820], R5 ;  /* 0x029820050b0085a7 */ /* 0x000e64000800007f */
[----:B-1----:R-:W-:Y:S05]  /*29820*/  @!P0 BRA `(.L_x_626) ;  /* 0xfffffffc00f08947 */ /* 0x002fea000383ffff */
[----:B------:R-:W-:Y:S05]  /*29830*/  BRA `(.L_x_807) ;  /* 0xffffff9400707947 */ /* 0x000fea000383ffff */
.L_x_630:
[----:B-1----:R1:W2:Y:S02]  /*29840*/  SYNCS.PHASECHK.TRANS64.TRYWAIT P0, [R8+URZ+0x298a0], R12 ;  /* 0x0298a00c080075a7 */ /* 0x0022a4000800017f */
[----:B--2---:R-:W-:Y:S05]  /*29850*/  @!P0 NANOSLEEP.SYNCS 0x989680 ;  /* 0x009896800000895d */ /* 0x004fea0003900000 */
[----:B------:R-:W2:Y:S02]  /*29860*/  @!P0 SYNCS.PHASECHK.TRANS64 P0, [R8+URZ+0x298a0], R12 ;  /* 0x0298a00c080085a7 */ /* 0x000ea4000800007f */
[----:B--2---:R-:W-:Y:S05]  /*29870*/  @!P0 BRA `(.L_x_630) ;  /* 0xfffffffc00f08947 */ /* 0x004fea000383ffff */
[----:B------:R-:W-:Y:S05]  /*29880*/  BRA `(.L_x_808) ;  /* 0xffffff9400907947 */ /* 0x000fea000383ffff */
.L_x_637:
[----:B0-----:R0:W2:Y:S02]  /*29890*/  SYNCS.PHASECHK.TRANS64.TRYWAIT P0, [R8+URZ+0x298c0], R12 ;  /* 0x0298c00c080075a7 */ /* 0x0010a4000800017f */
[----:B--2---:R-:W-:Y:S05]  /*298a0*/  @!P0 NANOSLEEP.SYNCS 0x989680 ;  /* 0x009896800000895d */ /* 0x004fea0003900000 */
[----:B------:R-:W2:Y:S02]  /*298b0*/  @!P0 SYNCS.PHASECHK.TRANS64 P0, [R8+URZ+0x298c0], R12 ;  /* 0x0298c00c080085a7 */ /* 0x000ea4000800007f */
[----:B--2---:R-:W-:Y:S05]  /*298c0*/  @!P0 BRA `(.L_x_637) ;  /* 0xfffffffc00f08947 */ /* 0x004fea000383ffff */
[----:B------:R-:W-:Y:S05]  /*298d0*/  BRA `(.L_x_809) ;  /* 0xffffff9800887947 */ /* 0x000fea000383ffff */
.L_x_644:
[----:B0-----:R0:W1:Y:S02]  /*298e0*/  SYNCS.PHASECHK.TRANS64.TRYWAIT P1, [R7+URZ+0x298a0], R6 ;  /* 0x0298a006070075a7 */ /* 0x001064000802017f */
[----:B-1----:R-:W-:Y:S05]  /*298f0*/  @!P1 NANOSLEEP.SYNCS 0x989680 ;  /* 0x009896800000995d */ /* 0x002fea0003900000 */
[----:B------:R-:W1:Y:S02]  /*29900*/  @!P1 SYNCS.PHASECHK.TRANS64 P1, [R7+URZ+0x298a0], R6 ;  /* 0x0298a006070095a7 */ /* 0x000e64000802007f */
[----:B-1----:R-:W-:Y:S05]  /*29910*/  @!P1 BRA `(.L_x_644) ;  /* 0xfffffffc00f09947 */ /* 0x002fea000383ffff */
[----:B------:R-:W-:Y:S05]  /*29920*/  BRA `(.L_x_810) ;  /* 0xffffff9c00707947 */ /* 0x000fea000383ffff */
.L_x_651:
[----:B-1----:R1:W2:Y:S02]  /*29930*/  SYNCS.PHASECHK.TRANS64.TRYWAIT P1, [R7+URZ+0x298c0], R6 ;  /* 0x0298c006070075a7 */ /* 0x0022a4000802017f */
[----:B--2---:R-:W-:Y:S05]  /*29940*/  @!P1 NANOSLEEP.SYNCS 0x989680 ;  /* 0x009896800000995d */ /* 0x004fea0003900000 */
[----:B------:R-:W2:Y:S02]  /*29950*/  @!P1 SYNCS.PHASECHK.TRANS64 P1, [R7+URZ+0x298c0], R6 ;  /* 0x0298c006070095a7 */ /* 0x000ea4000802007f */
[----:B--2---:R-:W-:Y:S05]  /*29960*/  @!P1 BRA `(.L_x_651) ;  /* 0xfffffffc00f09947 */ /* 0x004fea000383ffff */
[----:B------:R-:W-:Y:S05]  /*29970*/  BRA `(.L_x_811) ;  /* 0xffffffa000607947 */ /* 0x000fea000383ffff */
.L_x_666:
[----:B------:R-:W1:Y:S01]  /*29980*/  S2R R5, SR_TID.X ;  /* 0x0000000000057919 */ /* 0x000e620000002100 */
[----:B------:R-:W-:Y:S01]  /*29990*/  BSSY B0, `(.L_x_812) ;  /* 0x000000a000007945 */ /* 0x000fe20003800000 */
[----:B------:R-:W-:Y:S01]  /*299a0*/  MOV R12, RZ ;  /* 0x000000ff000c7202 */ /* 0x000fe20000000f00 */
        /* <DEDUP_REMOVED lines=8> */
.L_x_813:
[----:B------:R-:W-:Y:S05]  /*29a30*/  BSYNC B0 ;  /* 0x0000000000007941 */ /* 0x000fea0003800000 */
.L_x_812:
[----:B------:R-:W-:Y:S05]  /*29a40*/  BRA `(.L_x_814) ;  /* 0xffffffac00f47947 */ /* 0x000fea000383ffff */
.L_x_668:
[----:B------:R-:W-:Y:S01]  /*29a50*/  BSSY B0, `(.L_x_815) ;  /* 0x0000006000007945 */ /* 0x000fe20003800000 */
[----:B------:R-:W-:-:S07]  /*29a60*/  MOV R15, 0xffffffff ;  /* 0xffffffff000f7802 */ /* 0x000fce0000000f00 */
[----:B01----:R-:W-:Y:S05]  /*29a70*/  WARPSYNC.COLLECTIVE R15, `(.L_x_816) ;  /* 0x000000000f0c7348 */ /* 0x003fea0003c00000 */
[----:B------:R-:W-:Y:S02]  /*29a80*/  ELECT P6, UR62, PT ;  /* 0x00000000003e782f */ /* 0x000fe400038c0000 */
[----:B------:R-:W-:Y:S01]  /*29a90*/  MOV R14, UR62 ;  /* 0x0000003e000e7c02 */ /* 0x000fe20008000f00 */
[----:B01----:R-:W-:Y:S10]  /*29aa0*/  ENDCOLLECTIVE ;  /* 0x000000000000791b */ /* 0x003ff40003800000 */
.L_x_816:
[----:B------:R-:W-:Y:S05]  /*29ab0*/  BSYNC B0 ;  /* 0x0000000000007941 */ /* 0x000fea0003800000 */
.L_x_815:
[----:B------:R-:W-:Y:S05]  /*29ac0*/  BRA `(.L_x_817) ;  /* 0xffffffac00ec7947 */ /* 0x000fea000383ffff */
.L_x_671:
[----:B-1----:R1:W2:Y:S02]  /*29ad0*/  SYNCS.PHASECHK.TRANS64.TRYWAIT P2, [R6+URZ+0x29880], R7 ;  /* 0x02988007060075a7 */ /* 0x0022a4000804017f */
[----:B--2---:R-:W-:Y:S05]  /*29ae0*/  @!P2 NANOSLEEP.SYNCS 0x989680 ;  /* 0x009896800000a95d */ /* 0x004fea0003900000 */
[----:B------:R-:W2:Y:S02]  /*29af0*/  @!P2 SYNCS.PHASECHK.TRANS64 P2, [R6+URZ+0x29880], R7 ;  /* 0x029880070600a5a7 */ /* 0x000ea4000804007f */
[----:B--2---:R-:W-:Y:S05]  /*29b00*/  @!P2 BRA `(.L_x_671) ;  /* 0xfffffffc00f0a947 */ /* 0x004fea000383ffff */
[----:B------:R-:W-:Y:S05]  /*29b10*/  BRA `(.L_x_818) ;  /* 0xffffffb000687947 */ /* 0x000fea000383ffff */
.L_x_673:
[----:B--2---:R2:W3:Y:S02]  /*29b20*/  SYNCS.PHASECHK.TRANS64.TRYWAIT P2, [R6+URZ+0x29840], R7 ;  /* 0x02984007060075a7 */ /* 0x0044e4000804017f */
[----:B---3--:R-:W-:Y:S05]  /*29b30*/  @!P2 NANOSLEEP.SYNCS 0x989680 ;  /* 0x009896800000a95d */ /* 0x008fea0003900000 */
[----:B------:R-:W3:Y:S02]  /*29b40*/  @!P2 SYNCS.PHASECHK.TRANS64 P2, [R6+URZ+0x29840], R7 ;  /* 0x029840070600a5a7 */ /* 0x000ee4000804007f */
[----:B---3--:R-:W-:Y:S05]  /*29b50*/  @!P2 BRA `(.L_x_673) ;  /* 0xfffffffc00f0a947 */ /* 0x008fea000383ffff */
[----:B------:R-:W-:Y:S05]  /*29b60*/  BRA `(.L_x_819) ;  /* 0xffffffb000cc7947 */ /* 0x000fea000383ffff */
.L_x_676:
[----:B-1----:R-:W1:Y:S01]  /*29b70*/  S2R R5, SR_CgaCtaId ;  /* 0x0000000000057919 */ /* 0x002e620000008800 */
[----:B------:R-:W-:-:S04]  /*29b80*/  MOV R4, 0x400 ;  /* 0x0000040000047802 */ /* 0x000fc80000000f00 */
[----:B-1----:R-:W-:-:S04]  /*29b90*/  LEA R4, R5, R4, 0x18 ;  /* 0x0000000405047211 */ /* 0x002fc800078ec0ff */
[----:B------:R1:W2:Y:S03]  /*29ba0*/  SYNCS.PHASECHK.TRANS64.TRYWAIT P0, [R4+URZ+0x29820], R3 ;  /* 0x02982003040075a7 */ /* 0x0002a6000800017f */
[----:B--2---:R-:W-:Y:S05]  /*29bb0*/  @!P0 NANOSLEEP.SYNCS 0x989680 ;  /* 0x009896800000895d */ /* 0x004fea0003900000 */
[----:B------:R-:W2:Y:S02]  /*29bc0*/  @!P0 SYNCS.PHASECHK.TRANS64 P0, [R4+URZ+0x29820], R3 ;  /* 0x02982003040085a7 */ /* 0x000ea4000800007f */
[----:B--2---:R-:W-:Y:S05]  /*29bd0*/  @!P0 BRA `(.L_x_676) ;  /* 0xfffffffc00e48947 */ /* 0x004fea000383ffff */
[----:B------:R-:W-:Y:S05]  /*29be0*/  BRA `(.L_x_820) ;  /* 0xffffffb800147947 */ /* 0x000fea000383ffff */
.L_x_682:
[----:B--2---:R2:W3:Y:S02]  /*29bf0*/  SYNCS.PHASECHK.TRANS64.TRYWAIT P0, [R4+URZ+0x29880], R3 ;  /* 0x02988003040075a7 */ /* 0x0044e4000800017f */
[----:B---3--:R-:W-:Y:S05]  /*29c00*/  @!P0 NANOSLEEP.SYNCS 0x989680 ;  /* 0x009896800000895d */ /* 0x008fea0003900000 */
[----:B------:R-:W3:Y:S02]  /*29c10*/  @!P0 SYNCS.PHASECHK.TRANS64 P0, [R4+URZ+0x29880], R3 ;  /* 0x02988003040085a7 */ /* 0x000ee4000800007f */
[----:B---3--:R-:W-:Y:S05]  /*29c20*/  @!P0 BRA `(.L_x_682) ;  /* 0xfffffffc00f08947 */ /* 0x008fea000383ffff */
[----:B------:R-:W-:Y:S05]  /*29c30*/  BRA `(.L_x_821) ;  /* 0xffffffb800d07947 */ /* 0x000fea000383ffff */
.L_x_687:
[----:B-1----:R1:W3:Y:S02]  /*29c40*/  SYNCS.PHASECHK.TRANS64.TRYWAIT P0, [R4+URZ+0x29840], R3 ;  /* 0x02984003040075a7 */ /* 0x0022e4000800017f */
[----:B---3--:R-:W-:Y:S05]  /*29c50*/  @!P0 NANOSLEEP.SYNCS 0x989680 ;  /* 0x009896800000895d */ /* 0x008fea0003900000 */
[----:B------:R-:W3:Y:S02]  /*29c60*/  @!P0 SYNCS.PHASECHK.TRANS64 P0, [R4+URZ+0x29840], R3 ;  /* 0x02984003040085a7 */ /* 0x000ee4000800007f */
[----:B---3--:R-:W-:Y:S05]  /*29c70*/  @!P0 BRA `(.L_x_687) ;  /* 0xfffffffc00f08947 */ /* 0x008fea000383ffff */
[----:B------:R-:W-:Y:S05]  /*29c80*/  BRA `(.L_x_822) ;  /* 0xffffffbc005c7947 */ /* 0x000fea000383ffff */
.L_x_695:
[----:B--2---:R-:W2:Y:S02]  /*29c90*/  LDL R4, [R1+0x4] ;  /* 0x0000040001047983 */ /* 0x004ea40000100800 */
[----:B--2---:R2:W3:Y:S02]  /*29ca0*/  SYNCS.PHASECHK.TRANS64.TRYWAIT P2, [R4+URZ+0x29870], R3 ;  /* 0x02987003040075a7 */ /* 0x0044e4000804017f */
[----:B---3--:R-:W-:Y:S05]  /*29cb0*/  @!P2 NANOSLEEP.SYNCS 0x989680 ;  /* 0x009896800000a95d */ /* 0x008fea0003900000 */
[----:B------:R-:W3:Y:S02]  /*29cc0*/  @!P2 SYNCS.PHASECHK.TRANS64 P2, [R4+URZ+0x29870], R3 ;  /* 0x029870030400a5a7 */ /* 0x000ee4000804007f */
[----:B---3--:R-:W-:Y:S05]  /*29cd0*/  @!P2 BRA `(.L_x_695) ;  /* 0xfffffffc00eca947 */ /* 0x008fea000383ffff */
[----:B------:R-:W-:Y:S05]  /*29ce0*/  BRA `(.L_x_823) ;  /* 0xffffffc000907947 */ /* 0x000fea000383ffff */
.L_x_697:
[----:B--2---:R-:W2:Y:S02]  /*29cf0*/  LDL R4, [R1+0x4] ;  /* 0x0000040001047983 */ /* 0x004ea40000100800 */
[----:B--2---:R2:W3:Y:S02]  /*29d00*/  SYNCS.PHASECHK.TRANS64.TRYWAIT P2, [R4+URZ+0x29860], R3 ;  /* 0x02986003040075a7 */ /* 0x0044e4000804017f */
[----:B---3--:R-:W-:Y:S05]  /*29d10*/  @!P2 NANOSLEEP.SYNCS 0x989680 ;  /* 0x009896800000a95d */ /* 0x008fea0003900000 */
[----:B------:R-:W3:Y:S02]  /*29d20*/  @!P2 SYNCS.PHASECHK.TRANS64 P2, [R4+URZ+0x29860], R3 ;  /* 0x029860030400a5a7 */ /* 0x000ee4000804007f */
[----:B---3--:R-:W-:Y:S05]  /*29d30*/  @!P2 BRA `(.L_x_697) ;  /* 0xfffffffc00eca947 */ /* 0x008fea000383ffff */
[----:B------:R-:W-:Y:S05]  /*29d40*/  BRA `(.L_x_824) ;  /* 0xffffffc000987947 */ /* 0x000fea000383ffff */
.L_x_704:
[----:B-1----:R1:W2:Y:S02]  /*29d50*/  SYNCS.PHASECHK.TRANS64.TRYWAIT P0, [R20+URZ+0x29870], R3 ;  /* 0x02987003140075a7 */ /* 0x0022a4000800017f */
[----:B--2---:R-:W-:Y:S05]  /*29d60*/  @!P0 NANOSLEEP.SYNCS 0x989680 ;  /* 0x009896800000895d */ /* 0x004fea0003900000 */
[----:B------:R-:W2:Y:S02]  /*29d70*/  @!P0 SYNCS.PHASECHK.TRANS64 P0, [R20+URZ+0x29870], R3 ;  /* 0x02987003140085a7 */ /* 0x000ea4000800007f */
[----:B--2---:R-:W-:Y:S05]  /*29d80*/  @!P0 BRA `(.L_x_704) ;  /* 0xfffffffc00f08947 */ /* 0x004fea000383ffff */
[----:B------:R-:W-:Y:S05]  /*29d90*/  BRA `(.L_x_825) ;  /* 0xffffffc8008c7947 */ /* 0x000fea000383ffff */
.L_x_706:
[----:B-1----:R1:W2:Y:S02]  /*29da0*/  SYNCS.PHASECHK.TRANS64.TRYWAIT P0, [R20+URZ+0x29860], R3 ;  /* 0x02986003140075a7 */ /* 0x0022a4000800017f */
[----:B--2---:R-:W-:Y:S05]  /*29db0*/  @!P0 NANOSLEEP.SYNCS 0x989680 ;  /* 0x009896800000895d */ /* 0x004fea0003900000 */
[----:B------:R-:W2:Y:S02]  /*29dc0*/  @!P0 SYNCS.PHASECHK.TRANS64 P0, [R20+URZ+0x29860], R3 ;  /* 0x02986003140085a7 */ /* 0x000ea4000800007f */
[----:B--2---:R-:W-:Y:S05]  /*29dd0*/  @!P0 BRA `(.L_x_706) ;  /* 0xfffffffc00f08947 */ /* 0x004fea000383ffff */
[----:B------:R-:W-:Y:S05]  /*29de0*/  BRA `(.L_x_826) ;  /* 0xffffffc800947947 */ /* 0x000fea000383ffff */
.L_x_710:
[----:B------:R-:W2:Y:S01]  /*29df0*/  LDL R3, [R1] ;  /* 0x0000000001037983 */ /* 0x000ea20000100800 */
[----:B------:R-:W-:Y:S01]  /*29e00*/  BSSY B0, `(.L_x_827) ;  /* 0x0000008000007945 */ /* 0x000fe20003800000 */
[----:B------:R-:W-:Y:S01]  /*29e10*/  IMAD.MOV.U32 R12, RZ, RZ, RZ ;  /* 0x000000ffff0c7224 */ /* 0x000fe200078e00ff */
[----:B------:R-:W-:Y:S01]  /*29e20*/  MOV R11, 0x1f ;  /* 0x0000001f000b7802 */ /* 0x000fe20000000f00 */
[----:B------:R-:W-:Y:S02]  /*29e30*/  IMAD.MOV.U32 R15, RZ, RZ, -0x1 ;  /* 0xffffffffff0f7424 */ /* 0x000fe400078e00ff */
[----:B--2---:R-:W-:-:S07]  /*29e40*/  IMAD.MOV.U32 R13, RZ, RZ, R3 ;  /* 0x000000ffff0d7224 */ /* 0x004fce00078e0003 */
[----:B------:R-:W-:Y:S05]  /*29e50*/  WARPSYNC.COLLECTIVE R15, `(.L_x_828) ;  /* 0x000000000f087348 */ /* 0x000fea0003c00000 */
[----:B------:R0:W1:Y:S02]  /*29e60*/  SHFL.IDX P6, R14, R13, R12, R11 ;  /* 0x0000000c0d0e7389 */ /* 0x00006400000c000b */
[----:B01----:R-:W-:Y:S01]  /*29e70*/  ENDCOLLECTIVE ;  /* 0x000000000000791b */ /* 0x003fe20003800000 */
.L_x_828:
[----:B------:R-:W-:Y:S05]  /*29e80*/  BSYNC B0 ;  /* 0x0000000000007941 */ /* 0x000fea0003800000 */
.L_x_827:
[----:B------:R0:W5:Y:S01]  /*29e90*/  LDL R2, [R1+0xc] ;  /* 0x00000c0001027983 */ /* 0x0001620000100800 */
[----:B------:R-:W-:Y:S01]  /*29ea0*/  MOV R13, R3 ;  /* 0x00000003000d7202 */ /* 0x000fe20000000f00 */
[----:B------:R-:W-:Y:S01]  /*29eb0*/  IMAD.MOV.U32 R12, RZ, RZ, 0x1 ;  /* 0x00000001ff0c7424 */ /* 0x000fe200078e00ff */
[----:B------:R-:W-:Y:S01]  /*29ec0*/  MOV R15, 0xffffffff ;  /* 0xffffffff000f7802 */ /* 0x000fe20000000f00 */
[----:B------:R-:W-:Y:S02]  /*29ed0*/  IMAD.MOV.U32 R11, RZ, RZ, 0x1f ;  /* 0x0000001fff0b7424 */ /* 0x000fe400078e00ff */
[----:B------:R-:W-:-:S07]  /*29ee0*/  IMAD.MOV.U32 R0, RZ, RZ, R14 ;  /* 0x000000ffff007224 */ /* 0x000fce00078e000e */
[----:B0----5:R-:W-:Y:S05]  /*29ef0*/  WARPSYNC.COLLECTIVE R15, `(.L_x_829) ;  /* 0x000000000f087348 */ /* 0x021fea0003c00000 */
[----:B------:R1:W2:Y:S02]  /*29f00*/  SHFL.IDX P6, R14, R13, R12, R11 ;  /* 0x0000000c0d0e7389 */ /* 0x0002a400000c000b */
[----:B012--5:R-:W-:Y:S01]  /*29f10*/  ENDCOLLECTIVE ;  /* 0x000000000000791b */ /* 0x027fe20003800000 */
.L_x_829:
[----:B------:R-:W-:Y:S01]  /*29f20*/  ULDC UR4, c[0x0][0xc14] ;  /* 0x0003050000047ab9 */ /* 0x000fe20000000800 */
[----:B------:R-:W-:Y:S01]  /*29f30*/  IMAD.IADD R5, R2, 0x1, R7 ;  /* 0x0000000102057824 */ /* 0x000fe200078e0207 */
[----:B------:R-:W-:Y:S01]  /*29f40*/  MOV R11, RZ ;  /* 0x000000ff000b7202 */ /* 0x000fe20000000f00 */
[----:B------:R-:W-:-:S03]  /*29f50*/  IMAD.MOV.U32 R4, RZ, RZ, R14 ;  /* 0x000000ffff047224 */ /* 0x000fc600078e000e */
[----:B------:R-:W-:-:S13]  /*29f60*/  ISETP.GE.OR P1, PT, R5, UR4, !P0 ;  /* 0x0000000405007c0c */ /* 0x000fda000c726670 */
[----:B------:R-:W0:Y:S02]  /*29f70*/  @!P1 LDC.64 R2, c[0x0][0xc58] ;  /* 0x00031600ff029b82 */ /* 0x000e240000000a00 */
[----:B0-----:R-:W-:-:S06]  /*29f80*/  @!P1 IMAD.WIDE R2, R5, 0x4, R2 ;  /* 0x0000000405029825 */ /* 0x001fcc00078e0202 */
[----:B------:R0:W2:Y:S01]  /*29f90*/  @!P1 LDG.E R2, desc[UR54][R2.64] ;  /* 0x0000003602029981 */ /* 0x0000a2000c1e1900 */
[C---:B------:R-:W-:Y:S02]  /*29fa0*/  ISETP.GE.U32.AND P2, PT, R7.reuse, 0x2, PT ;  /* 0x000000020700780c */ /* 0x040fe40003f46070 */
[C---:B------:R-:W-:Y:S02]  /*29fb0*/  ISETP.GE.U32.AND P3, PT, R7.reuse, 0x4, PT ;  /* 0x000000040700780c */ /* 0x040fe40003f66070 */
[C---:B------:R-:W-:Y:S02]  /*29fc0*/  ISETP.GE.U32.AND P4, PT, R7.reuse, 0x8, PT ;  /* 0x000000080700780c */ /* 0x040fe40003f86070 */
[C---:B------:R-:W-:Y:S02]  /*29fd0*/  ISETP.GE.U32.AND P5, PT, R7.reuse, 0x10, PT ;  /* 0x000000100700780c */ /* 0x040fe40003fa6070 */
[----:B0-----:R-:W-:Y:S01]  /*29fe0*/  MOV R3, RZ ;  /* 0x000000ff00037202 */ /* 0x001fe20000000f00 */
[----:B--2---:R-:W-:Y:S01]  /*29ff0*/  @!P1 IMAD.MOV.U32 R3, RZ, RZ, R2 ;  /* 0x000000ffff039224 */ /* 0x004fe200078e0002 */
[----:B------:R-:W-:-:S03]  /*2a000*/  ISETP.NE.AND P1, PT, R7, RZ, PT ;  /* 0x000000ff0700720c */ /* 0x000fc60003f25270 */
[----:B------:R-:W-:-:S10]  /*2a010*/  IMAD.MOV.U32 R13, RZ, RZ, R3 ;  /* 0x000000ffff0d7224 */ /* 0x000fd400078e0003 */
[----:B------:R-:W-:Y:S05]  /*2a020*/  WARPSYNC.COLLECTIVE R15, `(.L_x_830) ;  /* 0x000000000f087348 */ /* 0x000fea0003c00000 */
[----:B------:R0:W1:Y:S02]  /*2a030*/  SHFL.UP P6, R14, R13, R12, R11 ;  /* 0x0400000c0d0e7389 */ /* 0x00006400000c000b */
[----:B01----:R-:W-:Y:S01]  /*2a040*/  ENDCOLLECTIVE ;  /* 0x000000000000791b */ /* 0x003fe20003800000 */
.L_x_830:
[----:B------:R-:W-:Y:S02]  /*2a050*/  MOV R12, 0x2 ;  /* 0x00000002000c7802 */ /* 0x000fe40000000f00 */
[----:B------:R-:W-:-:S05]  /*2a060*/  SEL R14, R14, RZ, P1 ;  /* 0x000000ff0e0e7207 */ /* 0x000fca0000800000 */
[----:B------:R-:W-:-:S04]  /*2a070*/  IMAD.IADD R2, R3, 0x1, R14 ;  /* 0x0000000103027824 */ /* 0x000fc800078e020e */
[----:B------:R-:W-:-:S07]  /*2a080*/  IMAD.MOV.U32 R13, RZ, RZ, R2 ;  /* 0x000000ffff0d7224 */ /* 0x000fce00078e0002 */
[----:B------:R-:W-:Y:S05]  /*2a090*/  WARPSYNC.COLLECTIVE R15, `(.L_x_831) ;  /* 0x000000000f087348 */ /* 0x000fea0003c00000 */
[----:B------:R0:W1:Y:S02]  /*2a0a0*/  SHFL.UP P6, R14, R13, R12, R11 ;  /* 0x0400000c0d0e7389 */ /* 0x00006400000c000b */
[----:B01----:R-:W-:Y:S01]  /*2a0b0*/  ENDCOLLECTIVE ;  /* 0x000000000000791b */ /* 0x003fe20003800000 */
.L_x_831:
[----:B------:R-:W-:Y:S02]  /*2a0c0*/  MOV R12, 0x4 ;  /* 0x00000004000c7802 */ /* 0x000fe40000000f00 */
[----:B------:R-:W-:-:S05]  /*2a0d0*/  SEL R5, R14, RZ, P2 ;  /* 0x000000ff0e057207 */ /* 0x000fca0001000000 */
[----:B------:R-:W-:-:S04]  /*2a0e0*/  IMAD.IADD R2, R2, 0x1, R5 ;  /* 0x0000000102027824 */ /* 0x000fc800078e0205 */
[----:B------:R-:W-:-:S07]  /*2a0f0*/  IMAD.MOV.U32 R13, RZ, RZ, R2 ;  /* 0x000000ffff0d7224 */ /* 0x000fce00078e0002 */
[----:B------:R-:W-:Y:S05]  /*2a100*/  WARPSYNC.COLLECTIVE R15, `(.L_x_832) ;  /* 0x000000000f087348 */ /* 0x000fea0003c00000 */
[----:B------:R0:W1:Y:S02]  /*2a110*/  SHFL.UP P6, R14, R13, R12, R11 ;  /* 0x0400000c0d0e7389 */ /* 0x00006400000c000b */
[----:B01----:R-:W-:Y:S01]  /*2a120*/  ENDCOLLECTIVE ;  /* 0x000000000000791b */ /* 0x003fe20003800000 */
.L_x_832:
[----:B------:R-:W-:Y:S02]  /*2a130*/  MOV R12, 0x8 ;  /* 0x00000008000c7802 */ /* 0x000fe40000000f00 */
[----:B------:R-:W-:-:S05]  /*2a140*/  SEL R5, R14, RZ, P3 ;  /* 0x000000ff0e057207 */ /* 0x000fca0001800000 */
[----:B------:R-:W-:-:S04]  /*2a150*/  IMAD.IADD R2, R2, 0x1, R5 ;  /* 0x0000000102027824 */ /* 0x000fc800078e0205 */
[----:B------:R-:W-:-:S07]  /*2a160*/  IMAD.MOV.U32 R13, RZ, RZ, R2 ;  /* 0x000000ffff0d7224 */ /* 0x000fce00078e0002 */
[----:B------:R-:W-:Y:S05]  /*2a170*/  WARPSYNC.COLLECTIVE R15, `(.L_x_833) ;  /* 0x000000000f087348 */ /* 0x000fea0003c00000 */
[----:B------:R0:W1:Y:S02]  /*2a180*/  SHFL.UP P6, R14, R13, R12, R11 ;  /* 0x0400000c0d0e7389 */ /* 0x00006400000c000b */
[----:B01----:R-:W-:Y:S01]  /*2a190*/  ENDCOLLECTIVE ;  /* 0x000000000000791b */ /* 0x003fe20003800000 */
.L_x_833:
[----:B------:R-:W-:Y:S02]  /*2a1a0*/  MOV R12, 0x10 ;  /* 0x00000010000c7802 */ /* 0x000fe40000000f00 */
[----:B------:R-:W-:-:S05]  /*2a1b0*/  SEL R5, R14, RZ, P4 ;  /* 0x000000ff0e057207 */ /* 0x000fca0002000000 */
[----:B------:R-:W-:-:S04]  /*2a1c0*/  IMAD.IADD R2, R2, 0x1, R5 ;  /* 0x0000000102027824 */ /* 0x000fc800078e0205 */
[----:B------:R-:W-:-:S07]  /*2a1d0*/  IMAD.MOV.U32 R13, RZ, RZ, R2 ;  /* 0x000000ffff0d7224 */ /* 0x000fce00078e0002 */
[----:B------:R-:W-:Y:S05]  /*2a1e0*/  WARPSYNC.COLLECTIVE R15, `(.L_x_834) ;  /* 0x000000000f087348 */ /* 0x000fea0003c00000 */
[----:B------:R0:W1:Y:S02]  /*2a1f0*/  SHFL.UP P6, R14, R13, R12, R11 ;  /* 0x0400000c0d0e7389 */ /* 0x00006400000c000b */
[----:B01----:R-:W-:Y:S01]  /*2a200*/  ENDCOLLECTIVE ;  /* 0x000000000000791b */ /* 0x003fe20003800000 */
.L_x_834:
[----:B------:R-:W-:Y:S01]  /*2a210*/  MOV R12, 0x1f ;  /* 0x0000001f000c7802 */ /* 0x000fe20000000f00 */
[----:B------:R-:W-:Y:S01]  /*2a220*/  IMAD.MOV.U32 R11, RZ, RZ, 0x1f ;  /* 0x0000001fff0b7424 */ /* 0x000fe200078e00ff */
[----:B------:R-:W-:-:S05]  /*2a230*/  SEL R5, R14, RZ, P5 ;  /* 0x000000ff0e057207 */ /* 0x000fca0002800000 */
[----:B------:R-:W-:-:S04]  /*2a240*/  IMAD.IADD R2, R2, 0x1, R5 ;  /* 0x0000000102027824 */ /* 0x000fc800078e0205 */
[----:B------:R-:W-:-:S07]  /*2a250*/  IMAD.MOV.U32 R13, RZ, RZ, R2 ;  /* 0x000000ffff0d7224 */ /* 0x000fce00078e0002 */
[----:B------:R-:W-:Y:S05]  /*2a260*/  WARPSYNC.COLLECTIVE R15, `(.L_x_835) ;  /* 0x000000000f087348 */ /* 0x000fea0003c00000 */
[----:B------:R0:W1:Y:S02]  /*2a270*/  SHFL.IDX P6, R14, R13, R12, R11 ;  /* 0x0000000c0d0e7389 */ /* 0x00006400000c000b */
[----:B01----:R-:W-:Y:S01]  /*2a280*/  ENDCOLLECTIVE ;  /* 0x000000000000791b */ /* 0x003fe20003800000 */
.L_x_835:
[----:B------:R-:W-:Y:S05]  /*2a290*/  BRA `(.L_x_836) ;  /* 0xffffffcc00c47947 */ /* 0x000fea000383ffff */
.L_x_715:
[----:B------:R-:W-:Y:S01]  /*2a2a0*/  BSSY B0, `(.L_x_837) ;  /* 0x0000008000007945 */ /* 0x000fe20003800000 */
[----:B-----5:R-:W-:Y:S01]  /*2a2b0*/  IMAD.MOV.U32 R13, RZ, RZ, R3 ;  /* 0x000000ffff0d7224 */ /* 0x020fe200078e0003 */
[----:B------:R-:W-:Y:S01]  /*2a2c0*/  MOV R12, 0x1 ;  /* 0x00000001000c7802 */ /* 0x000fe20000000f00 */
[----:B------:R-:W-:Y:S02]  /*2a2d0*/  IMAD.MOV.U32 R11, RZ, RZ, RZ ;  /* 0x000000ffff0b7224 */ /* 0x000fe400078e00ff */
[----:B------:R-:W-:-:S07]  /*2a2e0*/  IMAD.MOV.U32 R15, RZ, RZ, -0x1 ;  /* 0xffffffffff0f7424 */ /* 0x000fce00078e00ff */
[----:B0-----:R-:W-:Y:S05]  /*2a2f0*/  WARPSYNC.COLLECTIVE R15, `(.L_x_838) ;  /* 0x000000000f087348 */ /* 0x001fea0003c00000 */
[----:B------:R1:W2:Y:S02]  /*2a300*/  SHFL.UP P6, R14, R13, R12, R11 ;  /* 0x0400000c0d0e7389 */ /* 0x0002a400000c000b */
[----:B012---:R-:W-:Y:S01]  /*2a310*/  ENDCOLLECTIVE ;  /* 0x000000000000791b */ /* 0x007fe20003800000 */
.L_x_838:
[----:B------:R-:W-:Y:S05]  /*2a320*/  BSYNC B0 ;  /* 0x0000000000007941 */ /* 0x000fea0003800000 */
.L_x_837:
[----:B------:R-:W-:Y:S01]  /*2a330*/  SEL R14, R14, RZ, P1 ;  /* 0x000000ff0e0e7207 */ /* 0x000fe20000800000 */
[----:B------:R-:W-:Y:S01]  /*2a340*/  IMAD.MOV.U32 R12, RZ, RZ, 0x2 ;  /* 0x00000002ff0c7424 */ /* 0x000fe200078e00ff */
[----:B------:R-:W-:Y:S01]  /*2a350*/  MOV R15, 0xffffffff ;  /* 0xffffffff000f7802 */ /* 0x000fe20000000f00 */
[----:B------:R-:W-:Y:S01]  /*2a360*/  IMAD.MOV.U32 R11, RZ, RZ, RZ ;  /* 0x000000ffff0b7224 */ /* 0x000fe200078e00ff */
[----:B------:R-:W-:-:S07]  /*2a370*/  IADD3 R13, R3, R14, RZ ;  /* 0x0000000e030d7210 */ /* 0x000fce0007ffe0ff */
[----:B------:R-:W-:Y:S05]  /*2a380*/  WARPSYNC.COLLECTIVE R15, `(.L_x_839) ;  /* 0x000000000f087348 */ /* 0x000fea0003c00000 */
[----:B------:R0:W1:Y:S02]  /*2a390*/  SHFL.UP P6, R14, R13, R12, R11 ;  /* 0x0400000c0d0e7389 */ /* 0x00006400000c000b */
[----:B01----:R-:W-:Y:S01]  /*2a3a0*/  ENDCOLLECTIVE ;  /* 0x000000000000791b */ /* 0x003fe20003800000 */
.L_x_839:
[----:B------:R-:W-:Y:S02]  /*2a3b0*/  MOV R12, 0x4 ;  /* 0x00000004000c7802 */ /* 0x000fe40000000f00 */
[----:B------:R-:W-:-:S05]  /*2a3c0*/  SEL R14, R14, RZ, P2 ;  /* 0x000000ff0e0e7207 */ /* 0x000fca0001000000 */
[----:B------:R-:W-:-:S04]  /*2a3d0*/  IMAD.IADD R5, R13, 0x1, R14 ;  /* 0x000000010d057824 */ /* 0x000fc800078e020e */
[----:B------:R-:W-:-:S07]  /*2a3e0*/  IMAD.MOV.U32 R13, RZ, RZ, R5 ;  /* 0x000000ffff0d7224 */ /* 0x000fce00078e0005 */
[----:B------:R-:W-:Y:S05]  /*2a3f0*/  WARPSYNC.COLLECTIVE R15, `(.L_x_840) ;  /* 0x000000000f087348 */ /* 0x000fea0003c00000 */
[----:B------:R0:W1:Y:S02]  /*2a400*/  SHFL.UP P6, R14, R13, R12, R11 ;  /* 0x0400000c0d0e7389 */ /* 0x00006400000c000b */
[----:B01----:R-:W-:Y:S01]  /*2a410*/  ENDCOLLECTIVE ;  /* 0x000000000000791b */ /* 0x003fe20003800000 */
.L_x_840:
[----:B------:R-:W-:Y:S02]  /*2a420*/  MOV R12, 0x8 ;  /* 0x00000008000c7802 */ /* 0x000fe40000000f00 */
[----:B------:R-:W-:-:S05]  /*2a430*/  SEL R6, R14, RZ, P3 ;  /* 0x000000ff0e067207 */ /* 0x000fca0001800000 */
[----:B------:R-:W-:-:S04]  /*2a440*/  IMAD.IADD R6, R5, 0x1, R6 ;  /* 0x0000000105067824 */ /* 0x000fc800078e0206 */
[----:B------:R-:W-:-:S07]  /*2a450*/  IMAD.MOV.U32 R13, RZ, RZ, R6 ;  /* 0x000000ffff0d7224 */ /* 0x000fce00078e0006 */
[----:B------:R-:W-:Y:S05]  /*2a460*/  WARPSYNC.COLLECTIVE R15, `(.L_x_841) ;  /* 0x000000000f087348 */ /* 0x000fea0003c00000 */
[----:B------:R0:W1:Y:S02]  /*2a470*/  SHFL.UP P6, R14, R13, R12, R11 ;  /* 0x0400000c0d0e7389 */ /* 0x00006400000c000b */
[----:B01----:R-:W-:Y:S01]  /*2a480*/  ENDCOLLECTIVE ;  /* 0x000000000000791b */ /* 0x003fe20003800000 */
.L_x_841:
[----:B------:R-:W-:Y:S02]  /*2a490*/  MOV R12, 0x10 ;  /* 0x00000010000c7802 */ /* 0x000fe40000000f00 */
[----:B------:R-:W-:-:S05]  /*2a4a0*/  SEL R7, R14, RZ, P4 ;  /* 0x000000ff0e077207 */ /* 0x000fca0002000000 */
[----:B------:R-:W-:-:S04]  /*2a4b0*/  IMAD.IADD R7, R6, 0x1, R7 ;  /* 0x0000000106077824 */ /* 0x000fc800078e0207 */
[----:B------:R-:W-:-:S07]  /*2a4c0*/  IMAD.MOV.U32 R13, RZ, RZ, R7 ;  /* 0x000000ffff0d7224 */ /* 0x000fce00078e0007 */
[----:B------:R-:W-:Y:S05]  /*2a4d0*/  WARPSYNC.COLLECTIVE R15, `(.L_x_842) ;  /* 0x000000000f087348 */ /* 0x000fea0003c00000 */
[----:B------:R0:W1:Y:S02]  /*2a4e0*/  SHFL.UP P6, R14, R13, R12, R11 ;  /* 0x0400000c0d0e7389 */ /* 0x00006400000c000b */
[----:B01----:R-:W-:Y:S01]  /*2a4f0*/  ENDCOLLECTIVE ;  /* 0x000000000000791b */ /* 0x003fe20003800000 */
.L_x_842:
        /* <DEDUP_REMOVED lines=8> */
.L_x_843:
[----:B------:R-:W-:Y:S05]  /*2a580*/  BRA `(.L_x_844) ;  /* 0xffffffcc00ac7947 */ /* 0x000fea000383ffff */
.L_x_717:
[----:B------:R-:W-:Y:S01]  /*2a590*/  BSSY B0, `(.L_x_845) ;  /* 0x0000006000007945 */ /* 0x000fe20003800000 */
[----:B------:R-:W-:Y:S01]  /*2a5a0*/  PLOP3.LUT P6, PT, P6, PT, PT, 0x8, 0x0 ;  /* 0x000000000000781c */ /* 0x000fe200037ce170 */
[----:B------:R-:W-:-:S12]  /*2a5b0*/  IMAD.MOV.U32 R15, RZ, RZ, -0x1 ;  /* 0xffffffffff0f7424 */ /* 0x000fd800078e00ff */
[----:B0-----:R-:W-:Y:S05]  /*2a5c0*/  WARPSYNC.COLLECTIVE R15, `(.L_x_846) ;  /* 0x000000000f087348 */ /* 0x001fea0003c00000 */
[----:B------:R-:W-:Y:S01]  /*2a5d0*/  VOTE.ANY R14, PT, P6 ;  /* 0x00000000000e7806 */ /* 0x000fe200030e0100 */
[----:B0-----:R-:W-:Y:S06]  /*2a5e0*/  ENDCOLLECTIVE ;  /* 0x000000000000791b */ /* 0x001fec0003800000 */
.L_x_846:
[----:B------:R-:W-:Y:S05]  /*2a5f0*/  BSYNC B0 ;  /* 0x0000000000007941 */ /* 0x000fea0003800000 */
.L_x_845:
[----:B------:R-:W-:Y:S01]  /*2a600*/  MOV R6, R14 ;  /* 0x0000000e00067202 */ /* 0x000fe20000000f00 */
[----:B------:R-:W-:Y:S01]  /*2a610*/  IMAD.MOV.U32 R13, RZ, RZ, R3 ;  /* 0x000000ffff0d7224 */ /* 0x000fe200078e0003 */
[----:B------:R-:W-:Y:S01]  /*2a620*/  MOV R11, 0x1f ;  /* 0x0000001f000b7802 */ /* 0x000fe20000000f00 */
[----:B------:R-:W-:Y:S01]  /*2a630*/  IMAD.MOV.U32 R15, RZ, RZ, -0x1 ;  /* 0xffffffffff0f7424 */ /* 0x000fe200078e00ff */
[----:B------:R-:W0:Y:S02]  /*2a640*/  POPC R4, R6 ;  /* 0x0000000600047309 */ /* 0x000e240000000000 */
[----:B0-----:R-:W-:-:S07]  /*2a650*/  IMAD.MOV.U32 R12, RZ, RZ, R4 ;  /* 0x000000ffff0c7224 */ /* 0x001fce00078e0004 */
[----:B------:R-:W-:Y:S05]  /*2a660*/  WARPSYNC.COLLECTIVE R15, `(.L_x_847) ;  /* 0x000000000f087348 */ /* 0x000fea0003c00000 */
[----:B------:R0:W1:Y:S02]  /*2a670*/  SHFL.IDX P6, R14, R13, R12, R11 ;  /* 0x0000000c0d0e7389 */ /* 0x00006400000c000b */
[----:B01----:R-:W-:Y:S01]  /*2a680*/  ENDCOLLECTIVE ;  /* 0x000000000000791b */ /* 0x003fe20003800000 */
.L_x_847:
[----:B------:R-:W-:Y:S01]  /*2a690*/  IMAD.MOV.U32 R5, RZ, RZ, R14 ;  /* 0x000000ffff057224 */ /* 0x000fe200078e000e */
[----:B------:R-:W-:Y:S06]  /*2a6a0*/  BRA `(.L_x_848) ;  /* 0xffffffcc009c7947 */ /* 0x000fec000383ffff */
.L_x_719:
[----:B------:R-:W-:Y:S01]  /*2a6b0*/  BSSY B0, `(.L_x_849) ;  /* 0x0000007000007945 */ /* 0x000fe20003800000 */
[----:B------:R-:W-:Y:S01]  /*2a6c0*/  MOV R13, R2 ;  /* 0x00000002000d7202 */ /* 0x000fe20000000f00 */
[----:B------:R-:W-:Y:S02]  /*2a6d0*/  IMAD.MOV.U32 R11, RZ, RZ, 0x1f ;  /* 0x0000001fff0b7424 */ /* 0x000fe400078e00ff */
[----:B------:R-:W-:-:S07]  /*2a6e0*/  IMAD.MOV.U32 R15, RZ, RZ, -0x1 ;  /* 0xffffffffff0f7424 */ /* 0x000fce00078e00ff */
[----:B012---:R-:W-:Y:S05]  /*2a6f0*/  WARPSYNC.COLLECTIVE R15, `(.L_x_850) ;  /* 0x000000000f087348 */ /* 0x007fea0003c00000 */
[----:B------:R3:W4:Y:S02]  /*2a700*/  SHFL.IDX P6, R14, R13, R12, R11 ;  /* 0x0000000c0d0e7389 */ /* 0x00072400000c000b */
[----:B01234-:R-:W-:Y:S01]  /*2a710*/  ENDCOLLECTIVE ;  /* 0x000000000000791b */ /* 0x01ffe20003800000 */
.L_x_850:
[----:B------:R-:W-:Y:S05]  /*2a720*/  BSYNC B0 ;  /* 0x0000000000007941 */ /* 0x000fea0003800000 */
.L_x_849:
[----:B------:R-:W-:Y:S05]  /*2a730*/  BRA `(.L_x_718) ;  /* 0xffffffcc00947947 */ /* 0x000fea000383ffff */
.L_x_723:
[----:B0-----:R0:W1:Y:S02]  /*2a740*/  SYNCS.PHASECHK.TRANS64.TRYWAIT P0, [R0+URZ+0x29820], R3 ;  /* 0x02982003000075a7 */ /* 0x001064000800017f */
[----:B-1----:R-:W-:Y:S05]  /*2a750*/  @!P0 NANOSLEEP.SYNCS 0x989680 ;  /* 0x009896800000895d */ /* 0x002fea0003900000 */
[----:B------:R-:W1:Y:S02]  /*2a760*/  @!P0 SYNCS.PHASECHK.TRANS64 P0, [R0+URZ+0x29820], R3 ;  /* 0x02982003000085a7 */ /* 0x000e64000800007f */
[----:B-1----:R-:W-:Y:S05]  /*2a770*/  @!P0 BRA `(.L_x_723) ;  /* 0xfffffffc00f08947 */ /* 0x002fea000383ffff */
[----:B------:R-:W-:Y:S05]  /*2a780*/  BRA `(.L_x_851) ;  /* 0xffffffd000b87947 */ /* 0x000fea000383ffff */
.L_x_724:
[----:B------:R-:W1:Y:S01]  /*2a790*/  S2R R2, SR_TID.X ;  /* 0x0000000000027919 */ /* 0x000e620000002100 */
[----:B------:R-:W-:Y:S01]  /*2a7a0*/  BSSY B0, `(.L_x_852) ;  /* 0x000000a000007945 */ /* 0x000fe20003800000 */
[----:B------:R-:W-:Y:S01]  /*2a7b0*/  IMAD.MOV.U32 R12, RZ, RZ, RZ ;  /* 0x000000ffff0c7224 */ /* 0x000fe200078e00ff */
[----:B------:R-:W-:Y:S01]  /*2a7c0*/  MOV R15, 0xffffffff ;  /* 0xffffffff000f7802 */ /* 0x000fe20000000f00 */
[----:B------:R-:W-:Y:S01]  /*2a7d0*/  IMAD.MOV.U32 R11, RZ, RZ, 0x1f ;  /* 0x0000001fff0b7424 */ /* 0x000fe200078e00ff */
[----:B-1----:R-:W-:-:S04]  /*2a7e0*/  SHF.R.U32.HI R2, RZ, 0x5, R2 ;  /* 0x00000005ff027819 */ /* 0x002fc80000011602 */
[----:B------:R-:W-:-:S04]  /*2a7f0*/  LOP3.LUT R2, R2, 0x3, RZ, 0xc0, !PT ;  /* 0x0000000302027812 */ /* 0x000fc800078ec0ff */
[----:B------:R-:W-:-:S07]  /*2a800*/  MOV R13, R2 ;  /* 0x00000002000d7202 */ /* 0x000fce0000000f00 */
[----:B0-----:R-:W-:Y:S05]  /*2a810*/  WARPSYNC.COLLECTIVE R15, `(.L_x_853) ;  /* 0x000000000f087348 */ /* 0x001fea0003c00000 */
[----:B------:R1:W2:Y:S02]  /*2a820*/  SHFL.IDX P6, R14, R13, R12, R11 ;  /* 0x0000000c0d0e7389 */ /* 0x0002a400000c000b */
[----:B012---:R-:W-:Y:S01]  /*2a830*/  ENDCOLLECTIVE ;  /* 0x000000000000791b */ /* 0x007fe20003800000 */
.L_x_853:
[----:B------:R-:W-:Y:S05]  /*2a840*/  BSYNC B0 ;  /* 0x0000000000007941 */ /* 0x000fea0003800000 */
.L_x_852:
[----:B------:R-:W-:Y:S05]  /*2a850*/  BRA `(.L_x_854) ;  /* 0xffffffd000a07947 */ /* 0x000fea000383ffff */
.L_x_725:
[----:B------:R-:W-:Y:S01]  /*2a860*/  BSSY B0, `(.L_x_855) ;  /* 0x0000006000007945 */ /* 0x000fe20003800000 */
[----:B------:R-:W-:-:S07]  /*2a870*/  IMAD.MOV.U32 R15, RZ, RZ, -0x1 ;  /* 0xffffffffff0f7424 */ /* 0x000fce00078e00ff */
[----:B01----:R-:W-:Y:S05]  /*2a880*/  WARPSYNC.COLLECTIVE R15, `(.L_x_856) ;  /* 0x000000000f0c7348 */ /* 0x003fea0003c00000 */
[----:B------:R-:W-:Y:S02]  /*2a890*/  ELECT P6, UR62, PT ;  /* 0x00000000003e782f */ /* 0x000fe400038c0000 */
[----:B------:R-:W-:Y:S01]  /*2a8a0*/  MOV R14, UR62 ;  /* 0x0000003e000e7c02 */ /* 0x000fe20008000f00 */
[----:B01----:R-:W-:Y:S10]  /*2a8b0*/  ENDCOLLECTIVE ;  /* 0x000000000000791b */ /* 0x003ff40003800000 */
.L_x_856:
[----:B------:R-:W-:Y:S05]  /*2a8c0*/  BSYNC B0 ;  /* 0x0000000000007941 */ /* 0x000fea0003800000 */
.L_x_855:
[----:B------:R-:W-:Y:S05]  /*2a8d0*/  BRA `(.L_x_857) ;  /* 0xffffffd000947947 */ /* 0x000fea000383ffff */
.L_x_727:
[----:B0-----:R0:W1:Y:S02]  /*2a8e0*/  SYNCS.PHASECHK.TRANS64.TRYWAIT P1, [R6+URZ], R5 ;  /* 0x00000005060075a7 */ /* 0x001064000802017f */
[----:B-1----:R-:W-:Y:S05]  /*2a8f0*/  @!P1 NANOSLEEP.SYNCS 0x989680 ;  /* 0x009896800000995d */ /* 0x002fea0003900000 */
[----:B------:R-:W1:Y:S02]  /*2a900*/  @!P1 SYNCS.PHASECHK.TRANS64 P1, [R6+URZ], R5 ;  /* 0x00000005060095a7 */ /* 0x000e64000802007f */
[----:B-1----:R-:W-:Y:S05]  /*2a910*/  @!P1 BRA `(.L_x_727) ;  /* 0xfffffffc00f09947 */ /* 0x002fea000383ffff */
[----:B------:R-:W-:Y:S05]  /*2a920*/  BRA `(.L_x_858) ;  /* 0xffffffd000d07947 */ /* 0x000fea000383ffff */
.L_x_728:
[----:B-1----:R1:W2:Y:S02]  /*2a930*/  SYNCS.PHASECHK.TRANS64.TRYWAIT P1, [R7+URZ], R2 ;  /* 0x00000002070075a7 */ /* 0x0022a4000802017f */
[----:B--2---:R-:W-:Y:S05]  /*2a940*/  @!P1 NANOSLEEP.SYNCS 0x989680 ;  /* 0x009896800000995d */ /* 0x004fea0003900000 */
[----:B------:R-:W2:Y:S02]  /*2a950*/  @!P1 SYNCS.PHASECHK.TRANS64 P1, [R7+URZ], R2 ;  /* 0x00000002070095a7 */ /* 0x000ea4000802007f */
[----:B--2---:R-:W-:Y:S05]  /*2a960*/  @!P1 BRA `(.L_x_728) ;  /* 0xfffffffc00f09947 */ /* 0x004fea000383ffff */
[----:B------:R-:W-:Y:S05]  /*2a970*/  BRA `(.L_x_859) ;  /* 0xffffffd000c47947 */ /* 0x000fea000383ffff */
.L_x_730:
[----:B--2---:R2:W3:Y:S02]  /*2a980*/  SYNCS.PHASECHK.TRANS64.TRYWAIT P1, [R4+URZ+0x29860], R5 ;  /* 0x02986005040075a7 */ /* 0x0044e4000802017f */
[----:B---3--:R-:W-:Y:S05]  /*2a990*/  @!P1 NANOSLEEP.SYNCS 0x989680 ;  /* 0x009896800000995d */ /* 0x008fea0003900000 */
[----:B------:R-:W3:Y:S02]  /*2a9a0*/  @!P1 SYNCS.PHASECHK.TRANS64 P1, [R4+URZ+0x29860], R5 ;  /* 0x02986005040095a7 */ /* 0x000ee4000802007f */
[----:B---3--:R-:W-:Y:S05]  /*2a9b0*/  @!P1 BRA `(.L_x_730) ;  /* 0xfffffffc00f09947 */ /* 0x008fea000383ffff */
[----:B------:R-:W-:Y:S05]  /*2a9c0*/  BRA `(.L_x_860) ;  /* 0xffffffd000c87947 */ /* 0x000fea000383ffff */
.L_x_732:
[----:B---3--:R3:W4:Y:S02]  /*2a9d0*/  SYNCS.PHASECHK.TRANS64.TRYWAIT P1, [R3+URZ+0x29860], R2 ;  /* 0x02986002030075a7 */ /* 0x008724000802017f */
[----:B----4-:R-:W-:Y:S05]  /*2a9e0*/  @!P1 NANOSLEEP.SYNCS 0x989680 ;  /* 0x009896800000995d */ /* 0x010fea0003900000 */
[----:B------:R-:W4:Y:S02]  /*2a9f0*/  @!P1 SYNCS.PHASECHK.TRANS64 P1, [R3+URZ+0x29860], R2 ;  /* 0x02986002030095a7 */ /* 0x000f24000802007f */
[----:B----4-:R-:W-:Y:S05]  /*2aa00*/  @!P1 BRA `(.L_x_732) ;  /* 0xfffffffc00f09947 */ /* 0x010fea000383ffff */
[----:B------:R-:W-:Y:S05]  /*2aa10*/  BRA `(.L_x_861) ;  /* 0xffffffd000c87947 */ /* 0x000fea000383ffff */
.L_x_734:
[----:B----4-:R4:W0:Y:S02]  /*2aa20*/  SYNCS.PHASECHK.TRANS64.TRYWAIT P0, [R4+URZ+0x29880], R5 ;  /* 0x02988005040075a7 */ /* 0x010824000800017f */
[----:B0-----:R-:W-:Y:S05]  /*2aa30*/  @!P0 NANOSLEEP.SYNCS 0x989680 ;  /* 0x009896800000895d */ /* 0x001fea0003900000 */
[----:B------:R-:W0:Y:S02]  /*2aa40*/  @!P0 SYNCS.PHASECHK.TRANS64 P0, [R4+URZ+0x29880], R5 ;  /* 0x02988005040085a7 */ /* 0x000e24000800007f */
[----:B0-----:R-:W-:Y:S05]  /*2aa50*/  @!P0 BRA `(.L_x_734) ;  /* 0xfffffffc00f08947 */ /* 0x001fea000383ffff */
[----:B------:R-:W-:Y:S05]  /*2aa60*/  BRA `(.L_x_735) ;  /* 0xffffffd000c47947 */ /* 0x000fea000383ffff */
.L_x_862:
        /* <DEDUP_REMOVED lines=9> */
.L_x_2625:


//--------------------- .text._ZN7cutlass13device_kernelIN5flash11enable_sm90INS1_16FlashAttnFwdSm90INS1_25CollectiveMainloopFwdSm90ILi2EN4cute5tupleIJNS5_1CILi1EEES8_S8_EEENS6_IJNS7_ILi128EEESA_NS7_ILi192EEEEEELi128ENS_12float_e4m3_tEfNS_4arch4Sm90ELb0ELb1ELb1ELb0ELb0ELb0ELb0ELb1ELb1ELb0ELb0ELb0EEENS1_21CollectiveEpilogueFwdINS6_IJSA_SA_SA_EEES9_NS_10bfloat16_tESF_Li256ELb0ELb0ELb0ELb1EEENS1_30DynamicPersistentTileSchedulerILi256ELi128ELb0ELb0ELb1EEEEEEEEEvNT_6ParamsE --------------------------
	.section	.text._ZN7cutlass13device_kernelIN5flash11enable_sm90INS1_16FlashAttnFwdSm90INS1_25CollectiveMainloopFwdSm90ILi2EN4cute5tupleIJNS5_1CILi1EEES8_S8_EEENS6_IJNS7_ILi128EEESA_NS7_ILi192EEEEEELi128ENS_12float_e4m3_tEfNS_4arch4Sm90ELb0ELb1ELb1ELb0ELb0ELb0ELb0ELb1ELb1ELb0ELb0ELb0EEENS1_21CollectiveEpilogueFwdINS6_IJSA_SA_SA_EEES9_NS_10bfloat16_tESF_Li256ELb0ELb0ELb0ELb1EEENS1_30DynamicPersistentTileSchedulerILi256ELi128ELb0ELb0ELb1EEEEEEEEEvNT_6ParamsE,"ax",@progbits
	.align	128
.text._ZN7cutlass13device_kernelIN5flash11enable_sm90INS1_16FlashAttnFwdSm90INS1_25CollectiveMainloopFwdSm90ILi2EN4cute5tupleIJNS5_1CILi1EEES8_S8_EEENS6_IJNS7_ILi128EEESA_NS7_ILi192EEEEEELi128ENS_12float_e4m3_tEfNS_4arch4Sm90ELb0ELb1ELb1ELb0ELb0ELb0ELb0ELb1ELb1ELb0ELb0ELb0EEENS1_21CollectiveEpilogueFwdINS6_IJSA_SA_SA_EEES9_NS_10bfloat16_tESF_Li256ELb0ELb0ELb0ELb1EEENS1_30DynamicPersistentTileSchedulerILi256ELi128ELb0ELb0ELb1EEEEEEEEEvNT_6ParamsE:
        .type           _ZN7cutlass13device_kernelIN5flash11enable_sm90INS1_16FlashAttnFwdSm90INS1_25CollectiveMainloopFwdSm90ILi2EN4cute5tupleIJNS5_1CILi1EEES8_S8_EEENS6_IJNS7_ILi128EEESA_NS7_ILi192EEEEEELi128ENS_12float_e4m3_tEfNS_4arch4Sm90ELb0ELb1ELb1ELb0ELb0ELb0ELb0ELb1ELb1ELb0ELb0ELb0EEENS1_21CollectiveEpilogueFwdINS6_IJSA_SA_SA_EEES9_NS_10bfloat16_tESF_Li256ELb0ELb0ELb0ELb1EEENS1_30DynamicPersistentTileSchedulerILi256ELi128ELb0ELb0ELb1EEEEEEEEEvNT_6ParamsE,@function
        .size           _ZN7cutlass13device_kernelIN5flash11enable_sm90INS1_16FlashAttnFwdSm90INS1_25CollectiveMainloopFwdSm90ILi2EN4cute5tupleIJNS5_1CILi1EEES8_S8_EEENS6_IJNS7_ILi128EEESA_NS7_ILi192EEEEEELi128ENS_12float_e4m3_tEfNS_4arch4Sm90ELb0ELb1ELb1ELb0ELb0ELb0ELb0ELb1ELb1ELb0ELb0ELb0EEENS1_21CollectiveEpilogueFwdINS6_IJSA_SA_SA_EEES9_NS_10bfloat16_tESF_Li256ELb0ELb0ELb0ELb1EEENS1_30DynamicPersistentTileSchedulerILi256ELi128ELb0ELb0ELb1EEEEEEEEEvNT_6ParamsE,(.L_x_2626 - _ZN7cutlass13device_kernelIN5flash11enable_sm90INS1_16FlashAttnFwdSm90INS1_25CollectiveMainloopFwdSm90ILi2EN4cute5tupleIJNS5_1CILi1EEES8_S8_EEENS6_IJNS7_ILi128EEESA_NS7_ILi192EEEEEELi128ENS_12float_e4m3_tEfNS_4arch4Sm90ELb0ELb1ELb1ELb0ELb0ELb0ELb0ELb1ELb1ELb0ELb0ELb0EEENS1_21CollectiveEpilogueFwdINS6_IJSA_SA_SA_EEES9_NS_10bfloat16_tESF_Li256ELb0ELb0ELb0ELb1EEENS1_30DynamicPersistentTileSchedulerILi256ELi128ELb0ELb0ELb1EEEEEEEEEvNT_6ParamsE)
        .other          _ZN7cutlass13device_kernelIN5flash11enable_sm90INS1_16FlashAttnFwdSm90INS1_25CollectiveMainloopFwdSm90ILi2EN4cute5tupleIJNS5_1CILi1EEES8_S8_EEENS6_IJNS7_ILi128EEESA_NS7_ILi192EEEEEELi128ENS_12float_e4m3_tEfNS_4arch4Sm90ELb0ELb1ELb1ELb0ELb0ELb0ELb0ELb1ELb1ELb0ELb0ELb0EEENS1_21CollectiveEpilogueFwdINS6_IJSA_SA_SA_EEES9_NS_10bfloat16_tESF_Li256ELb0ELb0ELb0ELb1EEENS1_30DynamicPersistentTileSchedulerILi256ELi128ELb0ELb0ELb1EEEEEEEEEvNT_6ParamsE,@"STO_CUDA_ENTRY STV_DEFAULT"
_ZN7cutlass13device_kernelIN5flash11enable_sm90INS1_16FlashAttnFwdSm90INS1_25CollectiveMainloopFwdSm90ILi2EN4cute5tupleIJNS5_1CILi1EEES8_S8_EEENS6_IJNS7_ILi128EEESA_NS7_ILi192EEEEEELi128ENS_12float_e4m3_tEfNS_4arch4Sm90ELb0ELb1ELb1ELb0ELb0ELb0ELb0ELb1ELb1ELb0ELb0ELb0EEENS1_21CollectiveEpilogueFwdINS6_IJSA_SA_SA_EEES9_NS_10bfloat16_tESF_Li256ELb0ELb0ELb0ELb1EEENS1_30DynamicPersistentTileSchedulerILi256ELi128ELb0ELb0ELb1EEEEEEEEEvNT_6ParamsE:
        /* <DEDUP_REMOVED lines=24> */
.L_x_864:
[----:B------:R-:W-:Y:S05]  /*0180*/  BSYNC B0 ;  /* 0x0000000000007941 */ /* 0x000fea0003800000 */
.L_x_863:
        /* <DEDUP_REMOVED lines=37> */
.L_x_865:
        /* <DEDUP_REMOVED lines=22> */
.L_x_866:
        /* <DEDUP_REMOVED lines=18> */
.L_x_867:
        /* <DEDUP_REMOVED lines=22> */
.L_x_868:
        /* <DEDUP_REMOVED lines=22> */
.L_x_869:
[----:B------:R-:W-:Y:S01]  /*0920*/  PLOP3.LUT P0, PT, PT, PT, UP0, 0x80, 0x0 ;  /* 0x000000000000781c */ /* 0x000fe20003f0f008 */
[----:B------:R-:W-:Y:S01]  /*0930*/  UMOV UR46, 0x1 ;  /* 0x00000001002e7882 */ /* 0x000fe20000000000 */
[----:B------:R-:W-:Y:S01]  /*0940*/  NOP ;  /* 0x0000000000007918 */ /* 0x000fe20000000000 */
[----:B------:R-:W-:Y:S01]  /*0950*/  USEL UR46, UR46, 0x2, !UP0 ;  /* 0x000000022e2e7887 */ /* 0x000fe2000c000000 */
[----:B------:R-:W-:Y:S01]  /*0960*/  ULDC.64 UR48, c[0x0][0x208] ;  /* 0x0000820000307ab9 */ /* 0x000fe20000000a00 */
[----:B-123--:R-:W-:Y:S08]  /*0970*/  BAR.SYNC.DEFER_BLOCKING 0x0 ;  /* 0x0000000000007b1d */ /* 0x00eff00000010000 */
[----:B------:R-:W-:Y:S05]  /*0980*/  @!P0 BRA `(.L_x_870) ;  /* 0x0000010000c88947 */ /* 0x000fea0003800000 */
.L_x_871:
[----:B------:R-:W-:-:S08]  /*0990*/  NOP ;  /* 0x0000000000007918 */ /* 0x000fd00000000000 */
[----:B------:R-:W1:Y:S02]  /*09a0*/  USETMAXREG.TRY_ALLOC.CTAPOOL UP0, 0xf0 ;  /* 0x000000f0000079c8 */ /* 0x000e640008000600 */
[----:B-1----:R-:W-:-:S13]  /*09b0*/  PLOP3.LUT P0, PT, PT, PT, UP0, 0x80, 0x0 ;  /* 0x000000000000781c */ /* 0x002fda0003f0f008 */
[----:B------:R-:W-:Y:S05]  /*09c0*/  @!P0 BRA `(.L_x_871) ;  /* 0xfffffffc00f08947 */ /* 0x000fea000383ffff */
[----:B------:R-:W1:Y:S01]  /*09d0*/  S2R R2, SR_TID.X ;  /* 0x0000000000027919 */ /* 0x000e620000002100 */
[----:B------:R-:W2:Y:S08]  /*09e0*/  S2UR UR7, SR_CTAID.X ;  /* 0x00000000000779c3 */ /* 0x000eb00000002500 */
[----:B------:R-:W-:Y:S08]  /*09f0*/  BAR.ARV 0x4, 0x180 ;  /* 0x0106000000007b1d */ /* 0x000ff00000002000 */
        /* <DEDUP_REMOVED lines=10> */
[----:B------:R-:W-:Y:S01]  /*0aa0*/  IMAD.MOV.U32 R174, RZ, RZ, RZ ;  /* 0x000000ffffae7224 */ /* 0x000fe200078e00ff */
[----:B------:R-:W-:Y:S01]  /*0ab0*/  ULOP3.LUT UR36, UR46, 0x1, URZ, 0xfc, !UPT ;  /* 0x000000012e247892 */ /* 0x000fe2000f8efc3f */
[----:B------:R-:W-:Y:S01]  /*0ac0*/  SHF.R.S32.HI R0, RZ, 0x1f, R179 ;  /* 0x0000001fff007819 */ /* 0x000fe200000114b3 */
[----:B------:R-:W-:Y:S01]  /*0ad0*/  ULDC.64 UR50, c[0x0][0x198] ;  /* 0x0000660000327ab9 */ /* 0x000fe20000000a00 */
[----:B------:R-:W-:Y:S02]  /*0ae0*/  UMOV UR47, URZ ;  /* 0x0000003f002f7c82 */ /* 0x000fe40008000000 */
[CC--:B------:R-:W-:Y:S01]  /*0af0*/  LEA.HI R3, R0.reuse, R179.reuse, RZ, 0x4 ;  /* 0x000000b300037211 */ /* 0x0c0fe200078f20ff */
[----:B------:R-:W2:Y:S01]  /*0b00*/  S2UR UR6, SR_SWINHI ;  /* 0x00000000000679c3 */ /* 0x000ea20000002f00 */
[----:B------:R-:W-:-:S02]  /*0b10*/  LEA.HI R2, R0, R179, RZ, 0x7 ;  /* 0x000000b300027211 */ /* 0x000fc400078f38ff */
[----:B------:R-:W-:Y:S02]  /*0b20*/  SHF.R.S32.HI R4, RZ, 0x4, R3 ;  /* 0x00000004ff047819 */ /* 0x000fe40000011403 */
[----:B------:R-:W-:Y:S02]  /*0b30*/  LOP3.LUT R6, R2, 0xffffff80, RZ, 0xc0, !PT ;  /* 0xffffff8002067812 */ /* 0x000fe400078ec0ff */
[----:B------:R-:W-:Y:S02]  /*0b40*/  LEA.HI R5, R3, R4, RZ, 0x1 ;  /* 0x0000000403057211 */ /* 0x000fe400078f08ff */
[----:B------:R-:W-:Y:S01]  /*0b50*/  SHF.R.S32.HI R177, RZ, 0x7, R2 ;  /* 0x00000007ffb17819 */ /* 0x000fe20000011402 */
[----:B------:R-:W-:Y:S01]  /*0b60*/  IMAD.IADD R175, R179, 0x1, -R6 ;  /* 0x00000001b3af7824 */ /* 0x000fe200078e0a06 */
[----:B------:R-:W-:Y:S02]  /*0b70*/  LOP3.LUT R5, R5, 0x1ffffffe, RZ, 0xc0, !PT ;  /* 0x1ffffffe05057812 */ /* 0x000fe400078ec0ff */
[----:B------:R-:W-:-:S02]  /*0b80*/  LEA.HI R178, R0, R179, RZ, 0x5 ;  /* 0x000000b300b27211 */ /* 0x000fc400078f28ff */
[----:B------:R-:W-:Y:S01]  /*0b90*/  SHF.R.S32.HI R6, RZ, 0x1f, R175 ;  /* 0x0000001fff067819 */ /* 0x000fe200000114af */
[----:B------:R-:W-:Y:S01]  /*0ba0*/  IMAD.IADD R5, R4, 0x1, -R5 ;  /* 0x0000000104057824 */ /* 0x000fe200078e0a05 */
[----:B------:R-:W-:Y:S01]  /*0bb0*/  LOP3.LUT R4, R3, 0x3fffff0, RZ, 0xc0, !PT ;  /* 0x03fffff003047812 */ /* 0x000fe200078ec0ff */
[----:B-1----:R-:W-:Y:S01]  /*0bc0*/  ULEA UR37, UR38, UR37, 0x18 ;  /* 0x0000002526257291 */ /* 0x002fe2000f8ec03f */
[----:B------:R-:W-:Y:S02]  /*0bd0*/  LEA.HI R7, R6, R175, RZ, 0x2 ;  /* 0x000000af06077211 */ /* 0x000fe400078f10ff */
[----:B------:R-:W-:Y:S01]  /*0be0*/  LEA.HI R2, R2, R177, RZ, 0x1 ;  /* 0x000000b102027211 */ /* 0x000fe200078f08ff */
[----:B------:R-:W-:Y:S01]  /*0bf0*/  IMAD.IADD R3, R179, 0x1, -R4 ;  /* 0x00000001b3037824 */ /* 0x000fe200078e0a04 */
[--C-:B------:R-:W-:Y:S02]  /*0c00*/  SHF.R.S32.HI R4, RZ, 0x2, R7.reuse ;  /* 0x00000002ff047819 */ /* 0x100fe40000011407 */
[----:B------:R-:W-:Y:S01]  /*0c10*/  SHF.R.S32.HI R9, RZ, 0x1f, R7 ;  /* 0x0000001fff097819 */ /* 0x000fe20000011407 */
[----:B------:R-:W-:Y:S01]  /*0c20*/  UMOV UR4, UR37 ;  /* 0x0000002500047c82 */ /* 0x000fe20008000000 */
[----:B--2---:R-:W-:Y:S01]  /*0c30*/  UMOV UR5, UR6 ;  /* 0x0000000600057c82 */ /* 0x004fe20008000000 */
[----:B------:R-:W-:Y:S01]  /*0c40*/  SHF.R.S32.HI R178, RZ, 0x5, R178 ;  /* 0x00000005ffb27819 */ /* 0x000fe200000114b2 */
[----:B------:R-:W-:Y:S01]  /*0c50*/  IMAD.U32 R18, RZ, RZ, UR4 ;  /* 0x00000004ff127e24 */ /* 0x000fe2000f8e00ff */
[----:B------:R-:W-:Y:S01]  /*0c60*/  LEA.HI R9, R9, R4, RZ, 0x3 ;  /* 0x0000000409097211 */ /* 0x000fe200078f18ff */
[----:B------:R-:W-:Y:S01]  /*0c70*/  IMAD.U32 R19, RZ, RZ, UR5 ;  /* 0x00000005ff137e24 */ /* 0x000fe2000f8e00ff */
[----:B------:R-:W-:Y:S01]  /*0c80*/  LOP3.LUT R2, R2, 0x3fffffe, RZ, 0xc0, !PT ;  /* 0x03fffffe02027812 */ /* 0x000fe200078ec0ff */
[----:B------:R-:W-:Y:S01]  /*0c90*/  IMAD R8, R178, 0x10, R3 ;  /* 0x00000010b2087824 */ /* 0x000fe200078e0203 */
[----:B------:R-:W-:Y:S01]  /*0ca0*/  LOP3.LUT R9, R9, 0xfffffff8, RZ, 0xc0, !PT ;  /* 0xfffffff809097812 */ /* 0x000fe200078ec0ff */
[----:B------:R-:W-:Y:S01]  /*0cb0*/  UMOV UR4, UR7 ;  /* 0x0000000700047c82 */ /* 0x000fe20008000000 */
[----:B------:R-:W-:Y:S01]  /*0cc0*/  LEA.HI R6, R6, R175, RZ, 0x5 ;  /* 0x000000af06067211 */ /* 0x000fe200078f28ff */
[----:B------:R-:W-:Y:S01]  /*0cd0*/  IMAD.IADD R176, R177, 0x1, -R2 ;  /* 0x00000001b1b07824 */ /* 0x000fe200078e0a02 */
[----:B------:R-:W-:Y:S01]  /*0ce0*/  LEA.HI R0, R0, R179, RZ, 0x3 ;  /* 0x000000b300007211 */ /* 0x000fe200078f18ff */
[----:B------:R-:W-:Y:S01]  /*0cf0*/  IMAD R3, R8, 0x8, R5 ;  /* 0x0000000808037824 */ /* 0x000fe200078e0205 */
[----:B------:R-:W-:Y:S01]  /*0d00*/  SHF.R.S32.HI R6, RZ, 0x5, R6 ;  /* 0x00000005ff067819 */ /* 0x000fe20000011406 */
[----:B------:R-:W-:Y:S01]  /*0d10*/  IMAD.IADD R9, R4, 0x1, -R9 ;  /* 0x0000000104097824 */ /* 0x000fe200078e0a09 */
[----:B------:R-:W-:Y:S01]  /*0d20*/  LOP3.LUT R2, R0, 0x1ffffff8, RZ, 0xc0, !PT ;  /* 0x1ffffff800027812 */ /* 0x000fe200078ec0ff */
[----:B------:R-:W-:Y:S01]  /*0d30*/  IMAD.SHL.U32 R3, R3, 0x8, RZ ;  /* 0x0000000803037824 */ /* 0x000fe200078e00ff */
[----:B------:R-:W-:Y:S01]  /*0d40*/  LOP3.LUT R16, R7, 0x7ffffffc, RZ, 0xc0, !PT ;  /* 0x7ffffffc07107812 */ /* 0x000fe200078ec0ff */
[----:B------:R-:W-:Y:S01]  /*0d50*/  IMAD R9, R6, 0x10, R9 ;  /* 0x0000001006097824 */ /* 0x000fe200078e0209 */
[----:B------:R-:W-:Y:S01]  /*0d60*/  SHF.R.S32.HI R170, RZ, 0x3, R0 ;  /* 0x00000003ffaa7819 */ /* 0x000fe20000011400 */
[----:B------:R-:W-:-:S02]  /*0d70*/  IMAD.IADD R22, R179, 0x1, -R2 ;  /* 0x00000001b3167824 */ /* 0x000fc400078e0a02 */
[----:B------:R-:W-:-:S04]  /*0d80*/  IMAD.WIDE R18, R3, 0x2, R18 ;  /* 0x0000000203127825 */ /* 0x000fc800078e0212 */
[----:B------:R-:W-:Y:S02]  /*0d90*/  IMAD R176, R176, 0x40, R9 ;  /* 0x00000040b0b07824 */ /* 0x000fe400078e0209 */
[----:B------:R-:W-:Y:S02]  /*0da0*/  IMAD.MOV.U32 R2, RZ, RZ, RZ ;  /* 0x000000ffff027224 */ /* 0x000fe400078e00ff */
[----:B------:R-:W-:Y:S02]  /*0db0*/  IMAD.SHL.U32 R22, R22, 0x8, RZ ;  /* 0x0000000816167824 */ /* 0x000fe400078e00ff */
[----:B------:R-:W-:-:S07]  /*0dc0*/  IMAD.IADD R16, R175, 0x1, -R16 ;  /* 0x00000001af107824 */ /* 0x000fce00078e0a10 */
.L_x_968:
[----:B------:R-:W-:Y:S01]  /*0dd0*/  ULDC UR5, c[0x0][0xdd0] ;  /* 0x0003740000057ab9 */ /* 0x000fe20000000800 */
[----:B------:R-:W1:Y:S01]  /*0de0*/  LDC R0, c[0x0][0xde8] ;  /* 0x00037a00ff007b82 */ /* 0x000e620000000800 */
[----:B------:R-:W-:Y:S01]  /*0df0*/  UISETP.NE.AND UP0, UPT, UR5, 0x1, UPT ;  /* 0x000000010500788c */ /* 0x000fe2000bf05270 */
[----:B------:R-:W-:-:S10]  /*0e00*/  UMOV UR8, UR4 ;  /* 0x0000000400087c82 */ /* 0x000fd40008000000 */
[----:B------:R-:W-:Y:S01]  /*0e10*/  @UP0 ULDC UR6, c[0x0][0xdd4] ;  /* 0x0003750000060ab9 */ /* 0x000fe20000000800 */
[----:B------:R-:W-:Y:S01]  /*0e20*/  @UP0 ULDC UR9, c[0x0][0xdd8] ;  /* 0x0003760000090ab9 */ /* 0x000fe20000000800 */
[----:B------:R-:W-:-:S04]  /*0e30*/  UIMAD.WIDE.U32 UR6, UR4, UR6, URZ ;  /* 0x00000006040672a5 */ /* 0x000fc8000f8e003f */
[----:B------:R-:W-:-:S04]  /*0e40*/  @UP0 USHF.R.U32.HI UR8, URZ, UR9, UR7 ;  /* 0x000000093f080299 */ /* 0x000fc80008011607 */
[----:B------:R-:W-:Y:S02]  /*0e50*/  UIADD3 UR6, -UR8, URZ, URZ ;  /* 0x0000003f08067290 */ /* 0x000fe4000fffe13f */
[----:B-1----:R-:W-:Y:S02]  /*0e60*/  ISETP.LE.AND P0, PT, R0, UR8, PT ;  /* 0x0000000800007c0c */ /* 0x002fe4000bf03270 */
[----:B------:R-:W-:-:S11]  /*0e70*/  UIMAD UR7, UR5, UR6, UR4 ;  /* 0x00000006050772a4 */ /* 0x000fd6000f8e0204 */
[----:B--234-:R-:W-:Y:S05]  /*0e80*/  @!P0 BRA `(.L_x_872) ;  /* 0x0000000000208947 */ /* 0x01cfea0003800000 */
[----:B------:R-:W-:Y:S01]  /*0e90*/  ULDC UR6, c[0x0][0xddc] ;  /* 0x0003770000067ab9 */ /* 0x000fe20000000800 */
[----:B------:R-:W-:Y:S01]  /*0ea0*/  UMOV UR39, UR7 ;  /* 0x0000000700277c82 */ /* 0x000fe20008000000 */
[----:B------:R-:W-:-:S11]  /*0eb0*/  UISETP.NE.AND UP0, UPT, UR6, 0x1, UPT ;  /* 0x000000010600788c */ /* 0x000fd6000bf05270 */
[----:B------:R-:W-:Y:S02]  /*0ec0*/  @UP0 ULDC.64 UR10, c[0x0][0xde0] ;  /* 0x00037800000a0ab9 */ /* 0x000fe40000000a00 */
[----:B------:R-:W-:-:S04]  /*0ed0*/  UIMAD.WIDE.U32 UR4, UR7, UR10, URZ ;  /* 0x0000000a070472a5 */ /* 0x000fc8000f8e003f */
[----:B------:R-:W-:-:S04]  /*0ee0*/  @UP0 USHF.R.U32.HI UR39, URZ, UR11, UR5 ;  /* 0x0000000b3f270299 */ /* 0x000fc80008011605 */
[----:B------:R-:W-:Y:S01]  /*0ef0*/  UIMAD UR4, UR39, UR6, URZ ;  /* 0x00000006270472a4 */ /* 0x000fe2000f8e023f */
[----:B------:R-:W-:Y:S11]  /*0f00*/  BRA `(.L_x_873) ;  /* 0x00000000001c7947 */ /* 0x000ff60003800000 */
.L_x_872:
[----:B------:R-:W-:Y:S01]  /*0f10*/  ULDC UR6, c[0x0][0xdc4] ;  /* 0x0003710000067ab9 */ /* 0x000fe20000000800 */
[----:B------:R-:W-:Y:S01]  /*0f20*/  UMOV UR39, UR7 ;  /* 0x0000000700277c82 */ /* 0x000fe20008000000 */
[----:B------:R-:W-:-:S11]  /*0f30*/  UISETP.NE.AND UP0, UPT, UR6, 0x1, UPT ;  /* 0x000000010600788c */ /* 0x000fd6000bf05270 */
[----:B------:R-:W-:Y:S02]  /*0f40*/  @UP0 ULDC.64 UR10, c[0x0][0xdc8] ;  /* 0x00037200000a0ab9 */ /* 0x000fe40000000a00 */
[----:B------:R-:W-:-:S04]  /*0f50*/  UIMAD.WIDE.U32 UR4, UR7, UR10, URZ ;  /* 0x0000000a070472a5 */ /* 0x000fc8000f8e003f */
[----:B------:R-:W-:-:S04]  /*0f60*/  @UP0 USHF.R.U32.HI UR39, URZ, UR11, UR5 ;  /* 0x0000000b3f270299 */ /* 0x000fc80008011605 */
[----:B------:R-:W-:-:S12]  /*0f70*/  UIMAD UR4, UR39, UR6, URZ ;  /* 0x00000006270472a4 */ /* 0x000fd8000f8e023f */
.L_x_873:
[----:B------:R-:W1:Y:S01]  /*0f80*/  LDC R0, c[0x0][0x428] ;  /* 0x00010a00ff007b82 */ /* 0x000e620000000800 */
[----:B------:R-:W-:Y:S01]  /*0f90*/  ULDC UR43, c[0x0][0xdb8] ;  /* 0x00036e00002b7ab9 */ /* 0x000fe20000000800 */
[----:B------:R-:W-:Y:S02]  /*0fa0*/  UIADD3 UR4, UR7, -UR4, URZ ;  /* 0x8000000407047290 */ /* 0x000fe4000fffe03f */
[----:B------:R-:W-:Y:S01]  /*0fb0*/  UISETP.NE.AND UP0, UPT, UR43, 0x1, UPT ;  /* 0x000000012b00788c */ /* 0x000fe2000bf05270 */
[----:B------:R-:W-:Y:S01]  /*0fc0*/  ULDC UR5, c[0x0][0xdc4] ;  /* 0x0003710000057ab9 */ /* 0x000fe20000000800 */
[----:B------:R-:W-:Y:S02]  /*0fd0*/  ULOP3.LUT UR6, URZ, UR39, URZ, 0x33, !UPT ;  /* 0x000000273f067292 */ /* 0x000fe4000f8e333f */
[----:B------:R-:W2:Y:S01]  /*0fe0*/  LDC R6, c[0x0][0x288] ;  /* 0x0000a200ff067b82 */ /* 0x000ea20000000800 */
[----:B------:R-:W-:Y:S01]  /*0ff0*/  UIMAD UR8, UR8, UR5, UR4 ;  /* 0x00000005080872a4 */ /* 0x000fe2000f8e0204 */
[----:B------:R-:W-:Y:S01]  /*1000*/  ULDC.64 UR10, c[0x0][0x3f8] ;  /* 0x0000fe00000a7ab9 */ /* 0x000fe20000000a00 */
[----:B------:R-:W-:Y:S01]  /*1010*/  ULDC UR7, c[0x0][0xdac] ;  /* 0x00036b0000077ab9 */ /* 0x000fe20000000800 */
[----:B------:R-:W-:Y:S01]  /*1020*/  ISETP.NE.U32.AND P0, PT, RZ, UR10, PT ;  /* 0x0000000aff007c0c */ /* 0x000fe2000bf05070 */
[----:B------:R-:W-:-:S03]  /*1030*/  UIADD3 UR6, UR6, UR7, URZ ;  /* 0x0000000706067290 */ /* 0x000fc6000fffe03f */
[----:B------:R-:W3:Y:S01]  /*1040*/  LDC R17, c[0x0][0x404] ;  /* 0x00010100ff117b82 */ /* 0x000ee20000000800 */
[----:B------:R-:W-:Y:S01]  /*1050*/  @UP0 ULDC UR4, c[0x0][0xdbc] ;  /* 0x00036f0000040ab9 */ /* 0x000fe20000000800 */
[----:B------:R-:W-:Y:S01]  /*1060*/  @UP0 ULDC UR7, c[0x0][0xdc0] ;  /* 0x0003700000070ab9 */ /* 0x000fe20000000800 */
[----:B------:R-:W-:Y:S01]  /*1070*/  UIMAD.WIDE.U32 UR4, UR8, UR4, URZ ;  /* 0x00000004080472a5 */ /* 0x000fe2000f8e003f */
[----:B------:R-:W-:Y:S01]  /*1080*/  ISETP.NE.AND.EX P0, PT, RZ, UR11, PT, P0 ;  /* 0x0000000bff007c0c */ /* 0x000fe2000bf05300 */
[----:B------:R-:W-:Y:S01]  /*1090*/  UMOV UR44, UR8 ;  /* 0x00000008002c7c82 */ /* 0x000fe20008000000 */
[----:B------:R-:W-:Y:S01]  /*10a0*/  USHF.L.U32 UR42, UR6, 0x7, URZ ;  /* 0x00000007062a7899 */ /* 0x000fe2000800063f */
[----:B-1----:R-:W-:Y:S01]  /*10b0*/  ISETP.NE.AND P1, PT, R0, 0x1, PT ;  /* 0x000000010000780c */ /* 0x002fe20003f25270 */
[----:B------:R-:W1:Y:S01]  /*10c0*/  LDC.64 R10, c[0x0][0x9e0] ;  /* 0x00027800ff0a7b82 */ /* 0x000e620000000a00 */
[----:B------:R-:W-:-:S04]  /*10d0*/  @UP0 USHF.R.U32.HI UR44, URZ, UR7, UR5 ;  /* 0x000000073f2c0299 */ /* 0x000fc80008011605 */
[----:B------:R-:W-:Y:S01]  /*10e0*/  UIADD3 UR4, -UR44, URZ, URZ ;  /* 0x0000003f2c047290 */ /* 0x000fe2000fffe13f */
[----:B--2---:R-:W-:Y:S02]  /*10f0*/  IADD3 R0, -R6, 0x80, RZ ;  /* 0x0000008006007810 */ /* 0x004fe40007ffe1ff */
[----:B------:R-:W2:Y:S01]  /*1100*/  LDC R8, c[0x0][0x2e0] ;  /* 0x0000b800ff087b82 */ /* 0x000ea20000000800 */
[----:B------:R-:W-:Y:S01]  /*1110*/  UIMAD UR43, UR43, UR4, UR8 ;  /* 0x000000042b2b72a4 */ /* 0x000fe2000f8e0208 */
[----:B---3--:R-:W-:-:S06]  /*1120*/  SEL R17, R17, 0x1, P0 ;  /* 0x0000000111117807 */ /* 0x008fcc0000000000 */
[----:B------:R-:W3:Y:S01]  /*1130*/  @P1 LDC R3, c[0x0][0x42c] ;  /* 0x00010b00ff031b82 */ /* 0x000ee20000000800 */
[----:B------:R-:W-:-:S07]  /*1140*/  IMAD.U32 R172, RZ, RZ, UR43 ;  /* 0x0000002bffac7e24 */ /* 0x000fce000f8e00ff */
[----:B------:R-:W4:Y:S01]  /*1150*/  @P1 LDC R5, c[0x0][0x430] ;  /* 0x00010c00ff051b82 */ /* 0x000f220000000800 */
[----:B-1----:R-:W-:Y:S01]  /*1160*/  ISETP.GE.AND P2, PT, R11, 0x1, PT ;  /* 0x000000010b00780c */ /* 0x002fe20003f46270 */
[----:B--2---:R-:W-:-:S04]  /*1170*/  IMAD R0, R17, R8, R0 ;  /* 0x0000000811007224 */ /* 0x004fc800078e0200 */
[----:B------:R-:W-:Y:S02]  /*1180*/  VIADD R169, R0, UR42 ;  /* 0x0000002a00a97c36 */ /* 0x000fe40008000000 */
[----:B---3--:R-:W-:-:S04]  /*1190*/  @P1 IMAD.HI.U32 R0, R3, UR43, RZ ;  /* 0x0000002b03001c27 */ /* 0x008fc8000f8e00ff */
[----:B------:R-:W-:Y:S01]  /*11a0*/  IMAD.IADD R3, R169, 0x1, R10 ;  /* 0x00000001a9037824 */ /* 0x000fe200078e020a */
[----:B----4-:R-:W-:Y:S01]  /*11b0*/  @P1 SHF.R.U32.HI R172, RZ, R5, R0 ;  /* 0x00000005ffac1219 */ /* 0x010fe20000011600 */
[----:B------:R-:W-:Y:S06]  /*11c0*/  @!P2 BRA `(.L_x_874) ;  /* 0x000000000040a947 */ /* 0x000fec0003800000 */
[C---:B------:R-:W-:Y:S01]  /*11d0*/  ISETP.GT.AND P0, PT, R169.reuse, RZ, PT ;  /* 0x000000ffa900720c */ /* 0x040fe20003f04270 */
[----:B------:R-:W-:-:S12]  /*11e0*/  VIADD R0, R169, 0xffffffff ;  /* 0xffffffffa9007836 */ /* 0x000fd80000000000 */
[----:B------:R-:W-:Y:S05]  /*11f0*/  @P0 BRA `(.L_x_875) ;  /* 0x00000000001c0947 */ /* 0x000fea0003800000 */
[----:B------:R-:W-:Y:S01]  /*1200*/  ISETP.NE.AND P0, PT, R11, 0x1, PT ;  /* 0x000000010b00780c */ /* 0x000fe20003f05270 */
[----:B------:R-:W-:-:S12]  /*1210*/  IMAD.MOV R5, RZ, RZ, -R169 ;  /* 0x000000ffff057224 */ /* 0x000fd800078e0aa9 */
[----:B------:R-:W1:Y:S02]  /*1220*/  @P0 LDC.64 R12, c[0x0][0x9e8] ;  /* 0x00027a00ff0c0b82 */ /* 0x000e640000000a00 */
[----:B-1----:R-:W-:-:S05]  /*1230*/  @P0 IMAD.HI.U32 R0, R5, R12, RZ ;  /* 0x0000000c05000227 */ /* 0x002fca00078e00ff */
[----:B------:R-:W-:-:S04]  /*1240*/  @P0 SHF.R.U32.HI R5, RZ, R13, R0 ;  /* 0x0000000dff050219 */ /* 0x000fc80000011600 */
[----:B------:R-:W-:Y:S01]  /*1250*/  LOP3.LUT R0, RZ, R5, RZ, 0x33, !PT ;  /* 0x00000005ff007212 */ /* 0x000fe200078e33ff */
[----:B------:R-:W-:Y:S06]  /*1260*/  BRA `(.L_x_876) ;  /* 0x0000000000107947 */ /* 0x000fec0003800000 */
.L_x_875:
[----:B------:R-:W-:-:S13]  /*1270*/  ISETP.NE.AND P0, PT, R11, 0x1, PT ;  /* 0x000000010b00780c */ /* 0x000fda0003f05270 */
[----:B------:R-:W1:Y:S02]  /*1280*/  @P0 LDC.64 R4, c[0x0][0x9e8] ;  /* 0x00027a00ff040b82 */ /* 0x000e640000000a00 */
[----:B-1----:R-:W-:-:S05]  /*1290*/  @P0 IMAD.HI.U32 R4, R0, R4, RZ ;  /* 0x0000000400040227 */ /* 0x002fca00078e00ff */
[----:B------:R-:W-:-:S07]  /*12a0*/  @P0 SHF.R.U32.HI R0, RZ, R5, R4 ;  /* 0x00000005ff000219 */ /* 0x000fce0000011604 */
.L_x_876:
[----:B------:R-:W-:-:S05]  /*12b0*/  IMAD R0, R0, R11, R11 ;  /* 0x0000000b00007224 */ /* 0x000fca00078e020b */
[----:B------:R-:W-:-:S07]  /*12c0*/  VIMNMX R3, R3, R0, PT ;  /* 0x0000000003037248 */ /* 0x000fce0003fe0100 */
.L_x_874:
[----:B------:R-:W-:Y:S01]  /*12d0*/  VIADD R4, R3, 0x7f ;  /* 0x0000007f03047836 */ /* 0x000fe20000000000 */
[----:B------:R-:W-:Y:S01]  /*12e0*/  ULDC UR4, c[0x0][0x9dc] ;  /* 0x0002770000047ab9 */ /* 0x000fe20000000800 */
[CC--:B------:R-:W-:Y:S02]  /*12f0*/  IMAD R0, R17.reuse, R8.reuse, 0x7f ;  /* 0x0000007f11007424 */ /* 0x0c0fe400078e0208 */
[----:B------:R-:W-:Y:S01]  /*1300*/  IMAD R173, R17, R8, -R6 ;  /* 0x0000000811ad7224 */ /* 0x000fe200078e0a06 */
[----:B------:R-:W-:Y:S02]  /*1310*/  SHF.R.S32.HI R5, RZ, 0x1f, R4 ;  /* 0x0000001fff057819 */ /* 0x000fe40000011404 */
[----:B------:R-:W-:Y:S01]  /*1320*/  SHF.R.S32.HI R3, RZ, 0x1f, R0 ;  /* 0x0000001fff037819 */ /* 0x000fe20000011400 */
[----:B------:R-:W-:Y:S01]  /*1330*/  VIADD R89, R173, UR42 ;  /* 0x0000002aad597c36 */ /* 0x000fe20008000000 */
[----:B------:R-:W-:Y:S02]  /*1340*/  LEA.HI R5, R5, R4, RZ, 0x7 ;  /* 0x0000000405057211 */ /* 0x000fe400078f38ff */
[----:B------:R-:W-:Y:S01]  /*1350*/  LEA.HI R3, R3, R0, RZ, 0x7 ;  /* 0x0000000003037211 */ /* 0x000fe200078f38ff */
[----:B------:R-:W-:Y:S01]  /*1360*/  VIADD R4, R89, -UR4 ;  /* 0x8000000459047c36 */ /* 0x000fe20008000000 */
[----:B------:R-:W-:-:S02]  /*1370*/  SHF.R.S32.HI R0, RZ, 0x7, R5 ;  /* 0x00000007ff007819 */ /* 0x000fc40000011405 */
[----:B------:R-:W-:-:S04]  /*1380*/  SHF.R.S32.HI R3, RZ, 0x7, R3 ;  /* 0x00000007ff037819 */ /* 0x000fc80000011403 */
[----:B------:R-:W-:Y:S01]  /*1390*/  VIMNMX R91, R3, R0, PT ;  /* 0x00000000035b7248 */ /* 0x000fe20003fe0100 */
[----:B------:R-:W-:Y:S06]  /*13a0*/  @!P2 BRA `(.L_x_877) ;  /* 0x000000000040a947 */ /* 0x000fec0003800000 */
[----:B------:R-:W-:-:S13]  /*13b0*/  ISETP.GT.AND P0, PT, R89, -0x1, PT ;  /* 0xffffffff5900780c */ /* 0x000fda0003f04270 */
[----:B------:R-:W-:Y:S05]  /*13c0*/  @P0 BRA `(.L_x_878) ;  /* 0x00000000001c0947 */ /* 0x000fea0003800000 */
[----:B------:R-:W-:Y:S02]  /*13d0*/  ISETP.NE.AND P0, PT, R11, 0x1, PT ;  /* 0x000000010b00780c */ /* 0x000fe40003f05270 */
[----:B------:R-:W-:-:S11]  /*13e0*/  LOP3.LUT R3, RZ, R89, RZ, 0x33, !PT ;  /* 0x00000059ff037212 */ /* 0x000fd600078e33ff */
[----:B------:R-:W1:Y:S02]  /*13f0*/  @P0 LDC.64 R6, c[0x0][0x9e8] ;  /* 0x00027a00ff060b82 */ /* 0x000e640000000a00 */
[----:B-1----:R-:W-:-:S05]  /*1400*/  @P0 IMAD.HI.U32 R0, R3, R6, RZ ;  /* 0x0000000603000227 */ /* 0x002fca00078e00ff */
[----:B------:R-:W-:-:S04]  /*1410*/  @P0 SHF.R.U32.HI R3, RZ, R7, R0 ;  /* 0x00000007ff030219 */ /* 0x000fc80000011600 */
[----:B------:R-:W-:Y:S01]  /*1420*/  LOP3.LUT R0, RZ, R3, RZ, 0x33, !PT ;  /* 0x00000003ff007212 */ /* 0x000fe200078e33ff */
[----:B------:R-:W-:Y:S06]  /*1430*/  BRA `(.L_x_879) ;  /* 0x0000000000147947 */ /* 0x000fec0003800000 */
.L_x_878:
[----:B------:R-:W-:Y:S01]  /*1440*/  ISETP.NE.AND P0, PT, R11, 0x1, PT ;  /* 0x000000010b00780c */ /* 0x000fe20003f05270 */
[----:B------:R-:W-:-:S12]  /*1450*/  IMAD.MOV.U32 R0, RZ, RZ, R89 ;  /* 0x000000ffff007224 */ /* 0x000fd800078e0059 */
[----:B------:R-:W1:Y:S02]  /*1460*/  @P0 LDC.64 R6, c[0x0][0x9e8] ;  /* 0x00027a00ff060b82 */ /* 0x000e640000000a00 */
[----:B-1----:R-:W-:-:S05]  /*1470*/  @P0 IMAD.HI.U32 R6, R89, R6, RZ ;  /* 0x0000000659060227 */ /* 0x002fca00078e00ff */
[----:B------:R-:W-:-:S07]  /*1480*/  @P0 SHF.R.U32.HI R0, RZ, R7, R6 ;  /* 0x00000007ff000219 */ /* 0x000fce0000011606 */
.L_x_879:
[----:B------:R-:W-:-:S05]  /*1490*/  IMAD R3, R0, R11, RZ ;  /* 0x0000000b00037224 */ /* 0x000fca00078e02ff */
[----:B------:R-:W-:-:S07]  /*14a0*/  VIMNMX R4, R4, R3, !PT ;  /* 0x0000000304047248 */ /* 0x000fce0007fe0100 */
.L_x_877:
[----:B------:R-:W-:Y:S01]  /*14b0*/  SHF.R.S32.HI R3, RZ, 0x1f, R4 ;  /* 0x0000001fff037819 */ /* 0x000fe20000011404 */
[----:B------:R-:W-:Y:S01]  /*14c0*/  IMAD.MOV.U32 R0, RZ, RZ, RZ ;  /* 0x000000ffff007224 */ /* 0x000fe200078e00ff */
[----:B------:R-:W-:Y:S02]  /*14d0*/  PLOP3.LUT P0, PT, PT, PT, PT, 0x80, 0x0 ;  /* 0x000000000000781c */ /* 0x000fe40003f0f070 */
[----:B------:R-:W-:Y:S02]  /*14e0*/  CS2R R150, SRZ ;  /* 0x0000000000967805 */ /* 0x000fe4000001ff00 */
[----:B------:R-:W-:Y:S01]  /*14f0*/  LEA.HI R4, R3, R4, RZ, 0x7 ;  /* 0x0000000403047211 */ /* 0x000fe200078f38ff */
[----:B------:R-:W-:Y:S01]  /*1500*/  IMAD.MOV.U32 R3, RZ, RZ, RZ ;  /* 0x000000ffff037224 */ /* 0x000fe200078e00ff */
[----:B------:R-:W-:Y:S02]  /*1510*/  CS2R R6, SRZ ;  /* 0x0000000000067805 */ /* 0x000fe4000001ff00 */
[----:B------:R-:W-:-:S02]  /*1520*/  CS2R R148, SRZ ;  /* 0x0000000000947805 */ /* 0x000fc4000001ff00 */
[----:B------:R-:W-:Y:S02]  /*1530*/  SHF.R.S32.HI R4, RZ, 0x7, R4 ;  /* 0x00000007ff047819 */ /* 0x000fe40000011404 */
[----:B------:R-:W-:Y:S02]  /*1540*/  CS2R R8, SRZ ;  /* 0x0000000000087805 */ /* 0x000fe4000001ff00 */
[----:B------:R-:W-:Y:S02]  /*1550*/  CS2R R142, SRZ ;  /* 0x00000000008e7805 */ /* 0x000fe4000001ff00 */
[----:B------:R-:W-:Y:S02]  /*1560*/  CS2R R10, SRZ ;  /* 0x00000000000a7805 */ /* 0x000fe4000001ff00 */
[----:B------:R-:W-:Y:S02]  /*1570*/  VIMNMX R168, RZ, R4, !PT ;  /* 0x00000004ffa87248 */ /* 0x000fe40007fe0100 */
[----:B------:R-:W-:-:S02]  /*1580*/  CS2R R140, SRZ ;  /* 0x00000000008c7805 */ /* 0x000fc4000001ff00 */
[----:B------:R-:W-:Y:S02]  /*1590*/  CS2R R12, SRZ ;  /* 0x00000000000c7805 */ /* 0x000fe4000001ff00 */
[----:B------:R-:W-:Y:S02]  /*15a0*/  CS2R R134, SRZ ;  /* 0x0000000000867805 */ /* 0x000fe4000001ff00 */
[----:B------:R-:W-:Y:S02]  /*15b0*/  ISETP.GT.AND P1, PT, R91, R168, PT ;  /* 0x000000a85b00720c */ /* 0x000fe40003f24270 */
        /* <DEDUP_REMOVED lines=23> */
[----:B------:R-:W-:Y:S06]  /*1730*/  @!P1 BRA `(.L_x_880) ;  /* 0x000000dc00289947 */ /* 0x000fec0003800000 */
[----:B------:R-:W1:Y:S01]  /*1740*/  SHFL.IDX PT, R0, R177, RZ, 0x1f ;  /* 0x00001fffb1007589 */ /* 0x000e6200000e0000 */
[----:B------:R-:W-:-:S04]  /*1750*/  UIADD3 UR5, UR37, 0x10400, URZ ;  /* 0x0001040025057890 */ /* 0x000fc8000fffe03f */
[----:B------:R-:W-:-:S06]  /*1760*/  ULOP3.LUT UP0, URZ, UR5, 0x3ff, URZ, 0xc0, !UPT ;  /* 0x000003ff053f7892 */ /* 0x000fcc000f80c03f */
[----:B------:R-:W-:Y:S02]  /*1770*/  PLOP3.LUT P0, PT, PT, PT, UP0, 0x80, 0x0 ;  /* 0x000000000000781c */ /* 0x000fe40003f0f008 */
[----:B-1----:R-:W-:-:S13]  /*1780*/  R2UR UR40, R0 ;  /* 0x00000000002872ca */ /* 0x002fda00000e0000 */
[----:B------:R-:W-:-:S04]  /*1790*/  ULEA.HI UR4, UR40, UR40, URZ, 0x1 ;  /* 0x0000002828047291 */ /* 0x000fc8000f8f083f */
        /* <DEDUP_REMOVED lines=22> */
.L_x_881:
[----:B------:R-:W1:Y:S01]  /*1900*/  LDC.64 R12, c[0x0][0x990] ;  /* 0x00026400ff0c7b82 */ /* 0x000e620000000a00 */
[----:B------:R-:W-:Y:S01]  /*1910*/  IMAD.U32 R5, RZ, RZ, UR44 ;  /* 0x0000002cff057e24 */ /* 0x000fe2000f8e00ff */
[----:B------:R-:W-:-:S06]  /*1920*/  ULDC UR4, c[0x0][0x9d8] ;  /* 0x0002760000047ab9 */ /* 0x000fcc0000000800 */
[----:B------:R-:W2:Y:S01]  /*1930*/  LDC.64 R20, c[0x0][0x998] ;  /* 0x00026600ff147b82 */ /* 0x000ea20000000a00 */
[----:B-1----:R-:W-:-:S04]  /*1940*/  ISETP.NE.U32.AND P0, PT, R12, RZ, PT ;  /* 0x000000ff0c00720c */ /* 0x002fc80003f05070 */
[----:B------:R-:W-:Y:S02]  /*1950*/  ISETP.NE.AND.EX P0, PT, R13, RZ, PT, P0 ;  /* 0x000000ff0d00720c */ /* 0x000fe40003f05300 */
[----:B--2---:R-:W-:-:S04]  /*1960*/  ISETP.NE.U32.AND P1, PT, R20, RZ, PT ;  /* 0x000000ff1400720c */ /* 0x004fc80003f25070 */
[----:B------:R-:W-:-:S07]  /*1970*/  ISETP.NE.AND.EX P1, PT, R21, RZ, PT, P1 ;  /* 0x000000ff1500720c */ /* 0x000fce0003f25310 */
[----:B------:R-:W1:Y:S01]  /*1980*/  @P0 LDC.64 R8, c[0x0][0x9a8] ;  /* 0x00026a00ff080b82 */ /* 0x000e620000000a00 */
[----:B------:R-:W-:-:S07]  /*1990*/  @P0 SHF.R.S32.HI R3, RZ, 0x1f, R5 ;  /* 0x0000001fff030819 */ /* 0x000fce0000011405 */
[----:B------:R-:W2:Y:S01]  /*19a0*/  @P1 LDC.64 R10, c[0x0][0x9b8] ;  /* 0x00026e00ff0a1b82 */ /* 0x000ea20000000a00 */
[----:B------:R-:W-:-:S07]  /*19b0*/  @P1 SHF.R.S32.HI R5, RZ, 0x1f, R5 ;  /* 0x0000001fff051819 */ /* 0x000fce0000011405 */
[----:B------:R-:W3:Y:S08]  /*19c0*/  @P0 LDC.64 R14, c[0x0][0x9b0] ;  /* 0x00026c00ff0e0b82 */ /* 0x000ef00000000a00 */
[----:B------:R-:W4:Y:S01]  /*19d0*/  @P1 LDC.64 R24, c[0x0][0x9c0] ;  /* 0x00027000ff181b82 */ /* 0x000f220000000a00 */
[----:B-1----:R-:W-:Y:S01]  /*19e0*/  @P0 IMAD R0, R3, R8, RZ ;  /* 0x0000000803000224 */ /* 0x002fe200078e02ff */
[----:B------:R-:W-:-:S03]  /*19f0*/  @P0 SHF.R.S32.HI R3, RZ, 0x1f, R172 ;  /* 0x0000001fff030819 */ /* 0x000fc600000114ac */
[----:B------:R-:W-:Y:S02]  /*1a00*/  @P0 IMAD R9, R9, UR44, R0 ;  /* 0x0000002c09090c24 */ /* 0x000fe4000f8e0200 */
[----:B--2---:R-:W-:Y:S02]  /*1a10*/  @P1 IMAD R6, R5, R10, RZ ;  /* 0x0000000a05061224 */ /* 0x004fe400078e02ff */
[----:B------:R-:W-:-:S04]  /*1a20*/  @P0 IMAD.WIDE.U32 R4, R8, UR44, RZ ;  /* 0x0000002c08040c25 */ /* 0x000fc8000f8e00ff */
[----:B------:R-:W-:Y:S01]  /*1a30*/  @P0 IMAD.IADD R5, R5, 0x1, R9 ;  /* 0x0000000105050824 */ /* 0x000fe200078e0209 */
[----:B------:R-:W-:Y:S01]  /*1a40*/  @P1 SHF.R.S32.HI R9, RZ, 0x1f, R172 ;  /* 0x0000001fff091819 */ /* 0x000fe200000114ac */
[----:B------:R-:W-:Y:S02]  /*1a50*/  @P1 IMAD R11, R11, UR44, R6 ;  /* 0x0000002c0b0b1c24 */ /* 0x000fe4000f8e0206 */
[----:B------:R-:W-:-:S04]  /*1a60*/  @P1 IMAD.WIDE.U32 R6, R10, UR44, RZ ;  /* 0x0000002c0a061c25 */ /* 0x000fc8000f8e00ff */
[----:B---3--:R-:W-:Y:S02]  /*1a70*/  @P0 IMAD R3, R3, R14, RZ ;  /* 0x0000000e03030224 */ /* 0x008fe400078e02ff */
[----:B------:R-:W-:Y:S02]  /*1a80*/  @P1 IMAD.IADD R7, R7, 0x1, R11 ;  /* 0x0000000107071824 */ /* 0x000fe400078e020b */
[----:B----4-:R-:W-:Y:S02]  /*1a90*/  @P1 IMAD R0, R9, R24, RZ ;  /* 0x0000001809001224 */ /* 0x010fe400078e02ff */
[C---:B------:R-:W-:Y:S02]  /*1aa0*/  @P0 IMAD R3, R172.reuse, R15, R3 ;  /* 0x0000000fac030224 */ /* 0x040fe400078e0203 */
[----:B------:R-:W-:-:S04]  /*1ab0*/  @P0 IMAD.WIDE.U32 R4, R172, R14, R4 ;  /* 0x0000000eac040225 */ /* 0x000fc800078e0004 */
[C---:B------:R-:W-:Y:S02]  /*1ac0*/  @P1 IMAD R11, R172.reuse, R25, R0 ;  /* 0x00000019ac0b1224 */ /* 0x040fe400078e0200 */
[----:B------:R-:W-:Y:S01]  /*1ad0*/  @P1 IMAD.WIDE.U32 R8, R172, R24, R6 ;  /* 0x00000018ac081225 */ /* 0x000fe200078e0006 */
[----:B------:R-:W-:-:S03]  /*1ae0*/  @P0 LEA R6, P2, R4, R12, 0x2 ;  /* 0x0000000c04060211 */ /* 0x000fc600078410ff */
[----:B------:R-:W-:Y:S01]  /*1af0*/  @P0 IMAD.IADD R3, R5, 0x1, R3 ;  /* 0x0000000105030824 */ /* 0x000fe200078e0203 */
[----:B------:R-:W-:Y:S01]  /*1b00*/  @P1 LEA R10, P3, R8, R20, 0x2 ;  /* 0x00000014080a1211 */ /* 0x000fe200078610ff */
[----:B------:R-:W-:-:S03]  /*1b10*/  @P1 IMAD.IADD R0, R9, 0x1, R11 ;  /* 0x0000000109001824 */ /* 0x000fc600078e020b */
[----:B------:R-:W-:Y:S01]  /*1b20*/  @P0 LEA.HI.X R7, R4, R13, R3, 0x2, P2 ;  /* 0x0000000d04070211 */ /* 0x000fe200010f1403 */
[----:B------:R-:W-:Y:S01]  /*1b30*/  IMAD.MOV.U32 R3, RZ, RZ, 0x3f800000 ;  /* 0x3f800000ff037424 */ /* 0x000fe200078e00ff */
[----:B------:R-:W-:Y:S01]  /*1b40*/  @P1 LEA.HI.X R11, R8, R21, R0, 0x2, P3 ;  /* 0x00000015080b1211 */ /* 0x000fe200018f1400 */
[----:B------:R-:W-:-:S04]  /*1b50*/  IMAD.MOV.U32 R0, RZ, RZ, 0x3f800000 ;  /* 0x3f800000ff007424 */ /* 0x000fc800078e00ff */
[----:B------:R-:W2:Y:S04]  /*1b60*/  @P0 LDG.E R3, desc[UR48][R6.64] ;  /* 0x0000003006030981 */ /* 0x000ea8000c1e1900 */
[----:B------:R-:W2:Y:S01]  /*1b70*/  @P1 LDG.E R0, desc[UR48][R10.64] ;  /* 0x000000300a001981 */ /* 0x000ea2000c1e1900 */
[----:B------:R-:W-:-:S04]  /*1b80*/  LEA.HI R4, R174, R174, RZ, 0x1 ;  /* 0x000000aeae047211 */ /* 0x000fc800078f08ff */
[----:B------:R-:W-:-:S05]  /*1b90*/  LOP3.LUT R5, R4, 0xfffffffe, RZ, 0xc0, !PT ;  /* 0xfffffffe04057812 */ /* 0x000fca00078ec0ff */
[----:B------:R-:W-:Y:S02]  /*1ba0*/  IMAD.IADD R4, R174, 0x1, -R5 ;  /* 0x00000001ae047824 */ /* 0x000fe400078e0a05 */
[----:B------:R-:W-:-:S03]  /*1bb0*/  IMAD.U32 R5, RZ, RZ, UR36 ;  /* 0x00000024ff057e24 */ /* 0x000fc6000f8e00ff */
[----:B------:R-:W-:Y:S02]  /*1bc0*/  SHF.L.U32 R4, R4, 0x1f, RZ ;  /* 0x0000001f04047819 */ /* 0x000fe400000006ff */
[----:B------:R-:W-:Y:S02]  /*1bd0*/  ISETP.NE.AND P0, PT, R5, 0x3, PT ;  /* 0x000000030500780c */ /* 0x000fe40003f05270 */
[----:B------:R-:W1:Y:S01]  /*1be0*/  SYNCS.PHASECHK.TRANS64.TRYWAIT P1, [UR37+0x22800], R4 ;  /* 0x02280004ff0075a7 */ /* 0x000e620008020165 */
[----:B--2---:R-:W-:-:S04]  /*1bf0*/  FMUL.FTZ R0, R3, R0 ;  /* 0x0000000003007220 */ /* 0x004fc80000410000 */
[----:B------:R-:W-:Y:S01]  /*1c00*/  FMUL.FTZ R0, R0, UR4 ;  /* 0x0000000400007c20 */ /* 0x000fe20008410000 */
[----:B-1----:R-:W-:Y:S06]  /*1c10*/  @!P1 BRA `(.L_x_882) ;  /* 0x0000012800b89947 */ /* 0x002fec0003800000 */
.L_x_1046:
[----:B------:R-:W-:Y:S05]  /*1c20*/  @!P0 BRA `(.L_x_883) ;  /* 0x0000000000048947 */ /* 0x000fea0003800000 */
[----:B------:R-:W-:Y:S01]  /*1c30*/  BPT.TRAP 0x1 ;  /* 0x000000040000795c */ /* 0x000fe20000300000 */
.L_x_883:
[----:B------:R-:W-:Y:S01]  /*1c40*/  IMAD.U32 R20, RZ, RZ, UR47 ;  /* 0x0000002fff147e24 */ /* 0x000fe2000f8e00ff */
[----:B-1----:R-:W-:-:S04]  /*1c50*/  SHF.L.U32 R3, R2, 0x1f, RZ ;  /* 0x0000001f02037819 */ /* 0x002fc800000006ff */
[----:B------:R-:W-:-:S04]  /*1c60*/  LEA R20, R20, UR37, 0x3 ;  /* 0x0000002514147c11 */ /* 0x000fc8000f8e18ff */
[----:B------:R1:W2:Y:S01]  /*1c70*/  SYNCS.PHASECHK.TRANS64.TRYWAIT P2, [R20+URZ+0x22830], R3 ;  /* 0x02283003140075a7 */ /* 0x0002a2000804017f */
[----:B------:R-:W-:Y:S05]  /*1c80*/  @!P0 BRA `(.L_x_884) ;  /* 0x0000000000048947 */ /* 0x000fea0003800000 */
[----:B------:R-:W-:Y:S01]  /*1c90*/  BPT.TRAP 0x1 ;  /* 0x000000040000795c */ /* 0x000fe20000300000 */
.L_x_884:
[----:B------:R-:W3:Y:S02]  /*1ca0*/  S2R R4, SR_TID.X ;  /* 0x0000000000047919 */ /* 0x000ee40000002100 */
[----:B---3--:R-:W-:Y:S01]  /*1cb0*/  LOP3.LUT P1, RZ, R4, 0x7f, RZ, 0xc0, !PT ;  /* 0x0000007f04ff7812 */ /* 0x008fe2000782c0ff */
[----:B--2---:R-:W-:-:S12]  /*1cc0*/  @P2 BRA `(.L_x_885) ;  /* 0x0000000000082947 */ /* 0x004fd80003800000 */
[----:B------:R-:W2:Y:S02]  /*1cd0*/  SYNCS.PHASECHK.TRANS64.TRYWAIT P2, [R20+URZ+0x22830], R3 ;  /* 0x02283003140075a7 */ /* 0x000ea4000804017f */
[----:B--2---:R-:W-:Y:S05]  /*1ce0*/  @!P2 BRA `(.L_x_886) ;  /* 0x00000128009ca947 */ /* 0x004fea0003800000 */
.L_x_885:
[----:B------:R-:W-:Y:S05]  /*1cf0*/  WARPSYNC.ALL ;  /* 0x0000000000007948 */ /* 0x000fea0003800000 */
[----:B------:R-:W-:Y:S01]  /*1d00*/  UIADD3 UR4, UR37, 0x16400, URZ ;  /* 0x0001640025047890 */ /* 0x000fe2000fffe03f */
[----:B------:R-:W-:Y:S01]  /*1d10*/  WARPGROUP.ARRIVE ;  /* 0x00000000000079c5 */ /* 0x000fe20000000000 */
[----:B------:R-:W-:Y:S01]  /*1d20*/  ULOP3.LUT UR24, UR41, 0x10000, URZ, 0xfc, !UPT ;  /* 0x0001000029187892 */ /* 0x000fe2000f8efc3f */
[----:B------:R-:W3:Y:S01]  /*1d30*/  LDC.64 R12, c[0x0][0x9e0] ;  /* 0x00027800ff0c7b82 */ /* 0x000ee20000000a00 */
[----:B------:R-:W-:Y:S01]  /*1d40*/  USHF.R.U32.HI UR4, URZ, 0x4, UR4 ;  /* 0x000000043f047899 */ /* 0x000fe20008011604 */
[----:B------:R-:W-:Y:S01]  /*1d50*/  IMAD.MOV.U32 R14, RZ, RZ, -0x80 ;  /* 0xffffff80ff0e7424 */ /* 0x000fe200078e00ff */
[----:B------:R-:W-:Y:S01]  /*1d60*/  UMOV UR25, 0x80000020 ;  /* 0x8000002000197882 */ /* 0x000fe20000000000 */
[----:B------:R-:W-:Y:S01]  /*1d70*/  UMOV UR27, 0x80000020 ;  /* 0x80000020001b7882 */ /* 0x000fe20000000000 */
[----:B------:R-:W-:Y:S01]  /*1d80*/  ULOP3.LUT UR4, UR4, 0x3fff, URZ, 0xc0, !UPT ;  /* 0x00003fff04047892 */ /* 0x000fe2000f8ec03f */
[----:B-12---:R-:W-:Y:S01]  /*1d90*/  @!P1 VIADD R3, R20, 0x22840 ;  /* 0x0002284014039836 */ /* 0x006fe20000000000 */
[----:B------:R-:W-:Y:S01]  /*1da0*/  UMOV UR5, 0x80000020 ;  /* 0x8000002000057882 */ /* 0x000fe20000000000 */
[----:B------:R-:W-:Y:S01]  /*1db0*/  UMOV UR7, 0x80000020 ;  /* 0x8000002000077882 */ /* 0x000fe20000000000 */
[----:B------:R-:W-:-:S02]  /*1dc0*/  ULOP3.LUT UR28, UR4, 0x10000, URZ, 0xfc, !UPT ;  /* 0x00010000041c7892 */ /* 0x000fc4000f8efc3f */
[----:B------:R-:W-:Y:S01]  /*1dd0*/  UIADD3 UR4, UR24, 0x2, URZ ;  /* 0x0000000218047890 */ /* 0x000fe2000fffe03f */
[----:B------:R-:W-:Y:S01]  /*1de0*/  @!P1 PRMT R3, RZ, 0x654, R3 ;  /* 0x00000654ff039816 */ /* 0x000fe20000000003 */
[----:B------:R-:W-:Y:S02]  /*1df0*/  UIMAD UR26, UR47, 0x600, UR28 ;  /* 0x000006002f1a78a4 */ /* 0x000fe4000f8e021c */
[----:B------:R-:W-:Y:S02]  /*1e00*/  UIADD3 UR8, UR24, 0x200, URZ ;  /* 0x0000020018087890 */ /* 0x000fe4000fffe03f */
[----:B------:R-:W-:Y:S02]  /*1e10*/  UIADD3 UR6, UR26, 0x2, URZ ;  /* 0x000000021a067890 */ /* 0x000fe4000fffe03f */
[----:B------:R-:W-:Y:S01]  /*1e20*/  UIADD3 UR10, UR26, 0x200, URZ ;  /* 0x000002001a0a7890 */ /* 0x000fe2000fffe03f */
[----:B------:R-:W-:Y:S02]  /*1e30*/  UMOV UR9, 0x80000020 ;  /* 0x8000002000097882 */ /* 0x000fe40000000000 */
[----:B------:R-:W-:Y:S01]  /*1e40*/  QGMMA.64x128x32.F32.E4M3.E4M3 R24, gdesc[UR24], RZ, !UPT, gsb0 ;  /* 0x01e00000181879f3 */ /* 0x000fe2000c0008ff */
[----:B------:R-:W-:Y:S01]  /*1e50*/  UMOV UR11, 0x80000020 ;  /* 0x80000020000b7882 */ /* 0x000fe20000000000 */
[----:B------:R-:W-:Y:S01]  /*1e60*/  UIADD3 UR12, UR24, 0x202, URZ ;  /* 0x00000202180c7890 */ /* 0x000fe2000fffe03f */
[----:B---3--:R-:W-:Y:S01]  /*1e70*/  ISETP.GE.AND P2, PT, R13, 0x1, PT ;  /* 0x000000010d00780c */ /* 0x008fe20003f46270 */
[----:B------:R-:W-:Y:S01]  /*1e80*/  UIADD3 UR14, UR26, 0x202, URZ ;  /* 0x000002021a0e7890 */ /* 0x000fe2000fffe03f */
[----:B------:R-:W-:Y:S01]  /*1e90*/  UMOV UR13, 0x80000020 ;  /* 0x80000020000d7882 */ /* 0x000fe20000000000 */
[----:B------:R-:W-:Y:S01]  /*1ea0*/  UMOV UR15, 0x80000020 ;  /* 0x80000020000f7882 */ /* 0x000fe20000000000 */
[----:B------:R-:W-:-:S02]  /*1eb0*/  UIADD3 UR16, UR24, 0x400, URZ ;  /* 0x0000040018107890 */ /* 0x000fc4000fffe03f */
[----:B------:R-:W-:Y:S01]  /*1ec0*/  UIADD3 UR18, UR26, 0x400, URZ ;  /* 0x000004001a127890 */ /* 0x000fe2000fffe03f */
[----:B------:R-:W-:Y:S01]  /*1ed0*/  UMOV UR17, 0x80000020 ;  /* 0x8000002000117882 */ /* 0x000fe20000000000 */
[----:B------:R-:W-:Y:S01]  /*1ee0*/  UMOV UR19, 0x80000020 ;  /* 0x8000002000137882 */ /* 0x000fe20000000000 */
[----:B------:R-:W-:Y:S02]  /*1ef0*/  UIADD3 UR20, UR24, 0x402, URZ ;  /* 0x0000040218147890 */ /* 0x000fe4000fffe03f */
[----:B------:R-:W-:Y:S01]  /*1f00*/  UIADD3 UR22, UR26, 0x402, URZ ;  /* 0x000004021a167890 */ /* 0x000fe2000fffe03f */
[----:B------:R-:W-:Y:S01]  /*1f10*/  UMOV UR21, 0x80000020 ;  /* 0x8000002000157882 */ /* 0x000fe20000000000 */
[----:B------:R-:W-:Y:S01]  /*1f20*/  UMOV UR23, 0x80000020 ;  /* 0x8000002000177882 */ /* 0x000fe20000000000 */
[----:B------:R-:W-:Y:S02]  /*1f30*/  ULDC UR29, c[0x0][0x9dc] ;  /* 0x00027700001d7ab9 */ /* 0x000fe40000000800 */
[----:B------:R-:W-:Y:S01]  /*1f40*/  ULOP3.LUT UR29, URZ, UR29, URZ, 0x33, !UPT ;  /* 0x0000001d3f1d7292 */ /* 0x000fe2000f8e333f */
[----:B------:R-:W-:-:S02]  /*1f50*/  WARPGROUP.DEPBAR.LE gsb0, 0x0 ;  /* 0x00008000000079c5 */ /* 0x000fc40000010000 */
[----:B------:R-:W-:-:S06]  /*1f60*/  WARPGROUP.ARRIVE ;  /* 0x00000000000079c5 */ /* 0x000fcc0000000000 */
[----:B------:R-:W-:Y:S01]  /*1f70*/  QGMMA.64x128x32.F32.E4M3.E4M3 R24, gdesc[UR4], R24, gsb0 ;  /* 0x01e00000041879f3 */ /* 0x000fe20008000818 */
[----:B------:R-:W-:Y:S02]  /*1f80*/  ULDC UR6, c[0x0][0x2e0] ;  /* 0x0000b80000067ab9 */ /* 0x000fe40000000800 */
[----:B------:R-:W-:Y:S02]  /*1f90*/  WARPGROUP.DEPBAR.LE gsb0, 0x0 ;  /* 0x00008000000079c5 */ /* 0x000fe40000010000 */
[----:B------:R-:W-:-:S07]  /*1fa0*/  WARPGROUP.ARRIVE ;  /* 0x00000000000079c5 */ /* 0x000fce0000000000 */
[----:B------:R-:W-:Y:S03]  /*1fb0*/  QGMMA.64x128x32.F32.E4M3.E4M3 R24, gdesc[UR8], R24, gsb0 ;  /* 0x01e00000081879f3 */ /* 0x000fe60008000818 */
        /* <DEDUP_REMOVED lines=10> */
[C---:B------:R-:W-:Y:S01]  /*2060*/  FMUL.FTZ R93, R0.reuse, R70 ;  /* 0x00000046005d7220 */ /* 0x040fe20000410000 */
[C---:B------:R-:W-:Y:S01]  /*2070*/  FMUL.FTZ R64, R0.reuse, R64 ;  /* 0x0000004000407220 */ /* 0x040fe20000410000 */
[----:B------:R-:W1:Y:S01]  /*2080*/  LDC R70, c[0x0][0x288] ;  /* 0x0000a200ff467b82 */ /* 0x000e620000000800 */
[C---:B------:R-:W-:Y:S01]  /*2090*/  FMUL.FTZ R5, R0.reuse, R26 ;  /* 0x0000001a00057220 */ /* 0x040fe20000410000 */
[C---:B------:R-:W-:Y:S01]  /*20a0*/  FMUL.FTZ R28, R0.reuse, R28 ;  /* 0x0000001c001c7220 */ /* 0x040fe20000410000 */
[C---:B------:R-:W-:Y:S01]  /*20b0*/  FMUL.FTZ R26, R0.reuse, R35 ;  /* 0x00000023001a7220 */ /* 0x040fe20000410000 */
[C---:B------:R-:W-:Y:S01]  /*20c0*/  FMUL.FTZ R40, R0.reuse, R40 ;  /* 0x0000002800287220 */ /* 0x040fe20000410000 */
[C---:B------:R-:W-:Y:S01]  /*20d0*/  FMUL.FTZ R32, R0.reuse, R32 ;  /* 0x0000002000207220 */ /* 0x040fe20000410000 */
[C---:B------:R-:W-:Y:S01]  /*20e0*/  FMUL.FTZ R36, R0.reuse, R36 ;  /* 0x0000002400247220 */ /* 0x040fe20000410000 */
[C---:B------:R-:W-:Y:S01]  /*20f0*/  FMUL.FTZ R56, R0.reuse, R56 ;  /* 0x0000003800387220 */ /* 0x040fe20000410000 */
[----:B------:R2:W3:Y:S01]  /*2100*/  MUFU.TANH R35, R64 ;  /* 0x0000004000237308 */ /* 0x0004e20000002400 */
[C---:B------:R-:W-:Y:S01]  /*2110*/  FMUL.FTZ R48, R0.reuse, R48 ;  /* 0x0000003000307220 */ /* 0x040fe20000410000 */
[C---:B------:R-:W-:Y:S01]  /*2120*/  FMUL.FTZ R52, R0.reuse, R52 ;  /* 0x0000003400347220 */ /* 0x040fe20000410000 */
[C---:B------:R-:W-:Y:S01]  /*2130*/  FMUL.FTZ R60, R0.reuse, R60 ;  /* 0x0000003c003c7220 */ /* 0x040fe20000410000 */
[C---:B------:R-:W-:Y:S01]  /*2140*/  FMUL.FTZ R4, R0.reuse, R24 ;  /* 0x0000001800047220 */ /* 0x040fe20000410000 */
[C---:B------:R-:W-:Y:S01]  /*2150*/  FMUL.FTZ R9, R0.reuse, R30 ;  /* 0x0000001e00097220 */ /* 0x040fe20000410000 */
[C---:B------:R-:W-:Y:S01]  /*2160*/  FMUL.FTZ R24, R0.reuse, R34 ;  /* 0x0000002200187220 */ /* 0x040fe20000410000 */
[----:B------:R-:W-:Y:S01]  /*2170*/  FMUL.FTZ R11, R0, R25 ;  /* 0x00000019000b7220 */ /* 0x000fe20000410000 */
[----:B------:R4:W1:Y:S01]  /*2180*/  MUFU.TANH R135, R28 ;  /* 0x0000001c00877308 */ /* 0x0008620000002400 */
[----:B--2---:R-:W-:-:S02]  /*2190*/  IMAD R64, R91, R14, 0x80 ;  /* 0x000000805b407424 */ /* 0x004fc400078e020e */
[C---:B------:R-:W-:Y:S01]  /*21a0*/  FMUL.FTZ R6, R0.reuse, R27 ;  /* 0x0000001b00067220 */ /* 0x040fe20000410000 */
[C---:B------:R-:W-:Y:S01]  /*21b0*/  FMUL.FTZ R29, R0.reuse, R29 ;  /* 0x0000001d001d7220 */ /* 0x040fe20000410000 */
[C---:B------:R-:W-:Y:S01]  /*21c0*/  FMUL.FTZ R10, R0.reuse, R31 ;  /* 0x0000001f000a7220 */ /* 0x040fe20000410000 */
[----:B------:R-:W-:Y:S02]  /*21d0*/  IMAD R15, R17, UR6, R64 ;  /* 0x00000006110f7c24 */ /* 0x000fe4000f8e0240 */
[C---:B------:R-:W-:Y:S01]  /*21e0*/  FMUL.FTZ R33, R0.reuse, R33 ;  /* 0x0000002100217220 */ /* 0x040fe20000410000 */
[C---:B------:R-:W-:Y:S01]  /*21f0*/  FMUL.FTZ R37, R0.reuse, R37 ;  /* 0x0000002500257220 */ /* 0x040fe20000410000 */
[----:B------:R2:W1:Y:S01]  /*2200*/  MUFU.TANH R129, R40 ;  /* 0x0000002800817308 */ /* 0x0004620000002400 */
[C---:B----4-:R-:W-:Y:S01]  /*2210*/  FMUL.FTZ R28, R0.reuse, R38 ;  /* 0x00000026001c7220 */ /* 0x050fe20000410000 */
[C---:B------:R-:W-:Y:S01]  /*2220*/  FMUL.FTZ R38, R0.reuse, R47 ;  /* 0x0000002f00267220 */ /* 0x040fe20000410000 */
[C---:B------:R-:W-:Y:S01]  /*2230*/  FMUL.FTZ R30, R0.reuse, R39 ;  /* 0x00000027001e7220 */ /* 0x040fe20000410000 */
[C---:B------:R-:W-:Y:S01]  /*2240*/  FMUL.FTZ R41, R0.reuse, R41 ;  /* 0x0000002900297220 */ /* 0x040fe20000410000 */
[C---:B------:R-:W-:Y:S01]  /*2250*/  FMUL.FTZ R34, R0.reuse, R43 ;  /* 0x0000002b00227220 */ /* 0x040fe20000410000 */
[C---:B------:R-:W-:Y:S01]  /*2260*/  FMUL.FTZ R45, R0.reuse, R45 ;  /* 0x0000002d002d7220 */ /* 0x040fe20000410000 */
[C---:B------:R-:W-:Y:S01]  /*2270*/  FMUL.FTZ R49, R0.reuse, R49 ;  /* 0x0000003100317220 */ /* 0x040fe20000410000 */
[----:B------:R4:W1:Y:S01]  /*2280*/  MUFU.TANH R133, R32 ;  /* 0x0000002000857308 */ /* 0x0008620000002400 */
[C---:B--2---:R-:W-:Y:S01]  /*2290*/  FMUL.FTZ R40, R0.reuse, R50 ;  /* 0x0000003200287220 */ /* 0x044fe20000410000 */
[C---:B------:R-:W-:Y:S01]  /*22a0*/  FMUL.FTZ R50, R0.reuse, R58 ;  /* 0x0000003a00327220 */ /* 0x040fe20000410000 */
[C---:B------:R-:W-:Y:S01]  /*22b0*/  FMUL.FTZ R53, R0.reuse, R53 ;  /* 0x0000003500357220 */ /* 0x040fe20000410000 */
[C---:B------:R-:W-:Y:S01]  /*22c0*/  FMUL.FTZ R57, R0.reuse, R57 ;  /* 0x0000003900397220 */ /* 0x040fe20000410000 */
[C---:B------:R-:W-:Y:S01]  /*22d0*/  FMUL.FTZ R58, R0.reuse, R63 ;  /* 0x0000003f003a7220 */ /* 0x040fe20000410000 */
        /* <DEDUP_REMOVED lines=26> */
[----:B------:R4:W3:Y:S01]  /*2480*/  MUFU.TANH R121, R52 ;  /* 0x0000003400797308 */ /* 0x0008e20000002400 */
[C---:B--2---:R-:W-:Y:S01]  /*2490*/  FMUL.FTZ R48, R0.reuse, R55 ;  /* 0x0000003700307220 */ /* 0x044fe20000410000 */
[C---:B------:R-:W-:Y:S01]  /*24a0*/  FMUL.FTZ R77, R0.reuse, R77 ;  /* 0x0000004d004d7220 */ /* 0x040fe20000410000 */
[C---:B------:R-:W-:Y:S01]  /*24b0*/  FMUL.FTZ R79, R0.reuse, R79 ;  /* 0x0000004f004f7220 */ /* 0x040fe20000410000 */
[C---:B------:R-:W-:Y:S01]  /*24c0*/  FMUL.FTZ R80, R0.reuse, R80 ;  /* 0x0000005000507220 */ /* 0x040fe20000410000 */
[----:B------:R1:W-:Y:S01]  /*24d0*/  @!P1 SYNCS.ARRIVE.TRANS64.RED.A1T0 RZ, [R3+URZ], RZ ;  /* 0x000000ff03ff99a7 */ /* 0x0003e2000810043f */
[C---:B------:R-:W-:Y:S01]  /*24e0*/  FMUL.FTZ R68, R0.reuse, R68 ;  /* 0x0000004400447220 */ /* 0x040fe20000410000 */
[C---:B------:R-:W-:Y:S01]  /*24f0*/  FMUL.FTZ R44, R0.reuse, R44 ;  /* 0x0000002c002c7220 */ /* 0x040fe20000410000 */
[----:B------:R2:W3:Y:S01]  /*2500*/  MUFU.TANH R47, R60 ;  /* 0x0000003c002f7308 */ /* 0x0004e20000002400 */
[----:B----4-:R-:W-:Y:S01]  /*2510*/  FMUL.FTZ R52, R0, R59 ;  /* 0x0000003b00347220 */ /* 0x010fe20000410000 */
[----:B------:R-:W-:Y:S01]  /*2520*/  IMAD R51, R16, -0x2, R15 ;  /* 0xfffffffe10337824 */ /* 0x000fe200078e020f */
[----:B-1----:R-:W-:-:S05]  /*2530*/  IADD3 R3, R15, 0x1, -R70 ;  /* 0x000000010f037810 */ /* 0x002fca0007ffe846 */
[----:B------:R-:W1:Y:S01]  /*2540*/  MUFU.TANH R4, R4 ;  /* 0x0000000400047308 */ /* 0x000e620000002400 */
[----:B--2---:R-:W-:Y:S01]  /*2550*/  FMUL.FTZ R60, R0, R66 ;  /* 0x00000042003c7220 */ /* 0x004fe20000410000 */
[----:B------:R-:W-:Y:S01]  /*2560*/  IMAD R21, R16, -0x2, R3 ;  /* 0xfffffffe10157824 */ /* 0x000fe200078e0203 */
[----:B------:R-:W-:Y:S01]  /*2570*/  LEA R66, R91, 0xffffff80, 0x7 ;  /* 0xffffff805b427811 */ /* 0x000fe200078e38ff */
[----:B------:R-:W-:Y:S02]  /*2580*/  VIADD R3, R176, UR42 ;  /* 0x0000002ab0037c36 */ /* 0x000fe40008000000 */
[----:B------:R-:W-:Y:S02]  /*2590*/  VIADD R55, R21, UR29 ;  /* 0x0000001d15377c36 */ /* 0x000fe40008000000 */
[----:B------:R-:W2:Y:S02]  /*25a0*/  MUFU.TANH R11, R11 ;  /* 0x0000000b000b7308 */ /* 0x000ea40000002400 */
[----:B------:R-:W-:-:S06]  /*25b0*/  IMAD.IADD R15, R55, 0x1, R3 ;  /* 0x00000001370f7824 */ /* 0x000fcc00078e0203 */
[----:B------:R-:W4:Y:S08]  /*25c0*/  MUFU.TANH R5, R5 ;  /* 0x0000000500057308 */ /* 0x000f300000002400 */
[----:B------:R-:W1:Y:S08]  /*25d0*/  MUFU.TANH R6, R6 ;  /* 0x0000000600067308 */ /* 0x000e700000002400 */
        /* <DEDUP_REMOVED lines=49> */
[----:B------:R5:W1:Y:S08]  /*28f0*/  MUFU.TANH R39, R68 ;  /* 0x0000004400277308 */ /* 0x000a700000002400 */
[----:B------:R3:W1:Y:S01]  /*2900*/  MUFU.TANH R127, R44 ;  /* 0x0000002c007f7308 */ /* 0x0006620000002400 */
[----:B-----5:R-:W-:-:S05]  /*2910*/  IMAD.IADD R68, R21, 0x1, R12 ;  /* 0x0000000115447824 */ /* 0x020fca00078e020c */
[----:B---3--:R-:W-:Y:S01]  /*2920*/  VIADDMNMX R44, R3, R68, R51, PT ;  /* 0x00000044032c7246 */ /* 0x008fe20003800133 */
[----:B--2-4-:R-:W-:Y:S06]  /*2930*/  @!P2 BRA `(.L_x_887) ;  /* 0x000000000054a947 */ /* 0x014fec0003800000 */
[----:B------:R-:W-:Y:S01]  /*2940*/  IMAD R21, R17, UR6, R3 ;  /* 0x0000000611157c24 */ /* 0x000fe2000f8e0203 */
[----:B------:R-:W-:Y:S03]  /*2950*/  BSSY B0, `(.L_x_888) ;  /* 0x000000f000007945 */ /* 0x000fe60003800000 */
[----:B------:R-:W-:-:S05]  /*2960*/  IMAD.IADD R21, R21, 0x1, -R70 ;  /* 0x0000000115157824 */ /* 0x000fca00078e0a46 */
[----:B------:R-:W-:-:S13]  /*2970*/  ISETP.GT.AND P3, PT, R21, -0x1, PT ;  /* 0xffffffff1500780c */ /* 0x000fda0003f64270 */
[----:B------:R-:W-:Y:S05]  /*2980*/  @P3 BRA `(.L_x_889) ;  /* 0x00000000001c3947 */ /* 0x000fea0003800000 */
[----:B------:R-:W-:Y:S02]  /*2990*/  ISETP.NE.AND P3, PT, R13, 0x1, PT ;  /* 0x000000010d00780c */ /* 0x000fe40003f65270 */
[----:B------:R-:W-:-:S11]  /*29a0*/  LOP3.LUT R21, RZ, R21, RZ, 0x33, !PT ;  /* 0x00000015ff157212 */ /* 0x000fd600078e33ff */
[----:B------:R-:W2:Y:S02]  /*29b0*/  @P3 LDC.64 R74, c[0x0][0x9e8] ;  /* 0x00027a00ff4a3b82 */ /* 0x000ea40000000a00 */
[----:B--2---:R-:W-:-:S05]  /*29c0*/  @P3 IMAD.HI.U32 R54, R21, R74, RZ ;  /* 0x0000004a15363227 */ /* 0x004fca00078e00ff */
[----:B------:R-:W-:-:S04]  /*29d0*/  @P3 SHF.R.U32.HI R21, RZ, R75, R54 ;  /* 0x0000004bff153219 */ /* 0x000fc80000011636 */
[----:B------:R-:W-:Y:S01]  /*29e0*/  LOP3.LUT R21, RZ, R21, RZ, 0x33, !PT ;  /* 0x00000015ff157212 */ /* 0x000fe200078e33ff */
[----:B------:R-:W-:Y:S06]  /*29f0*/  BRA `(.L_x_890) ;  /* 0x0000000000107947 */ /* 0x000fec0003800000 */
.L_x_889:
[----:B------:R-:W-:-:S13]  /*2a00*/  ISETP.NE.AND P3, PT, R13, 0x1, PT ;  /* 0x000000010d00780c */ /* 0x000fda0003f65270 */
[----:B------:R-:W2:Y:S02]  /*2a10*/  @P3 LDC.64 R74, c[0x0][0x9e8] ;  /* 0x00027a00ff4a3b82 */ /* 0x000ea40000000a00 */
[----:B--2---:R-:W-:-:S05]  /*2a20*/  @P3 IMAD.HI.U32 R54, R21, R74, RZ ;  /* 0x0000004a15363227 */ /* 0x004fca00078e00ff */
[----:B------:R-:W-:-:S07]  /*2a30*/  @P3 SHF.R.U32.HI R21, RZ, R75, R54 ;  /* 0x0000004bff153219 */ /* 0x000fce0000011636 */
.L_x_890:
[----:B------:R-:W-:Y:S05]  /*2a40*/  BSYNC B0 ;  /* 0x0000000000007941 */ /* 0x000fea0003800000 */
.L_x_888:
[----:B------:R-:W-:-:S04]  /*2a50*/  IMAD R21, R21, R13, -R66 ;  /* 0x0000000d15157224 */ /* 0x000fc800078e0a42 */
[----:B------:R-:W-:-:S05]  /*2a60*/  IMAD R54, R16, -0x2, R21 ;  /* 0xfffffffe10367824 */ /* 0x000fca00078e0215 */
[----:B------:R-:W-:Y:S02]  /*2a70*/  VIMNMX R15, R15, R54, !PT ;  /* 0x000000360f0f7248 */ /* 0x000fe40007fe0100 */
[----:B------:R-:W-:-:S07]  /*2a80*/  VIADDMNMX R44, R54, R13, R44, PT ;  /* 0x0000000d362c7246 */ /* 0x000fce000380012c */
.L_x_887:
[C---:B------:R-:W-:Y:S02]  /*2a90*/  ISETP.GE.AND P4, PT, R64.reuse, 0x9, PT ;  /* 0x000000094000780c */ /* 0x040fe40003f86270 */
[----:B------:R-:W-:Y:S02]  /*2aa0*/  ISETP.GE.AND P3, PT, R64, 0x2, PT ;  /* 0x000000024000780c */ /* 0x000fe40003f66270 */
[----:B------:R-:W-:Y:S02]  /*2ab0*/  P2R R59, PR, RZ, 0x10 ;  /* 0x00000010ff3b7803 */ /* 0x000fe40000000000 */
[C---:B------:R-:W-:Y:S02]  /*2ac0*/  ISETP.GT.AND P4, PT, R15.reuse, 0x8, !P4 ;  /* 0x000000080f00780c */ /* 0x040fe40006784270 */
[----:B------:R-:W-:Y:S02]  /*2ad0*/  ISETP.GT.AND P5, PT, R15, 0x1, !P3 ;  /* 0x000000010f00780c */ /* 0x000fe40005fa4270 */
[----:B------:R-:W-:-:S02]  /*2ae0*/  ISETP.LT.OR P4, PT, R44, 0x9, P4 ;  /* 0x000000092c00780c */ /* 0x000fc40002781670 */
[----:B------:R-:W-:Y:S02]  /*2af0*/  ISETP.GE.AND P6, PT, R64, 0xa, PT ;  /* 0x0000000a4000780c */ /* 0x000fe40003fc6270 */
[----:B------:R-:W-:Y:S02]  /*2b00*/  FSEL R135, R135, -INF , !P4 ;  /* 0xff80000087877808 */ /* 0x000fe40006000000 */
[C---:B------:R-:W-:Y:S02]  /*2b10*/  ISETP.LT.OR P5, PT, R44.reuse, 0x2, P5 ;  /* 0x000000022c00780c */ /* 0x040fe40002fa1670 */
[----:B------:R-:W-:Y:S02]  /*2b20*/  ISETP.GT.AND P4, PT, R15, 0x9, !P6 ;  /* 0x000000090f00780c */ /* 0x000fe40007784270 */
[----:B------:R-:W-:Y:S02]  /*2b30*/  FSEL R137, R11, -INF , !P5 ;  /* 0xff8000000b897808 */ /* 0x000fe40006800000 */
[----:B------:R-:W-:-:S02]  /*2b40*/  ISETP.LT.OR P4, PT, R44, 0xa, P4 ;  /* 0x0000000a2c00780c */ /* 0x000fc40002781670 */
[----:B------:R-:W-:Y:S02]  /*2b50*/  ISETP.GE.AND P5, PT, R64, 0x11, PT ;  /* 0x000000114000780c */ /* 0x000fe40003fa6270 */
[----:B-1----:R-:W-:Y:S02]  /*2b60*/  FSEL R105, R29, -INF , !P4 ;  /* 0xff8000001d697808 */ /* 0x002fe40006000000 */
[----:B------:R-:W-:Y:S02]  /*2b70*/  ISETP.GT.AND P4, PT, R15, 0x10, !P5 ;  /* 0x000000100f00780c */ /* 0x000fe40006f84270 */
[----:B------:R-:W-:Y:S02]  /*2b80*/  P2R R63, PR, RZ, 0x20 ;  /* 0x00000020ff3f7803 */ /* 0x000fe40000000000 */
[----:B------:R-:W-:Y:S02]  /*2b90*/  ISETP.LT.OR P4, PT, R44, 0x11, P4 ;  /* 0x000000112c00780c */ /* 0x000fe40002781670 */
[----:B------:R-:W-:-:S02]  /*2ba0*/  ISETP.GE.AND P5, PT, R64, 0x12, PT ;  /* 0x000000124000780c */ /* 0x000fc40003fa6270 */
[----:B------:R-:W-:Y:S02]  /*2bb0*/  FSEL R133, R133, -INF , !P4 ;  /* 0xff80000085857808 */ /* 0x000fe40006000000 */
[----:B------:R-:W-:Y:S02]  /*2bc0*/  ISETP.GT.AND P4, PT, R15, 0x11, !P5 ;  /* 0x000000110f00780c */ /* 0x000fe40006f84270 */
[----:B------:R-:W-:Y:S02]  /*2bd0*/  P2R R67, PR, RZ, 0x20 ;  /* 0x00000020ff437803 */ /* 0x000fe40000000000 */
[----:B------:R-:W-:Y:S02]  /*2be0*/  ISETP.LT.OR P4, PT, R44, 0x12, P4 ;  /* 0x000000122c00780c */ /* 0x000fe40002781670 */
[----:B------:R-:W-:Y:S02]  /*2bf0*/  ISETP.GE.AND P5, PT, R64, 0x19, PT ;  /* 0x000000194000780c */ /* 0x000fe40003fa6270 */
[----:B------:R-:W-:-:S02]  /*2c00*/  FSEL R107, R33, -INF , !P4 ;  /* 0xff800000216b7808 */ /* 0x000fc40006000000 */
[----:B------:R-:W-:Y:S02]  /*2c10*/  ISETP.GT.AND P4, PT, R15, 0x18, !P5 ;  /* 0x000000180f00780c */ /* 0x000fe40006f84270 */
[----:B------:R-:W-:Y:S02]  /*2c20*/  P2R R71, PR, RZ, 0x20 ;  /* 0x00000020ff477803 */ /* 0x000fe40000000000 */
[----:B------:R-:W-:Y:S02]  /*2c30*/  ISETP.LT.OR P4, PT, R44, 0x19, P4 ;  /* 0x000000192c00780c */ /* 0x000fe40002781670 */
[----:B------:R-:W-:Y:S02]  /*2c40*/  ISETP.GE.AND P5, PT, R64, 0x1a, PT ;  /* 0x0000001a4000780c */ /* 0x000fe40003fa6270 */
[----:B------:R-:W-:Y:S02]  /*2c50*/  FSEL R131, R131, -INF , !P4 ;  /* 0xff80000083837808 */ /* 0x000fe40006000000 */
[----:B------:R-:W-:-:S02]  /*2c60*/  ISETP.GT.AND P4, PT, R15, 0x19, !P5 ;  /* 0x000000190f00780c */ /* 0x000fc40006f84270 */
[----:B------:R-:W-:Y:S02]  /*2c70*/  P2R R73, PR, RZ, 0x20 ;  /* 0x00000020ff497803 */ /* 0x000fe40000000000 */
[----:B------:R-:W-:Y:S02]  /*2c80*/  ISETP.LT.OR P4, PT, R44, 0x1a, P4 ;  /* 0x0000001a2c00780c */ /* 0x000fe40002781670 */
[----:B------:R-:W-:Y:S02]  /*2c90*/  ISETP.GE.AND P5, PT, R64, 0x21, PT ;  /* 0x000000214000780c */ /* 0x000fe40003fa6270 */
[----:B------:R-:W-:Y:S02]  /*2ca0*/  FSEL R109, R37, -INF , !P4 ;  /* 0xff800000256d7808 */ /* 0x000fe40006000000 */
[----:B------:R-:W-:Y:S02]  /*2cb0*/  ISETP.GT.AND P4, PT, R15, 0x20, !P5 ;  /* 0x000000200f00780c */ /* 0x000fe40006f84270 */
[----:B------:R-:W-:-:S02]  /*2cc0*/  P2R R74, PR, RZ, 0x20 ;  /* 0x00000020ff4a7803 */ /* 0x000fc40000000000 */
[----:B------:R-:W-:Y:S02]  /*2cd0*/  ISETP.LT.OR P4, PT, R44, 0x21, P4 ;  /* 0x000000212c00780c */ /* 0x000fe40002781670 */
[----:B------:R-:W-:Y:S02]  /*2ce0*/  ISETP.GE.AND P5, PT, R64, 0x22, PT ;  /* 0x000000224000780c */ /* 0x000fe40003fa6270 */
[----:B------:R-:W-:Y:S02]  /*2cf0*/  FSEL R129, R129, -INF , !P4 ;  /* 0xff80000081817808 */ /* 0x000fe40006000000 */
[----:B------:R-:W-:Y:S02]  /*2d00*/  ISETP.GT.AND P4, PT, R15, 0x21, !P5 ;  /* 0x000000210f00780c */ /* 0x000fe40006f84270 */
[----:B------:R-:W-:Y:S02]  /*2d10*/  P2R R75, PR, RZ, 0x20 ;  /* 0x00000020ff4b7803 */ /* 0x000fe40000000000 */
[----:B------:R-:W-:-:S02]  /*2d20*/  ISETP.LT.OR P4, PT, R44, 0x22, P4 ;  /* 0x000000222c00780c */ /* 0x000fc40002781670 */
[----:B------:R-:W-:Y:S02]  /*2d30*/  ISETP.GE.AND P5, PT, R64, 0x29, PT ;  /* 0x000000294000780c */ /* 0x000fe40003fa6270 */
[----:B------:R-:W-:Y:S02]  /*2d40*/  FSEL R111, R41, -INF , !P4 ;  /* 0xff800000296f7808 */ /* 0x000fe40006000000 */
        /* <DEDUP_REMOVED lines=70> */
[C---:B------:R-:W-:Y:S02]  /*31b0*/  ISETP.GT.AND P4, PT, R15.reuse, 0x60, !P5 ;  /* 0x000000600f00780c */ /* 0x040fe40006f84270 */
        /* <DEDUP_REMOVED lines=22> */
[----:B------:R-:W-:-:S02]  /*3320*/  P2R R61, PR, RZ, 0x40 ;  /* 0x00000040ff3d7803 */ /* 0x000fc40000000000 */
[----:B------:R-:W-:Y:S02]  /*3330*/  FSEL R25, R25, -INF , !P4 ;  /* 0xff80000019197808 */ /* 0x000fe40006000000 */
[----:B------:R-:W-:-:S04]  /*3340*/  ISETP.GE.AND P4, PT, R64, 0x72, PT ;  /* 0x000000724000780c */ /* 0x000fc80003f86270 */
[----:B------:R-:W-:-:S04]  /*3350*/  ISETP.GT.AND P5, PT, R15, 0x71, !P4 ;  /* 0x000000710f00780c */ /* 0x000fc800067a4270 */
[----:B------:R-:W-:-:S04]  /*3360*/  ISETP.LT.OR P5, PT, R44, 0x72, P5 ;  /* 0x000000722c00780c */ /* 0x000fc80002fa1670 */
[----:B------:R-:W-:Y:S02]  /*3370*/  FSEL R21, R81, -INF , !P5 ;  /* 0xff80000051157808 */ /* 0x000fe40006800000 */
[----:B------:R-:W-:-:S04]  /*3380*/  ISETP.GE.AND P5, PT, R64, 0x79, PT ;  /* 0x000000794000780c */ /* 0x000fc80003fa6270 */
[----:B------:R-:W-:-:S04]  /*3390*/  ISETP.GT.AND P6, PT, R15, 0x78, !P5 ;  /* 0x000000780f00780c */ /* 0x000fc80006fc4270 */
[----:B------:R-:W-:-:S04]  /*33a0*/  ISETP.LT.OR P6, PT, R44, 0x79, P6 ;  /* 0x000000792c00780c */ /* 0x000fc800037c1670 */
[----:B------:R-:W-:Y:S02]  /*33b0*/  FSEL R11, R84, -INF , !P6 ;  /* 0xff800000540b7808 */ /* 0x000fe40007000000 */
[----:B------:R-:W-:-:S04]  /*33c0*/  ISETP.GE.AND P6, PT, R64, 0x1, PT ;  /* 0x000000014000780c */ /* 0x000fc80003fc6270 */
[----:B------:R-:W-:Y:S02]  /*33d0*/  P2R R72, PR, RZ, 0x40 ;  /* 0x00000040ff487803 */ /* 0x000fe40000000000 */
[----:B------:R-:W-:-:S04]  /*33e0*/  ISETP.GT.AND P6, PT, R15, RZ, !P6 ;  /* 0x000000ff0f00720c */ /* 0x000fc800077c4270 */
[----:B------:R-:W-:-:S04]  /*33f0*/  ISETP.LT.OR P6, PT, R44, 0x1, P6 ;  /* 0x000000012c00780c */ /* 0x000fc800037c1670 */
[----:B------:R-:W-:Y:S01]  /*3400*/  FSEL R139, R4, -INF , !P6 ;  /* 0xff800000048b7808 */ /* 0x000fe20007000000 */
[----:B------:R-:W-:Y:S01]  /*3410*/  VIADD R4, R3, 0x8 ;  /* 0x0000000803047836 */ /* 0x000fe20000000000 */
[----:B------:R-:W-:-:S03]  /*3420*/  ISETP.GE.AND P6, PT, R64, 0x7a, PT ;  /* 0x0000007a4000780c */ /* 0x000fc60003fc6270 */
[----:B------:R-:W-:Y:S01]  /*3430*/  IMAD.IADD R54, R55, 0x1, R4 ;  /* 0x0000000137367824 */ /* 0x000fe200078e0204 */
[----:B------:R-:W-:Y:S02]  /*3440*/  P2R R84, PR, RZ, 0x40 ;  /* 0x00000040ff547803 */ /* 0x000fe40000000000 */
[----:B------:R-:W-:-:S04]  /*3450*/  ISETP.GT.AND P6, PT, R15, 0x79, !P6 ;  /* 0x000000790f00780c */ /* 0x000fc800077c4270 */
[----:B------:R-:W-:Y:S02]  /*3460*/  ISETP.LT.OR P6, PT, R44, 0x7a, P6 ;  /* 0x0000007a2c00780c */ /* 0x000fe400037c1670 */
[----:B------:R-:W-:Y:S02]  /*3470*/  VIADDMNMX R44, R4, R68, R51, PT ;  /* 0x00000044042c7246 */ /* 0x000fe40003800133 */
[----:B------:R-:W-:Y:S01]  /*3480*/  FSEL R15, R85, -INF , !P6 ;  /* 0xff800000550f7808 */ /* 0x000fe20007000000 */
[----:B------:R-:W-:Y:S08]  /*3490*/  @!P2 BRA `(.L_x_891) ;  /* 0x000000000054a947 */ /* 0x000ff00003800000 */
[----:B------:R-:W-:Y:S01]  /*34a0*/  IMAD R45, R17, UR6, R4 ;  /* 0x00000006112d7c24 */ /* 0x000fe2000f8e0204 */
[----:B------:R-:W-:Y:S03]  /*34b0*/  BSSY B0, `(.L_x_892) ;  /* 0x000000f000007945 */ /* 0x000fe60003800000 */
[----:B------:R-:W-:-:S05]  /*34c0*/  IMAD.IADD R45, R45, 0x1, -R70 ;  /* 0x000000012d2d7824 */ /* 0x000fca00078e0a46 */
        /* <DEDUP_REMOVED lines=9> */
.L_x_893:
[----:B------:R-:W-:-:S13]  /*3560*/  ISETP.NE.AND P6, PT, R13, 0x1, PT ;  /* 0x000000010d00780c */ /* 0x000fda0003fc5270 */
[----:B------:R-:W1:Y:S02]  /*3570*/  @P6 LDC.64 R64, c[0x0][0x9e8] ;  /* 0x00027a00ff406b82 */ /* 0x000e640000000a00 */
[----:B-1----:R-:W-:-:S05]  /*3580*/  @P6 IMAD.HI.U32 R64, R45, R64, RZ ;  /* 0x000000402d406227 */ /* 0x002fca00078e00ff */
[----:B------:R-:W-:-:S07]  /*3590*/  @P6 SHF.R.U32.HI R45, RZ, R65, R64 ;  /* 0x00000041ff2d6219 */ /* 0x000fce0000011640 */
.L_x_894:
[----:B------:R-:W-:Y:S05]  /*35a0*/  BSYNC B0 ;  /* 0x0000000000007941 */ /* 0x000fea0003800000 */
.L_x_892:
[----:B------:R-:W-:-:S04]  /*35b0*/  IMAD R45, R45, R13, -R66 ;  /* 0x0000000d2d2d7224 */ /* 0x000fc800078e0a42 */
[----:B------:R-:W-:-:S05]  /*35c0*/  IMAD R45, R16, -0x2, R45 ;  /* 0xfffffffe102d7824 */ /* 0x000fca00078e022d */
[----:B------:R-:W-:Y:S02]  /*35d0*/  VIMNMX R54, R54, R45, !PT ;  /* 0x0000002d36367248 */ /* 0x000fe40007fe0100 */
[----:B------:R-:W-:-:S07]  /*35e0*/  VIADDMNMX R44, R45, R13, R44, PT ;  /* 0x0000000d2d2c7246 */ /* 0x000fce000380012c */
.L_x_891:
[----:B------:R-:W-:Y:S01]  /*35f0*/  ISETP.GT.AND P3, PT, R54, 0x1, !P3 ;  /* 0x000000013600780c */ /* 0x000fe20005f64270 */
[----:B------:R-:W-:Y:S01]  /*3600*/  ULDC UR6, c[0x0][0x988] ;  /* 0x0002620000067ab9 */ /* 0x000fe20000000800 */
[----:B------:R-:W-:Y:S01]  /*3610*/  ISETP.NE.AND P6, PT, R67, RZ, PT ;  /* 0x000000ff4300720c */ /* 0x000fe20003fc5270 */
[----:B------:R-:W-:Y:S01]  /*3620*/  IMAD.IADD R12, R89, 0x1, R12 ;  /* 0x00000001590c7824 */ /* 0x000fe200078e020c */
[----:B------:R-:W-:Y:S02]  /*3630*/  ISETP.LT.OR P3, PT, R44, 0x2, P3 ;  /* 0x000000022c00780c */ /* 0x000fe40001f61670 */
[----:B------:R-:W-:Y:S02]  /*3640*/  ISETP.GT.AND P4, PT, R54, 0x71, !P4 ;  /* 0x000000713600780c */ /* 0x000fe40006784270 */
[----:B------:R-:W-:Y:S02]  /*3650*/  FSEL R45, R6, -INF , !P3 ;  /* 0xff800000062d7808 */ /* 0x000fe40005800000 */
[----:B------:R-:W-:-:S02]  /*3660*/  ISETP.NE.AND P3, PT, R59, RZ, PT ;  /* 0x000000ff3b00720c */ /* 0x000fc40003f65270 */
[----:B------:R-:W-:Y:S02]  /*3670*/  FMNMX.FTZ R6, R139, R137, !PT ;  /* 0x000000898b067209 */ /* 0x000fe40007810000 */
[----:B------:R-:W-:Y:S02]  /*3680*/  ISETP.GT.AND P3, PT, R54, 0x8, !P3 ;  /* 0x000000083600780c */ /* 0x000fe40005f64270 */
[----:B------:R-:W-:Y:S02]  /*3690*/  FMNMX.FTZ R6, R135, R6, !PT ;  /* 0x0000000687067209 */ /* 0x000fe40007810000 */
[----:B------:R-:W-:Y:S02]  /*36a0*/  ISETP.LT.OR P3, PT, R44, 0x9, P3 ;  /* 0x000000092c00780c */ /* 0x000fe40001f61670 */
[----:B------:R-:W-:Y:S02]  /*36b0*/  FMNMX.FTZ R6, R105, R6, !PT ;  /* 0x0000000669067209 */ /* 0x000fe40007810000 */
[----:B------:R-:W-:-:S02]  /*36c0*/  FSEL R49, R9, -INF , !P3 ;  /* 0xff80000009317808 */ /* 0x000fc40005800000 */
[----:B------:R-:W-:Y:S02]  /*36d0*/  ISETP.NE.AND P3, PT, R61, RZ, PT ;  /* 0x000000ff3d00720c */ /* 0x000fe40003f65270 */
[----:B------:R-:W-:Y:S02]  /*36e0*/  FMNMX.FTZ R6, R133, R6, !PT ;  /* 0x0000000685067209 */ /* 0x000fe40007810000 */
[----:B------:R-:W-:Y:S02]  /*36f0*/  ISETP.GT.AND P3, PT, R54, 0x9, !P3 ;  /* 0x000000093600780c */ /* 0x000fe40005f64270 */
[----:B------:R-:W-:Y:S02]  /*3700*/  FMNMX.FTZ R6, R107, R6, !PT ;  /* 0x000000066b067209 */ /* 0x000fe40007810000 */
[----:B------:R-:W-:Y:S02]  /*3710*/  ISETP.LT.OR P3, PT, R44, 0xa, P3 ;  /* 0x0000000a2c00780c */ /* 0x000fe40001f61670 */
[----:B------:R-:W-:-:S02]  /*3720*/  FMNMX.FTZ R6, R131, R6, !PT ;  /* 0x0000000683067209 */ /* 0x000fc40007810000 */
[----:B------:R-:W-:Y:S01]  /*3730*/  FSEL R51, R10, -INF , !P3 ;  /* 0xff8000000a337808 */ /* 0x000fe20005800000 */
[----:B------:R-:W-:Y:S01]  /*3740*/  IMAD.U32 R10, RZ, RZ, UR6 ;  /* 0x00000006ff0a7e24 */ /* 0x000fe2000f8e00ff */
[----:B------:R-:W-:Y:S02]  /*3750*/  ISETP.NE.AND P3, PT, R63, RZ, PT ;  /* 0x000000ff3f00720c */ /* 0x000fe40003f65270 */
[----:B------:R-:W-:Y:S02]  /*3760*/  FMNMX.FTZ R6, R109, R6, !PT ;  /* 0x000000066d067209 */ /* 0x000fe40007810000 */
[----:B------:R-:W-:Y:S02]  /*3770*/  ISETP.GT.AND P3, PT, R54, 0x10, !P3 ;  /* 0x000000103600780c */ /* 0x000fe40005f64270 */
[----:B------:R-:W-:Y:S02]  /*3780*/  FMNMX.FTZ R6, R129, R6, !PT ;  /* 0x0000000681067209 */ /* 0x000fe40007810000 */
[----:B------:R-:W-:-:S02]  /*3790*/  ISETP.LT.OR P3, PT, R44, 0x11, P3 ;  /* 0x000000112c00780c */ /* 0x000fc40001f61670 */
[----:B------:R-:W-:Y:S02]  /*37a0*/  FMNMX.FTZ R6, R111, R6, !PT ;  /* 0x000000066f067209 */ /* 0x000fe40007810000 */
[----:B------:R-:W-:Y:S02]  /*37b0*/  FSEL R53, R24, -INF , !P3 ;  /* 0xff80000018357808 */ /* 0x000fe40005800000 */
[----:B------:R-:W-:Y:S02]  /*37c0*/  ISETP.GT.AND P3, PT, R54, 0x11, !P6 ;  /* 0x000000113600780c */ /* 0x000fe40007764270 */
[----:B------:R-:W-:Y:S02]  /*37d0*/  ISETP.NE.AND P6, PT, R87, RZ, PT ;  /* 0x000000ff5700720c */ /* 0x000fe40003fc5270 */
[----:B------:R-:W-:Y:S02]  /*37e0*/  ISETP.LT.OR P3, PT, R44, 0x12, P3 ;  /* 0x000000122c00780c */ /* 0x000fe40001f61670 */
[----:B------:R-:W-:-:S02]  /*37f0*/  FMNMX.FTZ R6, R127, R6, !PT ;  /* 0x000000067f067209 */ /* 0x000fc40007810000 */
[----:B------:R-:W-:Y:S02]  /*3800*/  FSEL R55, R26, -INF , !P3 ;  /* 0xff8000001a377808 */ /* 0x000fe40005800000 */
[----:B------:R-:W-:Y:S02]  /*3810*/  ISETP.NE.AND P3, PT, R71, RZ, PT ;  /* 0x000000ff4700720c */ /* 0x000fe40003f65270 */
[----:B------:R-:W-:Y:S02]  /*3820*/  FMNMX.FTZ R6, R125, R6, !PT ;  /* 0x000000067d067209 */ /* 0x000fe40007810000 */
[----:B------:R-:W-:Y:S02]  /*3830*/  ISETP.GT.AND P3, PT, R54, 0x18, !P3 ;  /* 0x000000183600780c */ /* 0x000fe40005f64270 */
[----:B------:R-:W-:Y:S02]  /*3840*/  FMNMX.FTZ R6, R123, R6, !PT ;  /* 0x000000067b067209 */ /* 0x000fe40007810000 */
[----:B------:R-:W-:-:S02]  /*3850*/  ISETP.LT.OR P3, PT, R44, 0x19, P3 ;  /* 0x000000192c00780c */ /* 0x000fc40001f61670 */
[----:B------:R-:W-:Y:S02]  /*3860*/  FMNMX.FTZ R6, R115, R6, !PT ;  /* 0x0000000673067209 */ /* 0x000fe40007810000 */
[----:B------:R-:W-:Y:S02]  /*3870*/  FSEL R57, R28, -INF , !P3 ;  /* 0xff8000001c397808 */ /* 0x000fe40005800000 */
[----:B------:R-:W-:Y:S02]  /*3880*/  ISETP.NE.AND P3, PT, R73, RZ, PT ;  /* 0x000000ff4900720c */ /* 0x000fe40003f65270 */
[----:B------:R-:W-:Y:S02]  /*3890*/  FMNMX.FTZ R6, R121, R6, !PT ;  /* 0x0000000679067209 */ /* 0x000fe40007810000 */
[----:B------:R-:W-:Y:S02]  /*38a0*/  ISETP.GT.AND P3, PT, R54, 0x19, !P3 ;  /* 0x000000193600780c */ /* 0x000fe40005f64270 */
[----:B------:R-:W-:-:S02]  /*38b0*/  FMNMX.FTZ R6, R119, R6, !PT ;  /* 0x0000000677067209 */ /* 0x000fc40007810000 */
[----:B------:R-:W-:Y:S02]  /*38c0*/  ISETP.LT.OR P3, PT, R44, 0x1a, P3 ;  /* 0x0000001a2c00780c */ /* 0x000fe40001f61670 */
[----:B------:R-:W-:Y:S02]  /*38d0*/  FMNMX.FTZ R6, R113, R6, !PT ;  /* 0x0000000671067209 */ /* 0x000fe40007810000 */
[----:B------:R-:W-:Y:S02]  /*38e0*/  FSEL R59, R30, -INF , !P3 ;  /* 0xff8000001e3b7808 */ /* 0x000fe40005800000 */
[----:B------:R-:W-:Y:S02]  /*38f0*/  ISETP.NE.AND P3, PT, R74, RZ, PT ;  /* 0x000000ff4a00720c */ /* 0x000fe40003f65270 */
[----:B------:R-:W-:Y:S02]  /*3900*/  FMNMX.FTZ R6, R117, R6, !PT ;  /* 0x0000000675067209 */ /* 0x000fe40007810000 */
[----:B------:R-:W-:-:S02]  /*3910*/  ISETP.GT.AND P3, PT, R54, 0x20, !P3 ;  /* 0x000000203600780c */ /* 0x000fc40005f64270 */
[----:B------:R-:W-:Y:S02]  /*3920*/  FMNMX.FTZ R6, R47, R6, !PT ;  /* 0x000000062f067209 */ /* 0x000fe40007810000 */
[----:B------:R-:W-:Y:S02]  /*3930*/  ISETP.LT.OR P3, PT, R44, 0x21, P3 ;  /* 0x000000212c00780c */ /* 0x000fe40001f61670 */
[----:B------:R-:W-:Y:S02]  /*3940*/  FMNMX.FTZ R6, R43, R6, !PT ;  /* 0x000000062b067209 */ /* 0x000fe40007810000 */
[----:B------:R-:W-:Y:S02]  /*3950*/  FSEL R61, R32, -INF , !P3 ;  /* 0xff800000203d7808 */ /* 0x000fe40005800000 */
[----:B------:R-:W-:Y:S02]  /*3960*/  ISETP.NE.AND P3, PT, R75, RZ, PT ;  /* 0x000000ff4b00720c */ /* 0x000fe40003f65270 */
[----:B------:R-:W-:-:S02]  /*3970*/  FMNMX.FTZ R6, R35, R6, !PT ;  /* 0x0000000623067209 */ /* 0x000fc40007810000 */
[----:B------:R-:W-:Y:S02]  /*3980*/  ISETP.GT.AND P3, PT, R54, 0x21, !P3 ;  /* 0x000000213600780c */ /* 0x000fe40005f64270 */
[----:B------:R-:W-:Y:S02]  /*3990*/  FMNMX.FTZ R6, R41, R6, !PT ;  /* 0x0000000629067209 */ /* 0x000fe40007810000 */
[----:B------:R-:W-:Y:S02]  /*39a0*/  ISETP.LT.OR P3, PT, R44, 0x22, P3 ;  /* 0x000000222c00780c */ /* 0x000fe40001f61670 */
[----:B------:R-:W-:Y:S02]  /*39b0*/  FMNMX.FTZ R6, R39, R6, !PT ;  /* 0x0000000627067209 */ /* 0x000fe40007810000 */
        /* <DEDUP_REMOVED lines=22> */
[----:B------:R-:W-:Y:S01]  /*3b20*/  ISETP.NE.AND P3, PT, R82, RZ, PT ;  /* 0x000000ff5200720c */ /* 0x000fe20003f65270 */
[----:B------:R-:W1:Y:S01]  /*3b30*/  SHFL.BFLY PT, R9, R6, 0x2, 0x1f ;  /* 0x0c401f0006097f89 */ /* 0x000e6200000e0000 */
[C---:B------:R-:W-:Y:S02]  /*3b40*/  ISETP.GT.AND P5, PT, R54.reuse, 0x78, !P5 ;  /* 0x000000783600780c */ /* 0x040fe40006fa4270 */
[----:B------:R-:W-:Y:S02]  /*3b50*/  ISETP.GT.AND P3, PT, R54, 0x31, !P3 ;  /* 0x000000313600780c */ /* 0x000fe40005f64270 */
[----:B------:R-:W-:-:S02]  /*3b60*/  ISETP.LT.OR P4, PT, R44, 0x72, P4 ;  /* 0x000000722c00780c */ /* 0x000fc40002781670 */
[C---:B------:R-:W-:Y:S02]  /*3b70*/  ISETP.LT.OR P3, PT, R44.reuse, 0x32, P3 ;  /* 0x000000322c00780c */ /* 0x040fe40001f61670 */
[----:B------:R-:W-:Y:S02]  /*3b80*/  ISETP.LT.OR P5, PT, R44, 0x79, P5 ;  /* 0x000000792c00780c */ /* 0x000fe40002fa1670 */
[----:B------:R-:W-:Y:S02]  /*3b90*/  FSEL R71, R42, -INF , !P3 ;  /* 0xff8000002a477808 */ /* 0x000fe40005800000 */
[----:B------:R-:W-:Y:S02]  /*3ba0*/  ISETP.NE.AND P3, PT, R83, RZ, PT ;  /* 0x000000ff5300720c */ /* 0x000fe40003f65270 */
[----:B------:R-:W-:Y:S02]  /*3bb0*/  FSEL R7, R7, -INF , !P4 ;  /* 0xff80000007077808 */ /* 0x000fe40006000000 */
[----:B------:R-:W-:-:S04]  /*3bc0*/  ISETP.GT.AND P3, PT, R54, 0x38, !P3 ;  /* 0x000000383600780c */ /* 0x000fc80005f64270 */
[----:B------:R-:W-:Y:S02]  /*3bd0*/  ISETP.LT.OR P3, PT, R44, 0x39, P3 ;  /* 0x000000392c00780c */ /* 0x000fe40001f61670 */
[----:B-1----:R-:W-:Y:S02]  /*3be0*/  FMNMX.FTZ R24, R6, R9, !PT ;  /* 0x0000000906187209 */ /* 0x002fe40007810000 */
[----:B------:R-:W-:Y:S02]  /*3bf0*/  FSEL R73, R46, -INF , !P3 ;  /* 0xff8000002e497808 */ /* 0x000fe40005800000 */
[----:B------:R-:W-:Y:S01]  /*3c00*/  ISETP.NE.AND P3, PT, R86, RZ, PT ;  /* 0x000000ff5600720c */ /* 0x000fe20003f65270 */
[----:B------:R-:W1:Y:S03]  /*3c10*/  SHFL.BFLY PT, R9, R24, 0x1, 0x1f ;  /* 0x0c201f0018097f89 */ /* 0x000e6600000e0000 */
[----:B------:R-:W-:-:S04]  /*3c20*/  ISETP.GT.AND P3, PT, R54, 0x39, !P3 ;  /* 0x000000393600780c */ /* 0x000fc80005f64270 */
[----:B------:R-:W-:-:S04]  /*3c30*/  ISETP.LT.OR P3, PT, R44, 0x3a, P3 ;  /* 0x0000003a2c00780c */ /* 0x000fc80001f61670 */
[----:B------:R-:W-:Y:S02]  /*3c40*/  FSEL R75, R48, -INF , !P3 ;  /* 0xff800000304b7808 */ /* 0x000fe40005800000 */
[----:B------:R-:W-:Y:S02]  /*3c50*/  ISETP.GT.AND P3, PT, R54, 0x40, !P6 ;  /* 0x000000403600780c */ /* 0x000fe40007764270 */
[----:B------:R-:W-:Y:S02]  /*3c60*/  ISETP.NE.AND P6, PT, R76, RZ, PT ;  /* 0x000000ff4c00720c */ /* 0x000fe40003fc5270 */
[----:B------:R-:W-:-:S04]  /*3c70*/  ISETP.LT.OR P3, PT, R44, 0x41, P3 ;  /* 0x000000412c00780c */ /* 0x000fc80001f61670 */
[----:B------:R-:W-:Y:S02]  /*3c80*/  FSEL R77, R50, -INF , !P3 ;  /* 0xff800000324d7808 */ /* 0x000fe40005800000 */
[----:B------:R-:W-:Y:S02]  /*3c90*/  ISETP.NE.AND P3, PT, R88, RZ, PT ;  /* 0x000000ff5800720c */ /* 0x000fe40003f65270 */
[----:B-1----:R-:W-:Y:S02]  /*3ca0*/  FMNMX.FTZ R9, R24, R9, !PT ;  /* 0x0000000918097209 */ /* 0x002fe40007810000 */
[----:B------:R-:W-:-:S03]  /*3cb0*/  ISETP.GT.AND P3, PT, R54, 0x41, !P3 ;  /* 0x000000413600780c */ /* 0x000fc60005f64270 */
[----:B------:R-:W-:Y:S01]  /*3cc0*/  FFMA.FTZ R26, R9, R10, -8 ;  /* 0xc1000000091a7423 */ /* 0x000fe2000001000a */
[----:B------:R-:W-:-:S04]  /*3cd0*/  ISETP.LT.OR P3, PT, R44, 0x42, P3 ;  /* 0x000000422c00780c */ /* 0x000fc80001f61670 */
[----:B------:R-:W-:Y:S02]  /*3ce0*/  FSEL R79, R52, -INF , !P3 ;  /* 0xff800000344f7808 */ /* 0x000fe40005800000 */
[----:B------:R-:W-:-:S04]  /*3cf0*/  ISETP.NE.AND P3, PT, R90, RZ, PT ;  /* 0x000000ff5a00720c */ /* 0x000fc80003f65270 */
[----:B------:R-:W-:-:S04]  /*3d00*/  ISETP.GT.AND P3, PT, R54, 0x48, !P3 ;  /* 0x000000483600780c */ /* 0x000fc80005f64270 */
        /* <DEDUP_REMOVED lines=34> */
[----:B------:R-:W-:Y:S02]  /*3f30*/  ISETP.GT.AND P3, PT, R54, 0x69, !P6 ;  /* 0x000000693600780c */ /* 0x000fe40007764270 */
[----:B------:R-:W-:Y:S02]  /*3f40*/  ISETP.NE.AND P6, PT, R72, RZ, PT ;  /* 0x000000ff4800720c */ /* 0x000fe40003fc5270 */
[----:B------:R-:W-:-:S04]  /*3f50*/  ISETP.LT.OR P3, PT, R44, 0x6a, P3 ;  /* 0x0000006a2c00780c */ /* 0x000fc80001f61670 */
[----:B------:R-:W-:Y:S02]  /*3f60*/  FSEL R103, R103, -INF , !P3 ;  /* 0xff80000067677808 */ /* 0x000fe40005800000 */
[----:B------:R-:W-:-:S04]  /*3f70*/  FSETP.NEU.FTZ.AND P3, PT, R9, -INF , PT ;  /* 0xff8000000900780b */ /* 0x000fc80003f7d000 */
[----:B------:R-:W-:Y:S02]  /*3f80*/  FSEL R40, R26, RZ, P3 ;  /* 0x000000ff1a287208 */ /* 0x000fe40001800000 */
[----:B------:R-:W-:Y:S02]  /*3f90*/  ISETP.GT.AND P3, PT, R54, RZ, !P6 ;  /* 0x000000ff3600720c */ /* 0x000fe40007764270 */
[----:B------:R-:W-:Y:S01]  /*3fa0*/  ISETP.NE.AND P6, PT, R84, RZ, PT ;  /* 0x000000ff5400720c */ /* 0x000fe20003fc5270 */
[----:B------:R-:W-:-:S01]  /*3fb0*/  FFMA.FTZ R36, R113, R10, -R40 ;  /* 0x0000000a71247223 */ /* 0x000fc20000010828 */
[----:B------:R-:W-:Y:S01]  /*3fc0*/  ISETP.LT.OR P3, PT, R44, 0x1, P3 ;  /* 0x000000012c00780c */ /* 0x000fe20001f61670 */
[----:B------:R-:W-:-:S01]  /*3fd0*/  FFMA.FTZ R119, R119, R10, -R40 ;  /* 0x0000000a77777223 */ /* 0x000fc20000010828 */
[----:B------:R-:W-:Y:S01]  /*3fe0*/  ISETP.GT.AND P6, PT, R54, 0x79, !P6 ;  /* 0x000000793600780c */ /* 0x000fe200077c4270 */
[----:B------:R-:W-:-:S01]  /*3ff0*/  FFMA.FTZ R123, R123, R10, -R40 ;  /* 0x0000000a7b7b7223 */ /* 0x000fc20000010828 */
[----:B------:R-:W-:Y:S01]  /*4000*/  FSEL R38, R5, -INF , !P3 ;  /* 0xff80000005267808 */ /* 0x000fe20005800000 */
[----:B------:R1:W-:Y:S01]  /*4010*/  MUFU.EX2 R46, R119 ;  /* 0x00000077002e7308 */ /* 0x0003e20000000800 */
[----:B------:R-:W-:Y:S01]  /*4020*/  ISETP.NE.AND P3, PT, R106, RZ, PT ;  /* 0x000000ff6a00720c */ /* 0x000fe20003f65270 */
[-CC-:B------:R-:W-:Y:S01]  /*4030*/  FFMA.FTZ R5, R139, R10.reuse, -R40.reuse ;  /* 0x0000000a8b057223 */ /* 0x180fe20000010828 */
[----:B------:R-:W-:Y:S01]  /*4040*/  FMNMX.FTZ R26, R38, R45, !PT ;  /* 0x0000002d261a7209 */ /* 0x000fe20007810000 */
[-CC-:B------:R-:W-:Y:S01]  /*4050*/  FFMA.FTZ R6, R137, R10.reuse, -R40.reuse ;  /* 0x0000000a89067223 */ /* 0x180fe20000010828 */
[----:B------:R-:W-:Y:S01]  /*4060*/  ISETP.GT.AND P3, PT, R54, 0x70, !P3 ;  /* 0x000000703600780c */ /* 0x000fe20005f64270 */
[--C-:B------:R-:W-:Y:S01]  /*4070*/  FFMA.FTZ R24, R135, R10, -R40.reuse ;  /* 0x0000000a87187223 */ /* 0x100fe20000010828 */
[----:B------:R-:W-:Y:S01]  /*4080*/  FMNMX.FTZ R28, R49, R26, !PT ;  /* 0x0000001a311c7209 */ /* 0x000fe20007810000 */
[----:B------:R-:W-:Y:S01]  /*4090*/  MUFU.EX2 R48, R36 ;  /* 0x0000002400307308 */ /* 0x000fe20000000800 */
[----:B------:R-:W-:Y:S01]  /*40a0*/  ISETP.LT.OR P3, PT, R44, 0x71, P3 ;  /* 0x000000712c00780c */ /* 0x000fe20001f61670 */
[--C-:B------:R-:W-:Y:S01]  /*40b0*/  FFMA.FTZ R105, R105, R10, -R40.reuse ;  /* 0x0000000a69697223 */ /* 0x100fe20000010828 */
[----:B------:R-:W-:Y:S01]  /*40c0*/  FMNMX.FTZ R28, R51, R28, !PT ;  /* 0x0000001c331c7209 */ /* 0x000fe20007810000 */
[-CC-:B------:R-:W-:Y:S01]  /*40d0*/  FFMA.FTZ R133, R133, R10.reuse, -R40.reuse ;  /* 0x0000000a85857223 */ /* 0x180fe20000010828 */
[----:B------:R-:W-:Y:S01]  /*40e0*/  FSEL R113, R8, -INF , !P3 ;  /* 0xff80000008717808 */ /* 0x000fe20005800000 */
[--C-:B------:R-:W-:Y:S01]  /*40f0*/  FFMA.FTZ R8, R117, R10, -R40.reuse ;  /* 0x0000000a75087223 */ /* 0x100fe20000010828 */
[----:B------:R-:W-:Y:S01]  /*4100*/  FMNMX.FTZ R28, R53, R28, !PT ;  /* 0x0000001c351c7209 */ /* 0x000fe20007810000 */
[-CC-:B------:R-:W-:Y:S01]  /*4110*/  FFMA.FTZ R107, R107, R10.reuse, -R40.reuse ;  /* 0x0000000a6b6b7223 */ /* 0x180fe20000010828 */
[----:B------:R-:W-:Y:S01]  /*4120*/  ISETP.LT.OR P6, PT, R44, 0x7a, P6 ;  /* 0x0000007a2c00780c */ /* 0x000fe200037c1670 */
[--C-:B------:R-:W-:Y:S01]  /*4130*/  FFMA.FTZ R131, R131, R10, -R40.reuse ;  /* 0x0000000a83837223 */ /* 0x100fe20000010828 */
[----:B------:R-:W-:Y:S01]  /*4140*/  FMNMX.FTZ R28, R55, R28, !PT ;  /* 0x0000001c371c7209 */ /* 0x000fe20007810000 */
[-CC-:B------:R-:W-:Y:S01]  /*4150*/  FFMA.FTZ R109, R109, R10.reuse, -R40.reuse ;  /* 0x0000000a6d6d7223 */ /* 0x180fe20000010828 */
[----:B------:R-:W-:Y:S01]  /*4160*/  FSEL R117, R14, -INF , !P5 ;  /* 0xff8000000e757808 */ /* 0x000fe20006800000 */
[--C-:B------:R-:W-:Y:S01]  /*4170*/  FFMA.FTZ R14, R43, R10, -R40.reuse ;  /* 0x0000000a2b0e7223 */ /* 0x100fe20000010828 */
[----:B------:R-:W-:Y:S01]  /*4180*/  FMNMX.FTZ R30, R57, R28, !PT ;  /* 0x0000001c391e7209 */ /* 0x000fe20007810000 */
[--C-:B------:R-:W-:Y:S01]  /*4190*/  FFMA.FTZ R129, R129, R10, -R40.reuse ;  /* 0x0000000a81817223 */ /* 0x100fe20000010828 */
[----:B-1----:R-:W-:Y:S01]  /*41a0*/  FSEL R119, R20, -INF , !P6 ;  /* 0xff80000014777808 */ /* 0x002fe20007000000 */
        /* <DEDUP_REMOVED lines=8> */
[----:B------:R2:W-:Y:S01]  /*4230*/  MUFU.EX2 R50, R20 ;  /* 0x0000001400327308 */ /* 0x0005e20000000800 */
[----:B------:R-:W-:Y:S01]  /*4240*/  FMNMX.FTZ R30, R63, R30, !PT ;  /* 0x0000001e3f1e7209 */ /* 0x000fe20007810000 */
[-CC-:B-1----:R-:W-:Y:S01]  /*4250*/  FFMA.FTZ R14, R21, R10.reuse, -R40.reuse ;  /* 0x0000000a150e7223 */ /* 0x182fe20000010828 */
[----:B------:R-:W-:-:S01]  /*4260*/  FFMA.FTZ R121, R121, R10, -R40 ;  /* 0x0000000a79797223 */ /* 0x000fc20000010828 */
        /* <DEDUP_REMOVED lines=10> */
[-CC-:B--2---:R-:W-:Y:S01]  /*4310*/  FFMA.FTZ R20, R27, R10.reuse, -R40.reuse ;  /* 0x0000000a1b147223 */ /* 0x184fe20000010828 */
[----:B------:R-:W-:-:S01]  /*4320*/  FFMA.FTZ R25, R25, R10, -R40 ;  /* 0x0000000a19197223 */ /* 0x000fc20000010828 */
[----:B------:R-:W-:Y:S01]  /*4330*/  FFMA.FTZ R11, R11, R10, -R40 ;  /* 0x0000000a0b0b7223 */ /* 0x000fe20000010828 */
[----:B------:R-:W-:Y:S01]  /*4340*/  FMNMX.FTZ R32, R71, R32, !PT ;  /* 0x0000002047207209 */ /* 0x000fe20007810000 */
[----:B------:R-:W-:Y:S03]  /*4350*/  MUFU.EX2 R5, R5 ;  /* 0x0000000500057308 */ /* 0x000fe60000000800 */
[----:B------:R-:W-:-:S04]  /*4360*/  FMNMX.FTZ R32, R73, R32, !PT ;  /* 0x0000002049207209 */ /* 0x000fc80007810000 */
[----:B------:R-:W-:Y:S01]  /*4370*/  FMNMX.FTZ R32, R75, R32, !PT ;  /* 0x000000204b207209 */ /* 0x000fe20007810000 */
[----:B------:R-:W1:Y:S03]  /*4380*/  MUFU.EX2 R6, R6 ;  /* 0x0000000600067308 */ /* 0x000e660000000800 */
[----:B------:R-:W-:-:S04]  /*4390*/  FMNMX.FTZ R32, R77, R32, !PT ;  /* 0x000000204d207209 */ /* 0x000fc80007810000 */
[----:B------:R-:W-:Y:S01]  /*43a0*/  FMNMX.FTZ R32, R79, R32, !PT ;  /* 0x000000204f207209 */ /* 0x000fe20007810000 */
[----:B------:R-:W2:Y:S03]  /*43b0*/  MUFU.EX2 R24, R24 ;  /* 0x0000001800187308 */ /* 0x000ea60000000800 */
[----:B------:R-:W-:-:S04]  /*43c0*/  FMNMX.FTZ R34, R81, R32, !PT ;  /* 0x0000002051227209 */ /* 0x000fc80007810000 */
[----:B------:R-:W-:Y:S01]  /*43d0*/  FMNMX.FTZ R34, R83, R34, !PT ;  /* 0x0000002253227209 */ /* 0x000fe20007810000 */
[----:B------:R-:W-:Y:S03]  /*43e0*/  MUFU.EX2 R32, R123 ;  /* 0x0000007b00207308 */ /* 0x000fe60000000800 */
[----:B------:R-:W-:-:S04]  /*43f0*/  FMNMX.FTZ R34, R85, R34, !PT ;  /* 0x0000002255227209 */ /* 0x000fc80007810000 */
[----:B------:R-:W-:Y:S01]  /*4400*/  FMNMX.FTZ R34, R87, R34, !PT ;  /* 0x0000002257227209 */ /* 0x000fe20007810000 */
[----:B------:R3:W-:Y:S03]  /*4410*/  MUFU.EX2 R123, R8 ;  /* 0x00000008007b7308 */ /* 0x0007e60000000800 */
[----:B------:R-:W-:-:S04]  /*4420*/  FMNMX.FTZ R34, R93, R34, !PT ;  /* 0x000000225d227209 */ /* 0x000fc80007810000 */
[----:B------:R-:W-:Y:S01]  /*4430*/  FMNMX.FTZ R34, R95, R34, !PT ;  /* 0x000000225f227209 */ /* 0x000fe20007810000 */
[----:B------:R-:W4:Y:S03]  /*4440*/  MUFU.EX2 R105, R105 ;  /* 0x0000006900697308 */ /* 0x000f260000000800 */
[----:B------:R-:W-:-:S04]  /*4450*/  FMNMX.FTZ R34, R97, R34, !PT ;  /* 0x0000002261227209 */ /* 0x000fc80007810000 */
[----:B------:R-:W-:Y:S01]  /*4460*/  FMNMX.FTZ R34, R99, R34, !PT ;  /* 0x0000002263227209 */ /* 0x000fe20007810000 */
[----:B------:R-:W5:Y:S03]  /*4470*/  MUFU.EX2 R26, R133 ;  /* 0x00000085001a7308 */ /* 0x000f660000000800 */
        /* <DEDUP_REMOVED lines=8> */
[----:B------:R-:W5:Y:S04]  /*4500*/  MUFU.EX2 R109, R109 ;  /* 0x0000006d006d7308 */ /* 0x000f680000000800 */
[----:B------:R-:W1:Y:S04]  /*4510*/  SHFL.BFLY PT, R43, R34, 0x2, 0x1f ;  /* 0x0c401f00222b7f89 */ /* 0x000e6800000e0000 */
[----:B------:R-:W5:Y:S08]  /*4520*/  MUFU.EX2 R30, R129 ;  /* 0x00000081001e7308 */ /* 0x000f700000000800 */
[----:B------:R-:W5:Y:S08]  /*4530*/  MUFU.EX2 R111, R111 ;  /* 0x0000006f006f7308 */ /* 0x000f700000000800 */
[----:B------:R-:W5:Y:S01]  /*4540*/  MUFU.EX2 R127, R127 ;  /* 0x0000007f007f7308 */ /* 0x000f620000000800 */
[----:B-1----:R-:W-:Y:S01]  /*4550*/  FMNMX.FTZ R43, R34, R43, !PT ;  /* 0x0000002b222b7209 */ /* 0x002fe20007810000 */
[----:B------:R-:W-:Y:S01]  /*4560*/  FFMA.FTZ R34, R15, R10, -R40 ;  /* 0x0000000a0f227223 */ /* 0x000fe20000010828 */
[----:B------:R-:W-:-:S05]  /*4570*/  FADD.FTZ R15, R5, R6 ;  /* 0x00000006050f7221 */ /* 0x000fca0000010000 */
[----:B------:R-:W-:Y:S01]  /*4580*/  MUFU.EX2 R42, R125 ;  /* 0x0000007d002a7308 */ /* 0x000fe20000000800 */
[----:B---3--:R-:W1:Y:S01]  /*4590*/  SHFL.BFLY PT, R8, R43, 0x1, 0x1f ;  /* 0x0c201f002b087f89 */ /* 0x008e6200000e0000 */
[----:B--2---:R-:W-:-:S04]  /*45a0*/  FADD.FTZ R70, R24, R15 ;  /* 0x0000000f18467221 */ /* 0x004fc80000010000 */
[C---:B----4-:R-:W-:Y:S01]  /*45b0*/  FADD.FTZ R15, R105.reuse, R70 ;  /* 0x00000046690f7221 */ /* 0x050fe20000010000 */
[----:B------:R-:W-:Y:S01]  /*45c0*/  F2FP.SATFINITE.E4M3.F32.PACK_AB_MERGE_C R105, R105, R24, RZ ;  /* 0x000000186969723e */ /* 0x000fe200048070ff */
[----:B------:R-:W-:Y:S02]  /*45d0*/  MUFU.EX2 R115, R115 ;  /* 0x0000007300737308 */ /* 0x000fe40000000800 */
[----:B-----5:R-:W-:-:S01]  /*45e0*/  FADD.FTZ R74, R26, R15 ;  /* 0x0000000f1a4a7221 */ /* 0x020fc20000010000 */
[----:B------:R-:W-:-:S05]  /*45f0*/  F2FP.SATFINITE.E4M3.F32.PACK_AB_MERGE_C R164, R6, R5, R105 ;  /* 0x0000000506a4723e */ /* 0x000fca0004807069 */
[----:B------:R-:W-:Y:S08]  /*4600*/  MUFU.EX2 R121, R121 ;  /* 0x0000007900797308 */ /* 0x000ff00000000800 */
[----:B------:R-:W-:Y:S01]  /*4610*/  MUFU.EX2 R47, R47 ;  /* 0x0000002f002f7308 */ /* 0x000fe20000000800 */
[----:B-1----:R-:W-:-:S04]  /*4620*/  FMNMX.FTZ R8, R43, R8, !PT ;  /* 0x000000082b087209 */ /* 0x002fc80007810000 */
[C---:B------:R-:W-:Y:S01]  /*4630*/  FSETP.NEU.FTZ.AND P3, PT, R8.reuse, -INF , PT ;  /* 0xff8000000800780b */ /* 0x040fe20003f7d000 */
[----:B------:R-:W-:-:S02]  /*4640*/  FFMA.FTZ R21, R8, R10, -8 ;  /* 0xc100000008157423 */ /* 0x000fc4000001000a */
[----:B------:R-:W-:Y:S03]  /*4650*/  MUFU.EX2 R52, R39 ;  /* 0x0000002700347308 */ /* 0x000fe60000000800 */
[----:B------:R-:W-:Y:S01]  /*4660*/  FSEL R40, R21, RZ, P3 ;  /* 0x000000ff15287208 */ /* 0x000fe20001800000 */
[----:B------:R-:W-:-:S04]  /*4670*/  FADD.FTZ R21, R107, R74 ;  /* 0x0000004a6b157221 */ /* 0x000fc80000010000 */
        /* <DEDUP_REMOVED lines=14> */
[----:B------:R-:W1:Y:S01]  /*4760*/  MUFU.EX2 R45, R45 ;  /* 0x0000002d002d7308 */ /* 0x000e620000000800 */
[----:B------:R-:W-:-:S01]  /*4770*/  FADD.FTZ R21, R109, R74 ;  /* 0x0000004a6d157221 */ /* 0x000fc20000010000 */
[-CC-:B------:R-:W-:Y:S01]  /*4780*/  FFMA.FTZ R69, R69, R10.reuse, -R40.reuse ;  /* 0x0000000a45457223 */ /* 0x180fe20000010828 */
[----:B------:R-:W-:-:S01]  /*4790*/  FFMA.FTZ R71, R71, R10, -R40 ;  /* 0x0000000a47477223 */ /* 0x000fc20000010828 */
[----:B------:R-:W-:Y:S01]  /*47a0*/  FFMA.FTZ R73, R73, R10, -R40 ;  /* 0x0000000a49497223 */ /* 0x000fe20000010828 */
[----:B------:R-:W-:-:S01]  /*47b0*/  FADD.FTZ R76, R30, R21 ;  /* 0x000000151e4c7221 */ /* 0x000fc20000010000 */
[----:B------:R-:W-:Y:S01]  /*47c0*/  F2FP.SATFINITE.E4M3.F32.PACK_AB_MERGE_C R109, R109, R28, RZ ;  /* 0x0000001c6d6d723e */ /* 0x000fe200048070ff */
[----:B------:R-:W-:-:S01]  /*47d0*/  FFMA.FTZ R75, R75, R10, -R40 ;  /* 0x0000000a4b4b7223 */ /* 0x000fc20000010828 */
[----:B------:R-:W2:Y:S01]  /*47e0*/  MUFU.EX2 R49, R49 ;  /* 0x0000003100317308 */ /* 0x000ea20000000800 */
[----:B------:R-:W-:-:S01]  /*47f0*/  FADD.FTZ R76, R111, R76 ;  /* 0x0000004c6f4c7221 */ /* 0x000fc20000010000 */
[--C-:B------:R-:W-:Y:S01]  /*4800*/  FFMA.FTZ R77, R77, R10, -R40.reuse ;  /* 0x0000000a4d4d7223 */ /* 0x100fe20000010828 */
[----:B------:R-:W-:Y:S01]  /*4810*/  F2FP.SATFINITE.E4M3.F32.PACK_AB_MERGE_C R166, R107, R26, R109 ;  /* 0x0000001a6ba6723e */ /* 0x000fe2000480706d */
[----:B------:R-:W-:Y:S01]  /*4820*/  FFMA.FTZ R79, R79, R10, -R40 ;  /* 0x0000000a4f4f7223 */ /* 0x000fe20000010828 */
[----:B------:R-:W-:-:S01]  /*4830*/  FADD.FTZ R21, R127, R76 ;  /* 0x0000004c7f157221 */ /* 0x000fc20000010000 */
[-CC-:B------:R-:W-:Y:S01]  /*4840*/  FFMA.FTZ R81, R81, R10.reuse, -R40.reuse ;  /* 0x0000000a51517223 */ /* 0x180fe20000010828 */
[----:B------:R-:W-:-:S01]  /*4850*/  FFMA.FTZ R83, R83, R10, -R40 ;  /* 0x0000000a53537223 */ /* 0x000fc20000010828 */
[----:B------:R-:W3:Y:S01]  /*4860*/  MUFU.EX2 R54, R51 ;  /* 0x0000003300367308 */ /* 0x000ee20000000800 */
[----:B-1----:R-:W-:-:S01]  /*4870*/  FADD.FTZ R72, R38, R45 ;  /* 0x0000002d26487221 */ /* 0x002fc20000010000 */
[----:B------:R-:W-:Y:S01]  /*4880*/  FADD.FTZ R21, R42, R21 ;  /* 0x000000152a157221 */ /* 0x000fe20000010000 */
[----:B------:R-:W-:-:S01]  /*4890*/  FFMA.FTZ R85, R85, R10, -R40 ;  /* 0x0000000a55557223 */ /* 0x000fc20000010828 */
[-CC-:B------:R-:W-:Y:S01]  /*48a0*/  FFMA.FTZ R87, R87, R10.reuse, -R40.reuse ;  /* 0x0000000a57577223 */ /* 0x180fe20000010828 */
[----:B------:R-:W-:-:S01]  /*48b0*/  FFMA.FTZ R93, R93, R10, -R40 ;  /* 0x0000000a5d5d7223 */ /* 0x000fc20000010828 */
[----:B------:R-:W-:Y:S01]  /*48c0*/  FADD.FTZ R6, R32, R21 ;  /* 0x0000001520067221 */ /* 0x000fe20000010000 */
[----:B------:R-:W-:-:S01]  /*48d0*/  FFMA.FTZ R95, R95, R10, -R40 ;  /* 0x0000000a5f5f7223 */ /* 0x000fc20000010828 */
[----:B------:R-:W1:Y:S01]  /*48e0*/  MUFU.EX2 R53, R53 ;  /* 0x0000003500357308 */ /* 0x000e620000000800 */
[----:B--2---:R-:W-:-:S01]  /*48f0*/  FADD.FTZ R15, R49, R72 ;  /* 0x00000048310f7221 */ /* 0x004fc20000010000 */
[----:B------:R-:W-:Y:S01]  /*4900*/  FADD.FTZ R26, R115, R6 ;  /* 0x00000006731a7221 */ /* 0x000fe20000010000 */
[----:B------:R-:W-:-:S01]  /*4910*/  FFMA.FTZ R97, R97, R10, -R40 ;  /* 0x0000000a61617223 */ /* 0x000fc20000010828 */
[----:B------:R-:W-:Y:S01]  /*4920*/  F2FP.SATFINITE.E4M3.F32.PACK_AB_MERGE_C R127, R42, R127, RZ ;  /* 0x0000007f2a7f723e */ /* 0x000fe200048070ff */
[----:B------:R-:W-:-:S01]  /*4930*/  FFMA.FTZ R99, R99, R10, -R40 ;  /* 0x0000000a63637223 */ /* 0x000fc20000010828 */
[-CC-:B------:R-:W-:Y:S01]  /*4940*/  FFMA.FTZ R101, R101, R10.reuse, -R40.reuse ;  /* 0x0000000a65657223 */ /* 0x180fe20000010828 */
[----:B------:R-:W-:-:S01]  /*4950*/  FFMA.FTZ R103, R103, R10, -R40 ;  /* 0x0000000a67677223 */ /* 0x000fc20000010828 */
[----:B------:R-:W2:Y:S01]  /*4960*/  MUFU.EX2 R56, R55 ;  /* 0x0000003700387308 */ /* 0x000ea20000000800 */
[----:B---3--:R-:W-:-:S01]  /*4970*/  FADD.FTZ R72, R54, R15 ;  /* 0x0000000f36487221 */ /* 0x008fc20000010000 */
[----:B------:R-:W-:Y:S01]  /*4980*/  F2FP.SATFINITE.E4M3.F32.PACK_AB_MERGE_C R160, R111, R30, R127 ;  /* 0x0000001e6fa0723e */ /* 0x000fe2000480707f */
[----:B------:R-:W-:-:S01]  /*4990*/  FFMA.FTZ R113, R113, R10, -R40 ;  /* 0x0000000a71717223 */ /* 0x000fc20000010828 */
[-CC-:B------:R-:W-:Y:S01]  /*49a0*/  FFMA.FTZ R7, R7, R10.reuse, -R40.reuse ;  /* 0x0000000a07077223 */ /* 0x180fe20000010828 */
[----:B------:R-:W-:-:S01]  /*49b0*/  FFMA.FTZ R117, R117, R10, -R40 ;  /* 0x0000000a75757223 */ /* 0x000fc20000010828 */
[----:B------:R-:W-:Y:S01]  /*49c0*/  FFMA.FTZ R40, R119, R10, -R40 ;  /* 0x0000000a77287223 */ /* 0x000fe20000010828 */
[----:B------:R-:W-:Y:S01]  /*49d0*/  F2FP.SATFINITE.E4M3.F32.PACK_AB_MERGE_C R49, R54, R49, RZ ;  /* 0x000000313631723e */ /* 0x000fe200048070ff */
[----:B------:R-:W3:Y:S01]  /*49e0*/  MUFU.EX2 R57, R57 ;  /* 0x0000003900397308 */ /* 0x000ee20000000800 */
[----:B-1----:R-:W-:-:S02]  /*49f0*/  FADD.FTZ R15, R53, R72 ;  /* 0x00000048350f7221 */ /* 0x002fc40000010000 */
[----:B------:R-:W-:-:S05]  /*4a00*/  F2FP.SATFINITE.E4M3.F32.PACK_AB_MERGE_C R165, R45, R38, R49 ;  /* 0x000000262da5723e */ /* 0x000fca0004807031 */
[----:B------:R-:W1:Y:S01]  /*4a10*/  MUFU.EX2 R58, R59 ;  /* 0x0000003b003a7308 */ /* 0x000e620000000800 */
[----:B--2---:R-:W-:-:S07]  /*4a20*/  FADD.FTZ R74, R56, R15 ;  /* 0x0000000f384a7221 */ /* 0x004fce0000010000 */
[----:B------:R-:W2:Y:S01]  /*4a30*/  MUFU.EX2 R61, R61 ;  /* 0x0000003d003d7308 */ /* 0x000ea20000000800 */
[----:B---3--:R-:W-:-:S07]  /*4a40*/  FADD.FTZ R15, R57, R74 ;  /* 0x0000004a390f7221 */ /* 0x008fce0000010000 */
[----:B------:R-:W3:Y:S01]  /*4a50*/  MUFU.EX2 R60, R63 ;  /* 0x0000003f003c7308 */ /* 0x000ee20000000800 */
[----:B-1----:R-:W-:-:S01]  /*4a60*/  FADD.FTZ R24, R58, R15 ;  /* 0x0000000f3a187221 */ /* 0x002fc20000010000 */
[----:B------:R-:W-:-:S04]  /*4a70*/  F2FP.SATFINITE.E4M3.F32.PACK_AB_MERGE_C R57, R58, R57, RZ ;  /* 0x000000393a39723e */ /* 0x000fc800048070ff */
[----:B------:R-:W-:Y:S02]  /*4a80*/  F2FP.SATFINITE.E4M3.F32.PACK_AB_MERGE_C R167, R56, R53, R57 ;  /* 0x0000003538a7723e */ /* 0x000fe40004807039 */
[----:B------:R-:W1:Y:S01]  /*4a90*/  MUFU.EX2 R65, R65 ;  /* 0x0000004100417308 */ /* 0x000e620000000800 */
[----:B--2---:R-:W-:-:S07]  /*4aa0*/  FADD.FTZ R15, R61, R24 ;  /* 0x000000183d0f7221 */ /* 0x004fce0000010000 */
[----:B------:R-:W2:Y:S01]  /*4ab0*/  MUFU.EX2 R62, R67 ;  /* 0x00000043003e7308 */ /* 0x000ea20000000800 */
[----:B---3--:R-:W-:-:S01]  /*4ac0*/  FADD.FTZ R28, R60, R15 ;  /* 0x0000000f3c1c7221 */ /* 0x008fc20000010000 */
[----:B------:R-:W-:Y:S01]  /*4ad0*/  FADD.FTZ R15, R121, R26 ;  /* 0x0000001a790f7221 */ /* 0x000fe20000010000 */
[----:B------:R-:W-:-:S03]  /*4ae0*/  F2FP.SATFINITE.E4M3.F32.PACK_AB_MERGE_C R121, R46, R121, RZ ;  /* 0x000000792e79723e */ /* 0x000fc600048070ff */
[----:B------:R-:W-:Y:S01]  /*4af0*/  FADD.FTZ R15, R46, R15 ;  /* 0x0000000f2e0f7221 */ /* 0x000fe20000010000 */
[----:B------:R-:W-:Y:S01]  /*4b00*/  F2FP.SATFINITE.E4M3.F32.PACK_AB_MERGE_C R162, R115, R32, R121 ;  /* 0x0000002073a2723e */ /* 0x000fe20004807079 */
[----:B------:R-:W3:Y:S01]  /*4b10*/  MUFU.EX2 R69, R69 ;  /* 0x0000004500457308 */ /* 0x000ee20000000800 */
[----:B-1----:R-:W-:-:S01]  /*4b20*/  FADD.FTZ R5, R65, R28 ;  /* 0x0000001c41057221 */ /* 0x002fc20000010000 */
[----:B------:R-:W-:Y:S01]  /*4b30*/  FADD.FTZ R28, R48, R15 ;  /* 0x0000000f301c7221 */ /* 0x000fe20000010000 */
[----:B------:R-:W-:-:S03]  /*4b40*/  F2FP.SATFINITE.E4M3.F32.PACK_AB_MERGE_C R15, R44, R47, RZ ;  /* 0x0000002f2c0f723e */ /* 0x000fc600048070ff */
[C---:B------:R-:W-:Y:S01]  /*4b50*/  FADD.FTZ R28, R123.reuse, R28 ;  /* 0x0000001c7b1c7221 */ /* 0x040fe20000010000 */
[----:B------:R-:W-:Y:S01]  /*4b60*/  F2FP.SATFINITE.E4M3.F32.PACK_AB_MERGE_C R156, R123, R48, R15 ;  /* 0x000000307b9c723e */ /* 0x000fe2000480700f */
[----:B------:R-:W1:Y:S01]  /*4b70*/  MUFU.EX2 R64, R71 ;  /* 0x0000004700407308 */ /* 0x000e620000000800 */
[----:B--2---:R-:W-:-:S01]  /*4b80*/  FADD.FTZ R6, R62, R5 ;  /* 0x000000053e067221 */ /* 0x004fc20000010000 */
[----:B------:R-:W-:Y:S01]  /*4b90*/  FADD.FTZ R47, R47, R28 ;  /* 0x0000001c2f2f7221 */ /* 0x000fe20000010000 */
[----:B------:R-:W-:-:S03]  /*4ba0*/  F2FP.SATFINITE.E4M3.F32.PACK_AB_MERGE_C R62, R62, R65, RZ ;  /* 0x000000413e3e723e */ /* 0x000fc600048070ff */
[----:B------:R-:W-:Y:S01]  /*4bb0*/  FADD.FTZ R47, R44, R47 ;  /* 0x0000002f2c2f7221 */ /* 0x000fe20000010000 */
[----:B------:R-:W-:Y:S01]  /*4bc0*/  F2FP.SATFINITE.E4M3.F32.PACK_AB_MERGE_C R161, R60, R61, R62 ;  /* 0x0000003d3ca1723e */ /* 0x000fe2000480703e */
[----:B------:R-:W2:Y:S01]  /*4bd0*/  MUFU.EX2 R73, R73 ;  /* 0x0000004900497308 */ /* 0x000ea20000000800 */
[----:B---3--:R-:W-:-:S07]  /*4be0*/  FADD.FTZ R5, R69, R6 ;  /* 0x0000000645057221 */ /* 0x008fce0000010000 */
[----:B------:R-:W3:Y:S01]  /*4bf0*/  MUFU.EX2 R66, R75 ;  /* 0x0000004b00427308 */ /* 0x000ee20000000800 */
[----:B-1----:R-:W-:-:S07]  /*4c00*/  FADD.FTZ R26, R64, R5 ;  /* 0x00000005401a7221 */ /* 0x002fce0000010000 */
[----:B------:R-:W1:Y:S01]  /*4c10*/  MUFU.EX2 R77, R77 ;  /* 0x0000004d004d7308 */ /* 0x000e620000000800 */
[----:B--2---:R-:W-:-:S07]  /*4c20*/  FADD.FTZ R5, R73, R26 ;  /* 0x0000001a49057221 */ /* 0x004fce0000010000 */
        /* <DEDUP_REMOVED lines=11> */
[----:B-1----:R-:W-:-:S07]  /*4ce0*/  F2FP.SATFINITE.E4M3.F32.PACK_AB_MERGE_C R15, R35, R52, RZ ;  /* 0x00000034230f723e */ /* 0x002fce00048070ff */
[----:B------:R-:W1:Y:S01]  /*4cf0*/  MUFU.EX2 R85, R85 ;  /* 0x0000005500557308 */ /* 0x000e620000000800 */
[----:B--2---:R-:W-:-:S01]  /*4d00*/  FADD.FTZ R28, R70, R5 ;  /* 0x00000005461c7221 */ /* 0x004fc20000010000 */
[----:B------:R-:W-:-:S04]  /*4d10*/  F2FP.SATFINITE.E4M3.F32.PACK_AB_MERGE_C R70, R70, R81, RZ ;  /* 0x000000514646723e */ /* 0x000fc800048070ff */
[----:B------:R-:W-:Y:S02]  /*4d20*/  F2FP.SATFINITE.E4M3.F32.PACK_AB_MERGE_C R157, R68, R77, R70 ;  /* 0x0000004d449d723e */ /* 0x000fe40004807046 */
[----:B------:R-:W2:Y:S01]  /*4d30*/  MUFU.EX2 R72, R87 ;  /* 0x0000005700487308 */ /* 0x000ea20000000800 */
[----:B---3--:R-:W-:Y:S01]  /*4d40*/  F2FP.SATFINITE.E4M3.F32.PACK_AB_MERGE_C R158, R41, R50, R15 ;  /* 0x00000032299e723e */ /* 0x008fe2000480700f */
[----:B------:R-:W-:-:S04]  /*4d50*/  FADD.FTZ R50, R50, R47 ;  /* 0x0000002f32327221 */ /* 0x000fc80000010000 */
[----:B------:R-:W-:Y:S02]  /*4d60*/  FADD.FTZ R41, R41, R50 ;  /* 0x0000003229297221 */ /* 0x000fe40000010000 */
[----:B------:R-:W3:Y:S01]  /*4d70*/  MUFU.EX2 R93, R93 ;  /* 0x0000005d005d7308 */ /* 0x000ee20000000800 */
[----:B-1----:R-:W-:-:S01]  /*4d80*/  FADD.FTZ R5, R85, R28 ;  /* 0x0000001c55057221 */ /* 0x002fc20000010000 */
[----:B------:R-:W-:-:S04]  /*4d90*/  FADD.FTZ R52, R52, R41 ;  /* 0x0000002934347221 */ /* 0x000fc80000010000 */
[----:B------:R-:W-:Y:S02]  /*4da0*/  FADD.FTZ R35, R35, R52 ;  /* 0x0000003423237221 */ /* 0x000fe40000010000 */
[----:B------:R-:W-:Y:S01]  /*4db0*/  MUFU.EX2 R29, R29 ;  /* 0x0000001d001d7308 */ /* 0x000fe20000000800 */
[----:B--2---:R-:W-:-:S07]  /*4dc0*/  FADD.FTZ R30, R72, R5 ;  /* 0x00000005481e7221 */ /* 0x004fce0000010000 */
[----:B------:R-:W1:Y:S01]  /*4dd0*/  MUFU.EX2 R20, R20 ;  /* 0x0000001400147308 */ /* 0x000e620000000800 */
[----:B---3--:R-:W-:-:S07]  /*4de0*/  FADD.FTZ R5, R93, R30 ;  /* 0x0000001e5d057221 */ /* 0x008fce0000010000 */
[----:B------:R-:W2:Y:S08]  /*4df0*/  MUFU.EX2 R24, R95 ;  /* 0x0000005f00187308 */ /* 0x000eb00000000800 */
[----:B------:R-:W-:Y:S01]  /*4e00*/  MUFU.EX2 R36, R36 ;  /* 0x0000002400247308 */ /* 0x000fe20000000800 */
[----:B-1----:R-:W-:-:S07]  /*4e10*/  F2FP.SATFINITE.E4M3.F32.PACK_AB_MERGE_C R15, R20, R29, RZ ;  /* 0x0000001d140f723e */ /* 0x002fce00048070ff */
[----:B------:R-:W1:Y:S01]  /*4e20*/  MUFU.EX2 R31, R31 ;  /* 0x0000001f001f7308 */ /* 0x000e620000000800 */
[----:B--2---:R-:W-:-:S01]  /*4e30*/  FADD.FTZ R30, R24, R5 ;  /* 0x00000005181e7221 */ /* 0x004fc20000010000 */
[----:B------:R-:W-:-:S04]  /*4e40*/  F2FP.SATFINITE.E4M3.F32.PACK_AB_MERGE_C R93, R24, R93, RZ ;  /* 0x0000005d185d723e */ /* 0x000fc800048070ff */
[----:B------:R-:W-:Y:S02]  /*4e50*/  F2FP.SATFINITE.E4M3.F32.PACK_AB_MERGE_C R159, R72, R85, R93 ;  /* 0x00000055489f723e */ /* 0x000fe4000480705d */
[----:B------:R-:W2:Y:S08]  /*4e60*/  MUFU.EX2 R97, R97 ;  /* 0x0000006100617308 */ /* 0x000eb00000000800 */
[----:B------:R-:W3:Y:S01]  /*4e70*/  MUFU.EX2 R6, R99 ;  /* 0x0000006300067308 */ /* 0x000ee20000000800 */
[----:B-1----:R-:W-:Y:S01]  /*4e80*/  F2FP.SATFINITE.E4M3.F32.PACK_AB_MERGE_C R152, R31, R36, R15 ;  /* 0x000000241f98723e */ /* 0x002fe2000480700f */
[----:B------:R-:W-:-:S04]  /*4e90*/  FADD.FTZ R36, R36, R35 ;  /* 0x0000002324247221 */ /* 0x000fc80000010000 */
[----:B------:R-:W-:Y:S02]  /*4ea0*/  FADD.FTZ R36, R31, R36 ;  /* 0x000000241f247221 */ /* 0x000fe40000010000 */
[----:B------:R-:W1:Y:S01]  /*4eb0*/  MUFU.EX2 R101, R101 ;  /* 0x0000006500657308 */ /* 0x000e620000000800 */
[----:B--2---:R-:W-:-:S01]  /*4ec0*/  FADD.FTZ R5, R97, R30 ;  /* 0x0000001e61057221 */ /* 0x004fc20000010000 */
[----:B------:R-:W-:-:S04]  /*4ed0*/  FADD.FTZ R29, R29, R36 ;  /* 0x000000241d1d7221 */ /* 0x000fc80000010000 */
[----:B------:R-:W-:Y:S02]  /*4ee0*/  FADD.FTZ R20, R20, R29 ;  /* 0x0000001d14147221 */ /* 0x000fe40000010000 */
[----:B------:R-:W-:Y:S01]  /*4ef0*/  MUFU.EX2 R11, R11 ;  /* 0x0000000b000b7308 */ /* 0x000fe20000000800 */
[----:B---3--:R-:W-:-:S07]  /*4f00*/  FADD.FTZ R24, R6, R5 ;  /* 0x0000000506187221 */ /* 0x008fce0000010000 */
[----:B------:R-:W-:Y:S01]  /*4f10*/  MUFU.EX2 R34, R34 ;  /* 0x0000002200227308 */ /* 0x000fe20000000800 */
[----:B-1----:R-:W-:-:S07]  /*4f20*/  FADD.FTZ R5, R101, R24 ;  /* 0x0000001865057221 */ /* 0x002fce0000010000 */
[----:B------:R-:W1:Y:S08]  /*4f30*/  MUFU.EX2 R26, R103 ;  /* 0x00000067001a7308 */ /* 0x000e700000000800 */
[----:B------:R-:W-:Y:S08]  /*4f40*/  MUFU.EX2 R25, R25 ;  /* 0x0000001900197308 */ /* 0x000ff00000000800 */
[----:B------:R-:W-:Y:S01]  /*4f50*/  MUFU.EX2 R14, R14 ;  /* 0x0000000e000e7308 */ /* 0x000fe20000000800 */
[C---:B-1----:R-:W-:Y:S01]  /*4f60*/  F2FP.SATFINITE.E4M3.F32.PACK_AB_MERGE_C R101, R26.reuse, R101, RZ ;  /* 0x000000651a65723e */ /* 0x042fe200048070ff */
[----:B------:R-:W-:-:S03]  /*4f70*/  FADD.FTZ R26, R26, R5 ;  /* 0x000000051a1a7221 */ /* 0x000fc60000010000 */
[----:B------:R-:W-:-:S03]  /*4f80*/  F2FP.SATFINITE.E4M3.F32.PACK_AB_MERGE_C R153, R6, R97, R101 ;  /* 0x000000610699723e */ /* 0x000fc60004807065 */
[----:B------:R-:W1:Y:S08]  /*4f90*/  MUFU.EX2 R113, R113 ;  /* 0x0000007100717308 */ /* 0x000e700000000800 */
[----:B------:R2:W3:Y:S08]  /*4fa0*/  MUFU.EX2 R28, R7 ;  /* 0x00000007001c7308 */ /* 0x0004f00000000800 */
[----:B------:R-:W4:Y:S01]  /*4fb0*/  MUFU.EX2 R117, R117 ;  /* 0x0000007500757308 */ /* 0x000f220000000800 */
[----:B--2---:R-:W-:Y:S01]  /*4fc0*/  F2FP.SATFINITE.E4M3.F32.PACK_AB_MERGE_C R7, R34, R11, RZ ;  /* 0x0000000b2207723e */ /* 0x004fe200048070ff */
[----:B-1----:R-:W-:-:S03]  /*4fd0*/  FADD.FTZ R5, R113, R26 ;  /* 0x0000001a71057221 */ /* 0x002fc60000010000 */
[----:B------:R-:W-:Y:S01]  /*4fe0*/  F2FP.SATFINITE.E4M3.F32.PACK_AB_MERGE_C R154, R14, R25, R7 ;  /* 0x000000190e9a723e */ /* 0x000fe20004807007 */
[----:B------:R-:W-:-:S02]  /*4ff0*/  FADD.FTZ R25, R25, R20 ;  /* 0x0000001419197221 */ /* 0x000fc40000010000 */
[----:B------:R-:W1:Y:S01]  /*5000*/  MUFU.EX2 R40, R40 ;  /* 0x0000002800287308 */ /* 0x000e620000000800 */
[----:B---3--:R-:W-:-:S01]  /*5010*/  FADD.FTZ R20, R28, R5 ;  /* 0x000000051c147221 */ /* 0x008fc20000010000 */
[----:B------:R-:W-:-:S04]  /*5020*/  FADD.FTZ R14, R14, R25 ;  /* 0x000000190e0e7221 */ /* 0x000fc80000010000 */
[----:B------:R-:W-:Y:S01]  /*5030*/  FADD.FTZ R11, R11, R14 ;  /* 0x0000000e0b0b7221 */ /* 0x000fe20000010000 */
[----:B----4-:R-:W-:-:S03]  /*5040*/  FADD.FTZ R5, R117, R20 ;  /* 0x0000001475057221 */ /* 0x010fc60000010000 */
[----:B------:R-:W-:Y:S01]  /*5050*/  FADD.FTZ R6, R34, R11 ;  /* 0x0000000b22067221 */ /* 0x000fe20000010000 */
[C---:B-1----:R-:W-:Y:S01]  /*5060*/  F2FP.SATFINITE.E4M3.F32.PACK_AB_MERGE_C R7, R40.reuse, R117, RZ ;  /* 0x000000752807723e */ /* 0x042fe200048070ff */
[----:B------:R-:W-:-:S03]  /*5070*/  FADD.FTZ R5, R40, R5 ;  /* 0x0000000528057221 */ /* 0x000fc60000010000 */
[----:B------:R-:W-:Y:S01]  /*5080*/  F2FP.SATFINITE.E4M3.F32.PACK_AB_MERGE_C R155, R28, R113, R7 ;  /* 0x000000711c9b723e */ /* 0x000fe20004807007 */
[----:B------:R-:W-:Y:S01]  /*5090*/  VIADD R7, R91, 0xfffffffe ;  /* 0xfffffffe5b077836 */ /* 0x000fe20000000000 */
        /* <DEDUP_REMOVED lines=11> */
.L_x_896:
[----:B------:R-:W-:-:S13]  /*5150*/  ISETP.NE.AND P3, PT, R13, 0x1, PT ;  /* 0x000000010d00780c */ /* 0x000fda0003f65270 */
[----:B------:R-:W1:Y:S02]  /*5160*/  @P3 LDC.64 R14, c[0x0][0x9e8] ;  /* 0x00027a00ff0e3b82 */ /* 0x000e640000000a00 */
[----:B-1----:R-:W-:-:S05]  /*5170*/  @P3 IMAD.HI.U32 R14, R11, R14, RZ ;  /* 0x0000000e0b0e3227 */ /* 0x002fca00078e00ff */
[----:B------:R-:W-:-:S07]  /*5180*/  @P3 SHF.R.U32.HI R11, RZ, R15, R14 ;  /* 0x0000000fff0b3219 */ /* 0x000fce000001160e */
.L_x_897:
[----:B------:R-:W-:-:S05]  /*5190*/  IMAD R11, R11, R13, R13 ;  /* 0x0000000d0b0b7224 */ /* 0x000fca00078e020d */
[----:B------:R-:W-:-:S07]  /*51a0*/  VIMNMX R12, R12, R11, PT ;  /* 0x0000000b0c0c7248 */ /* 0x000fce0003fe0100 */
.L_x_895:
[----:B------:R-:W-:Y:S02]  /*51b0*/  SHF.R.S32.HI R11, RZ, 0x1f, R12 ;  /* 0x0000001fff0b7819 */ /* 0x000fe4000001140c */
[----:B------:R-:W-:Y:S02]  /*51c0*/  CS2R R150, SRZ ;  /* 0x0000000000967805 */ /* 0x000fe4000001ff00 */
[----:B------:R-:W-:Y:S02]  /*51d0*/  CS2R R148, SRZ ;  /* 0x0000000000947805 */ /* 0x000fe4000001ff00 */
[----:B------:R-:W-:Y:S02]  /*51e0*/  CS2R R146, SRZ ;  /* 0x0000000000927805 */ /* 0x000fe4000001ff00 */
[----:B------:R-:W-:Y:S02]  /*51f0*/  LEA.HI R11, R11, R12, RZ, 0x7 ;  /* 0x0000000c0b0b7211 */ /* 0x000fe400078f38ff */
[----:B------:R-:W-:-:S02]  /*5200*/  CS2R R144, SRZ ;  /* 0x0000000000907805 */ /* 0x000fc4000001ff00 */
[----:B------:R-:W-:Y:S02]  /*5210*/  CS2R R142, SRZ ;  /* 0x00000000008e7805 */ /* 0x000fe4000001ff00 */
[----:B------:R-:W-:Y:S02]  /*5220*/  CS2R R140, SRZ ;  /* 0x00000000008c7805 */ /* 0x000fe4000001ff00 */
[----:B------:R-:W-:Y:S02]  /*5230*/  SHF.R.S32.HI R11, RZ, 0x7, R11 ;  /* 0x00000007ff0b7819 */ /* 0x000fe4000001140b */
[----:B------:R-:W-:Y:S02]  /*5240*/  CS2R R138, SRZ ;  /* 0x00000000008a7805 */ /* 0x000fe4000001ff00 */
[----:B------:R-:W-:Y:S02]  /*5250*/  CS2R R136, SRZ ;  /* 0x0000000000887805 */ /* 0x000fe4000001ff00 */
[----:B------:R-:W-:-:S02]  /*5260*/  CS2R R134, SRZ ;  /* 0x0000000000867805 */ /* 0x000fc4000001ff00 */
[----:B------:R-:W-:Y:S02]  /*5270*/  VIMNMX R14, R168, R11, !PT ;  /* 0x0000000ba80e7248 */ /* 0x000fe40007fe0100 */
[----:B------:R-:W-:Y:S02]  /*5280*/  CS2R R132, SRZ ;  /* 0x0000000000847805 */ /* 0x000fe4000001ff00 */
[----:B------:R-:W-:Y:S02]  /*5290*/  CS2R R130, SRZ ;  /* 0x0000000000827805 */ /* 0x000fe4000001ff00 */
[----:B------:R-:W-:Y:S02]  /*52a0*/  CS2R R128, SRZ ;  /* 0x0000000000807805 */ /* 0x000fe4000001ff00 */
[----:B------:R-:W-:Y:S02]  /*52b0*/  ISETP.GE.AND P3, PT, R7, R14, PT ;  /* 0x0000000e0700720c */ /* 0x000fe40003f66270 */
        /* <DEDUP_REMOVED lines=20> */
[----:B------:R-:W-:Y:S06]  /*5400*/  @!P3 BRA `(.L_x_898) ;  /* 0x0000003400a4b947 */ /* 0x000fec0003800000 */
[----:B------:R-:W-:Y:S01]  /*5410*/  IMAD.IADD R12, R173, 0x1, R3 ;  /* 0x00000001ad0c7824 */ /* 0x000fe200078e0203 */
[----:B------:R-:W-:Y:S01]  /*5420*/  ULDC UR30, c[0x0][0x9e4] ;  /* 0x00027900001e7ab9 */ /* 0x000fe20000000800 */
[----:B------:R-:W-:Y:S01]  /*5430*/  IMAD.MOV.U32 R151, RZ, RZ, RZ ;  /* 0x000000ffff977224 */ /* 0x000fe200078e00ff */
[----:B------:R-:W-:Y:S01]  /*5440*/  ULDC UR33, c[0x0][0x2e0] ;  /* 0x0000b80000217ab9 */ /* 0x000fe20000000800 */
[----:B------:R-:W-:Y:S01]  /*5450*/  ULDC UR32, c[0x0][0x288] ;  /* 0x0000a20000207ab9 */ /* 0x000fe20000000800 */
[----:B------:R-:W-:-:S05]  /*5460*/  ULDC UR31, c[0x0][0x9e0] ;  /* 0x00027800001f7ab9 */ /* 0x000fca0000000800 */
.L_x_916:
[----:B------:R-:W-:Y:S01]  /*5470*/  UIADD3 UR34, UR47, 0x1, URZ ;  /* 0x000000012f227890 */ /* 0x000fe2000fffe03f */
[----:B------:R-:W-:-:S03]  /*5480*/  ISETP.NE.AND P4, PT, RZ, UR40, PT ;  /* 0x00000028ff007c0c */ /* 0x000fc6000bf85270 */
[----:B------:R-:W-:-:S04]  /*5490*/  UISETP.NE.AND UP0, UPT, UR34, 0x2, UPT ;  /* 0x000000022200788c */ /* 0x000fc8000bf05270 */
[----:B------:R-:W-:Y:S02]  /*54a0*/  USEL UR6, URZ, 0x1, UP0 ;  /* 0x000000013f067887 */ /* 0x000fe40008000000 */
[----:B------:R-:W-:-:S04]  /*54b0*/  USEL UR34, UR34, URZ, UP0 ;  /* 0x0000003f22227287 */ /* 0x000fc80008000000 */
[----:B------:R-:W-:Y:S01]  /*54c0*/  LOP3.LUT R11, R2, UR6, RZ, 0x3c, !PT ;  /* 0x00000006020b7c12 */ /* 0x000fe2000f8e3cff */
[----:B------:R-:W-:Y:S07]  /*54d0*/  @P4 BRA `(.L_x_899) ;  /* 0x0000000000284947 */ /* 0x000fee0003800000 */
[----:B------:R-:W-:Y:S05]  /*54e0*/  @!P0 BRA `(.L_x_900) ;  /* 0x0000000000048947 */ /* 0x000fea0003800000 */
[----:B------:R-:W-:Y:S01]  /*54f0*/  BPT.TRAP 0x1 ;  /* 0x000000040000795c */ /* 0x000fe20000300000 */
.L_x_900:
[----:B------:R-:W-:Y:S01]  /*5500*/  ULEA UR6, UR34, UR37, 0x3 ;  /* 0x0000002522067291 */ /* 0x000fe2000f8e183f */
[----:B------:R-:W-:-:S08]  /*5510*/  SHF.L.U32 R10, R11, 0x1f, RZ ;  /* 0x0000001f0b0a7819 */ /* 0x000fd000000006ff */
[----:B------:R1:W2:Y:S01]  /*5520*/  SYNCS.PHASECHK.TRANS64.TRYWAIT P3, [UR6+0x22830], R10 ;  /* 0x0228300aff0075a7 */ /* 0x0002a20008060146 */
[----:B------:R-:W-:Y:S05]  /*5530*/  @!P0 BRA `(.L_x_901) ;  /* 0x0000000000048947 */ /* 0x000fea0003800000 */
[----:B------:R-:W-:Y:S01]  /*5540*/  BPT.TRAP 0x1 ;  /* 0x000000040000795c */ /* 0x000fe20000300000 */
.L_x_901:
[----:B--2---:R-:W-:Y:S05]  /*5550*/  @P3 BRA `(.L_x_899) ;  /* 0x0000000000083947 */ /* 0x004fea0003800000 */
[----:B------:R-:W2:Y:S02]  /*5560*/  SYNCS.PHASECHK.TRANS64.TRYWAIT P3, [UR6+0x22830], R10 ;  /* 0x0228300aff0075a7 */ /* 0x000ea40008060146 */
[----:B--2---:R-:W-:Y:S05]  /*5570*/  @!P3 BRA `(.L_x_902) ;  /* 0x000000f0008cb947 */ /* 0x004fea0003800000 */
.L_x_899:
[----:B--2---:R-:W2:Y:S01]  /*5580*/  S2R R13, SR_TID.X ;  /* 0x00000000000d7919 */ /* 0x004ea20000002100 */
[----:B------:R-:W-:Y:S01]  /*5590*/  UIMAD UR26, UR34, 0x600, UR28 ;  /* 0x00000600221a78a4 */ /* 0x000fe2000f8e021c */
[----:B------:R-:W-:Y:S01]  /*55a0*/  UMOV UR27, 0x80000020 ;  /* 0x80000020001b7882 */ /* 0x000fe20000000000 */
[----:B------:R-:W-:Y:S02]  /*55b0*/  UMOV UR7, 0x80000020 ;  /* 0x8000002000077882 */ /* 0x000fe40000000000 */
[----:B------:R-:W-:Y:S02]  /*55c0*/  UIADD3 UR6, UR26, 0x2, URZ ;  /* 0x000000021a067890 */ /* 0x000fe4000fffe03f */
[----:B------:R-:W-:Y:S01]  /*55d0*/  UIADD3 UR10, UR26, 0x200, URZ ;  /* 0x000002001a0a7890 */ /* 0x000fe2000fffe03f */
[----:B------:R-:W-:Y:S01]  /*55e0*/  UMOV UR11, 0x80000020 ;  /* 0x80000020000b7882 */ /* 0x000fe20000000000 */
[----:B------:R-:W-:Y:S01]  /*55f0*/  UIADD3 UR14, UR26, 0x202, URZ ;  /* 0x000002021a0e7890 */ /* 0x000fe2000fffe03f */
[----:B------:R-:W-:Y:S01]  /*5600*/  UMOV UR15, 0x80000020 ;  /* 0x80000020000f7882 */ /* 0x000fe20000000000 */
[----:B------:R-:W-:Y:S01]  /*5610*/  UIADD3 UR18, UR26, 0x400, URZ ;  /* 0x000004001a127890 */ /* 0x000fe2000fffe03f */
[----:B------:R-:W-:Y:S01]  /*5620*/  UMOV UR19, 0x80000020 ;  /* 0x8000002000137882 */ /* 0x000fe20000000000 */
[----:B------:R-:W-:Y:S01]  /*5630*/  UIADD3 UR22, UR26, 0x402, URZ ;  /* 0x000004021a167890 */ /* 0x000fe2000fffe03f */
[----:B------:R-:W-:Y:S01]  /*5640*/  UMOV UR23, 0x80000020 ;  /* 0x8000002000177882 */ /* 0x000fe20000000000 */
[----:B--2---:R-:W-:-:S05]  /*5650*/  SHF.R.U32.HI R13, RZ, 0x7, R13 ;  /* 0x00000007ff0d7819 */ /* 0x004fca000001160d */
[----:B-1----:R-:W-:-:S05]  /*5660*/  VIADD R10, R13, 0x8 ;  /* 0x000000080d0a7836 */ /* 0x002fca0000000000 */
[----:B------:R1:W-:Y:S06]  /*5670*/  BAR.SYNC.DEFER_BLOCKING R10, 0x100 ;  /* 0x0004000a0000751d */ /* 0x0003ec0000010000 */
[----:B------:R-:W-:-:S06]  /*5680*/  WARPGROUP.ARRIVE ;  /* 0x00000000000079c5 */ /* 0x000fcc0000000000 */
[----:B------:R-:W-:Y:S03]  /*5690*/  QGMMA.64x128x32.F32.E4M3.E4M3 R24, gdesc[UR24], RZ, !UPT, gsb0 ;  /* 0x01e00000181879f3 */ /* 0x000fe6000c0008ff */
        /* <DEDUP_REMOVED lines=16> */
[----:B-1----:R-:W-:Y:S05]  /*57a0*/  @P4 BRA `(.L_x_903) ;  /* 0x0000000000284947 */ /* 0x002fea0003800000 */
[----:B------:R-:W-:Y:S05]  /*57b0*/  @!P0 BRA `(.L_x_904) ;  /* 0x0000000000048947 */ /* 0x000fea0003800000 */
[----:B------:R-:W-:Y:S01]  /*57c0*/  BPT.TRAP 0x1 ;  /* 0x000000040000795c */ /* 0x000fe20000300000 */
.L_x_904:
[----:B------:R-:W-:Y:S01]  /*57d0*/  ULEA UR6, UR47, UR37, 0x3 ;  /* 0x000000252f067291 */ /* 0x000fe2000f8e183f */
[----:B------:R-:W-:-:S08]  /*57e0*/  SHF.L.U32 R2, R2, 0x1f, RZ ;  /* 0x0000001f02027819 */ /* 0x000fd000000006ff */
[----:B------:R1:W2:Y:S01]  /*57f0*/  SYNCS.PHASECHK.TRANS64.TRYWAIT P3, [UR6+0x22850], R2 ;  /* 0x02285002ff0075a7 */ /* 0x0002a20008060146 */
[----:B------:R-:W-:Y:S05]  /*5800*/  @!P0 BRA `(.L_x_905) ;  /* 0x0000000000048947 */ /* 0x000fea0003800000 */
[----:B------:R-:W-:Y:S01]  /*5810*/  BPT.TRAP 0x1 ;  /* 0x000000040000795c */ /* 0x000fe20000300000 */
.L_x_905:
[----:B--2---:R-:W-:Y:S05]  /*5820*/  @P3 BRA `(.L_x_903) ;  /* 0x0000000000083947 */ /* 0x004fea0003800000 */
[----:B------:R-:W2:Y:S02]  /*5830*/  SYNCS.PHASECHK.TRANS64.TRYWAIT P3, [UR6+0x22850], R2 ;  /* 0x02285002ff0075a7 */ /* 0x000ea40008060146 */
[----:B--2---:R-:W-:Y:S05]  /*5840*/  @!P3 BRA `(.L_x_906) ;  /* 0x000000ec00f0b947 */ /* 0x004fea0003800000 */
.L_x_903:
[----:B------:R-:W-:Y:S01]  /*5850*/  UIADD3 UR6, UR37, 0x400, URZ ;  /* 0x0000040025067890 */ /* 0x000fe2000fffe03f */
[----:B------:R-:W-:Y:S01]  /*5860*/  WARPGROUP.ARRIVE ;  /* 0x00000000000079c5 */ /* 0x000fe20000000000 */
[----:B------:R-:W-:-:S05]  /*5870*/  UMOV UR7, 0x40000040 ;  /* 0x4000004000077882 */ /* 0x000fca0000000000 */
[----:B------:R-:W3:Y:S01]  /*5880*/  S2R R186, SR_TID.X ;  /* 0x0000000000ba7919 */ /* 0x000ee20000002100 */
[----:B------:R-:W-:Y:S01]  /*5890*/  USHF.R.U32.HI UR6, URZ, 0x4, UR6 ;  /* 0x000000043f067899 */ /* 0x000fe20008011606 */
[C---:B------:R-:W-:Y:S01]  /*58a0*/  FMUL.FTZ R10, R0.reuse, R24 ;  /* 0x00000018000a7220 */ /* 0x040fe20000410000 */
[C---:B------:R-:W-:Y:S01]  /*58b0*/  FMUL.FTZ R24, R0.reuse, R35 ;  /* 0x0000002300187220 */ /* 0x040fe20000410000 */
[----:B------:R-:W-:Y:S01]  /*58c0*/  IMAD.U32 R35, RZ, RZ, UR34 ;  /* 0x00000022ff237e24 */ /* 0x000fe2000f8e00ff */
[----:B------:R-:W-:Y:S01]  /*58d0*/  ULOP3.LUT UR6, UR6, 0x3fff, URZ, 0xc0, !UPT ;  /* 0x00003fff06067892 */ /* 0x000fe2000f8ec03f */
[C---:B------:R-:W-:Y:S01]  /*58e0*/  FMUL.FTZ R185, R0.reuse, R52 ;  /* 0x0000003400b97220 */ /* 0x040fe20000410000 */
[C---:B------:R-:W-:Y:S01]  /*58f0*/  FMUL.FTZ R180, R0.reuse, R33 ;  /* 0x0000002100b47220 */ /* 0x040fe20000410000 */
[C---:B-12---:R-:W-:Y:S01]  /*5900*/  FMUL.FTZ R2, R0.reuse, R26 ;  /* 0x0000001a00027220 */ /* 0x046fe20000410000 */
[----:B------:R-:W-:Y:S01]  /*5910*/  ULOP3.LUT UR6, UR6, 0x10000, URZ, 0xfc, !UPT ;  /* 0x0001000006067892 */ /* 0x000fe2000f8efc3f */
[----:B------:R-:W-:Y:S01]  /*5920*/  @!P1 LEA R35, R35, UR37, 0x3 ;  /* 0x0000002523239c11 */ /* 0x000fe2000f8e18ff */
[C---:B------:R-:W-:Y:S01]  /*5930*/  FMUL.FTZ R33, R0.reuse, R54 ;  /* 0x0000003600217220 */ /* 0x040fe20000410000 */
[C---:B------:R-:W-:Y:S01]  /*5940*/  FMUL.FTZ R13, R0.reuse, R27 ;  /* 0x0000001b000d7220 */ /* 0x040fe20000410000 */
[----:B------:R-:W-:Y:S01]  /*5950*/  ULEA UR10, UR47, UR6, 0xa ;  /* 0x000000062f0a7291 */ /* 0x000fe2000f8e503f */
[----:B------:R-:W-:Y:S01]  /*5960*/  FMUL.FTZ R15, R0, R30 ;  /* 0x0000001e000f7220 */ /* 0x000fe20000410000 */
[----:B------:R-:W-:-:S02]  /*5970*/  @!P1 VIADD R35, R35, 0x22840 ;  /* 0x0002284023239836 */ /* 0x000fc40000000000 */
[C---:B------:R-:W-:Y:S01]  /*5980*/  FMUL.FTZ R20, R0.reuse, R31 ;  /* 0x0000001f00147220 */ /* 0x040fe20000410000 */
[C---:B------:R-:W-:Y:S01]  /*5990*/  FMUL.FTZ R21, R0.reuse, R34 ;  /* 0x0000002200157220 */ /* 0x040fe20000410000 */
[C---:B------:R-:W-:Y:S01]  /*59a0*/  FMUL.FTZ R26, R0.reuse, R39 ;  /* 0x00000027001a7220 */ /* 0x040fe20000410000 */
[C---:B------:R-:W-:Y:S01]  /*59b0*/  FMUL.FTZ R54, R0.reuse, R56 ;  /* 0x0000003800367220 */ /* 0x040fe20000410000 */
[----:B------:R-:W-:Y:S01]  /*59c0*/  UMOV UR6, UR10 ;  /* 0x0000000a00067c82 */ /* 0x000fe20008000000 */
[C---:B------:R-:W-:Y:S01]  /*59d0*/  FMUL.FTZ R27, R0.reuse, R43 ;  /* 0x0000002b001b7220 */ /* 0x040fe20000410000 */
[----:B------:R-:W-:Y:S01]  /*59e0*/  QGMMA.64x128x32.F32.E4M3.E4M3 R88, R164, gdesc[UR4], R88, gsb0 ;  /* 0x01e00004a4587df3 */ /* 0x000fe20008000858 */
[----:B------:R-:W-:Y:S01]  /*59f0*/  UIADD3 UR6, UR10, 0x2, URZ ;  /* 0x000000020a067890 */ /* 0x000fe2000fffe03f */
[C---:B------:R-:W-:Y:S01]  /*5a00*/  FMUL.FTZ R181, R0.reuse, R44 ;  /* 0x0000002c00b57220 */ /* 0x040fe20000410000 */
[----:B------:R-:W-:Y:S01]  /*5a10*/  UMOV UR7, 0x40000040 ;  /* 0x4000004000077882 */ /* 0x000fe20000000000 */
[C---:B------:R-:W-:Y:S01]  /*5a20*/  FMUL.FTZ R182, R0.reuse, R45 ;  /* 0x0000002d00b67220 */ /* 0x040fe20000410000 */
[C---:B------:R-:W-:Y:S01]  /*5a30*/  FMUL.FTZ R30, R0.reuse, R46 ;  /* 0x0000002e001e7220 */ /* 0x040fe20000410000 */
[C---:B------:R-:W-:Y:S01]  /*5a40*/  FMUL.FTZ R183, R0.reuse, R48 ;  /* 0x0000003000b77220 */ /* 0x040fe20000410000 */
[C---:B------:R-:W-:Y:S01]  /*5a50*/  FMUL.FTZ R184, R0.reuse, R49 ;  /* 0x0000003100b87220 */ /* 0x040fe20000410000 */
[C---:B------:R-:W-:Y:S01]  /*5a60*/  FMUL.FTZ R31, R0.reuse, R50 ;  /* 0x00000032001f7220 */ /* 0x040fe20000410000 */
[C---:B------:R-:W-:Y:S01]  /*5a70*/  FMUL.FTZ R56, R0.reuse, R60 ;  /* 0x0000003c00387220 */ /* 0x040fe20000410000 */
[----:B---3--:R-:W-:Y:S01]  /*5a80*/  SHF.R.U32.HI R186, RZ, 0x7, R186 ;  /* 0x00000007ffba7819 */ /* 0x008fe200000116ba */
[C---:B------:R-:W-:Y:S01]  /*5a90*/  FMUL.FTZ R39, R0.reuse, R62 ;  /* 0x0000003e00277220 */ /* 0x040fe20000410000 */
[C---:B------:R-:W-:Y:S01]  /*5aa0*/  FMUL.FTZ R53, R0.reuse, R53 ;  /* 0x0000003500357220 */ /* 0x040fe20000410000 */
[----:B------:R-:W-:Y:S01]  /*5ab0*/  FMUL.FTZ R60, R0, R68 ;  /* 0x00000044003c7220 */ /* 0x000fe20000410000 */
[----:B------:R-:W-:Y:S01]  /*5ac0*/  IADD3 R34, -R186, 0xb, RZ ;  /* 0x0000000bba227810 */ /* 0x000fe20007ffe1ff */
        /* <DEDUP_REMOVED lines=11> */
[----:B------:R-:W-:Y:S01]  /*5b80*/  @!P1 PRMT R35, RZ, 0x654, R35 ;  /* 0x00000654ff239816 */ /* 0x000fe20000000023 */
[C---:B------:R-:W-:Y:S01]  /*5b90*/  FMUL.FTZ R77, R0.reuse, R77 ;  /* 0x0000004d004d7220 */ /* 0x040fe20000410000 */
[C---:B------:R-:W-:Y:S01]  /*5ba0*/  FMUL.FTZ R81, R0.reuse, R81 ;  /* 0x0000005100517220 */ /* 0x040fe20000410000 */
[----:B------:R-:W-:Y:S01]  /*5bb0*/  FMUL.FTZ R85, R0, R85 ;  /* 0x0000005500557220 */ /* 0x000fe20000410000 */
[----:B------:R-:W1:Y:S08]  /*5bc0*/  MUFU.TANH R10, R10 ;  /* 0x0000000a000a7308 */ /* 0x000e700000002400 */
[----:B------:R-:W2:Y:S08]  /*5bd0*/  MUFU.TANH R2, R2 ;  /* 0x0000000200027308 */ /* 0x000eb00000002400 */
[----:B------:R-:W3:Y:S08]  /*5be0*/  MUFU.TANH R13, R13 ;  /* 0x0000000d000d7308 */ /* 0x000ef00000002400 */
        /* <DEDUP_REMOVED lines=10> */
[----:B------:R-:W1:Y:S01]  /*5c90*/  MUFU.TANH R183, R183 ;  /* 0x000000b700b77308 */ /* 0x000e620000002400 */
[----:B------:R-:W-:-:S02]  /*5ca0*/  WARPGROUP.DEPBAR.LE gsb0, 0x0 ;  /* 0x00008000000079c5 */ /* 0x000fc40000010000 */
[----:B------:R-:W-:Y:S01]  /*5cb0*/  WARPGROUP.ARRIVE ;  /* 0x00000000000079c5 */ /* 0x000fe20000000000 */
[C---:B------:R-:W-:Y:S01]  /*5cc0*/  FMUL.FTZ R166, R0.reuse, R29 ;  /* 0x0000001d00a67220 */ /* 0x040fe20000410000 */
[C---:B------:R-:W-:Y:S01]  /*5cd0*/  FMUL.FTZ R29, R0.reuse, R47 ;  /* 0x0000002f001d7220 */ /* 0x040fe20000410000 */
[C---:B------:R-:W-:Y:S01]  /*5ce0*/  FMUL.FTZ R47, R0.reuse, R78 ;  /* 0x0000004e002f7220 */ /* 0x040fe20000410000 */
[----:B------:R-:W-:Y:S02]  /*5cf0*/  IMAD.SHL.U32 R78, R7, 0x80, RZ ;  /* 0x00000080074e7824 */ /* 0x000fe400078e00ff */
[C---:B------:R-:W-:Y:S01]  /*5d00*/  FMUL.FTZ R164, R0.reuse, R25 ;  /* 0x0000001900a47220 */ /* 0x040fe20000410000 */
[----:B------:R-:W-:Y:S01]  /*5d10*/  QGMMA.64x128x32.F32.E4M3.E4M3 R88, R160, gdesc[UR4], R88, gsb0 ;  /* 0x01e00004a0587df3 */ /* 0x000fe20008000858 */
[----:B------:R-:W-:Y:S01]  /*5d20*/  UIADD3 UR6, UR10, 0x4, URZ ;  /* 0x000000040a067890 */ /* 0x000fe2000fffe03f */
[----:B------:R-:W-:Y:S01]  /*5d30*/  FMUL.FTZ R165, R0, R28 ;  /* 0x0000001c00a57220 */ /* 0x000fe20000410000 */
[----:B------:R-:W-:Y:S01]  /*5d40*/  UMOV UR7, 0x40000040 ;  /* 0x4000004000077882 */ /* 0x000fe20000000000 */
        /* <DEDUP_REMOVED lines=8> */
[----:B------:R-:W-:Y:S01]  /*5dd0*/  FMUL.FTZ R51, R0, R86 ;  /* 0x0000005600337220 */ /* 0x000fe20000410000 */
        /* <DEDUP_REMOVED lines=22> */
[C---:B------:R-:W-:Y:S01]  /*5f40*/  FMUL.FTZ R37, R0.reuse, R58 ;  /* 0x0000003a00257220 */ /* 0x040fe20000410000 */
        /* <DEDUP_REMOVED lines=8> */
[----:B------:R-:W-:Y:S01]  /*5fd0*/  FMUL.FTZ R40, R0, R63 ;  /* 0x0000003f00287220 */ /* 0x000fe20000410000 */
[----:B------:R-:W-:-:S02]  /*5fe0*/  IMAD R64, R17, UR33, R52 ;  /* 0x0000002111407c24 */ /* 0x000fc4000f8e0234 */
        /* <DEDUP_REMOVED lines=22> */
[----:B------:R-:W-:-:S05]  /*6150*/  WARPGROUP.ARRIVE ;  /* 0x00000000000079c5 */ /* 0x000fca0000000000 */
[----:B------:R-:W1:Y:S01]  /*6160*/  MUFU.TANH R62, R62 ;  /* 0x0000003e003e7308 */ /* 0x000e620000002400 */
[----:B------:R-:W-:Y:S07]  /*6170*/  QGMMA.64x128x32.F32.E4M3.E4M3 R88, R152, gdesc[UR4], R88, gsb0 ;  /* 0x01e0000498587df3 */ /* 0x000fee0008000858 */
[----:B------:R-:W1:Y:S08]  /*6180*/  MUFU.TANH R63, R63 ;  /* 0x0000003f003f7308 */ /* 0x000e700000002400 */
[----:B------:R-:W1:Y:S08]  /*6190*/  MUFU.TANH R45, R45 ;  /* 0x0000002d002d7308 */ /* 0x000e700000002400 */
[----:B------:R-:W1:Y:S08]  /*61a0*/  MUFU.TANH R46, R46 ;  /* 0x0000002e002e7308 */ /* 0x000e700000002400 */
[----:B------:R-:W1:Y:S08]  /*61b0*/  MUFU.TANH R76, R76 ;  /* 0x0000004c004c7308 */ /* 0x000e700000002400 */
[----:B------:R1:W1:Y:S08]  /*61c0*/  MUFU.TANH R70, R77 ;  /* 0x0000004d00467308 */ /* 0x0002700000002400 */
        /* <DEDUP_REMOVED lines=9> */
[----:B------:R-:W1:Y:S01]  /*6260*/  MUFU.TANH R52, R52 ;  /* 0x0000003400347308 */ /* 0x000e620000002400 */
[----:B------:R-:W-:-:S02]  /*6270*/  WARPGROUP.DEPBAR.LE gsb0, 0x0 ;  /* 0x00008000000079c5 */ /* 0x000fc40000010000 */
[----:B------:R1:W-:Y:S06]  /*6280*/  BAR.ARV R34, 0x100 ;  /* 0x000400220000751d */ /* 0x0003ec0000002000 */
[----:B------:R5:W-:Y:S02]  /*6290*/  @!P1 SYNCS.ARRIVE.TRANS64.RED.A1T0 RZ, [R35+URZ], RZ ;  /* 0x000000ff23ff99a7 */ /* 0x000be4000810043f */
[----:B-----5:R-:W-:-:S04]  /*62a0*/  VIADD R35, R64, -UR32 ;  /* 0x8000002040237c36 */ /* 0x020fc80008000000 */
[----:B------:R-:W-:-:S04]  /*62b0*/  IMAD R35, R16, -0x2, R35 ;  /* 0xfffffffe10237824 */ /* 0x000fc800078e0223 */
[C---:B------:R-:W-:Y:S02]  /*62c0*/  VIADD R82, R35.reuse, UR31 ;  /* 0x0000001f23527c36 */ /* 0x040fe40008000000 */
[----:B------:R-:W-:Y:S02]  /*62d0*/  VIADD R86, R35, UR29 ;  /* 0x0000001d23567c36 */ /* 0x000fe40008000000 */
[C---:B------:R-:W-:Y:S02]  /*62e0*/  IMAD.IADD R64, R3.reuse, 0x1, R82 ;  /* 0x0000000103407824 */ /* 0x040fe400078e0252 */
[----:B------:R-:W-:Y:S01]  /*62f0*/  IMAD.IADD R66, R3, 0x1, R86 ;  /* 0x0000000103427824 */ /* 0x000fe200078e0256 */
[----:B-1234-:R-:W-:Y:S06]  /*6300*/  @!P2 BRA `(.L_x_907) ;  /* 0x00000000005ca947 */ /* 0x01efec0003800000 */
[----:B------:R-:W-:Y:S01]  /*6310*/  ISETP.GT.AND P3, PT, R12, -0x1, PT ;  /* 0xffffffff0c00780c */ /* 0x000fe20003f64270 */
[----:B------:R-:W-:-:S12]  /*6320*/  BSSY B0, `(.L_x_908) ;  /* 0x0000011000007945 */ /* 0x000fd80003800000 */
[----:B------:R-:W-:Y:S05]  /*6330*/  @P3 BRA `(.L_x_909) ;  /* 0x0000000000203947 */ /* 0x000fea0003800000 */
[----:B------:R-:W-:Y:S01]  /*6340*/  IMAD.U32 R67, RZ, RZ, UR30 ;  /* 0x0000001eff437e24 */ /* 0x000fe2000f8e00ff */
[----:B------:R-:W-:-:S04]  /*6350*/  LOP3.LUT R65, RZ, R12, RZ, 0x33, !PT ;  /* 0x0000000cff417212 */ /* 0x000fc800078e33ff */
[----:B------:R-:W-:-:S13]  /*6360*/  ISETP.NE.AND P3, PT, R67, 0x1, PT ;  /* 0x000000014300780c */ /* 0x000fda0003f65270 */
[----:B------:R-:W1:Y:S02]  /*6370*/  @P3 LDC.64 R34, c[0x0][0x9e8] ;  /* 0x00027a00ff223b82 */ /* 0x000e640000000a00 */
[----:B-1----:R-:W-:-:S05]  /*6380*/  @P3 IMAD.HI.U32 R34, R65, R34, RZ ;  /* 0x0000002241223227 */ /* 0x002fca00078e00ff */
[----:B------:R-:W-:-:S04]  /*6390*/  @P3 SHF.R.U32.HI R65, RZ, R35, R34 ;  /* 0x00000023ff413219 */ /* 0x000fc80000011622 */
[----:B------:R-:W-:Y:S01]  /*63a0*/  LOP3.LUT R34, RZ, R65, RZ, 0x33, !PT ;  /* 0x00000041ff227212 */ /* 0x000fe200078e33ff */
[----:B------:R-:W-:Y:S06]  /*63b0*/  BRA `(.L_x_910) ;  /* 0x00000000001c7947 */ /* 0x000fec0003800000 */
.L_x_909:
[----:B------:R-:W-:-:S05]  /*63c0*/  IMAD.U32 R67, RZ, RZ, UR30 ;  /* 0x0000001eff437e24 */ /* 0x000fca000f8e00ff */
[----:B------:R-:W-:-:S13]  /*63d0*/  ISETP.NE.AND P3, PT, R67, 0x1, PT ;  /* 0x000000014300780c */ /* 0x000fda0003f65270 */
[----:B------:R-:W1:Y:S01]  /*63e0*/  @P3 LDC.64 R34, c[0x0][0x9e8] ;  /* 0x00027a00ff223b82 */ /* 0x000e620000000a00 */
[----:B------:R-:W-:-:S04]  /*63f0*/  @P3 IMAD.IADD R65, R173, 0x1, R3 ;  /* 0x00000001ad413824 */ /* 0x000fc800078e0203 */
[----:B-1----:R-:W-:-:S04]  /*6400*/  @P3 IMAD.HI.U32 R68, R65, R34, RZ ;  /* 0x0000002241443227 */ /* 0x002fc800078e00ff */
[----:B------:R-:W-:Y:S01]  /*6410*/  IMAD.MOV.U32 R34, RZ, RZ, R12 ;  /* 0x000000ffff227224 */ /* 0x000fe200078e000c */
[----:B------:R-:W-:-:S07]  /*6420*/  @P3 SHF.R.U32.HI R34, RZ, R35, R68 ;  /* 0x00000023ff223219 */ /* 0x000fce0000011644 */
.L_x_910:
[----:B------:R-:W-:Y:S05]  /*6430*/  BSYNC B0 ;  /* 0x0000000000007941 */ /* 0x000fea0003800000 */
.L_x_908:
[----:B------:R-:W-:-:S04]  /*6440*/  IMAD R35, R34, R67, -R78 ;  /* 0x0000004322237224 */ /* 0x000fc800078e0a4e */
[----:B------:R-:W-:-:S05]  /*6450*/  IMAD R35, R16, -0x2, R35 ;  /* 0xfffffffe10237824 */ /* 0x000fca00078e0223 */
[----:B------:R-:W-:Y:S02]  /*6460*/  VIADDMNMX R64, R35, R67, R64, PT ;  /* 0x0000004323407246 */ /* 0x000fe40003800140 */
[----:B------:R-:W-:-:S07]  /*6470*/  VIMNMX R66, R66, R35, !PT ;  /* 0x0000002342427248 */ /* 0x000fce0007fe0100 */
.L_x_907:
[----:B------:R-:W-:-:S04]  /*6480*/  ISETP.GT.AND P3, PT, R7, -0x1, PT ;  /* 0xffffffff0700780c */ /* 0x000fc80003f64270 */
[C---:B------:R-:W-:Y:S02]  /*6490*/  ISETP.GT.AND P5, PT, R66.reuse, RZ, P3 ;  /* 0x000000ff4200720c */ /* 0x040fe40001fa4270 */
[----:B------:R-:W-:Y:S02]  /*64a0*/  ISETP.GT.AND P6, PT, R66, 0x1, P3 ;  /* 0x000000014200780c */ /* 0x000fe40001fc4270 */
[C---:B------:R-:W-:Y:S02]  /*64b0*/  ISETP.LT.OR P5, PT, R64.reuse, 0x1, P5 ;  /* 0x000000014000780c */ /* 0x040fe40002fa1670 */
[----:B------:R-:W-:Y:S02]  /*64c0*/  ISETP.LT.OR P6, PT, R64, 0x2, P6 ;  /* 0x000000024000780c */ /* 0x000fe400037c1670 */
[----:B------:R-:W-:Y:S02]  /*64d0*/  FSEL R201, R10, -INF , !P5 ;  /* 0xff8000000ac97808 */ /* 0x000fe40006800000 */
[----:B------:R-:W-:-:S02]  /*64e0*/  FSEL R189, R164, -INF , !P6 ;  /* 0xff800000a4bd7808 */ /* 0x000fc40007000000 */
[C---:B------:R-:W-:Y:S02]  /*64f0*/  ISETP.GT.AND P4, PT, R66.reuse, 0x8, P3 ;  /* 0x000000084200780c */ /* 0x040fe40001f84270 */
[C---:B------:R-:W-:Y:S02]  /*6500*/  ISETP.GT.AND P5, PT, R66.reuse, 0x9, P3 ;  /* 0x000000094200780c */ /* 0x040fe40001fa4270 */
[----:B------:R-:W-:Y:S02]  /*6510*/  ISETP.GT.AND P6, PT, R66, 0x10, P3 ;  /* 0x000000104200780c */ /* 0x000fe40001fc4270 */
[C---:B------:R-:W-:Y:S02]  /*6520*/  ISETP.LT.OR P4, PT, R64.reuse, 0x9, P4 ;  /* 0x000000094000780c */ /* 0x040fe40002781670 */
[C---:B------:R-:W-:Y:S02]  /*6530*/  ISETP.LT.OR P5, PT, R64.reuse, 0xa, P5 ;  /* 0x0000000a4000780c */ /* 0x040fe40002fa1670 */
[----:B------:R-:W-:-:S02]  /*6540*/  ISETP.LT.OR P6, PT, R64, 0x11, P6 ;  /* 0x000000114000780c */ /* 0x000fc400037c1670 */
[----:B------:R-:W-:Y:S02]  /*6550*/  FSEL R193, R165, -INF , !P4 ;  /* 0xff800000a5c17808 */ /* 0x000fe40006000000 */
[----:B------:R-:W-:Y:S02]  /*6560*/  FSEL R205, R166, -INF , !P5 ;  /* 0xff800000a6cd7808 */ /* 0x000fe40006800000 */
[----:B------:R-:W-:Y:S02]  /*6570*/  FSEL R203, R167, -INF , !P6 ;  /* 0xff800000a7cb7808 */ /* 0x000fe40007000000 */
[C---:B------:R-:W-:Y:S02]  /*6580*/  ISETP.GT.AND P4, PT, R66.reuse, 0x11, P3 ;  /* 0x000000114200780c */ /* 0x040fe40001f84270 */
[C---:B------:R-:W-:Y:S02]  /*6590*/  ISETP.GT.AND P5, PT, R66.reuse, 0x18, P3 ;  /* 0x000000184200780c */ /* 0x040fe40001fa4270 */
[----:B------:R-:W-:-:S02]  /*65a0*/  ISETP.GT.AND P6, PT, R66, 0x19, P3 ;  /* 0x000000194200780c */ /* 0x000fc40001fc4270 */
[C---:B------:R-:W-:Y:S02]  /*65b0*/  ISETP.LT.OR P4, PT, R64.reuse, 0x12, P4 ;  /* 0x000000124000780c */ /* 0x040fe40002781670 */
[C---:B------:R-:W-:Y:S02]  /*65c0*/  ISETP.LT.OR P5, PT, R64.reuse, 0x19, P5 ;  /* 0x000000194000780c */ /* 0x040fe40002fa1670 */
[----:B------:R-:W-:Y:S02]  /*65d0*/  ISETP.LT.OR P6, PT, R64, 0x1a, P6 ;  /* 0x0000001a4000780c */ /* 0x000fe400037c1670 */
[----:B------:R-:W-:Y:S02]  /*65e0*/  FSEL R199, R180, -INF , !P4 ;  /* 0xff800000b4c77808 */ /* 0x000fe40006000000 */
        /* <DEDUP_REMOVED lines=28> */
[----:B------:R-:W-:Y:S01]  /*67b0*/  FSEL R83, R54, -INF , !P6 ;  /* 0xff80000036537808 */ /* 0x000fe20007000000 */
[----:B------:R-:W-:Y:S01]  /*67c0*/  IMAD.IADD R54, R4, 0x1, R82 ;  /* 0x0000000104367824 */ /* 0x000fe200078e0252 */
[C---:B------:R-:W-:Y:S02]  /*67d0*/  ISETP.GT.AND P4, PT, R66.reuse, 0x41, P3 ;  /* 0x000000414200780c */ /* 0x040fe40001f84270 */
[C---:B------:R-:W-:Y:S02]  /*67e0*/  ISETP.GT.AND P5, PT, R66.reuse, 0x48, P3 ;  /* 0x000000484200780c */ /* 0x040fe40001fa4270 */
[----:B------:R-:W-:-:S02]  /*67f0*/  ISETP.GT.AND P6, PT, R66, 0x49, P3 ;  /* 0x000000494200780c */ /* 0x000fc40001fc4270 */
[C---:B------:R-:W-:Y:S02]  /*6800*/  ISETP.LT.OR P4, PT, R64.reuse, 0x42, P4 ;  /* 0x000000424000780c */ /* 0x040fe40002781670 */
[C---:B------:R-:W-:Y:S02]  /*6810*/  ISETP.LT.OR P5, PT, R64.reuse, 0x49, P5 ;  /* 0x000000494000780c */ /* 0x040fe40002fa1670 */
[----:B------:R-:W-:Y:S02]  /*6820*/  ISETP.LT.OR P6, PT, R64, 0x4a, P6 ;  /* 0x0000004a4000780c */ /* 0x000fe400037c1670 */
[----:B------:R-:W-:Y:S02]  /*6830*/  FSEL R81, R55, -INF , !P4 ;  /* 0xff80000037517808 */ /* 0x000fe40006000000 */
[----:B------:R-:W-:Y:S01]  /*6840*/  FSEL R79, R56, -INF , !P5 ;  /* 0xff800000384f7808 */ /* 0x000fe20006800000 */
[----:B------:R-:W-:Y:S01]  /*6850*/  IMAD.IADD R56, R4, 0x1, R86 ;  /* 0x0000000104387824 */ /* 0x000fe200078e0256 */
        /* <DEDUP_REMOVED lines=36> */
[----:B------:R-:W-:Y:S01]  /*6aa0*/  FSEL R53, R74, -INF , !P6 ;  /* 0xff8000004a357808 */ /* 0x000fe20007000000 */
[----:B------:R-:W-:Y:S06]  /*6ab0*/  @!P2 BRA `(.L_x_911) ;  /* 0x000000000058a947 */ /* 0x000fec0003800000 */
[----:B------:R-:W-:Y:S01]  /*6ac0*/  IMAD.IADD R153, R173, 0x1, R4 ;  /* 0x00000001ad997824 */ /* 0x000fe200078e0204 */
[----:B------:R-:W-:Y:S04]  /*6ad0*/  BSSY B0, `(.L_x_912) ;  /* 0x0000010000007945 */ /* 0x000fe80003800000 */
[----:B------:R-:W-:-:S13]  /*6ae0*/  ISETP.GT.AND P4, PT, R153, -0x1, PT ;  /* 0xffffffff9900780c */ /* 0x000fda0003f84270 */
        /* <DEDUP_REMOVED lines=9> */
.L_x_913:
[----:B------:R-:W-:-:S05]  /*6b80*/  IMAD.U32 R10, RZ, RZ, UR30 ;  /* 0x0000001eff0a7e24 */ /* 0x000fca000f8e00ff */
[----:B------:R-:W-:-:S13]  /*6b90*/  ISETP.NE.AND P4, PT, R10, 0x1, PT ;  /* 0x000000010a00780c */ /* 0x000fda0003f85270 */
[----:B------:R-:W1:Y:S02]  /*6ba0*/  @P4 LDC.64 R34, c[0x0][0x9e8] ;  /* 0x00027a00ff224b82 */ /* 0x000e640000000a00 */
[----:B-1----:R-:W-:-:S05]  /*6bb0*/  @P4 IMAD.HI.U32 R34, R153, R34, RZ ;  /* 0x0000002299224227 */ /* 0x002fca00078e00ff */
[----:B------:R-:W-:-:S07]  /*6bc0*/  @P4 SHF.R.U32.HI R153, RZ, R35, R34 ;  /* 0x00000023ff994219 */ /* 0x000fce0000011622 */
.L_x_914:
[----:B------:R-:W-:Y:S05]  /*6bd0*/  BSYNC B0 ;  /* 0x0000000000007941 */ /* 0x000fea0003800000 */
.L_x_912:
[----:B------:R-:W-:-:S04]  /*6be0*/  IMAD R153, R153, R10, -R78 ;  /* 0x0000000a99997224 */ /* 0x000fc800078e0a4e */
[----:B------:R-:W-:-:S05]  /*6bf0*/  IMAD R153, R16, -0x2, R153 ;  /* 0xfffffffe10997824 */ /* 0x000fca00078e0299 */
[----:B------:R-:W-:Y:S02]  /*6c00*/  VIADDMNMX R54, R153, R10, R54, PT ;  /* 0x0000000a99367246 */ /* 0x000fe40003800136 */
[----:B------:R-:W-:-:S07]  /*6c10*/  VIMNMX R56, R56, R153, !PT ;  /* 0x0000009938387248 */ /* 0x000fce0007fe0100 */
.L_x_911:
[----:B------:R-:W-:Y:S02]  /*6c20*/  FMNMX.FTZ R10, R201, R9, !PT ;  /* 0x00000009c90a7209 */ /* 0x000fe40007810000 */
[----:B------:R-:W-:Y:S02]  /*6c30*/  ISETP.GT.AND P5, PT, R56, 0x8, P3 ;  /* 0x000000083800780c */ /* 0x000fe40001fa4270 */
[----:B------:R-:W-:Y:S02]  /*6c40*/  FMNMX.FTZ R10, R189, R10, !PT ;  /* 0x0000000abd0a7209 */ /* 0x000fe40007810000 */
[----:B------:R-:W-:Y:S02]  /*6c50*/  ISETP.LT.OR P5, PT, R54, 0x9, P5 ;  /* 0x000000093600780c */ /* 0x000fe40002fa1670 */
[----:B------:R-:W-:Y:S02]  /*6c60*/  FMNMX.FTZ R10, R193, R10, !PT ;  /* 0x0000000ac10a7209 */ /* 0x000fe40007810000 */
[----:B------:R-:W-:-:S02]  /*6c70*/  FSEL R155, R15, -INF , !P5 ;  /* 0xff8000000f9b7808 */ /* 0x000fc40006800000 */
[----:B------:R-:W-:Y:S02]  /*6c80*/  FMNMX.FTZ R10, R205, R10, !PT ;  /* 0x0000000acd0a7209 */ /* 0x000fe40007810000 */
[----:B------:R-:W-:Y:S02]  /*6c90*/  ISETP.GT.AND P5, PT, R56, 0x11, P3 ;  /* 0x000000113800780c */ /* 0x000fe40001fa4270 */
[----:B------:R-:W-:Y:S02]  /*6ca0*/  FMNMX.FTZ R10, R203, R10, !PT ;  /* 0x0000000acb0a7209 */ /* 0x000fe40007810000 */
[----:B------:R-:W-:Y:S02]  /*6cb0*/  ISETP.LT.OR P5, PT, R54, 0x12, P5 ;  /* 0x000000123600780c */ /* 0x000fe40002fa1670 */
[----:B------:R-:W-:Y:S02]  /*6cc0*/  FMNMX.FTZ R10, R199, R10, !PT ;  /* 0x0000000ac70a7209 */ /* 0x000fe40007810000 */
[----:B------:R-:W-:-:S02]  /*6cd0*/  ISETP.GT.AND P6, PT, R56, 0x1, P3 ;  /* 0x000000013800780c */ /* 0x000fc40001fc4270 */
[----:B------:R-:W-:Y:S02]  /*6ce0*/  FMNMX.FTZ R10, R197, R10, !PT ;  /* 0x0000000ac50a7209 */ /* 0x000fe40007810000 */
[----:B------:R-:W-:Y:S02]  /*6cf0*/  FSEL R161, R24, -INF , !P5 ;  /* 0xff80000018a17808 */ /* 0x000fe40006800000 */
[----:B------:R-:W-:Y:S02]  /*6d00*/  FMNMX.FTZ R10, R195, R10, !PT ;  /* 0x0000000ac30a7209 */ /* 0x000fe40007810000 */
[----:B------:R-:W-:Y:S02]  /*6d10*/  ISETP.GT.AND P5, PT, R56, 0x19, P3 ;  /* 0x000000193800780c */ /* 0x000fe40001fa4270 */
[----:B------:R-:W-:Y:S02]  /*6d20*/  FMNMX.FTZ R10, R191, R10, !PT ;  /* 0x0000000abf0a7209 */ /* 0x000fe40007810000 */
[----:B------:R-:W-:-:S02]  /*6d30*/  ISETP.LT.OR P6, PT, R54, 0x2, P6 ;  /* 0x000000023600780c */ /* 0x000fc400037c1670 */
[----:B------:R-:W-:Y:S02]  /*6d40*/  FMNMX.FTZ R10, R187, R10, !PT ;  /* 0x0000000abb0a7209 */ /* 0x000fe40007810000 */
[----:B------:R-:W-:Y:S02]  /*6d50*/  ISETP.LT.OR P5, PT, R54, 0x1a, P5 ;  /* 0x0000001a3600780c */ /* 0x000fe40002fa1670 */
[----:B------:R-:W-:Y:S02]  /*6d60*/  FMNMX.FTZ R10, R181, R10, !PT ;  /* 0x0000000ab50a7209 */ /* 0x000fe40007810000 */
[----:B------:R-:W-:Y:S02]  /*6d70*/  FSEL R153, R13, -INF , !P6 ;  /* 0xff8000000d997808 */ /* 0x000fe40007000000 */
        /* <DEDUP_REMOVED lines=17> */
[----:B------:R-:W-:Y:S02]  /*6e90*/  ISETP.GT.AND P5, PT, R56, RZ, P3 ;  /* 0x000000ff3800720c */ /* 0x000fe40001fa4270 */
        /* <DEDUP_REMOVED lines=16> */
[----:B------:R-:W-:-:S04]  /*6fa0*/  FMNMX.FTZ R10, R55, R10, !PT ;  /* 0x0000000a370a7209 */ /* 0x000fc80007810000 */
[----:B------:R-:W-:-:S04]  /*6fb0*/  FMNMX.FTZ R10, R61, R10, !PT ;  /* 0x0000000a3d0a7209 */ /* 0x000fc80007810000 */
[----:B------:R-:W-:-:S04]  /*6fc0*/  FMNMX.FTZ R10, R57, R10, !PT ;  /* 0x0000000a390a7209 */ /* 0x000fc80007810000 */
[----:B------:R-:W-:Y:S02]  /*6fd0*/  FMNMX.FTZ R34, R53, R10, !PT ;  /* 0x0000000a35227209 */ /* 0x000fe40007810000 */
[----:B------:R-:W1:Y:S03]  /*6fe0*/  LDC R10, c[0x0][0x988] ;  /* 0x00026200ff0a7b82 */ /* 0x000e660000000800 */
[----:B------:R-:W2:Y:S02]  /*6ff0*/  SHFL.BFLY PT, R35, R34, 0x2, 0x1f ;  /* 0x0c401f0022237f89 */ /* 0x000ea400000e0000 */
[----:B--2---:R-:W-:-:S05]  /*7000*/  FMNMX.FTZ R58, R34, R35, !PT ;  /* 0x00000023223a7209 */ /* 0x004fca0007810000 */
[----:B------:R-:W2:Y:S02]  /*7010*/  SHFL.BFLY PT, R35, R58, 0x1, 0x1f ;  /* 0x0c201f003a237f89 */ /* 0x000ea400000e0000 */
[----:B--2---:R-:W-:-:S04]  /*7020*/  FMNMX.FTZ R35, R58, R35, !PT ;  /* 0x000000233a237209 */ /* 0x004fc80007810000 */
[C---:B------:R-:W-:Y:S01]  /*7030*/  FSETP.NEU.FTZ.AND P6, PT, R35.reuse, -INF , PT ;  /* 0xff8000002300780b */ /* 0x040fe20003fdd000 */
[----:B-1----:R-:W-:-:S05]  /*7040*/  FFMA.FTZ R34, R35, R10, -8 ;  /* 0xc100000023227423 */ /* 0x002fca000001000a */
[----:B------:R-:W-:-:S05]  /*7050*/  FSEL R34, R34, RZ, P6 ;  /* 0x000000ff22227208 */ /* 0x000fca0003000000 */
[-CC-:B------:R-:W-:Y:S01]  /*7060*/  FFMA.FTZ R13, R201, R10.reuse, -R34.reuse ;  /* 0x0000000ac90d7223 */ /* 0x180fe20000010822 */
[----:B------:R-:W-:Y:S01]  /*7070*/  FSEL R201, R2, -INF , !P5 ;  /* 0xff80000002c97808 */ /* 0x000fe20006800000 */
[-CC-:B------:R-:W-:Y:S01]  /*7080*/  FFMA.FTZ R20, R189, R10.reuse, -R34.reuse ;  /* 0x0000000abd147223 */ /* 0x180fe20000010822 */
[----:B------:R-:W-:Y:S01]  /*7090*/  FSEL R189, R28, -INF , !P4 ;  /* 0xff8000001cbd7808 */ /* 0x000fe20006000000 */
[--C-:B------:R-:W-:Y:S01]  /*70a0*/  FFMA.FTZ R15, R193, R10, -R34.reuse ;  /* 0x0000000ac10f7223 */ /* 0x100fe20000010822 */
[----:B------:R-:W-:Y:S01]  /*70b0*/  FMNMX.FTZ R24, R201, R8, !PT ;  /* 0x00000008c9187209 */ /* 0x000fe20007810000 */
[-CC-:B------:R-:W-:Y:S01]  /*70c0*/  FFMA.FTZ R28, R199, R10.reuse, -R34.reuse ;  /* 0x0000000ac71c7223 */ /* 0x180fe20000010822 */
[----:B------:R-:W-:Y:S01]  /*70d0*/  ISETP.GT.AND P4, PT, R56, 0x28, P3 ;  /* 0x000000283800780c */ /* 0x000fe20001f84270 */
        /* <DEDUP_REMOVED lines=11> */
[C---:B------:R-:W-:Y:S01]  /*7190*/  ISETP.GT.AND P4, PT, R56.reuse, 0x29, P3 ;  /* 0x000000293800780c */ /* 0x040fe20001f84270 */
[----:B------:R1:W-:Y:S01]  /*71a0*/  MUFU.EX2 R24, R28 ;  /* 0x0000001c00187308 */ /* 0x0003e20000000800 */
[----:B------:R-:W-:Y:S01]  /*71b0*/  FMNMX.FTZ R26, R159, R26, !PT ;  /* 0x0000001a9f1a7209 */ /* 0x000fe20007810000 */
[-CC-:B------:R-:W-:Y:S01]  /*71c0*/  FFMA.FTZ R59, R59, R10.reuse, -R34.reuse ;  /* 0x0000000a3b3b7223 */ /* 0x180fe20000010822 */
[----:B------:R-:W-:Y:S01]  /*71d0*/  ISETP.GT.AND P5, PT, R56, 0x30, P3 ;  /* 0x000000303800780c */ /* 0x000fe20001fa4270 */
[----:B------:R-:W-:Y:S01]  /*71e0*/  FFMA.FTZ R61, R61, R10, -R34 ;  /* 0x0000000a3d3d7223 */ /* 0x000fe20000010822 */
[----:B------:R-:W-:-:S02]  /*71f0*/  FMNMX.FTZ R26, R161, R26, !PT ;  /* 0x0000001aa11a7209 */ /* 0x000fc40007810000 */
[C---:B------:R-:W-:Y:S01]  /*7200*/  ISETP.LT.OR P4, PT, R54.reuse, 0x2a, P4 ;  /* 0x0000002a3600780c */ /* 0x040fe20002781670 */
[----:B------:R-:W-:Y:S01]  /*7210*/  MUFU.EX2 R13, R13 ;  /* 0x0000000d000d7308 */ /* 0x000fe20000000800 */
[----:B------:R-:W-:Y:S02]  /*7220*/  FMNMX.FTZ R26, R165, R26, !PT ;  /* 0x0000001aa51a7209 */ /* 0x000fe40007810000 */
[----:B------:R-:W-:Y:S02]  /*7230*/  ISETP.LT.OR P5, PT, R54, 0x31, P5 ;  /* 0x000000313600780c */ /* 0x000fe40002fa1670 */
[----:B-1----:R-:W-:Y:S02]  /*7240*/  FMNMX.FTZ R28, R167, R26, !PT ;  /* 0x0000001aa71c7209 */ /* 0x002fe40007810000 */
[----:B------:R-:W-:Y:S01]  /*7250*/  FSEL R29, R29, -INF , !P4 ;  /* 0xff8000001d1d7808 */ /* 0x000fe20006000000 */
[----:B------:R-:W-:Y:S01]  /*7260*/  MUFU.EX2 R20, R20 ;  /* 0x0000001400147308 */ /* 0x000fe20000000800 */
[----:B------:R-:W-:-:S02]  /*7270*/  ISETP.GT.AND P4, PT, R56, 0x31, P3 ;  /* 0x000000313800780c */ /* 0x000fc40001f84270 */
[----:B------:R-:W-:Y:S02]  /*7280*/  FMNMX.FTZ R28, R189, R28, !PT ;  /* 0x0000001cbd1c7209 */ /* 0x000fe40007810000 */
[----:B------:R-:W-:Y:S02]  /*7290*/  FSEL R31, R31, -INF , !P5 ;  /* 0xff8000001f1f7808 */ /* 0x000fe40006800000 */
[----:B------:R-:W-:Y:S01]  /*72a0*/  ISETP.GT.AND P5, PT, R56, 0x38, P3 ;  /* 0x000000383800780c */ /* 0x000fe20001fa4270 */
[----:B------:R-:W-:Y:S01]  /*72b0*/  MUFU.EX2 R15, R15 ;  /* 0x0000000f000f7308 */ /* 0x000fe20000000800 */
[C---:B------:R-:W-:Y:S02]  /*72c0*/  ISETP.LT.OR P4, PT, R54.reuse, 0x32, P4 ;  /* 0x000000323600780c */ /* 0x040fe40002781670 */
[----:B------:R-:W-:Y:S02]  /*72d0*/  FMNMX.FTZ R30, R27, R28, !PT ;  /* 0x0000001c1b1e7209 */ /* 0x000fe40007810000 */
[----:B------:R-:W-:-:S02]  /*72e0*/  ISETP.LT.OR P5, PT, R54, 0x39, P5 ;  /* 0x000000393600780c */ /* 0x000fc40002fa1670 */
[----:B------:R-:W-:Y:S01]  /*72f0*/  FSEL R199, R32, -INF , !P4 ;  /* 0xff80000020c77808 */ /* 0x000fe20006000000 */
[----:B------:R-:W-:-:S01]  /*7300*/  FFMA.FTZ R32, R195, R10, -R34 ;  /* 0x0000000ac3207223 */ /* 0x000fc20000010822 */
[----:B------:R-:W-:Y:S01]  /*7310*/  FMNMX.FTZ R30, R193, R30, !PT ;  /* 0x0000001ec11e7209 */ /* 0x000fe20007810000 */
[----:B------:R-:W-:Y:S01]  /*7320*/  MUFU.EX2 R2, R2 ;  /* 0x0000000200027308 */ /* 0x000fe20000000800 */
[C---:B------:R-:W-:Y:S02]  /*7330*/  ISETP.GT.AND P4, PT, R56.reuse, 0x39, P3 ;  /* 0x000000393800780c */ /* 0x040fe40001f84270 */
[----:B------:R-:W-:Y:S02]  /*7340*/  FSEL R33, R33, -INF , !P5 ;  /* 0xff80000021217808 */ /* 0x000fe40006800000 */
[----:B------:R-:W-:Y:S02]  /*7350*/  FMNMX.FTZ R30, R29, R30, !PT ;  /* 0x0000001e1d1e7209 */ /* 0x000fe40007810000 */
[----:B------:R-:W-:Y:S01]  /*7360*/  ISETP.GT.AND P5, PT, R56, 0x40, P3 ;  /* 0x000000403800780c */ /* 0x000fe20001fa4270 */
[----:B------:R1:W-:Y:S01]  /*7370*/  MUFU.EX2 R26, R32 ;  /* 0x00000020001a7308 */ /* 0x0003e20000000800 */
[----:B------:R-:W-:-:S02]  /*7380*/  ISETP.LT.OR P4, PT, R54, 0x3a, P4 ;  /* 0x0000003a3600780c */ /* 0x000fc40002781670 */
[----:B------:R-:W-:Y:S02]  /*7390*/  FMNMX.FTZ R30, R31, R30, !PT ;  /* 0x0000001e1f1e7209 */ /* 0x000fe40007810000 */
[----:B------:R-:W-:Y:S02]  /*73a0*/  ISETP.LT.OR P5, PT, R54, 0x41, P5 ;  /* 0x000000413600780c */ /* 0x000fe40002fa1670 */
[----:B------:R-:W-:Y:S01]  /*73b0*/  FSEL R197, R36, -INF , !P4 ;  /* 0xff80000024c57808 */ /* 0x000fe20006000000 */
[----:B------:R-:W-:-:S01]  /*73c0*/  FFMA.FTZ R36, R191, R10, -R34 ;  /* 0x0000000abf247223 */ /* 0x000fc20000010822 */
[----:B------:R-:W-:Y:S01]  /*73d0*/  ISETP.GT.AND P4, PT, R56, 0x41, P3 ;  /* 0x000000413800780c */ /* 0x000fe20001f84270 */
[----:B------:R-:W-:Y:S01]  /*73e0*/  MUFU.EX2 R21, R21 ;  /* 0x0000001500157308 */ /* 0x000fe20000000800 */
[----:B-1----:R-:W-:Y:S02]  /*73f0*/  FMNMX.FTZ R32, R199, R30, !PT ;  /* 0x0000001ec7207209 */ /* 0x002fe40007810000 */
[----:B------:R-:W-:Y:S01]  /*7400*/  FSEL R195, R37, -INF , !P5 ;  /* 0xff80000025c37808 */ /* 0x000fe20006800000 */
[----:B------:R-:W-:-:S01]  /*7410*/  FFMA.FTZ R37, R187, R10, -R34 ;  /* 0x0000000abb257223 */ /* 0x000fc20000010822 */
[----:B------:R-:W-:-:S02]  /*7420*/  ISETP.GT.AND P5, PT, R56, 0x48, P3 ;  /* 0x000000483800780c */ /* 0x000fc40001fa4270 */
[C---:B------:R-:W-:Y:S01]  /*7430*/  ISETP.LT.OR P4, PT, R54.reuse, 0x42, P4 ;  /* 0x000000423600780c */ /* 0x040fe20002781670 */
[----:B------:R1:W-:Y:S01]  /*7440*/  MUFU.EX2 R28, R36 ;  /* 0x00000024001c7308 */ /* 0x0003e20000000800 */
[----:B------:R-:W-:Y:S02]  /*7450*/  FMNMX.FTZ R32, R33, R32, !PT ;  /* 0x0000002021207209 */ /* 0x000fe40007810000 */
[----:B------:R-:W-:Y:S02]  /*7460*/  ISETP.LT.OR P5, PT, R54, 0x49, P5 ;  /* 0x000000493600780c */ /* 0x000fe40002fa1670 */
[----:B------:R-:W-:Y:S01]  /*7470*/  FSEL R191, R38, -INF , !P4 ;  /* 0xff80000026bf7808 */ /* 0x000fe20006000000 */
[--C-:B------:R-:W-:Y:S01]  /*7480*/  FFMA.FTZ R38, R183, R10, -R34.reuse ;  /* 0x0000000ab7267223 */ /* 0x100fe20000010822 */
[----:B------:R-:W-:Y:S01]  /*7490*/  ISETP.GT.AND P4, PT, R56, 0x49, P3 ;  /* 0x000000493800780c */ /* 0x000fe20001f84270 */
[----:B------:R-:W-:Y:S01]  /*74a0*/  MUFU.EX2 R25, R25 ;  /* 0x0000001900197308 */ /* 0x000fe20000000800 */
[----:B------:R-:W-:Y:S01]  /*74b0*/  FMNMX.FTZ R32, R197, R32, !PT ;  /* 0x00000020c5207209 */ /* 0x000fe20007810000 */
[----:B-1----:R-:W-:Y:S01]  /*74c0*/  FFMA.FTZ R36, R181, R10, -R34 ;  /* 0x0000000ab5247223 */ /* 0x002fe20000010822 */
[----:B------:R-:W-:-:S02]  /*74d0*/  FSEL R39, R39, -INF , !P5 ;  /* 0xff80000027277808 */ /* 0x000fc40006800000 */
[----:B------:R-:W-:Y:S02]  /*74e0*/  ISETP.GT.AND P5, PT, R56, 0x50, P3 ;  /* 0x000000503800780c */ /* 0x000fe40001fa4270 */
[C---:B------:R-:W-:Y:S01]  /*74f0*/  ISETP.LT.OR P4, PT, R54.reuse, 0x4a, P4 ;  /* 0x0000004a3600780c */ /* 0x040fe20002781670 */
[----:B------:R1:W-:Y:S01]  /*7500*/  MUFU.EX2 R30, R36 ;  /* 0x00000024001e7308 */ /* 0x0003e20000000800 */
[----:B------:R-:W-:Y:S02]  /*7510*/  FMNMX.FTZ R32, R195, R32, !PT ;  /* 0x00000020c3207209 */ /* 0x000fe40007810000 */
[----:B------:R-:W-:Y:S02]  /*7520*/  ISETP.LT.OR P5, PT, R54, 0x51, P5 ;  /* 0x000000513600780c */ /* 0x000fe40002fa1670 */
[----:B------:R-:W-:Y:S01]  /*7530*/  FSEL R187, R40, -INF , !P4 ;  /* 0xff80000028bb7808 */ /* 0x000fe20006000000 */
[----:B------:R-:W-:Y:S01]  /*7540*/  FFMA.FTZ R40, R87, R10, -R34 ;  /* 0x0000000a57287223 */ /* 0x000fe20000010822 */
[----:B------:R-:W-:Y:S01]  /*7550*/  ISETP.GT.AND P4, PT, R56, 0x51, P3 ;  /* 0x000000513800780c */ /* 0x000fe20001f84270 */
[----:B------:R-:W-:Y:S01]  /*7560*/  MUFU.EX2 R37, R37 ;  /* 0x0000002500257308 */ /* 0x000fe20000000800 */
[----:B-1----:R-:W-:-:S02]  /*7570*/  FMNMX.FTZ R36, R191, R32, !PT ;  /* 0x00000020bf247209 */ /* 0x002fc40007810000 */
[----:B------:R-:W-:Y:S01]  /*7580*/  FSEL R181, R41, -INF , !P5 ;  /* 0xff80000029b57808 */ /* 0x000fe20006800000 */
[----:B------:R-:W-:-:S01]  /*7590*/  FFMA.FTZ R41, R163, R10, -R34 ;  /* 0x0000000aa3297223 */ /* 0x000fc20000010822 */
[----:B------:R-:W-:Y:S02]  /*75a0*/  ISETP.GT.AND P5, PT, R56, 0x58, P3 ;  /* 0x000000583800780c */ /* 0x000fe40001fa4270 */
[C---:B------:R-:W-:Y:S01]  /*75b0*/  ISETP.LT.OR P4, PT, R54.reuse, 0x52, P4 ;  /* 0x000000523600780c */ /* 0x040fe20002781670 */
[----:B------:R1:W-:Y:S01]  /*75c0*/  MUFU.EX2 R32, R38 ;  /* 0x0000002600207308 */ /* 0x0003e20000000800 */
[----:B------:R-:W-:Y:S02]  /*75d0*/  FMNMX.FTZ R36, R39, R36, !PT ;  /* 0x0000002427247209 */ /* 0x000fe40007810000 */
[----:B------:R-:W-:Y:S02]  /*75e0*/  ISETP.LT.OR P5, PT, R54, 0x59, P5 ;  /* 0x000000593600780c */ /* 0x000fe40002fa1670 */
[----:B------:R-:W-:Y:S01]  /*75f0*/  FSEL R163, R42, -INF , !P4 ;  /* 0xff8000002aa37808 */ /* 0x000fe20006000000 */
[----:B------:R-:W-:Y:S01]  /*7600*/  FFMA.FTZ R42, R185, R10, -R34 ;  /* 0x0000000ab92a7223 */ /* 0x000fe20000010822 */
[----:B------:R-:W-:Y:S01]  /*7610*/  FMNMX.FTZ R36, R187, R36, !PT ;  /* 0x00000024bb247209 */ /* 0x000fe20007810000 */
[----:B------:R-:W-:Y:S01]  /*7620*/  MUFU.EX2 R41, R41 ;  /* 0x0000002900297308 */ /* 0x000fe20000000800 */
[----:B------:R-:W-:-:S02]  /*7630*/  ISETP.GT.AND P4, PT, R56, 0x59, P3 ;  /* 0x000000593800780c */ /* 0x000fc40001f84270 */
[----:B------:R-:W-:Y:S02]  /*7640*/  FSEL R43, R43, -INF , !P5 ;  /* 0xff8000002b2b7808 */ /* 0x000fe40006800000 */
[----:B------:R-:W-:Y:S02]  /*7650*/  FMNMX.FTZ R36, R181, R36, !PT ;  /* 0x00000024b5247209 */ /* 0x000fe40007810000 */
[----:B------:R-:W-:Y:S01]  /*7660*/  ISETP.GT.AND P5, PT, R56, 0x60, P3 ;  /* 0x000000603800780c */ /* 0x000fe20001fa4270 */
[----:B------:R-:W-:Y:S01]  /*7670*/  MUFU.EX2 R85, R85 ;  /* 0x0000005500557308 */ /* 0x000fe20000000800 */
[C---:B------:R-:W-:Y:S02]  /*7680*/  ISETP.LT.OR P4, PT, R54.reuse, 0x5a, P4 ;  /* 0x0000005a3600780c */ /* 0x040fe40002781670 */
[----:B-1----:R-:W-:Y:S02]  /*7690*/  FMNMX.FTZ R38, R163, R36, !PT ;  /* 0x00000024a3267209 */ /* 0x002fe40007810000 */
[----:B------:R-:W-:-:S02]  /*76a0*/  ISETP.LT.OR P5, PT, R54, 0x61, P5 ;  /* 0x000000613600780c */ /* 0x000fc40002fa1670 */
[----:B------:R-:W-:Y:S01]  /*76b0*/  FSEL R183, R44, -INF , !P4 ;  /* 0xff8000002cb77808 */ /* 0x000fe20006000000 */
[----:B------:R1:W-:Y:S01]  /*76c0*/  MUFU.EX2 R36, R42 ;  /* 0x0000002a00247308 */ /* 0x0003e20000000800 */
[C---:B------:R-:W-:Y:S01]  /*76d0*/  ISETP.GT.AND P4, PT, R56.reuse, 0x61, P3 ;  /* 0x000000613800780c */ /* 0x040fe20001f84270 */
[--C-:B------:R-:W-:Y:S01]  /*76e0*/  FFMA.FTZ R44, R79, R10, -R34.reuse ;  /* 0x0000000a4f2c7223 */ /* 0x100fe20000010822 */
[----:B------:R-:W-:Y:S02]  /*76f0*/  FMNMX.FTZ R38, R43, R38, !PT ;  /* 0x000000262b267209 */ /* 0x000fe40007810000 */
[----:B------:R-:W-:Y:S02]  /*7700*/  FSEL R87, R45, -INF , !P5 ;  /* 0xff8000002d577808 */ /* 0x000fe40006800000 */
[----:B------:R-:W-:Y:S01]  /*7710*/  ISETP.GT.AND P5, PT, R56, 0x68, P3 ;  /* 0x000000683800780c */ /* 0x000fe20001fa4270 */
[----:B------:R2:W-:Y:S01]  /*7720*/  MUFU.EX2 R45, R40 ;  /* 0x00000028002d7308 */ /* 0x0005e20000000800 */
[C---:B------:R-:W-:Y:S01]  /*7730*/  ISETP.LT.OR P4, PT, R54.reuse, 0x62, P4 ;  /* 0x000000623600780c */ /* 0x040fe20002781670 */
[--C-:B-1----:R-:W-:Y:S01]  /*7740*/  FFMA.FTZ R42, R83, R10, -R34.reuse ;  /* 0x0000000a532a7223 */ /* 0x102fe20000010822 */
[----:B------:R-:W-:Y:S01]  /*7750*/  FMNMX.FTZ R38, R183, R38, !PT ;  /* 0x00000026b7267209 */ /* 0x000fe20007810000 */
[----:B------:R-:W-:Y:S01]  /*7760*/  FFMA.FTZ R83, R81, R10, -R34 ;  /* 0x0000000a51537223 */ /* 0x000fe20000010822 */
[----:B------:R-:W-:-:S02]  /*7770*/  ISETP.LT.OR P5, PT, R54, 0x69, P5 ;  /* 0x000000693600780c */ /* 0x000fc40002fa1670 */
[----:B------:R-:W-:Y:S01]  /*7780*/  FSEL R185, R46, -INF , !P4 ;  /* 0xff8000002eb97808 */ /* 0x000fe20006000000 */
[----:B------:R-:W-:-:S01]  /*7790*/  FFMA.FTZ R46, R73, R10, -R34 ;  /* 0x0000000a492e7223 */ /* 0x000fc20000010822 */
[C---:B------:R-:W-:Y:S01]  /*77a0*/  ISETP.GT.AND P4, PT, R56.reuse, 0x69, P3 ;  /* 0x000000693800780c */ /* 0x040fe20001f84270 */
[----:B------:R-:W-:Y:S01]  /*77b0*/  MUFU.EX2 R83, R83 ;  /* 0x0000005300537308 */ /* 0x000fe20000000800 */
[----:B------:R-:W-:Y:S02]  /*77c0*/  FMNMX.FTZ R38, R87, R38, !PT ;  /* 0x0000002657267209 */ /* 0x000fe40007810000 */
[----:B------:R-:W-:Y:S02]  /*77d0*/  FSEL R47, R47, -INF , !P5 ;  /* 0xff8000002f2f7808 */ /* 0x000fe40006800000 */
[----:B------:R-:W-:Y:S02]  /*77e0*/  ISETP.GT.AND P5, PT, R56, 0x70, P3 ;  /* 0x000000703800780c */ /* 0x000fe40001fa4270 */
[----:B------:R-:W-:Y:S01]  /*77f0*/  ISETP.LT.OR P4, PT, R54, 0x6a, P4 ;  /* 0x0000006a3600780c */ /* 0x000fe20002781670 */
[----:B------:R-:W-:Y:S01]  /*7800*/  MUFU.EX2 R75, R75 ;  /* 0x0000004b004b7308 */ /* 0x000fe20000000800 */
[----:B--2---:R-:W-:-:S02]  /*7810*/  FMNMX.FTZ R40, R185, R38, !PT ;  /* 0x00000026b9287209 */ /* 0x004fc40007810000 */
[----:B------:R-:W-:Y:S02]  /*7820*/  ISETP.LT.OR P5, PT, R54, 0x71, P5 ;  /* 0x000000713600780c */ /* 0x000fe40002fa1670 */
[----:B------:R-:W-:Y:S02]  /*7830*/  FSEL R203, R48, -INF , !P4 ;  /* 0xff80000030cb7808 */ /* 0x000fe40006000000 */
[C---:B------:R-:W-:Y:S01]  /*7840*/  ISETP.GT.AND P4, PT, R56.reuse, 0x71, P3 ;  /* 0x000000713800780c */ /* 0x040fe20001f84270 */
[----:B------:R1:W-:Y:S01]  /*7850*/  MUFU.EX2 R38, R42 ;  /* 0x0000002a00267308 */ /* 0x0003e20000000800 */
[----:B------:R-:W-:Y:S02]  /*7860*/  FMNMX.FTZ R40, R47, R40, !PT ;  /* 0x000000282f287209 */ /* 0x000fe40007810000 */
[----:B------:R-:W-:Y:S02]  /*7870*/  FSEL R49, R49, -INF , !P5 ;  /* 0xff80000031317808 */ /* 0x000fe40006800000 */
[----:B------:R-:W-:-:S02]  /*7880*/  ISETP.GT.AND P5, PT, R56, 0x78, P3 ;  /* 0x000000783800780c */ /* 0x000fc40001fa4270 */
[----:B------:R-:W-:Y:S01]  /*7890*/  ISETP.LT.OR P4, PT, R54, 0x72, P4 ;  /* 0x000000723600780c */ /* 0x000fe20002781670 */
[----:B------:R-:W-:Y:S01]  /*78a0*/  MUFU.EX2 R46, R46 ;  /* 0x0000002e002e7308 */ /* 0x000fe20000000800 */
[----:B------:R-:W-:Y:S02]  /*78b0*/  FMNMX.FTZ R40, R203, R40, !PT ;  /* 0x00000028cb287209 */ /* 0x000fe40007810000 */
[----:B------:R-:W-:Y:S02]  /*78c0*/  ISETP.GT.AND P3, PT, R56, 0x79, P3 ;  /* 0x000000793800780c */ /* 0x000fe40001f64270 */
[----:B------:R-:W-:Y:S02]  /*78d0*/  ISETP.LT.OR P5, PT, R54, 0x79, P5 ;  /* 0x000000793600780c */ /* 0x000fe40002fa1670 */
[----:B------:R-:W-:Y:S01]  /*78e0*/  FSEL R81, R50, -INF , !P4 ;  /* 0xff80000032517808 */ /* 0x000fe20006000000 */
[----:B------:R-:W-:-:S01]  /*78f0*/  FFMA.FTZ R50, R69, R10, -R34 ;  /* 0x0000000a45327223 */ /* 0x000fc20000010822 */
[----:B------:R-:W-:Y:S01]  /*7900*/  FMNMX.FTZ R40, R49, R40, !PT ;  /* 0x0000002831287209 */ /* 0x000fe20007810000 */
[----:B------:R-:W-:-:S01]  /*7910*/  FFMA.FTZ R69, R77, R10, -R34 ;  /* 0x0000000a4d457223 */ /* 0x000fc20000010822 */
[----:B------:R-:W-:Y:S01]  /*7920*/  ISETP.LT.OR P3, PT, R54, 0x7a, P3 ;  /* 0x0000007a3600780c */ /* 0x000fe20001f61670 */
[----:B------:R-:W-:Y:S01]  /*7930*/  MUFU.EX2 R59, R59 ;  /* 0x0000003b003b7308 */ /* 0x000fe20000000800 */
[----:B------:R-:W-:-:S02]  /*7940*/  FSEL R51, R51, -INF , !P5 ;  /* 0xff80000033337808 */ /* 0x000fc40006800000 */
[----:B-1----:R-:W-:Y:S02]  /*7950*/  FMNMX.FTZ R42, R81, R40, !PT ;  /* 0x00000028512a7209 */ /* 0x002fe40007810000 */
[----:B------:R-:W-:Y:S02]  /*7960*/  FSEL R79, R52, -INF , !P3 ;  /* 0xff800000344f7808 */ /* 0x000fe40005800000 */
[----:B------:R-:W-:Y:S01]  /*7970*/  FMNMX.FTZ R42, R51, R42, !PT ;  /* 0x0000002a332a7209 */ /* 0x000fe20007810000 */
[----:B------:R-:W-:Y:S01]  /*7980*/  MUFU.EX2 R40, R44 ;  /* 0x0000002c00287308 */ /* 0x000fe20000000800 */
[----:B------:R-:W-:Y:S02]  /*7990*/  FSEL R54, R35, RZ, P6 ;  /* 0x000000ff23367208 */ /* 0x000fe40003000000 */
[----:B------:R-:W-:Y:S01]  /*79a0*/  FMNMX.FTZ R48, R79, R42, !PT ;  /* 0x0000002a4f307209 */ /* 0x000fe20007810000 */
[----:B------:R-:W-:-:S01]  /*79b0*/  FFMA.FTZ R42, R65, R10, -R34 ;  /* 0x0000000a412a7223 */ /* 0x000fc20000010822 */
[----:B------:R-:W-:Y:S01]  /*79c0*/  FFMA.FTZ R65, R67, R10, -R34 ;  /* 0x0000000a43417223 */ /* 0x000fe20000010822 */
[----:B------:R-:W-:-:S01]  /*79d0*/  FADD.FTZ R57, -R54, R9 ;  /* 0x0000000936397221 */ /* 0x000fc20000010100 */
[-CC-:B------:R-:W-:Y:S01]  /*79e0*/  FFMA.FTZ R67, R71, R10.reuse, -R34.reuse ;  /* 0x0000000a47437223 */ /* 0x180fe20000010822 */
[----:B------:R-:W1:Y:S01]  /*79f0*/  SHFL.BFLY PT, R205, R48, 0x2, 0x1f ;  /* 0x0c401f0030cd7f89 */ /* 0x000e6200000e0000 */
[----:B------:R2:W-:Y:S01]  /*7a00*/  MUFU.EX2 R44, R50 ;  /* 0x00000032002c7308 */ /* 0x0005e20000000800 */
[----:B------:R-:W-:-:S01]  /*7a10*/  FFMA.FTZ R9, R53, R10, -R34 ;  /* 0x0000000a35097223 */ /* 0x000fc20000010822 */
[----:B------:R-:W-:-:S06]  /*7a20*/  FMUL.FTZ R54, R57, R10 ;  /* 0x0000000a39367220 */ /* 0x000fcc0000410000 */
[----:B------:R-:W3:Y:S01]  /*7a30*/  MUFU.EX2 R54, R54 ;  /* 0x0000003600367308 */ /* 0x000ee20000000800 */
[----:B--2---:R-:W-:-:S07]  /*7a40*/  FFMA.FTZ R50, R55, R10, -R34 ;  /* 0x0000000a37327223 */ /* 0x004fce0000010822 */
[----:B------:R-:W-:Y:S01]  /*7a50*/  MUFU.EX2 R42, R42 ;  /* 0x0000002a002a7308 */ /* 0x000fe20000000800 */
[----:B-1----:R-:W-:Y:S01]  /*7a60*/  FMNMX.FTZ R205, R48, R205, !PT ;  /* 0x000000cd30cd7209 */ /* 0x002fe20007810000 */
[----:B------:R-:W-:-:S06]  /*7a70*/  FFMA.FTZ R48, R63, R10, -R34 ;  /* 0x0000000a3f307223 */ /* 0x000fcc0000010822 */
[----:B------:R-:W-:Y:S01]  /*7a80*/  MUFU.EX2 R65, R65 ;  /* 0x0000004100417308 */ /* 0x000fe20000000800 */
[----:B------:R-:W1:Y:S07]  /*7a90*/  SHFL.BFLY PT, R52, R205, 0x1, 0x1f ;  /* 0x0c201f00cd347f89 */ /* 0x000e6e00000e0000 */
[----:B------:R-:W-:Y:S08]  /*7aa0*/  MUFU.EX2 R67, R67 ;  /* 0x0000004300437308 */ /* 0x000ff00000000800 */
[----:B------:R-:W-:Y:S08]  /*7ab0*/  MUFU.EX2 R69, R69 ;  /* 0x0000004500457308 */ /* 0x000ff00000000800 */
[----:B------:R-:W-:Y:S01]  /*7ac0*/  MUFU.EX2 R48, R48 ;  /* 0x0000003000307308 */ /* 0x000fe20000000800 */
[----:B-1----:R-:W-:-:S04]  /*7ad0*/  FMNMX.FTZ R55, R205, R52, !PT ;  /* 0x00000034cd377209 */ /* 0x002fc80007810000 */
[C---:B------:R-:W-:Y:S01]  /*7ae0*/  FSETP.NEU.FTZ.AND P3, PT, R55.reuse, -INF , PT ;  /* 0xff8000003700780b */ /* 0x040fe20003f7d000 */
[----:B------:R-:W-:-:S02]  /*7af0*/  FFMA.FTZ R34, R55, R10, -8 ;  /* 0xc100000037227423 */ /* 0x000fc4000001000a */
[----:B------:R1:W-:Y:S01]  /*7b00*/  MUFU.EX2 R52, R58 ;  /* 0x0000003a00347308 */ /* 0x0003e20000000800 */
[----:B------:R-:W-:Y:S02]  /*7b10*/  FSEL R73, R55, RZ, P3 ;  /* 0x000000ff37497208 */ /* 0x000fe40001800000 */
[----:B------:R-:W-:-:S03]  /*7b20*/  FSEL R34, R34, RZ, P3 ;  /* 0x000000ff22227208 */ /* 0x000fc60001800000 */
[----:B------:R-:W-:Y:S02]  /*7b30*/  FADD.FTZ R73, -R73, R8 ;  /* 0x0000000849497221 */ /* 0x000fe40000010100 */
[----:B------:R-:W-:Y:S01]  /*7b40*/  MUFU.EX2 R50, R50 ;  /* 0x0000003200327308 */ /* 0x000fe20000000800 */
[----:B------:R-:W-:-:S01]  /*7b50*/  FFMA.FTZ R72, R33, R10, -R34 ;  /* 0x0000000a21487223 */ /* 0x000fc20000010822 */
[-CC-:B------:R-:W-:Y:S01]  /*7b60*/  FFMA.FTZ R56, R201, R10.reuse, -R34.reuse ;  /* 0x0000000ac9387223 */ /* 0x180fe20000010822 */
[-C--:B------:R-:W-:Y:S01]  /*7b70*/  FMUL.FTZ R33, R73, R10.reuse ;  /* 0x0000000a49217220 */ /* 0x080fe20000410000 */
[-CC-:B------:R-:W-:Y:S01]  /*7b80*/  FFMA.FTZ R53, R153, R10.reuse, -R34.reuse ;  /* 0x0000000a99357223 */ /* 0x180fe20000010822 */
[----:B------:R-:W-:-:S01]  /*7b90*/  FFMA.FTZ R57, R155, R10, -R34 ;  /* 0x0000000a9b397223 */ /* 0x000fc20000010822 */
[-CC-:B-1----:R-:W-:Y:S01]  /*7ba0*/  FFMA.FTZ R58, R157, R10.reuse, -R34.reuse ;  /* 0x0000000a9d3a7223 */ /* 0x182fe20000010822 */
[----:B------:R-:W-:-:S01]  /*7bb0*/  FFMA.FTZ R60, R159, R10, -R34 ;  /* 0x0000000a9f3c7223 */ /* 0x000fc20000010822 */
[----:B------:R-:W-:Y:S01]  /*7bc0*/  MUFU.EX2 R56, R56 ;  /* 0x0000003800387308 */ /* 0x000fe20000000800 */
[----:B------:R-:W-:-:S01]  /*7bd0*/  FFMA.FTZ R63, R161, R10, -R34 ;  /* 0x0000000aa13f7223 */ /* 0x000fc20000010822 */
[----:B---3--:R-:W-:Y:S01]  /*7be0*/  FFMA.FTZ R153, R54, R6, R13 ;  /* 0x0000000636997223 */ /* 0x008fe2000001000d */
[----:B------:R-:W-:-:S01]  /*7bf0*/  FFMA.FTZ R62, R165, R10, -R34 ;  /* 0x0000000aa53e7223 */ /* 0x000fc20000010822 */
[-CC-:B------:R-:W-:Y:S01]  /*7c00*/  FFMA.FTZ R71, R167, R10.reuse, -R34.reuse ;  /* 0x0000000aa7477223 */ /* 0x180fe20000010822 */
[----:B------:R-:W-:-:S01]  /*7c10*/  FFMA.FTZ R64, R189, R10, -R34 ;  /* 0x0000000abd407223 */ /* 0x000fc20000010822 */
[----:B------:R-:W-:Y:S01]  /*7c20*/  FADD.FTZ R74, R20, R153 ;  /* 0x00000099144a7221 */ /* 0x000fe20000010000 */
        /* <DEDUP_REMOVED lines=18> */
[----:B-1----:R-:W-:-:S01]  /*7d50*/  FFMA.FTZ R6, R33, R5, R56 ;  /* 0x0000000521067223 */ /* 0x002fc20000010038 */
[----:B------:R-:W-:Y:S01]  /*7d60*/  FADD.FTZ R5, R15, R74 ;  /* 0x0000004a0f057221 */ /* 0x000fe20000010000 */
[----:B------:R-:W-:-:S01]  /*7d70*/  FFMA.FTZ R74, R181, R10, -R34 ;  /* 0x0000000ab54a7223 */ /* 0x000fc20000010822 */
[----:B------:R-:W-:-:S04]  /*7d80*/  FFMA.FTZ R51, R51, R10, -R34 ;  /* 0x0000000a33337223 */ /* 0x000fc80000010822 */
[----:B------:R-:W1:Y:S01]  /*7d90*/  MUFU.EX2 R58, R58 ;  /* 0x0000003a003a7308 */ /* 0x000e620000000800 */
[----:B--2---:R-:W-:-:S07]  /*7da0*/  FADD.FTZ R6, R53, R6 ;  /* 0x0000000635067221 */ /* 0x004fce0000010000 */
[----:B------:R-:W2:Y:S01]  /*7db0*/  MUFU.EX2 R60, R60 ;  /* 0x0000003c003c7308 */ /* 0x000ea20000000800 */
[----:B---3--:R-:W-:-:S01]  /*7dc0*/  FADD.FTZ R153, R57, R6 ;  /* 0x0000000639997221 */ /* 0x008fc20000010000 */
[----:B------:R-:W-:-:S04]  /*7dd0*/  FADD.FTZ R6, R2, R5 ;  /* 0x0000000502067221 */ /* 0x000fc80000010000 */
[----:B------:R-:W-:Y:S02]  /*7de0*/  FADD.FTZ R5, R21, R6 ;  /* 0x0000000615057221 */ /* 0x000fe40000010000 */
[----:B------:R-:W3:Y:S01]  /*7df0*/  MUFU.EX2 R63, R63 ;  /* 0x0000003f003f7308 */ /* 0x000ee20000000800 */
[----:B-1----:R-:W-:-:S01]  /*7e00*/  FADD.FTZ R153, R58, R153 ;  /* 0x000000993a997221 */ /* 0x002fc20000010000 */
[----:B------:R-:W-:-:S04]  /*7e10*/  FADD.FTZ R76, R24, R5 ;  /* 0x00000005184c7221 */ /* 0x000fc80000010000 */
[----:B------:R-:W-:Y:S02]  /*7e20*/  FADD.FTZ R155, R25, R76 ;  /* 0x0000004c199b7221 */ /* 0x000fe40000010000 */
[----:B------:R-:W1:Y:S01]  /*7e30*/  MUFU.EX2 R62, R62 ;  /* 0x0000003e003e7308 */ /* 0x000e620000000800 */
[----:B--2---:R-:W-:-:S01]  /*7e40*/  FADD.FTZ R6, R60, R153 ;  /* 0x000000993c067221 */ /* 0x004fc20000010000 */
[----:B------:R-:W-:Y:S01]  /*7e50*/  FADD.FTZ R155, R26, R155 ;  /* 0x0000009b1a9b7221 */ /* 0x000fe20000010000 */
[----:B------:R-:W-:-:S05]  /*7e60*/  FFMA.FTZ R153, R163, R10, -R34 ;  /* 0x0000000aa3997223 */ /* 0x000fca0000010822 */
[----:B------:R-:W2:Y:S01]  /*7e70*/  MUFU.EX2 R71, R71 ;  /* 0x0000004700477308 */ /* 0x000ea20000000800 */
[----:B---3--:R-:W-:-:S07]  /*7e80*/  FADD.FTZ R5, R63, R6 ;  /* 0x000000063f057221 */ /* 0x008fce0000010000 */
[----:B------:R-:W3:Y:S01]  /*7e90*/  MUFU.EX2 R64, R64 ;  /* 0x0000004000407308 */ /* 0x000ee20000000800 */
[----:B-1----:R-:W-:-:S07]  /*7ea0*/  FADD.FTZ R6, R62, R5 ;  /* 0x000000053e067221 */ /* 0x002fce0000010000 */
[----:B------:R-:W1:Y:S01]  /*7eb0*/  MUFU.EX2 R27, R27 ;  /* 0x0000001b001b7308 */ /* 0x000e620000000800 */
[----:B--2---:R-:W-:-:S01]  /*7ec0*/  FADD.FTZ R5, R71, R6 ;  /* 0x0000000647057221 */ /* 0x004fc20000010000 */
[----:B------:R-:W-:-:S06]  /*7ed0*/  FADD.FTZ R6, R28, R155 ;  /* 0x0000009b1c067221 */ /* 0x000fcc0000010000 */
        /* <DEDUP_REMOVED lines=10> */
[----:B------:R-:W-:Y:S01]  /*7f80*/  FFMA.FTZ R43, R87, R10, -R34 ;  /* 0x0000000a572b7223 */ /* 0x000fe20000010822 */
[----:B------:R-:W-:-:S04]  /*7f90*/  FADD.FTZ R87, R45, R6 ;  /* 0x000000062d577221 */ /* 0x000fc80000010000 */
[----:B------:R-:W-:Y:S01]  /*7fa0*/  FADD.FTZ R6, R36, R87 ;  /* 0x0000005724067221 */ /* 0x000fe20000010000 */
[----:B------:R-:W2:Y:S01]  /*7fb0*/  MUFU.EX2 R68, R68 ;  /* 0x0000004400447308 */ /* 0x000ea20000000800 */
[----:B---3--:R-:W-:-:S07]  /*7fc0*/  FADD.FTZ R76, R29, R76 ;  /* 0x0000004c1d4c7221 */ /* 0x008fce0000010000 */
[----:B------:R3:W4:Y:S01]  /*7fd0*/  MUFU.EX2 R8, R72 ;  /* 0x0000004800087308 */ /* 0x0007220000000800 */
[----:B-1----:R-:W-:-:S01]  /*7fe0*/  FADD.FTZ R5, R31, R76 ;  /* 0x0000004c1f057221 */ /* 0x002fc20000010000 */
[----:B------:R-:W-:-:S06]  /*7ff0*/  FFMA.FTZ R76, R185, R10, -R34 ;  /* 0x0000000ab94c7223 */ /* 0x000fcc0000010822 */
[----:B------:R-:W1:Y:S01]  /*8000*/  MUFU.EX2 R73, R73 ;  /* 0x0000004900497308 */ /* 0x000e620000000800 */
[----:B--2---:R-:W-:-:S01]  /*8010*/  FADD.FTZ R5, R68, R5 ;  /* 0x0000000544057221 */ /* 0x004fc20000010000 */
[-CC-:B---3--:R-:W-:Y:S01]  /*8020*/  FFMA.FTZ R72, R187, R10.reuse, -R34.reuse ;  /* 0x0000000abb487223 */ /* 0x188fe20000010822 */
[----:B------:R-:W-:-:S05]  /*8030*/  FFMA.FTZ R34, R79, R10, -R34 ;  /* 0x0000000a4f227223 */ /* 0x000fca0000010822 */
[----:B------:R-:W2:Y:S01]  /*8040*/  MUFU.EX2 R70, R70 ;  /* 0x0000004600467308 */ /* 0x000ea20000000800 */
[----:B----4-:R-:W-:-:S01]  /*8050*/  FADD.FTZ R80, R8, R5 ;  /* 0x0000000508507221 */ /* 0x010fc20000010000 */
        /* <DEDUP_REMOVED lines=8> */
[----:B------:R-:W-:-:S04]  /*80e0*/  FADD.FTZ R87, R75, R6 ;  /* 0x000000064b577221 */ /* 0x000fc80000010000 */
[----:B------:R-:W-:Y:S02]  /*80f0*/  FADD.FTZ R6, R42, R87 ;  /* 0x000000572a067221 */ /* 0x000fe40000010000 */
        /* <DEDUP_REMOVED lines=8> */
[----:B------:R-:W-:-:S04]  /*8180*/  FADD.FTZ R5, R65, R6 ;  /* 0x0000000641057221 */ /* 0x000fc80000010000 */
[----:B------:R-:W-:Y:S02]  /*8190*/  FADD.FTZ R6, R44, R5 ;  /* 0x000000052c067221 */ /* 0x000fe40000010000 */
[----:B------:R-:W3:Y:S02]  /*81a0*/  MUFU.EX2 R183, R183 ;  /* 0x000000b700b77308 */ /* 0x000ee40000000800 */
[----:B------:R-:W-:-:S06]  /*81b0*/  FADD.FTZ R5, R67, R6 ;  /* 0x0000000643057221 */ /* 0x000fcc0000010000 */
[----:B------:R-:W4:Y:S08]  /*81c0*/  MUFU.EX2 R43, R43 ;  /* 0x0000002b002b7308 */ /* 0x000f300000000800 */
[----:B------:R-:W5:Y:S08]  /*81d0*/  MUFU.EX2 R76, R76 ;  /* 0x0000004c004c7308 */ /* 0x000f700000000800 */
[----:B------:R1:W5:Y:S08]  /*81e0*/  MUFU.EX2 R82, R47 ;  /* 0x0000002f00527308 */ /* 0x0003700000000800 */
[----:B------:R-:W5:Y:S01]  /*81f0*/  MUFU.EX2 R203, R203 ;  /* 0x000000cb00cb7308 */ /* 0x000f620000000800 */
[----:B-1----:R-:W-:-:S01]  /*8200*/  FADD.FTZ R47, R153, R80 ;  /* 0x00000050992f7221 */ /* 0x002fc20000010000 */
[----:B------:R-:W-:-:S03]  /*8210*/  FADD.FTZ R80, R46, R5 ;  /* 0x000000052e507221 */ /* 0x000fc60000010000 */
[----:B--2---:R-:W-:-:S03]  /*8220*/  FADD.FTZ R47, R78, R47 ;  /* 0x0000002f4e2f7221 */ /* 0x004fc60000010000 */
[----:B------:R-:W1:Y:S01]  /*8230*/  MUFU.EX2 R49, R49 ;  /* 0x0000003100317308 */ /* 0x000e620000000800 */
[----:B---3--:R-:W-:-:S01]  /*8240*/  FADD.FTZ R6, R183, R47 ;  /* 0x0000002fb7067221 */ /* 0x008fc20000010000 */
[----:B------:R-:W-:-:S03]  /*8250*/  FADD.FTZ R47, R69, R80 ;  /* 0x00000050452f7221 */ /* 0x000fc60000010000 */
[----:B----4-:R-:W-:Y:S01]  /*8260*/  FADD.FTZ R5, R43, R6 ;  /* 0x000000062b057221 */ /* 0x010fe20000010000 */
[----:B------:R-:W-:-:S02]  /*8270*/  FADD.FTZ R6, R48, R47 ;  /* 0x0000002f30067221 */ /* 0x000fc40000010000 */
[----:B------:R-:W2:Y:S01]  /*8280*/  MUFU.EX2 R61, R61 ;  /* 0x0000003d003d7308 */ /* 0x000ea20000000800 */
[----:B-----5:R-:W-:-:S01]  /*8290*/  FADD.FTZ R5, R76, R5 ;  /* 0x000000054c057221 */ /* 0x020fc20000010000 */
[----:B------:R-:W-:-:S03]  /*82a0*/  FADD.FTZ R47, R59, R6 ;  /* 0x000000063b2f7221 */ /* 0x000fc60000010000 */
[----:B------:R-:W-:Y:S01]  /*82b0*/  FADD.FTZ R5, R82, R5 ;  /* 0x0000000552057221 */ /* 0x000fe20000010000 */
[----:B------:R-:W-:-:S02]  /*82c0*/  FADD.FTZ R6, R50, R47 ;  /* 0x0000002f32067221 */ /* 0x000fc40000010000 */
[----:B------:R-:W3:Y:S01]  /*82d0*/  MUFU.EX2 R84, R81 ;  /* 0x0000005100547308 */ /* 0x000ee20000000800 */
[----:B------:R-:W-:-:S04]  /*82e0*/  FADD.FTZ R5, R203, R5 ;  /* 0x00000005cb057221 */ /* 0x000fc80000010000 */
[----:B-1----:R-:W-:-:S03]  /*82f0*/  FADD.FTZ R5, R49, R5 ;  /* 0x0000000531057221 */ /* 0x002fc60000010000 */
[----:B------:R-:W1:Y:S01]  /*8300*/  MUFU.EX2 R86, R51 ;  /* 0x0000003300567308 */ /* 0x000e620000000800 */
[----:B--2---:R-:W-:-:S04]  /*8310*/  FADD.FTZ R47, R61, R6 ;  /* 0x000000063d2f7221 */ /* 0x004fc80000010000 */
[----:B------:R-:W-:-:S03]  /*8320*/  FADD.FTZ R6, R52, R47 ;  /* 0x0000002f34067221 */ /* 0x000fc60000010000 */
        /* <DEDUP_REMOVED lines=8> */
.L_x_915:
[----:B------:R-:W-:Y:S01]  /*83b0*/  ULEA UR6, UR47, UR37, 0x3 ;  /* 0x000000252f067291 */ /* 0x000fe2000f8e183f */
[----:B------:R-:W-:Y:S01]  /*83c0*/  ISETP.GT.AND P3, PT, R7, R14, PT ;  /* 0x0000000e0700720c */ /* 0x000fe20003f64270 */
[----:B------:R-:W-:Y:S01]  /*83d0*/  FMUL.FTZ R88, R88, R54 ;  /* 0x0000003658587220 */ /* 0x000fe20000410000 */
[----:B------:R-:W-:Y:S01]  /*83e0*/  F2FP.SATFINITE.E4M3.F32.PACK_AB_MERGE_C R2, R2, R15, RZ ;  /* 0x0000000f0202723e */ /* 0x000fe200048070ff */
[----:B------:R-:W-:Y:S01]  /*83f0*/  UIADD3 UR6, UR6, 0x22860, URZ ;  /* 0x0002286006067890 */ /* 0x000fe2000fffe03f */
[----:B------:R-:W-:Y:S01]  /*8400*/  F2FP.SATFINITE.E4M3.F32.PACK_AB_MERGE_C R25, R26, R25, RZ ;  /* 0x000000191a19723e */ /* 0x000fe200048070ff */
[----:B------:R-:W-:Y:S01]  /*8410*/  UMOV UR47, UR34 ;  /* 0x00000022002f7c82 */ /* 0x000fe20008000000 */
[----:B------:R-:W-:Y:S01]  /*8420*/  F2FP.SATFINITE.E4M3.F32.PACK_AB_MERGE_C R8, R73, R8, RZ ;  /* 0x000000084908723e */ /* 0x000fe200048070ff */
[----:B------:R-:W-:Y:S01]  /*8430*/  UPRMT UR6, UR38, 0x654, UR6 ;  /* 0x0000065426067896 */ /* 0x000fe20008000006 */
        /* <DEDUP_REMOVED lines=93> */
[----:B------:R-:W-:-:S02]  /*8a10*/  VIADD R7, R7, 0xffffffff ;  /* 0xffffffff07077836 */ /* 0x000fc40000000000 */
[----:B------:R-:W-:Y:S02]  /*8a20*/  IMAD.MOV.U32 R8, RZ, RZ, R55 ;  /* 0x000000ffff087224 */ /* 0x000fe400078e0037 */
[----:B------:R-:W-:Y:S02]  /*8a30*/  IMAD.MOV.U32 R9, RZ, RZ, R35 ;  /* 0x000000ffff097224 */ /* 0x000fe400078e0023 */
[----:B------:R-:W-:Y:S01]  /*8a40*/  IMAD.MOV.U32 R2, RZ, RZ, R11 ;  /* 0x000000ffff027224 */ /* 0x000fe200078e000b */
[----:B------:R-:W-:Y:S06]  /*8a50*/  @P3 BRA `(.L_x_916) ;  /* 0xffffffc800843947 */ /* 0x000fec000383ffff */
[----:B------:R-:W-:Y:S01]  /*8a60*/  IMAD.MOV.U32 R8, RZ, RZ, R55 ;  /* 0x000000ffff087224 */ /* 0x000fe200078e0037 */
[----:B------:R-:W-:Y:S01]  /*8a70*/  UMOV UR47, UR34 ;  /* 0x00000022002f7c82 */ /* 0x000fe20008000000 */
[----:B------:R-:W-:Y:S02]  /*8a80*/  IMAD.MOV.U32 R9, RZ, RZ, R35 ;  /* 0x000000ffff097224 */ /* 0x000fe400078e0023 */
[----:B------:R-:W-:-:S07]  /*8a90*/  IMAD.MOV.U32 R2, RZ, RZ, R11 ;  /* 0x000000ffff027224 */ /* 0x000fce00078e000b */
.L_x_898:
[----:B------:R-:W1:Y:S01]  /*8aa0*/  LDC R14, c[0x0][0x9e4] ;  /* 0x00027900ff0e7b82 */ /* 0x000e620000000800 */
[----:B------:R-:W-:Y:S02]  /*8ab0*/  ULDC UR6, c[0x0][0x9dc] ;  /* 0x0002770000067ab9 */ /* 0x000fe40000000800 */
[----:B------:R-:W-:Y:S01]  /*8ac0*/  VIADD R11, R169, -UR6 ;  /* 0x80000006a90b7c36 */ /* 0x000fe20008000000 */
[----:B-1----:R-:W-:-:S13]  /*8ad0*/  ISETP.GE.AND P6, PT, R14, 0x1, PT ;  /* 0x000000010e00780c */ /* 0x002fda0003fc6270 */
[----:B------:R-:W-:Y:S05]  /*8ae0*/  @!P6 BRA `(.L_x_917) ;  /* 0x00000000003ce947 */ /* 0x000fea0003800000 */
        /* <DEDUP_REMOVED lines=9> */
.L_x_918:
[----:B------:R-:W-:-:S13]  /*8b80*/  ISETP.NE.AND P2, PT, R14, 0x1, PT ;  /* 0x000000010e00780c */ /* 0x000fda0003f45270 */
[----:B------:R-:W1:Y:S02]  /*8b90*/  @P2 LDC.64 R12, c[0x0][0x9e8] ;  /* 0x00027a00ff0c2b82 */ /* 0x000e640000000a00 */
[----:B-1----:R-:W-:-:S05]  /*8ba0*/  @P2 IMAD.HI.U32 R12, R169, R12, RZ ;  /* 0x0000000ca90c2227 */ /* 0x002fca00078e00ff */
[----:B------:R-:W-:-:S07]  /*8bb0*/  @P2 SHF.R.U32.HI R169, RZ, R13, R12 ;  /* 0x0000000dffa92219 */ /* 0x000fce000001160c */
.L_x_919:
[----:B------:R-:W-:-:S05]  /*8bc0*/  IMAD R12, R169, R14, RZ ;  /* 0x0000000ea90c7224 */ /* 0x000fca00078e02ff */
[----:B------:R-:W-:-:S07]  /*8bd0*/  VIMNMX R11, R11, R12, !PT ;  /* 0x0000000c0b0b7248 */ /* 0x000fce0007fe0100 */
.L_x_917:
[----:B------:R-:W-:-:S05]  /*8be0*/  VIADD R11, R11, 0x7f ;  /* 0x0000007f0b0b7836 */ /* 0x000fca0000000000 */
[----:B------:R-:W-:-:S04]  /*8bf0*/  SHF.R.S32.HI R12, RZ, 0x1f, R11 ;  /* 0x0000001fff0c7819 */ /* 0x000fc8000001140b */
[----:B------:R-:W-:-:S04]  /*8c00*/  LEA.HI R12, R12, R11, RZ, 0x7 ;  /* 0x0000000b0c0c7211 */ /* 0x000fc800078f38ff */
[----:B------:R-:W-:-:S04]  /*8c10*/  SHF.R.S32.HI R11, RZ, 0x7, R12 ;  /* 0x00000007ff0b7819 */ /* 0x000fc8000001140c */
[----:B------:R-:W-:-:S04]  /*8c20*/  VIMNMX R14, R168, R11, !PT ;  /* 0x0000000ba80e7248 */ /* 0x000fc80007fe0100 */
[----:B------:R-:W-:-:S13]  /*8c30*/  ISETP.GE.AND P2, PT, R7, R14, PT ;  /* 0x0000000e0700720c */ /* 0x000fda0003f46270 */
[----:B------:R-:W-:Y:S05]  /*8c40*/  @!P2 BRA `(.L_x_920) ;  /* 0x0000002400a0a947 */ /* 0x000fea0003800000 */
[----:B------:R-:W-:Y:S02]  /*8c50*/  IMAD.MOV.U32 R11, RZ, RZ, R8 ;  /* 0x000000ffff0b7224 */ /* 0x000fe400078e0008 */
[----:B------:R-:W-:Y:S02]  /*8c60*/  IMAD.MOV.U32 R12, RZ, RZ, R9 ;  /* 0x000000ffff0c7224 */ /* 0x000fe400078e0009 */
[----:B------:R-:W-:-:S07]  /*8c70*/  IMAD.MOV.U32 R13, RZ, RZ, R2 ;  /* 0x000000ffff0d7224 */ /* 0x000fce00078e0002 */
.L_x_930:
[----:B------:R-:W-:Y:S01]  /*8c80*/  ISETP.NE.AND P3, PT, RZ, UR40, PT ;  /* 0x00000028ff007c0c */ /* 0x000fe2000bf65270 */
[----:B------:R-:W-:-:S04]  /*8c90*/  UISETP.NE.AND UP0, UPT, UR47, 0x1, UPT ;  /* 0x000000012f00788c */ /* 0x000fc8000bf05270 */
[----:B------:R-:W-:-:S06]  /*8ca0*/  USEL UR6, URZ, 0x1, UP0 ;  /* 0x000000013f067887 */ /* 0x000fcc0008000000 */
[----:B------:R-:W-:Y:S02]  /*8cb0*/  LOP3.LUT R2, R13, UR6, RZ, 0x3c, !PT ;  /* 0x000000060d027c12 */ /* 0x000fe4000f8e3cff */
[----:B------:R-:W-:Y:S05]  /*8cc0*/  @P3 BRA `(.L_x_921) ;  /* 0x0000000000343947 */ /* 0x000fea0003800000 */
[----:B------:R-:W-:Y:S05]  /*8cd0*/  @!P0 BRA `(.L_x_922) ;  /* 0x0000000000048947 */ /* 0x000fea0003800000 */
[----:B------:R-:W-:Y:S01]  /*8ce0*/  BPT.TRAP 0x1 ;  /* 0x000000040000795c */ /* 0x000fe20000300000 */
.L_x_922:
[----:B------:R-:W-:Y:S01]  /*8cf0*/  UIADD3 UR6, UR47, 0x1, URZ ;  /* 0x000000012f067890 */ /* 0x000fe2000fffe03f */
[----:B------:R-:W-:-:S03]  /*8d00*/  SHF.L.U32 R8, R2, 0x1f, RZ ;  /* 0x0000001f02087819 */ /* 0x000fc600000006ff */
[----:B------:R-:W-:-:S04]  /*8d10*/  UISETP.NE.AND UP0, UPT, UR6, 0x2, UPT ;  /* 0x000000020600788c */ /* 0x000fc8000bf05270 */
[----:B------:R-:W-:-:S04]  /*8d20*/  USEL UR6, UR6, URZ, UP0 ;  /* 0x0000003f06067287 */ /* 0x000fc80008000000 */
[----:B------:R-:W-:-:S09]  /*8d30*/  ULEA UR6, UR6, UR37, 0x3 ;  /* 0x0000002506067291 */ /* 0x000fd2000f8e183f */
[----:B------:R1:W2:Y:S01]  /*8d40*/  SYNCS.PHASECHK.TRANS64.TRYWAIT P2, [UR6+0x22830], R8 ;  /* 0x02283008ff0075a7 */ /* 0x0002a20008040146 */
[----:B------:R-:W-:Y:S05]  /*8d50*/  @!P0 BRA `(.L_x_923) ;  /* 0x0000000000048947 */ /* 0x000fea0003800000 */
[----:B------:R-:W-:Y:S01]  /*8d60*/  BPT.TRAP 0x1 ;  /* 0x000000040000795c */ /* 0x000fe20000300000 */
.L_x_923:
[----:B--2---:R-:W-:Y:S05]  /*8d70*/  @P2 BRA `(.L_x_921) ;  /* 0x0000000000082947 */ /* 0x004fea0003800000 */
[----:B------:R-:W2:Y:S02]  /*8d80*/  SYNCS.PHASECHK.TRANS64.TRYWAIT P2, [UR6+0x22830], R8 ;  /* 0x02283008ff0075a7 */ /* 0x000ea40008040146 */
[----:B--2---:R-:W-:Y:S05]  /*8d90*/  @!P2 BRA `(.L_x_924) ;  /* 0x000000b800b4a947 */ /* 0x004fea0003800000 */
.L_x_921:
[----:B--2---:R-:W2:Y:S01]  /*8da0*/  S2R R9, SR_TID.X ;  /* 0x0000000000097919 */ /* 0x004ea20000002100 */
[----:B------:R-:W-:Y:S01]  /*8db0*/  UIADD3 UR30, UR47, 0x1, URZ ;  /* 0x000000012f1e7890 */ /* 0x000fe2000fffe03f */
[----:B------:R-:W-:Y:S01]  /*8dc0*/  UMOV UR27, 0x80000020 ;  /* 0x80000020001b7882 */ /* 0x000fe20000000000 */
[----:B------:R-:W-:Y:S02]  /*8dd0*/  UMOV UR7, 0x80000020 ;  /* 0x8000002000077882 */ /* 0x000fe40000000000 */
[----:B------:R-:W-:Y:S01]  /*8de0*/  UISETP.NE.AND UP0, UPT, UR30, 0x2, UPT ;  /* 0x000000021e00788c */ /* 0x000fe2000bf05270 */
[----:B------:R-:W-:Y:S01]  /*8df0*/  UMOV UR11, 0x80000020 ;  /* 0x80000020000b7882 */ /* 0x000fe20000000000 */
[----:B------:R-:W-:Y:S02]  /*8e00*/  UMOV UR15, 0x80000020 ;  /* 0x80000020000f7882 */ /* 0x000fe40000000000 */
[----:B------:R-:W-:Y:S01]  /*8e10*/  USEL UR30, UR30, URZ, UP0 ;  /* 0x0000003f1e1e7287 */ /* 0x000fe20008000000 */
[----:B------:R-:W-:Y:S01]  /*8e20*/  UMOV UR19, 0x80000020 ;  /* 0x8000002000137882 */ /* 0x000fe20000000000 */
[----:B------:R-:W-:-:S02]  /*8e30*/  UMOV UR23, 0x80000020 ;  /* 0x8000002000177882 */ /* 0x000fc40000000000 */
[----:B------:R-:W-:-:S04]  /*8e40*/  UIMAD UR26, UR30, 0x600, UR28 ;  /* 0x000006001e1a78a4 */ /* 0x000fc8000f8e021c */
[----:B------:R-:W-:Y:S02]  /*8e50*/  UIADD3 UR6, UR26, 0x2, URZ ;  /* 0x000000021a067890 */ /* 0x000fe4000fffe03f */
[----:B------:R-:W-:Y:S02]  /*8e60*/  UIADD3 UR10, UR26, 0x200, URZ ;  /* 0x000002001a0a7890 */ /* 0x000fe4000fffe03f */
[----:B------:R-:W-:Y:S02]  /*8e70*/  UIADD3 UR14, UR26, 0x202, URZ ;  /* 0x000002021a0e7890 */ /* 0x000fe4000fffe03f */
[----:B------:R-:W-:Y:S02]  /*8e80*/  UIADD3 UR18, UR26, 0x400, URZ ;  /* 0x000004001a127890 */ /* 0x000fe4000fffe03f */
[----:B------:R-:W-:Y:S01]  /*8e90*/  UIADD3 UR22, UR26, 0x402, URZ ;  /* 0x000004021a167890 */ /* 0x000fe2000fffe03f */
        /* <DEDUP_REMOVED lines=24> */
.L_x_926:
[----:B------:R-:W-:Y:S01]  /*9020*/  ULEA UR6, UR47, UR37, 0x3 ;  /* 0x000000252f067291 */ /* 0x000fe2000f8e183f */
[----:B------:R-:W-:-:S08]  /*9030*/  SHF.L.U32 R8, R13, 0x1f, RZ ;  /* 0x0000001f0d087819 */ /* 0x000fd000000006ff */
[----:B------:R1:W2:Y:S01]  /*9040*/  SYNCS.PHASECHK.TRANS64.TRYWAIT P2, [UR6+0x22850], R8 ;  /* 0x02285008ff0075a7 */ /* 0x0002a20008040146 */
[----:B------:R-:W-:Y:S05]  /*9050*/  @!P0 BRA `(.L_x_927) ;  /* 0x0000000000048947 */ /* 0x000fea0003800000 */
[----:B------:R-:W-:Y:S01]  /*9060*/  BPT.TRAP 0x1 ;  /* 0x000000040000795c */ /* 0x000fe20000300000 */
.L_x_927:
[----:B--2---:R-:W-:Y:S05]  /*9070*/  @P2 BRA `(.L_x_925) ;  /* 0x0000000000082947 */ /* 0x004fea0003800000 */
[----:B------:R-:W2:Y:S02]  /*9080*/  SYNCS.PHASECHK.TRANS64.TRYWAIT P2, [UR6+0x22850], R8 ;  /* 0x02285008ff0075a7 */ /* 0x000ea40008040146 */
[----:B--2---:R-:W-:Y:S05]  /*9090*/  @!P2 BRA `(.L_x_928) ;  /* 0x000000b8000ca947 */ /* 0x004fea0003800000 */
.L_x_925:
[----:B------:R-:W-:Y:S01]  /*90a0*/  UIADD3 UR6, UR37, 0x400, URZ ;  /* 0x0000040025067890 */ /* 0x000fe2000fffe03f */
[----:B------:R-:W-:Y:S01]  /*90b0*/  WARPGROUP.ARRIVE ;  /* 0x00000000000079c5 */ /* 0x000fe20000000000 */
[----:B------:R-:W-:Y:S01]  /*90c0*/  UMOV UR7, 0x40000040 ;  /* 0x4000004000077882 */ /* 0x000fe20000000000 */
[C---:B------:R-:W-:Y:S01]  /*90d0*/  FMUL.FTZ R13, R0.reuse, R24 ;  /* 0x00000018000d7220 */ /* 0x040fe20000410000 */
[----:B------:R-:W-:Y:S01]  /*90e0*/  USHF.R.U32.HI UR6, URZ, 0x4, UR6 ;  /* 0x000000043f067899 */ /* 0x000fe20008011606 */
[C---:B------:R-:W-:Y:S01]  /*90f0*/  FMUL.FTZ R15, R0.reuse, R25 ;  /* 0x00000019000f7220 */ /* 0x040fe20000410000 */
[C---:B------:R-:W-:Y:S01]  /*9100*/  FMUL.FTZ R25, R0.reuse, R28 ;  /* 0x0000001c00197220 */ /* 0x040fe20000410000 */
        /* <DEDUP_REMOVED lines=9> */
[----:B------:R-:W-:Y:S01]  /*91a0*/  ULEA UR10, UR47, UR6, 0xa ;  /* 0x000000062f0a7291 */ /* 0x000fe2000f8e503f */
[----:B------:R-:W3:Y:S01]  /*91b0*/  MUFU.TANH R15, R15 ;  /* 0x0000000f000f7308 */ /* 0x000ee20000002400 */
[C---:B------:R-:W-:Y:S01]  /*91c0*/  FMUL.FTZ R31, R0.reuse, R31 ;  /* 0x0000001f001f7220 */ /* 0x040fe20000410000 */
[C---:B------:R-:W-:Y:S01]  /*91d0*/  FMUL.FTZ R183, R0.reuse, R36 ;  /* 0x0000002400b77220 */ /* 0x040fe20000410000 */
[C---:B------:R-:W-:Y:S01]  /*91e0*/  FMUL.FTZ R33, R0.reuse, R34 ;  /* 0x0000002200217220 */ /* 0x040fe20000410000 */
[C---:B------:R-:W-:Y:S01]  /*91f0*/  FMUL.FTZ R185, R0.reuse, R37 ;  /* 0x0000002500b97220 */ /* 0x040fe20000410000 */
[C---:B------:R-:W-:Y:S01]  /*9200*/  FMUL.FTZ R35, R0.reuse, R35 ;  /* 0x0000002300237220 */ /* 0x040fe20000410000 */
[----:B------:R-:W-:Y:S01]  /*9210*/  UMOV UR6, UR10 ;  /* 0x0000000a00067c82 */ /* 0x000fe20008000000 */
[C---:B------:R-:W-:Y:S01]  /*9220*/  FMUL.FTZ R187, R0.reuse, R40 ;  /* 0x0000002800bb7220 */ /* 0x040fe20000410000 */
[----:B------:R-:W-:Y:S01]  /*9230*/  QGMMA.64x128x32.F32.E4M3.E4M3 R88, R164, gdesc[UR4], R88, gsb0 ;  /* 0x01e00004a4587df3 */ /* 0x000fe20008000858 */
[----:B------:R-:W4:Y:S01]  /*9240*/  MUFU.TANH R25, R25 ;  /* 0x0000001900197308 */ /* 0x000f220000002400 */
[----:B-12---:R-:W-:Y:S01]  /*9250*/  FMNMX.FTZ R8, R13, R12, !PT ;  /* 0x0000000c0d087209 */ /* 0x006fe20007810000 */
[----:B------:R-:W-:Y:S01]  /*9260*/  UIADD3 UR6, UR10, 0x2, URZ ;  /* 0x000000020a067890 */ /* 0x000fe2000fffe03f */
[C---:B------:R-:W-:Y:S01]  /*9270*/  FMUL.FTZ R37, R0.reuse, R38 ;  /* 0x0000002600257220 */ /* 0x040fe20000410000 */
[----:B------:R-:W-:Y:S01]  /*9280*/  UMOV UR7, 0x40000040 ;  /* 0x4000004000077882 */ /* 0x000fe20000000000 */
[C---:B------:R-:W-:Y:S01]  /*9290*/  FMUL.FTZ R189, R0.reuse, R41 ;  /* 0x0000002900bd7220 */ /* 0x040fe20000410000 */
[C---:B------:R-:W-:Y:S01]  /*92a0*/  FMUL.FTZ R39, R0.reuse, R39 ;  /* 0x0000002700277220 */ /* 0x040fe20000410000 */
[C---:B------:R-:W-:Y:S01]  /*92b0*/  FMUL.FTZ R191, R0.reuse, R44 ;  /* 0x0000002c00bf7220 */ /* 0x040fe20000410000 */
[----:B------:R-:W1:Y:S01]  /*92c0*/  MUFU.TANH R20, R20 ;  /* 0x0000001400147308 */ /* 0x000e620000002400 */
[----:B---3--:R-:W-:Y:S01]  /*92d0*/  FMNMX.FTZ R8, R15, R8, !PT ;  /* 0x000000080f087209 */ /* 0x008fe20007810000 */
[C---:B------:R-:W-:Y:S01]  /*92e0*/  FMUL.FTZ R41, R0.reuse, R42 ;  /* 0x0000002a00297220 */ /* 0x040fe20000410000 */
[C---:B------:R-:W-:Y:S01]  /*92f0*/  FMUL.FTZ R193, R0.reuse, R45 ;  /* 0x0000002d00c17220 */ /* 0x040fe20000410000 */
[C---:B------:R-:W-:Y:S01]  /*9300*/  FMUL.FTZ R43, R0.reuse, R43 ;  /* 0x0000002b002b7220 */ /* 0x040fe20000410000 */
[C---:B------:R-:W-:Y:S01]  /*9310*/  FMUL.FTZ R195, R0.reuse, R48 ;  /* 0x0000003000c37220 */ /* 0x040fe20000410000 */
[C---:B------:R-:W-:Y:S01]  /*9320*/  FMUL.FTZ R45, R0.reuse, R46 ;  /* 0x0000002e002d7220 */ /* 0x040fe20000410000 */
[C---:B------:R-:W-:Y:S01]  /*9330*/  FMUL.FTZ R197, R0.reuse, R49 ;  /* 0x0000003100c57220 */ /* 0x040fe20000410000 */
[----:B------:R-:W2:Y:S01]  /*9340*/  MUFU.TANH R27, R27 ;  /* 0x0000001b001b7308 */ /* 0x000ea20000002400 */
[----:B----4-:R-:W-:Y:S01]  /*9350*/  FMNMX.FTZ R8, R25, R8, !PT ;  /* 0x0000000819087209 */ /* 0x010fe20007810000 */
        /* <DEDUP_REMOVED lines=50> */
[----:B------:R-:W-:Y:S01]  /*9680*/  FMUL.FTZ R87, R0, R87 ;  /* 0x0000005700577220 */ /* 0x000fe20000410000 */
[----:B------:R-:W-:Y:S01]  /*9690*/  UMOV UR11, 0x40000040 ;  /* 0x40000040000b7882 */ /* 0x000fe20000000000 */
[----:B------:R-:W3:Y:S02]  /*96a0*/  S2R R180, SR_TID.X ;  /* 0x0000000000b47919 */ /* 0x000ee40000002100 */
[----:B------:R-:W4:Y:S01]  /*96b0*/  MUFU.TANH R33, R33 ;  /* 0x0000002100217308 */ /* 0x000f220000002400 */
[----:B-1----:R-:W-:-:S07]  /*96c0*/  FMNMX.FTZ R10, R31, R10, !PT ;  /* 0x0000000a1f0a7209 */ /* 0x002fce0007810000 */
[----:B------:R-:W1:Y:S01]  /*96d0*/  MUFU.TANH R185, R185 ;  /* 0x000000b900b97308 */ /* 0x000e620000002400 */
[----:B--2---:R-:W-:-:S07]  /*96e0*/  FMNMX.FTZ R8, R183, R8, !PT ;  /* 0x00000008b7087209 */ /* 0x004fce0007810000 */
[----:B------:R-:W2:Y:S01]  /*96f0*/  MUFU.TANH R35, R35 ;  /* 0x0000002300237308 */ /* 0x000ea20000002400 */
[----:B----4-:R-:W-:-:S07]  /*9700*/  FMNMX.FTZ R10, R33, R10, !PT ;  /* 0x0000000a210a7209 */ /* 0x010fce0007810000 */
[----:B------:R-:W4:Y:S01]  /*9710*/  MUFU.TANH R187, R187 ;  /* 0x000000bb00bb7308 */ /* 0x000f220000002400 */
[----:B-1----:R-:W-:Y:S02]  /*9720*/  FMNMX.FTZ R8, R185, R8, !PT ;  /* 0x00000008b9087209 */ /* 0x002fe40007810000 */
[----:B---3--:R-:W-:-:S05]  /*9730*/  SHF.R.U32.HI R180, RZ, 0x7, R180 ;  /* 0x00000007ffb47819 */ /* 0x008fca00000116b4 */
[----:B------:R-:W1:Y:S01]  /*9740*/  MUFU.TANH R37, R37 ;  /* 0x0000002500257308 */ /* 0x000e620000002400 */
[----:B--2---:R-:W-:-:S07]  /*9750*/  FMNMX.FTZ R10, R35, R10, !PT ;  /* 0x0000000a230a7209 */ /* 0x004fce0007810000 */
[----:B------:R-:W2:Y:S01]  /*9760*/  MUFU.TANH R189, R189 ;  /* 0x000000bd00bd7308 */ /* 0x000ea20000002400 */
[----:B----4-:R-:W-:-:S07]  /*9770*/  FMNMX.FTZ R8, R187, R8, !PT ;  /* 0x00000008bb087209 */ /* 0x010fce0007810000 */
[----:B------:R-:W3:Y:S01]  /*9780*/  MUFU.TANH R39, R39 ;  /* 0x0000002700277308 */ /* 0x000ee20000002400 */
[----:B-1----:R-:W-:-:S07]  /*9790*/  FMNMX.FTZ R10, R37, R10, !PT ;  /* 0x0000000a250a7209 */ /* 0x002fce0007810000 */
[----:B------:R-:W1:Y:S01]  /*97a0*/  MUFU.TANH R191, R191 ;  /* 0x000000bf00bf7308 */ /* 0x000e620000002400 */
[----:B--2---:R-:W-:-:S07]  /*97b0*/  FMNMX.FTZ R8, R189, R8, !PT ;  /* 0x00000008bd087209 */ /* 0x004fce0007810000 */
[----:B------:R-:W2:Y:S01]  /*97c0*/  MUFU.TANH R41, R41 ;  /* 0x0000002900297308 */ /* 0x000ea20000002400 */
[----:B---3--:R-:W-:Y:S01]  /*97d0*/  FMNMX.FTZ R10, R39, R10, !PT ;  /* 0x0000000a270a7209 */ /* 0x008fe20007810000 */
[----:B------:R-:W-:Y:S02]  /*97e0*/  WARPGROUP.DEPBAR.LE gsb0, 0x0 ;  /* 0x00008000000079c5 */ /* 0x000fe40000010000 */
[----:B------:R-:W-:-:S04]  /*97f0*/  WARPGROUP.ARRIVE ;  /* 0x00000000000079c5 */ /* 0x000fc80000000000 */
[----:B------:R-:W3:Y:S01]  /*9800*/  MUFU.TANH R193, R193 ;  /* 0x000000c100c17308 */ /* 0x000ee20000002400 */
[----:B-1----:R-:W-:Y:S01]  /*9810*/  FMNMX.FTZ R8, R191, R8, !PT ;  /* 0x00000008bf087209 */ /* 0x002fe20007810000 */
[----:B------:R-:W-:Y:S01]  /*9820*/  QGMMA.64x128x32.F32.E4M3.E4M3 R88, R160, gdesc[UR4], R88, gsb0 ;  /* 0x01e00004a0587df3 */ /* 0x000fe20008000858 */
[----:B------:R-:W-:-:S05]  /*9830*/  UIADD3 UR6, UR10, 0x4, URZ ;  /* 0x000000040a067890 */ /* 0x000fca000fffe03f */
[----:B------:R-:W1:Y:S01]  /*9840*/  MUFU.TANH R43, R43 ;  /* 0x0000002b002b7308 */ /* 0x000e620000002400 */
[----:B--2---:R-:W-:Y:S01]  /*9850*/  FMNMX.FTZ R10, R41, R10, !PT ;  /* 0x0000000a290a7209 */ /* 0x004fe20007810000 */
[----:B------:R-:W-:Y:S01]  /*9860*/  UMOV UR7, 0x40000040 ;  /* 0x4000004000077882 */ /* 0x000fe20000000000 */
[----:B------:R-:W-:-:S05]  /*9870*/  UIADD3 UR10, UR10, 0x6, URZ ;  /* 0x000000060a0a7890 */ /* 0x000fca000fffe03f */
[----:B------:R-:W2:Y:S01]  /*9880*/  MUFU.TANH R195, R195 ;  /* 0x000000c300c37308 */ /* 0x000ea20000002400 */
[----:B---3--:R-:W-:-:S07]  /*9890*/  FMNMX.FTZ R8, R193, R8, !PT ;  /* 0x00000008c1087209 */ /* 0x008fce0007810000 */
[----:B------:R-:W3:Y:S01]  /*98a0*/  MUFU.TANH R45, R45 ;  /* 0x0000002d002d7308 */ /* 0x000ee20000002400 */
[----:B-1----:R-:W-:-:S07]  /*98b0*/  FMNMX.FTZ R10, R43, R10, !PT ;  /* 0x0000000a2b0a7209 */ /* 0x002fce0007810000 */
[----:B------:R-:W1:Y:S01]  /*98c0*/  MUFU.TANH R197, R197 ;  /* 0x000000c500c57308 */ /* 0x000e620000002400 */
[----:B--2---:R-:W-:-:S07]  /*98d0*/  FMNMX.FTZ R8, R195, R8, !PT ;  /* 0x00000008c3087209 */ /* 0x004fce0007810000 */
        /* <DEDUP_REMOVED lines=27> */
[----:B-1----:R-:W-:Y:S01]  /*9a90*/  FMNMX.FTZ R8, R209, R8, !PT ;  /* 0x00000008d1087209 */ /* 0x002fe20007810000 */
[----:B------:R-:W-:Y:S02]  /*9aa0*/  WARPGROUP.DEPBAR.LE gsb0, 0x0 ;  /* 0x00008000000079c5 */ /* 0x000fe40000010000 */
[----:B------:R-:W-:-:S04]  /*9ab0*/  WARPGROUP.ARRIVE ;  /* 0x00000000000079c5 */ /* 0x000fc80000000000 */
[----:B------:R-:W1:Y:S01]  /*9ac0*/  MUFU.TANH R61, R61 ;  /* 0x0000003d003d7308 */ /* 0x000e620000002400 */
[----:B--2---:R-:W-:Y:S01]  /*9ad0*/  FMNMX.FTZ R10, R59, R10, !PT ;  /* 0x0000000a3b0a7209 */ /* 0x004fe20007810000 */
[----:B------:R-:W-:Y:S06]  /*9ae0*/  QGMMA.64x128x32.F32.E4M3.E4M3 R88, R156, gdesc[UR4], R88, gsb0 ;  /* 0x01e000049c587df3 */ /* 0x000fec0008000858 */
        /* <DEDUP_REMOVED lines=35> */
[----:B--2---:R-:W-:Y:S01]  /*9d20*/  FMNMX.FTZ R10, R77, R10, !PT ;  /* 0x0000000a4d0a7209 */ /* 0x004fe20007810000 */
[----:B------:R-:W-:Y:S02]  /*9d30*/  WARPGROUP.DEPBAR.LE gsb0, 0x0 ;  /* 0x00008000000079c5 */ /* 0x000fe40000010000 */
[----:B------:R-:W-:-:S04]  /*9d40*/  WARPGROUP.ARRIVE ;  /* 0x00000000000079c5 */ /* 0x000fc80000000000 */
[----:B------:R-:W2:Y:S01]  /*9d50*/  MUFU.TANH R231, R231 ;  /* 0x000000e700e77308 */ /* 0x000ea20000002400 */
[----:B---3--:R-:W-:Y:S01]  /*9d60*/  FMNMX.FTZ R8, R229, R8, !PT ;  /* 0x00000008e5087209 */ /* 0x008fe20007810000 */
[----:B------:R-:W-:Y:S06]  /*9d70*/  QGMMA.64x128x32.F32.E4M3.E4M3 R88, R152, gdesc[UR8], R88, gsb0 ;  /* 0x01e0000898587df3 */ /* 0x000fec0008000858 */
[----:B------:R-:W3:Y:S01]  /*9d80*/  MUFU.TANH R81, R81 ;  /* 0x0000005100517308 */ /* 0x000ee20000002400 */
[----:B-1----:R-:W-:-:S07]  /*9d90*/  FMNMX.FTZ R10, R79, R10, !PT ;  /* 0x0000000a4f0a7209 */ /* 0x002fce0007810000 */
[----:B------:R-:W1:Y:S01]  /*9da0*/  MUFU.TANH R233, R233 ;  /* 0x000000e900e97308 */ /* 0x000e620000002400 */
[----:B--2---:R-:W-:-:S07]  /*9db0*/  FMNMX.FTZ R8, R231, R8, !PT ;  /* 0x00000008e7087209 */ /* 0x004fce0007810000 */
[----:B------:R-:W2:Y:S01]  /*9dc0*/  MUFU.TANH R83, R83 ;  /* 0x0000005300537308 */ /* 0x000ea20000002400 */
[----:B---3--:R-:W-:-:S07]  /*9dd0*/  FMNMX.FTZ R10, R81, R10, !PT ;  /* 0x0000000a510a7209 */ /* 0x008fce0007810000 */
[----:B------:R-:W3:Y:S01]  /*9de0*/  MUFU.TANH R85, R85 ;  /* 0x0000005500557308 */ /* 0x000ee20000002400 */
[----:B-1----:R-:W-:-:S05]  /*9df0*/  FMNMX.FTZ R24, R233, R8, !PT ;  /* 0x00000008e9187209 */ /* 0x002fca0007810000 */
[----:B------:R-:W1:Y:S02]  /*9e00*/  SHFL.BFLY PT, R9, R24, 0x2, 0x1f ;  /* 0x0c401f0018097f89 */ /* 0x000e6400000e0000 */
[----:B------:R-:W4:Y:S01]  /*9e10*/  MUFU.TANH R87, R87 ;  /* 0x0000005700577308 */ /* 0x000f220000002400 */
[----:B--2---:R-:W-:-:S04]  /*9e20*/  FMNMX.FTZ R10, R83, R10, !PT ;  /* 0x0000000a530a7209 */ /* 0x004fc80007810000 */
[----:B---3--:R-:W-:-:S04]  /*9e30*/  FMNMX.FTZ R10, R85, R10, !PT ;  /* 0x0000000a550a7209 */ /* 0x008fc80007810000 */
[----:B----4-:R-:W-:Y:S02]  /*9e40*/  FMNMX.FTZ R26, R87, R10, !PT ;  /* 0x0000000a571a7209 */ /* 0x010fe40007810000 */
[----:B------:R-:W2:Y:S03]  /*9e50*/  LDC R10, c[0x0][0x988] ;  /* 0x00026200ff0a7b82 */ /* 0x000ea60000000800 */
[----:B------:R-:W3:Y:S01]  /*9e60*/  SHFL.BFLY PT, R235, R26, 0x2, 0x1f ;  /* 0x0c401f001aeb7f89 */ /* 0x000ee200000e0000 */
[----:B-1----:R-:W-:-:S05]  /*9e70*/  FMNMX.FTZ R28, R24, R9, !PT ;  /* 0x00000009181c7209 */ /* 0x002fca0007810000 */
[----:B------:R-:W1:Y:S01]  /*9e80*/  SHFL.BFLY PT, R9, R28, 0x1, 0x1f ;  /* 0x0c201f001c097f89 */ /* 0x000e6200000e0000 */
[----:B---3--:R-:W-:-:S05]  /*9e90*/  FMNMX.FTZ R235, R26, R235, !PT ;  /* 0x000000eb1aeb7209 */ /* 0x008fca0007810000 */
[----:B------:R-:W3:Y:S01]  /*9ea0*/  SHFL.BFLY PT, R8, R235, 0x1, 0x1f ;  /* 0x0c201f00eb087f89 */ /* 0x000ee200000e0000 */
[----:B-1----:R-:W-:-:S05]  /*9eb0*/  FMNMX.FTZ R9, R28, R9, !PT ;  /* 0x000000091c097209 */ /* 0x002fca0007810000 */
[C---:B--2---:R-:W-:Y:S01]  /*9ec0*/  FFMA.FTZ R36, R9.reuse, R10, -8 ;  /* 0xc100000009247423 */ /* 0x044fe2000001000a */
[----:B------:R-:W-:-:S03]  /*9ed0*/  FADD.FTZ R237, -R9, R12 ;  /* 0x0000000c09ed7221 */ /* 0x000fc60000010100 */
        /* <DEDUP_REMOVED lines=14> */
[----:B---3--:R-:W-:Y:S01]  /*9fc0*/  FMNMX.FTZ R8, R235, R8, !PT ;  /* 0x00000008eb087209 */ /* 0x008fe20007810000 */
        /* <DEDUP_REMOVED lines=20> */
[-C--:B------:R-:W-:Y:S01]  /*a110*/  FMUL.FTZ R237, R237, R10.reuse ;  /* 0x0000000aeded7220 */ /* 0x080fe20000410000 */
[----:B------:R-:W-:Y:S01]  /*a120*/  MUFU.EX2 R24, R24 ;  /* 0x0000001800187308 */ /* 0x000fe20000000800 */
[-C--:B------:R-:W-:Y:S01]  /*a130*/  FMUL.FTZ R12, R12, R10.reuse ;  /* 0x0000000a0c0c7220 */ /* 0x080fe20000410000 */
        /* <DEDUP_REMOVED lines=28> */
[----:B------:R-:W-:-:S02]  /*a300*/  IMAD.U32 R55, RZ, RZ, UR30 ;  /* 0x0000001eff377e24 */ /* 0x000fc4000f8e00ff */
[----:B------:R-:W-:-:S01]  /*a310*/  FFMA.FTZ R81, R81, R10, -R36 ;  /* 0x0000000a51517223 */ /* 0x000fc20000010824 */
[----:B------:R-:W1:Y:S01]  /*a320*/  MUFU.EX2 R13, R13 ;  /* 0x0000000d000d7308 */ /* 0x000e620000000800 */
[----:B------:R-:W-:Y:S01]  /*a330*/  IADD3 R53, -R180, 0xb, RZ ;  /* 0x0000000bb4357810 */ /* 0x000fe20007ffe1ff */
[-CC-:B------:R-:W-:Y:S01]  /*a340*/  FFMA.FTZ R83, R83, R10.reuse, -R36.reuse ;  /* 0x0000000a53537223 */ /* 0x180fe20000010824 */
[----:B------:R-:W-:Y:S01]  /*a350*/  @!P1 LEA R55, R55, UR37, 0x3 ;  /* 0x0000002537379c11 */ /* 0x000fe2000f8e18ff */
[----:B------:R-:W-:Y:S02]  /*a360*/  WARPGROUP.DEPBAR.LE gsb0, 0x0 ;  /* 0x00008000000079c5 */ /* 0x000fe40000010000 */
[----:B------:R-:W-:-:S02]  /*a370*/  FFMA.FTZ R85, R85, R10, -R36 ;  /* 0x0000000a55557223 */ /* 0x000fc40000010824 */
        /* <DEDUP_REMOVED lines=101> */
[----:B------:R-:W-:Y:S01]  /*a9d0*/  @!P1 VIADD R5, R55, 0x22840 ;  /* 0x0002284037059836 */ /* 0x000fe20000000000 */
[----:B------:R1:W-:Y:S06]  /*a9e0*/  BAR.ARV R53, 0x100 ;  /* 0x000400350000751d */ /* 0x0003ec0000002000 */
[----:B------:R-:W3:Y:S01]  /*a9f0*/  MUFU.EX2 R78, R78 ;  /* 0x0000004e004e7308 */ /* 0x000ee20000000800 */
[----:B--2---:R-:W-:-:S01]  /*aa00*/  FADD.FTZ R51, R47, R6 ;  /* 0x000000062f337221 */ /* 0x004fc20000010000 */
[----:B------:R-:W-:-:S04]  /*aa10*/  @!P1 PRMT R5, RZ, 0x654, R5 ;  /* 0x00000654ff059816 */ /* 0x000fc80000000005 */
[----:B------:R2:W-:Y:S02]  /*aa20*/  @!P1 SYNCS.ARRIVE.TRANS64.RED.A1T0 RZ, [R5+URZ], RZ ;  /* 0x000000ff05ff99a7 */ /* 0x0005e4000810043f */
[----:B------:R-:W4:Y:S01]  /*aa30*/  MUFU.EX2 R52, R52 ;  /* 0x0000003400347308 */ /* 0x000f220000000800 */
[----:B-1----:R-:W-:-:S07]  /*aa40*/  FADD.FTZ R53, R187, R80 ;  /* 0x00000050bb357221 */ /* 0x002fce0000010000 */
[----:B------:R-:W1:Y:S01]  /*aa50*/  MUFU.EX2 R82, R77 ;  /* 0x0000004d00527308 */ /* 0x000e620000000800 */
[----:B---3--:R-:W-:-:S07]  /*aa60*/  FADD.FTZ R51, R78, R51 ;  /* 0x000000334e337221 */ /* 0x008fce0000010000 */
        /* <DEDUP_REMOVED lines=20> */
[----:B-1----:R-:W-:-:S03]  /*abb0*/  FADD.FTZ R6, R193, R6 ;  /* 0x00000006c1067221 */ /* 0x002fc60000010000 */
[----:B--2---:R-:W-:Y:S01]  /*abc0*/  FADD.FTZ R5, R36, R51 ;  /* 0x0000003324057221 */ /* 0x004fe20000010000 */
[----:B------:R-:W-:Y:S06]  /*abd0*/  @!P0 BRA `(.L_x_929) ;  /* 0x0000000000048947 */ /* 0x000fec0003800000 */
[----:B------:R-:W-:Y:S01]  /*abe0*/  BPT.TRAP 0x1 ;  /* 0x000000040000795c */ /* 0x000fe20000300000 */
.L_x_929:
        /* <DEDUP_REMOVED lines=10> */
[-C--:B------:R-:W-:Y:S01]  /*ac90*/  FMUL.FTZ R89, R89, R11.reuse ;  /* 0x0000000b59597220 */ /* 0x080fe20000410000 */
[----:B------:R-:W-:Y:S01]  /*aca0*/  F2FP.SATFINITE.E4M3.F32.PACK_AB_MERGE_C R34, R167, R34, RZ ;  /* 0x00000022a722723e */ /* 0x000fe200048070ff */
[-C--:B------:R-:W-:Y:S01]  /*acb0*/  FMUL.FTZ R92, R92, R11.reuse ;  /* 0x0000000b5c5c7220 */ /* 0x080fe20000410000 */
[----:B------:R-:W-:Y:S01]  /*acc0*/  F2FP.SATFINITE.E4M3.F32.PACK_AB_MERGE_C R48, R185, R48, RZ ;  /* 0x00000030b930723e */ /* 0x000fe200048070ff */
[----:B------:R-:W-:Y:S01]  /*acd0*/  FMUL.FTZ R93, R93, R11 ;  /* 0x0000000b5d5d7220 */ /* 0x000fe20000410000 */
[----:B------:R-:W-:Y:S01]  /*ace0*/  F2FP.SATFINITE.E4M3.F32.PACK_AB_MERGE_C R21, R20, R195, R21 ;  /* 0x000000c31415723e */ /* 0x000fe20004807015 */
[----:B------:R-:W-:Y:S01]  /*acf0*/  FMUL.FTZ R96, R96, R11 ;  /* 0x0000000b60607220 */ /* 0x000fe20000410000 */
[----:B------:R-:W-:Y:S01]  /*ad00*/  F2FP.SATFINITE.E4M3.F32.PACK_AB_MERGE_C R39, R68, R37, R39 ;  /* 0x000000254427723e */ /* 0x000fe20004807027 */
[----:B------:R-:W-:Y:S01]  /*ad10*/  SYNCS.ARRIVE.TRANS64.RED.A1T0 RZ, [UR6], RZ ;  /* 0x000000ffffff79a7 */ /* 0x000fe20008100406 */
        /* <DEDUP_REMOVED lines=73> */
[----:B------:R-:W-:Y:S01]  /*b1b0*/  VIADD R7, R7, 0xffffffff ;  /* 0xffffffff07077836 */ /* 0x000fe20000000000 */
        /* <DEDUP_REMOVED lines=14> */
[----:B------:R-:W-:Y:S01]  /*b2a0*/  F2FP.SATFINITE.E4M3.F32.PACK_AB_MERGE_C R155, R84, R81, R30 ;  /* 0x00000051549b723e */ /* 0x000fe2000480701e */
[----:B------:R-:W-:Y:S06]  /*b2b0*/  @P2 BRA `(.L_x_930) ;  /* 0xffffffd800702947 */ /* 0x000fec000383ffff */
[----:B------:R-:W-:-:S05]  /*b2c0*/  UMOV UR47, UR30 ;  /* 0x0000001e002f7c82 */ /* 0x000fca0008000000 */
.L_x_920:
[----:B------:R-:W-:-:S13]  /*b2d0*/  ISETP.GE.AND P2, PT, R7, R168, PT ;  /* 0x000000a80700720c */ /* 0x000fda0003f46270 */
[----:B------:R-:W-:Y:S05]  /*b2e0*/  @!P2 BRA `(.L_x_931) ;  /* 0x0000003400b0a947 */ /* 0x000fea0003800000 */
[----:B------:R-:W-:Y:S01]  /*b2f0*/  IMAD.MOV.U32 R11, RZ, RZ, R8 ;  /* 0x000000ffff0b7224 */ /* 0x000fe200078e0008 */
[----:B------:R-:W-:Y:S01]  /*b300*/  UMOV UR34, UR47 ;  /* 0x0000002f00227c82 */ /* 0x000fe20008000000 */
[----:B------:R-:W-:Y:S01]  /*b310*/  IMAD.MOV.U32 R12, RZ, RZ, R9 ;  /* 0x000000ffff0c7224 */ /* 0x000fe200078e0009 */
[----:B------:R-:W-:Y:S01]  /*b320*/  ULDC UR30, c[0x0][0x9e4] ;  /* 0x00027900001e7ab9 */ /* 0x000fe20000000800 */
[----:B------:R-:W-:Y:S01]  /*b330*/  IMAD.MOV.U32 R14, RZ, RZ, R2 ;  /* 0x000000ffff0e7224 */ /* 0x000fe200078e0002 */
[----:B------:R-:W-:Y:S01]  /*b340*/  ULDC UR33, c[0x0][0x2e0] ;  /* 0x0000b80000217ab9 */ /* 0x000fe20000000800 */
[----:B------:R-:W-:Y:S01]  /*b350*/  IMAD.IADD R13, R173, 0x1, R3 ;  /* 0x00000001ad0d7824 */ /* 0x000fe200078e0203 */
[----:B------:R-:W-:Y:S01]  /*b360*/  ULDC UR32, c[0x0][0x288] ;  /* 0x0000a20000207ab9 */ /* 0x000fe20000000800 */
[----:B------:R-:W-:-:S05]  /*b370*/  ULDC UR31, c[0x0][0x9e0] ;  /* 0x00027800001f7ab9 */ /* 0x000fca0000000800 */
.L_x_949:
[----:B------:R-:W-:Y:S01]  /*b380*/  ISETP.NE.AND P3, PT, RZ, UR40, PT ;  /* 0x00000028ff007c0c */ /* 0x000fe2000bf65270 */
[----:B------:R-:W-:-:S04]  /*b390*/  UISETP.NE.AND UP0, UPT, UR34, 0x1, UPT ;  /* 0x000000012200788c */ /* 0x000fc8000bf05270 */
[----:B------:R-:W-:-:S06]  /*b3a0*/  USEL UR6, URZ, 0x1, UP0 ;  /* 0x000000013f067887 */ /* 0x000fcc0008000000 */
[----:B------:R-:W-:Y:S02]  /*b3b0*/  LOP3.LUT R2, R14, UR6, RZ, 0x3c, !PT ;  /* 0x000000060e027c12 */ /* 0x000fe4000f8e3cff */
[----:B------:R-:W-:Y:S05]  /*b3c0*/  @P3 BRA `(.L_x_932) ;  /* 0x0000000000343947 */ /* 0x000fea0003800000 */
[----:B------:R-:W-:Y:S05]  /*b3d0*/  @!P0 BRA `(.L_x_933) ;  /* 0x0000000000048947 */ /* 0x000fea0003800000 */
[----:B------:R-:W-:Y:S01]  /*b3e0*/  BPT.TRAP 0x1 ;  /* 0x000000040000795c */ /* 0x000fe20000300000 */
.L_x_933:
        /* <DEDUP_REMOVED lines=8> */
.L_x_934:
[----:B--2---:R-:W-:Y:S05]  /*b470*/  @P2 BRA `(.L_x_932) ;  /* 0x0000000000082947 */ /* 0x004fea0003800000 */
[----:B------:R-:W2:Y:S02]  /*b480*/  SYNCS.PHASECHK.TRANS64.TRYWAIT P2, [UR6+0x22830], R8 ;  /* 0x02283008ff0075a7 */ /* 0x000ea40008040146 */
[----:B--2---:R-:W-:Y:S05]  /*b490*/  @!P2 BRA `(.L_x_935) ;  /* 0x000000940024a947 */ /* 0x004fea0003800000 */
.L_x_932:
        /* <DEDUP_REMOVED lines=40> */
.L_x_937:
[----:B------:R-:W-:Y:S01]  /*b720*/  ULEA UR6, UR34, UR37, 0x3 ;  /* 0x0000002522067291 */ /* 0x000fe2000f8e183f */
[----:B------:R-:W-:-:S08]  /*b730*/  SHF.L.U32 R8, R14, 0x1f, RZ ;  /* 0x0000001f0e087819 */ /* 0x000fd000000006ff */
[----:B------:R1:W2:Y:S01]  /*b740*/  SYNCS.PHASECHK.TRANS64.TRYWAIT P2, [UR6+0x22850], R8 ;  /* 0x02285008ff0075a7 */ /* 0x0002a20008040146 */
[----:B------:R-:W-:Y:S05]  /*b750*/  @!P0 BRA `(.L_x_938) ;  /* 0x0000000000048947 */ /* 0x000fea0003800000 */
[----:B------:R-:W-:Y:S01]  /*b760*/  BPT.TRAP 0x1 ;  /* 0x000000040000795c */ /* 0x000fe20000300000 */
.L_x_938:
[----:B--2---:R-:W-:Y:S05]  /*b770*/  @P2 BRA `(.L_x_936) ;  /* 0x0000000000082947 */ /* 0x004fea0003800000 */
[----:B------:R-:W2:Y:S02]  /*b780*/  SYNCS.PHASECHK.TRANS64.TRYWAIT P2, [UR6+0x22850], R8 ;  /* 0x02285008ff0075a7 */ /* 0x000ea40008040146 */
[----:B--2---:R-:W-:Y:S05]  /*b790*/  @!P2 BRA `(.L_x_939) ;  /* 0x00000090007ca947 */ /* 0x004fea0003800000 */
.L_x_936:
[----:B------:R-:W-:Y:S01]  /*b7a0*/  UIADD3 UR6, UR37, 0x400, URZ ;  /* 0x0000040025067890 */ /* 0x000fe2000fffe03f */
[----:B------:R-:W-:Y:S01]  /*b7b0*/  WARPGROUP.ARRIVE ;  /* 0x00000000000079c5 */ /* 0x000fe20000000000 */
[----:B------:R-:W-:-:S05]  /*b7c0*/  UMOV UR7, 0x40000040 ;  /* 0x4000004000077882 */ /* 0x000fca0000000000 */
[----:B------:R-:W3:Y:S01]  /*b7d0*/  S2R R182, SR_TID.X ;  /* 0x0000000000b67919 */ /* 0x000ee20000002100 */
[----:B------:R-:W-:Y:S01]  /*b7e0*/  USHF.R.U32.HI UR6, URZ, 0x4, UR6 ;  /* 0x000000043f067899 */ /* 0x000fe20008011606 */
[C---:B------:R-:W-:Y:S01]  /*b7f0*/  FMUL.FTZ R181, R0.reuse, R52 ;  /* 0x0000003400b57220 */ /* 0x040fe20000410000 */
[----:B------:R-:W-:Y:S02]  /*b800*/  IMAD.U32 R52, RZ, RZ, UR47 ;  /* 0x0000002fff347e24 */ /* 0x000fe4000f8e00ff */
[C---:B------:R-:W-:Y:S01]  /*b810*/  FMUL.FTZ R21, R0.reuse, R34 ;  /* 0x0000002200157220 */ /* 0x040fe20000410000 */
[----:B------:R-:W-:Y:S01]  /*b820*/  ULOP3.LUT UR6, UR6, 0x3fff, URZ, 0xc0, !UPT ;  /* 0x00003fff06067892 */ /* 0x000fe2000f8ec03f */
[C---:B------:R-:W-:Y:S01]  /*b830*/  FMUL.FTZ R34, R0.reuse, R55 ;  /* 0x0000003700227220 */ /* 0x040fe20000410000 */
[----:B------:R-:W-:Y:S01]  /*b840*/  FMUL.FTZ R180, R0, R49 ;  /* 0x0000003100b47220 */ /* 0x000fe20000410000 */
[----:B------:R-:W-:Y:S01]  /*b850*/  @!P1 LEA R52, R52, UR37, 0x3 ;  /* 0x0000002534349c11 */ /* 0x000fe2000f8e18ff */
[----:B------:R-:W-:Y:S01]  /*b860*/  ULOP3.LUT UR6, UR6, 0x10000, URZ, 0xfc, !UPT ;  /* 0x0001000006067892 */ /* 0x000fe2000f8efc3f */
[C---:B------:R-:W-:Y:S01]  /*b870*/  FMUL.FTZ R55, R0.reuse, R57 ;  /* 0x0000003900377220 */ /* 0x040fe20000410000 */
[C---:B------:R-:W-:Y:S01]  /*b880*/  FMUL.FTZ R57, R0.reuse, R61 ;  /* 0x0000003d00397220 */ /* 0x040fe20000410000 */
[----:B------:R-:W-:Y:S01]  /*b890*/  FMUL.FTZ R49, R0, R82 ;  /* 0x0000005200317220 */ /* 0x000fe20000410000 */
[----:B------:R-:W-:Y:S01]  /*b8a0*/  ULEA UR10, UR34, UR6, 0xa ;  /* 0x00000006220a7291 */ /* 0x000fe2000f8e503f */
[----:B------:R-:W-:-:S02]  /*b8b0*/  @!P1 VIADD R52, R52, 0x22840 ;  /* 0x0002284034349836 */ /* 0x000fc40000000000 */
[C---:B------:R-:W-:Y:S01]  /*b8c0*/  FMUL.FTZ R61, R0.reuse, R65 ;  /* 0x00000041003d7220 */ /* 0x040fe20000410000 */
[----:B------:R-:W-:Y:S02]  /*b8d0*/  IMAD.SHL.U32 R82, R7, 0x80, RZ ;  /* 0x0000008007527824 */ /* 0x000fe400078e00ff */
[C---:B------:R-:W-:Y:S01]  /*b8e0*/  FMUL.FTZ R10, R0.reuse, R25 ;  /* 0x00000019000a7220 */ /* 0x040fe20000410000 */
[C---:B-12---:R-:W-:Y:S01]  /*b8f0*/  FMUL.FTZ R8, R0.reuse, R26 ;  /* 0x0000001a00087220 */ /* 0x046fe20000410000 */
[----:B------:R-:W-:Y:S01]  /*b900*/  @!P1 PRMT R52, RZ, 0x654, R52 ;  /* 0x00000654ff349816 */ /* 0x000fe20000000034 */
        /* <DEDUP_REMOVED lines=89> */
[----:B------:R-:W-:Y:S01]  /*bea0*/  FMUL.FTZ R36, R0, R58 ;  /* 0x0000003a00247220 */ /* 0x000fe20000410000 */
[----:B------:R-:W-:Y:S01]  /*beb0*/  IADD3 R58, -R82, 0x1, RZ ;  /* 0x00000001523a7810 */ /* 0x000fe20007ffe1ff */
        /* <DEDUP_REMOVED lines=10> */
[----:B------:R-:W-:Y:S01]  /*bf60*/  IMAD R58, R17, UR33, R58 ;  /* 0x00000021113a7c24 */ /* 0x000fe2000f8e023a */
[----:B------:R-:W1:Y:S03]  /*bf70*/  MUFU.TANH R160, R160 ;  /* 0x000000a000a07308 */ /* 0x000e660000002400 */
[----:B------:R-:W-:-:S04]  /*bf80*/  VIADD R59, R58, -UR32 ;  /* 0x800000203a3b7c36 */ /* 0x000fc80008000000 */
[----:B------:R-:W-:Y:S01]  /*bf90*/  IMAD R59, R16, -0x2, R59 ;  /* 0xfffffffe103b7824 */ /* 0x000fe200078e023b */
[----:B------:R-:W1:Y:S03]  /*bfa0*/  MUFU.TANH R161, R161 ;  /* 0x000000a100a17308 */ /* 0x000e660000002400 */
[----:B------:R-:W-:-:S04]  /*bfb0*/  VIADD R86, R59, UR31 ;  /* 0x0000001f3b567c36 */ /* 0x000fc80008000000 */
[----:B------:R-:W-:Y:S01]  /*bfc0*/  IMAD.IADD R68, R3, 0x1, R86 ;  /* 0x0000000103447824 */ /* 0x000fe200078e0256 */
        /* <DEDUP_REMOVED lines=32> */
[----:B------:R-:W1:Y:S01]  /*c1d0*/  MUFU.TANH R51, R51 ;  /* 0x0000003300337308 */ /* 0x000e620000002400 */
[----:B------:R-:W-:-:S02]  /*c1e0*/  WARPGROUP.DEPBAR.LE gsb0, 0x0 ;  /* 0x00008000000079c5 */ /* 0x000fc40000010000 */
[----:B------:R1:W-:Y:S06]  /*c1f0*/  BAR.ARV R65, 0x100 ;  /* 0x000400410000751d */ /* 0x0003ec0000002000 */
[----:B------:R5:W-:Y:S01]  /*c200*/  @!P1 SYNCS.ARRIVE.TRANS64.RED.A1T0 RZ, [R52+URZ], RZ ;  /* 0x000000ff34ff99a7 */ /* 0x000be2000810043f */
[----:B------:R-:W-:-:S04]  /*c210*/  VIADD R152, R59, UR29 ;  /* 0x0000001d3b987c36 */ /* 0x000fc80008000000 */
[----:B------:R-:W-:Y:S02]  /*c220*/  IMAD.IADD R70, R3, 0x1, R152 ;  /* 0x0000000103467824 */ /* 0x000fe400078e0298 */
[----:B-----5:R-:W-:-:S06]  /*c230*/  FMUL.FTZ R52, R0, R87 ;  /* 0x0000005700347220 */ /* 0x020fcc0000410000 */
[----:B------:R-:W1:Y:S01]  /*c240*/  MUFU.TANH R52, R52 ;  /* 0x0000003400347308 */ /* 0x000e620000002400 */
[----:B--234-:R-:W-:Y:S05]  /*c250*/  @!P6 BRA `(.L_x_940) ;  /* 0x00000000005ce947 */ /* 0x01cfea0003800000 */
[----:B------:R-:W-:Y:S01]  /*c260*/  ISETP.GT.AND P2, PT, R13, -0x1, PT ;  /* 0xffffffff0d00780c */ /* 0x000fe20003f44270 */
[----:B------:R-:W-:-:S12]  /*c270*/  BSSY B0, `(.L_x_941) ;  /* 0x0000011000007945 */ /* 0x000fd80003800000 */
[----:B------:R-:W-:Y:S05]  /*c280*/  @P2 BRA `(.L_x_942) ;  /* 0x0000000000202947 */ /* 0x000fea0003800000 */
[----:B------:R-:W-:Y:S01]  /*c290*/  IMAD.U32 R67, RZ, RZ, UR30 ;  /* 0x0000001eff437e24 */ /* 0x000fe2000f8e00ff */
[----:B-1----:R-:W-:-:S04]  /*c2a0*/  LOP3.LUT R65, RZ, R13, RZ, 0x33, !PT ;  /* 0x0000000dff417212 */ /* 0x002fc800078e33ff */
[----:B------:R-:W-:-:S13]  /*c2b0*/  ISETP.NE.AND P2, PT, R67, 0x1, PT ;  /* 0x000000014300780c */ /* 0x000fda0003f45270 */
[----:B------:R-:W1:Y:S02]  /*c2c0*/  @P2 LDC.64 R58, c[0x0][0x9e8] ;  /* 0x00027a00ff3a2b82 */ /* 0x000e640000000a00 */
[----:B-1----:R-:W-:-:S05]  /*c2d0*/  @P2 IMAD.HI.U32 R58, R65, R58, RZ ;  /* 0x0000003a413a2227 */ /* 0x002fca00078e00ff */
[----:B------:R-:W-:-:S04]  /*c2e0*/  @P2 SHF.R.U32.HI R65, RZ, R59, R58 ;  /* 0x0000003bff412219 */ /* 0x000fc8000001163a */
[----:B------:R-:W-:Y:S01]  /*c2f0*/  LOP3.LUT R58, RZ, R65, RZ, 0x33, !PT ;  /* 0x00000041ff3a7212 */ /* 0x000fe200078e33ff */
[----:B------:R-:W-:Y:S06]  /*c300*/  BRA `(.L_x_943) ;  /* 0x00000000001c7947 */ /* 0x000fec0003800000 */
.L_x_942:
[----:B------:R-:W-:-:S05]  /*c310*/  IMAD.U32 R67, RZ, RZ, UR30 ;  /* 0x0000001eff437e24 */ /* 0x000fca000f8e00ff */
[----:B------:R-:W-:-:S13]  /*c320*/  ISETP.NE.AND P2, PT, R67, 0x1, PT ;  /* 0x000000014300780c */ /* 0x000fda0003f45270 */
[----:B------:R-:W2:Y:S01]  /*c330*/  @P2 LDC.64 R58, c[0x0][0x9e8] ;  /* 0x00027a00ff3a2b82 */ /* 0x000ea20000000a00 */
[----:B-1----:R-:W-:-:S04]  /*c340*/  @P2 IMAD.IADD R65, R173, 0x1, R3 ;  /* 0x00000001ad412824 */ /* 0x002fc800078e0203 */
[----:B--2---:R-:W-:-:S04]  /*c350*/  @P2 IMAD.HI.U32 R154, R65, R58, RZ ;  /* 0x0000003a419a2227 */ /* 0x004fc800078e00ff */
[----:B------:R-:W-:Y:S01]  /*c360*/  IMAD.MOV.U32 R58, RZ, RZ, R13 ;  /* 0x000000ffff3a7224 */ /* 0x000fe200078e000d */
[----:B------:R-:W-:-:S07]  /*c370*/  @P2 SHF.R.U32.HI R58, RZ, R59, R154 ;  /* 0x0000003bff3a2219 */ /* 0x000fce000001169a */
.L_x_943:
[----:B------:R-:W-:Y:S05]  /*c380*/  BSYNC B0 ;  /* 0x0000000000007941 */ /* 0x000fea0003800000 */
.L_x_941:
[----:B------:R-:W-:-:S04]  /*c390*/  IMAD R59, R58, R67, -R82 ;  /* 0x000000433a3b7224 */ /* 0x000fc800078e0a52 */
[----:B------:R-:W-:-:S05]  /*c3a0*/  IMAD R59, R16, -0x2, R59 ;  /* 0xfffffffe103b7824 */ /* 0x000fca00078e023b */
[----:B------:R-:W-:Y:S02]  /*c3b0*/  VIADDMNMX R68, R59, R67, R68, PT ;  /* 0x000000433b447246 */ /* 0x000fe40003800144 */
[----:B------:R-:W-:-:S07]  /*c3c0*/  VIMNMX R70, R70, R59, !PT ;  /* 0x0000003b46467248 */ /* 0x000fce0007fe0100 */
.L_x_940:
[----:B------:R-:W-:-:S04]  /*c3d0*/  ISETP.GT.AND P2, PT, R7, -0x1, PT ;  /* 0xffffffff0700780c */ /* 0x000fc80003f44270 */
[C---:B------:R-:W-:Y:S02]  /*c3e0*/  ISETP.GT.AND P4, PT, R70.reuse, RZ, P2 ;  /* 0x000000ff4600720c */ /* 0x040fe40001784270 */
[----:B------:R-:W-:Y:S02]  /*c3f0*/  ISETP.GT.AND P5, PT, R70, 0x1, P2 ;  /* 0x000000014600780c */ /* 0x000fe400017a4270 */
[C---:B------:R-:W-:Y:S02]  /*c400*/  ISETP.LT.OR P4, PT, R68.reuse, 0x1, P4 ;  /* 0x000000014400780c */ /* 0x040fe40002781670 */
[----:B------:R-:W-:Y:S02]  /*c410*/  ISETP.LT.OR P5, PT, R68, 0x2, P5 ;  /* 0x000000024400780c */ /* 0x000fe40002fa1670 */
[----:B-1----:R-:W-:Y:S02]  /*c420*/  FSEL R201, R9, -INF , !P4 ;  /* 0xff80000009c97808 */ /* 0x002fe40006000000 */
        /* <DEDUP_REMOVED lines=106> */
.L_x_946:
[----:B------:R-:W-:-:S05]  /*cad0*/  IMAD.U32 R10, RZ, RZ, UR30 ;  /* 0x0000001eff0a7e24 */ /* 0x000fca000f8e00ff */
[----:B------:R-:W-:-:S13]  /*cae0*/  ISETP.NE.AND P3, PT, R10, 0x1, PT ;  /* 0x000000010a00780c */ /* 0x000fda0003f65270 */
[----:B------:R-:W1:Y:S02]  /*caf0*/  @P3 LDC.64 R38, c[0x0][0x9e8] ;  /* 0x00027a00ff263b82 */ /* 0x000e640000000a00 */
[----:B-1----:R-:W-:-:S05]  /*cb00*/  @P3 IMAD.HI.U32 R38, R9, R38, RZ ;  /* 0x0000002609263227 */ /* 0x002fca00078e00ff */
[----:B------:R-:W-:-:S07]  /*cb10*/  @P3 SHF.R.U32.HI R9, RZ, R39, R38 ;  /* 0x00000027ff093219 */ /* 0x000fce0000011626 */
.L_x_947:
[----:B------:R-:W-:Y:S05]  /*cb20*/  BSYNC B0 ;  /* 0x0000000000007941 */ /* 0x000fea0003800000 */
.L_x_945:
[----:B------:R-:W-:-:S04]  /*cb30*/  IMAD R9, R9, R10, -R82 ;  /* 0x0000000a09097224 */ /* 0x000fc800078e0a52 */
[----:B------:R-:W-:-:S05]  /*cb40*/  IMAD R9, R16, -0x2, R9 ;  /* 0xfffffffe10097824 */ /* 0x000fca00078e0209 */
[----:B------:R-:W-:Y:S02]  /*cb50*/  VIADDMNMX R54, R9, R10, R54, PT ;  /* 0x0000000a09367246 */ /* 0x000fe40003800136 */
[----:B------:R-:W-:-:S07]  /*cb60*/  VIMNMX R56, R56, R9, !PT ;  /* 0x0000000938387248 */ /* 0x000fce0007fe0100 */
.L_x_944:
[----:B------:R-:W-:Y:S02]  /*cb70*/  FMNMX.FTZ R10, R201, R12, !PT ;  /* 0x0000000cc90a7209 */ /* 0x000fe40007810000 */
[----:B------:R-:W-:Y:S02]  /*cb80*/  ISETP.GT.AND P4, PT, R56, 0x8, P2 ;  /* 0x000000083800780c */ /* 0x000fe40001784270 */
[----:B------:R-:W-:Y:S02]  /*cb90*/  FMNMX.FTZ R10, R185, R10, !PT ;  /* 0x0000000ab90a7209 */ /* 0x000fe40007810000 */
[----:B------:R-:W-:Y:S02]  /*cba0*/  ISETP.LT.OR P4, PT, R54, 0x9, P4 ;  /* 0x000000093600780c */ /* 0x000fe40002781670 */
[----:B------:R-:W-:Y:S02]  /*cbb0*/  FMNMX.FTZ R10, R187, R10, !PT ;  /* 0x0000000abb0a7209 */ /* 0x000fe40007810000 */
[----:B------:R-:W-:-:S02]  /*cbc0*/  ISETP.GT.AND P5, PT, R56, 0x1, P2 ;  /* 0x000000013800780c */ /* 0x000fc400017a4270 */
[----:B------:R-:W-:Y:S02]  /*cbd0*/  FMNMX.FTZ R10, R199, R10, !PT ;  /* 0x0000000ac70a7209 */ /* 0x000fe40007810000 */
[C---:B------:R-:W-:Y:S02]  /*cbe0*/  ISETP.GT.AND P3, PT, R56.reuse, 0x9, P2 ;  /* 0x000000093800780c */ /* 0x040fe40001764270 */
[----:B------:R-:W-:Y:S02]  /*cbf0*/  FMNMX.FTZ R10, R193, R10, !PT ;  /* 0x0000000ac10a7209 */ /* 0x000fe40007810000 */
[----:B------:R-:W-:Y:S02]  /*cc00*/  FSEL R153, R15, -INF , !P4 ;  /* 0xff8000000f997808 */ /* 0x000fe40006000000 */
[----:B------:R-:W-:Y:S02]  /*cc10*/  FMNMX.FTZ R10, R197, R10, !PT ;  /* 0x0000000ac50a7209 */ /* 0x000fe40007810000 */
[----:B------:R-:W-:-:S02]  /*cc20*/  ISETP.GT.AND P4, PT, R56, 0x11, P2 ;  /* 0x000000113800780c */ /* 0x000fc40001784270 */
[----:B------:R-:W-:Y:S02]  /*cc30*/  FMNMX.FTZ R10, R195, R10, !PT ;  /* 0x0000000ac30a7209 */ /* 0x000fe40007810000 */
[C---:B------:R-:W-:Y:S02]  /*cc40*/  ISETP.LT.OR P5, PT, R54.reuse, 0x2, P5 ;  /* 0x000000023600780c */ /* 0x040fe40002fa1670 */
[----:B------:R-:W-:Y:S02]  /*cc50*/  FMNMX.FTZ R10, R191, R10, !PT ;  /* 0x0000000abf0a7209 */ /* 0x000fe40007810000 */
[C---:B------:R-:W-:Y:S02]  /*cc60*/  ISETP.LT.OR P3, PT, R54.reuse, 0xa, P3 ;  /* 0x0000000a3600780c */ /* 0x040fe40001f61670 */
[----:B------:R-:W-:Y:S02]  /*cc70*/  FMNMX.FTZ R10, R189, R10, !PT ;  /* 0x0000000abd0a7209 */ /* 0x000fe40007810000 */
[----:B------:R-:W-:-:S02]  /*cc80*/  ISETP.LT.OR P4, PT, R54, 0x12, P4 ;  /* 0x000000123600780c */ /* 0x000fc40002781670 */
[----:B------:R-:W-:Y:S02]  /*cc90*/  FMNMX.FTZ R10, R183, R10, !PT ;  /* 0x0000000ab70a7209 */ /* 0x000fe40007810000 */
[----:B------:R-:W-:Y:S02]  /*cca0*/  FSEL R39, R14, -INF , !P5 ;  /* 0xff8000000e277808 */ /* 0x000fe40006800000 */
[----:B------:R-:W-:Y:S02]  /*ccb0*/  FMNMX.FTZ R10, R161, R10, !PT ;  /* 0x0000000aa10a7209 */ /* 0x000fe40007810000 */
[----:B------:R-:W-:Y:S02]  /*ccc0*/  ISETP.GT.AND P5, PT, R56, 0x10, P2 ;  /* 0x000000103800780c */ /* 0x000fe400017a4270 */
[----:B------:R-:W-:Y:S02]  /*ccd0*/  FMNMX.FTZ R10, R163, R10, !PT ;  /* 0x0000000aa30a7209 */ /* 0x000fe40007810000 */
[----:B------:R-:W-:-:S02]  /*cce0*/  FSEL R155, R20, -INF , !P3 ;  /* 0xff800000149b7808 */ /* 0x000fc40005800000 */
[----:B------:R-:W-:Y:S02]  /*ccf0*/  FMNMX.FTZ R10, R169, R10, !PT ;  /* 0x0000000aa90a7209 */ /* 0x000fe40007810000 */
[----:B------:R-:W-:Y:S02]  /*cd00*/  ISETP.GT.AND P3, PT, R56, 0x18, P2 ;  /* 0x000000183800780c */ /* 0x000fe40001764270 */
        /* <DEDUP_REMOVED lines=27> */
[----:B------:R-:W-:-:S02]  /*cec0*/  ISETP.GT.AND P4, PT, R56, RZ, P2 ;  /* 0x000000ff3800720c */ /* 0x000fc40001784270 */
        /* <DEDUP_REMOVED lines=17> */
[----:B------:R-:W-:Y:S01]  /*cfe0*/  ISETP.GT.AND P3, PT, R56, 0x28, P2 ;  /* 0x000000283800780c */ /* 0x000fe20001764270 */
[-CC-:B------:R-:W-:Y:S01]  /*cff0*/  FFMA.FTZ R24, R193, R10.reuse, -R38.reuse ;  /* 0x0000000ac1187223 */ /* 0x180fe20000010826 */
[----:B------:R-:W-:-:S01]  /*d000*/  FFMA.FTZ R25, R197, R10, -R38 ;  /* 0x0000000ac5197223 */ /* 0x000fc20000010826 */
[-CC-:B------:R-:W-:Y:S01]  /*d010*/  FFMA.FTZ R26, R195, R10.reuse, -R38.reuse ;  /* 0x0000000ac31a7223 */ /* 0x180fe20000010826 */
[----:B------:R-:W-:Y:S01]  /*d020*/  ISETP.LT.OR P3, PT, R54, 0x29, P3 ;  /* 0x000000293600780c */ /* 0x000fe20001f61670 */
[-CC-:B------:R-:W-:Y:S01]  /*d030*/  FFMA.FTZ R28, R189, R10.reuse, -R38.reuse ;  /* 0x0000000abd1c7223 */ /* 0x180fe20000010826 */
[----:B------:R-:W-:-:S01]  /*d040*/  FFMA.FTZ R21, R199, R10, -R38 ;  /* 0x0000000ac7157223 */ /* 0x000fc20000010826 */
[-CC-:B------:R-:W-:Y:S01]  /*d050*/  FFMA.FTZ R15, R201, R10.reuse, -R38.reuse ;  /* 0x0000000ac90f7223 */ /* 0x180fe20000010826 */
[----:B------:R-:W-:Y:S01]  /*d060*/  FSEL R187, R30, -INF , !P3 ;  /* 0xff8000001ebb7808 */ /* 0x000fe20005800000 */
[-CC-:B------:R-:W-:Y:S01]  /*d070*/  FFMA.FTZ R85, R85, R10.reuse, -R38.reuse ;  /* 0x0000000a55557223 */ /* 0x180fe20000010826 */
[----:B------:R-:W-:Y:S01]  /*d080*/  FSEL R30, R8, -INF , !P4 ;  /* 0xff800000081e7808 */ /* 0x000fe20006000000 */
[-CC-:B------:R-:W-:Y:S01]  /*d090*/  FFMA.FTZ R75, R75, R10.reuse, -R38.reuse ;  /* 0x0000000a4b4b7223 */ /* 0x180fe20000010826 */
[----:B------:R-:W-:Y:S01]  /*d0a0*/  ISETP.GT.AND P3, PT, R56, 0x29, P2 ;  /* 0x000000293800780c */ /* 0x000fe20001764270 */
[-CC-:B------:R-:W-:Y:S01]  /*d0b0*/  FFMA.FTZ R59, R59, R10.reuse, -R38.reuse ;  /* 0x0000000a3b3b7223 */ /* 0x180fe20000010826 */
[----:B------:R-:W-:Y:S01]  /*d0c0*/  FMNMX.FTZ R8, R30, R11, !PT ;  /* 0x0000000b1e087209 */ /* 0x000fe20007810000 */
[----:B------:R-:W-:Y:S01]  /*d0d0*/  FFMA.FTZ R53, R53, R10, -R38 ;  /* 0x0000000a35357223 */ /* 0x000fe20000010826 */
[----:B------:R-:W-:Y:S01]  /*d0e0*/  ISETP.GT.AND P4, PT, R56, 0x30, P2 ;  /* 0x000000303800780c */ /* 0x000fe20001784270 */
[----:B------:R-:W-:Y:S01]  /*d0f0*/  MUFU.EX2 R15, R15 ;  /* 0x0000000f000f7308 */ /* 0x000fe20000000800 */
[----:B------:R-:W-:-:S02]  /*d100*/  FMNMX.FTZ R8, R39, R8, !PT ;  /* 0x0000000827087209 */ /* 0x000fc40007810000 */
[C---:B------:R-:W-:Y:S02]  /*d110*/  ISETP.LT.OR P3, PT, R54.reuse, 0x2a, P3 ;  /* 0x0000002a3600780c */ /* 0x040fe40001f61670 */
[----:B------:R-:W-:Y:S02]  /*d120*/  FMNMX.FTZ R8, R153, R8, !PT ;  /* 0x0000000899087209 */ /* 0x000fe40007810000 */
[----:B------:R-:W-:Y:S01]  /*d130*/  ISETP.LT.OR P4, PT, R54, 0x31, P4 ;  /* 0x000000313600780c */ /* 0x000fe20002781670 */
[----:B------:R-:W-:Y:S01]  /*d140*/  MUFU.EX2 R14, R14 ;  /* 0x0000000e000e7308 */ /* 0x000fe20000000800 */
[----:B------:R-:W-:Y:S02]  /*d150*/  FMNMX.FTZ R8, R155, R8, !PT ;  /* 0x000000089b087209 */ /* 0x000fe40007810000 */
[----:B------:R-:W-:Y:S02]  /*d160*/  FSEL R29, R29, -INF , !P3 ;  /* 0xff8000001d1d7808 */ /* 0x000fe40005800000 */
[----:B------:R-:W-:-:S02]  /*d170*/  FMNMX.FTZ R8, R157, R8, !PT ;  /* 0x000000089d087209 */ /* 0x000fc40007810000 */
[----:B------:R-:W-:Y:S01]  /*d180*/  ISETP.GT.AND P3, PT, R56, 0x31, P2 ;  /* 0x000000313800780c */ /* 0x000fe20001764270 */
[----:B------:R-:W-:Y:S01]  /*d190*/  MUFU.EX2 R20, R20 ;  /* 0x0000001400147308 */ /* 0x000fe20000000800 */
[----:B------:R-:W-:Y:S02]  /*d1a0*/  FMNMX.FTZ R8, R159, R8, !PT ;  /* 0x000000089f087209 */ /* 0x000fe40007810000 */
[----:B------:R-:W-:Y:S01]  /*d1b0*/  FSEL R193, R32, -INF , !P4 ;  /* 0xff80000020c17808 */ /* 0x000fe20006000000 */
[----:B------:R-:W-:-:S01]  /*d1c0*/  FFMA.FTZ R32, R161, R10, -R38 ;  /* 0x0000000aa1207223 */ /* 0x000fc20000010826 */
[----:B------:R-:W-:Y:S01]  /*d1d0*/  FMNMX.FTZ R8, R165, R8, !PT ;  /* 0x00000008a5087209 */ /* 0x000fe20007810000 */
[----:B------:R-:W-:-:S01]  /*d1e0*/  FFMA.FTZ R161, R163, R10, -R38 ;  /* 0x0000000aa3a17223 */ /* 0x000fc20000010826 */
        /* <DEDUP_REMOVED lines=8> */
[----:B------:R-:W-:Y:S01]  /*d270*/  FSEL R197, R31, -INF , !P3 ;  /* 0xff8000001fc57808 */ /* 0x000fe20005800000 */
[----:B------:R-:W-:-:S01]  /*d280*/  FFMA.FTZ R31, R191, R10, -R38 ;  /* 0x0000000abf1f7223 */ /* 0x000fc20000010826 */
[----:B------:R-:W-:-:S02]  /*d290*/  FMNMX.FTZ R8, R187, R8, !PT ;  /* 0x00000008bb087209 */ /* 0x000fc40007810000 */
[C---:B------:R-:W-:Y:S01]  /*d2a0*/  ISETP.GT.AND P3, PT, R56.reuse, 0x39, P2 ;  /* 0x000000393800780c */ /* 0x040fe20001764270 */
[----:B------:R-:W-:Y:S01]  /*d2b0*/  MUFU.EX2 R25, R25 ;  /* 0x0000001900197308 */ /* 0x000fe20000000800 */
[----:B------:R-:W-:Y:S02]  /*d2c0*/  FSEL R33, R33, -INF , !P4 ;  /* 0xff80000021217808 */ /* 0x000fe40006000000 */
[----:B------:R-:W-:Y:S02]  /*d2d0*/  FMNMX.FTZ R8, R29, R8, !PT ;  /* 0x000000081d087209 */ /* 0x000fe40007810000 */
[----:B------:R-:W-:Y:S02]  /*d2e0*/  ISETP.GT.AND P4, PT, R56, 0x40, P2 ;  /* 0x000000403800780c */ /* 0x000fe40001784270 */
[----:B------:R-:W-:Y:S01]  /*d2f0*/  ISETP.LT.OR P3, PT, R54, 0x3a, P3 ;  /* 0x0000003a3600780c */ /* 0x000fe20001f61670 */
[----:B------:R-:W-:Y:S01]  /*d300*/  MUFU.EX2 R26, R26 ;  /* 0x0000001a001a7308 */ /* 0x000fe20000000800 */
[----:B------:R-:W-:-:S02]  /*d310*/  FMNMX.FTZ R8, R193, R8, !PT ;  /* 0x00000008c1087209 */ /* 0x000fc40007810000 */
[----:B------:R-:W-:Y:S02]  /*d320*/  ISETP.LT.OR P4, PT, R54, 0x41, P4 ;  /* 0x000000413600780c */ /* 0x000fe40002781670 */
[----:B------:R-:W-:Y:S01]  /*d330*/  FSEL R195, R34, -INF , !P3 ;  /* 0xff80000022c37808 */ /* 0x000fe20005800000 */
[--C-:B------:R-:W-:Y:S01]  /*d340*/  FFMA.FTZ R34, R169, R10, -R38.reuse ;  /* 0x0000000aa9227223 */ /* 0x100fe20000010826 */
[----:B------:R-:W-:Y:S01]  /*d350*/  ISETP.GT.AND P3, PT, R56, 0x41, P2 ;  /* 0x000000413800780c */ /* 0x000fe20001764270 */
[----:B------:R-:W-:Y:S01]  /*d360*/  MUFU.EX2 R31, R31 ;  /* 0x0000001f001f7308 */ /* 0x000fe20000000800 */
[----:B------:R-:W-:Y:S02]  /*d370*/  FMNMX.FTZ R8, R197, R8, !PT ;  /* 0x00000008c5087209 */ /* 0x000fe40007810000 */
[----:B------:R-:W-:Y:S01]  /*d380*/  FSEL R191, R36, -INF , !P4 ;  /* 0xff80000024bf7808 */ /* 0x000fe20006000000 */
[----:B------:R-:W-:-:S01]  /*d390*/  FFMA.FTZ R36, R181, R10, -R38 ;  /* 0x0000000ab5247223 */ /* 0x000fc20000010826 */
[----:B------:R-:W-:-:S02]  /*d3a0*/  ISETP.GT.AND P4, PT, R56, 0x48, P2 ;  /* 0x000000483800780c */ /* 0x000fc40001784270 */
[C---:B------:R-:W-:Y:S01]  /*d3b0*/  ISETP.LT.OR P3, PT, R54.reuse, 0x42, P3 ;  /* 0x000000423600780c */ /* 0x040fe20001f61670 */
[----:B------:R-:W-:Y:S01]  /*d3c0*/  MUFU.EX2 R28, R28 ;  /* 0x0000001c001c7308 */ /* 0x000fe20000000800 */
[----:B------:R-:W-:Y:S02]  /*d3d0*/  FMNMX.FTZ R8, R33, R8, !PT ;  /* 0x0000000821087209 */ /* 0x000fe40007810000 */
[----:B------:R-:W-:Y:S02]  /*d3e0*/  ISETP.LT.OR P4, PT, R54, 0x49, P4 ;  /* 0x000000493600780c */ /* 0x000fe40002781670 */
[----:B------:R-:W-:Y:S01]  /*d3f0*/  FSEL R189, R35, -INF , !P3 ;  /* 0xff80000023bd7808 */ /* 0x000fe20005800000 */
[----:B------:R-:W-:Y:S01]  /*d400*/  FFMA.FTZ R35, R183, R10, -R38 ;  /* 0x0000000ab7237223 */ /* 0x000fe20000010826 */
[----:B------:R-:W-:Y:S01]  /*d410*/  ISETP.GT.AND P3, PT, R56, 0x49, P2 ;  /* 0x000000493800780c */ /* 0x000fe20001764270 */
[----:B------:R-:W-:Y:S01]  /*d420*/  MUFU.EX2 R32, R32 ;  /* 0x0000002000207308 */ /* 0x000fe20000000800 */
[----:B------:R-:W-:-:S02]  /*d430*/  FMNMX.FTZ R8, R195, R8, !PT ;  /* 0x00000008c3087209 */ /* 0x000fc40007810000 */
[----:B------:R-:W-:Y:S02]  /*d440*/  FSEL R37, R37, -INF , !P4 ;  /* 0xff80000025257808 */ /* 0x000fe40006000000 */
[----:B------:R-:W-:Y:S02]  /*d450*/  ISETP.GT.AND P4, PT, R56, 0x50, P2 ;  /* 0x000000503800780c */ /* 0x000fe40001784270 */
        /* <DEDUP_REMOVED lines=25> */
[----:B------:R-:W-:Y:S02]  /*d5f0*/  FMNMX.FTZ R8, R163, R8, !PT ;  /* 0x00000008a3087209 */ /* 0x000fe40007810000 */
[----:B------:R-:W-:-:S02]  /*d600*/  ISETP.LT.OR P4, PT, R54, 0x61, P4 ;  /* 0x000000613600780c */ /* 0x000fc40002781670 */
[----:B------:R-:W-:Y:S01]  /*d610*/  FSEL R169, R44, -INF , !P3 ;  /* 0xff8000002ca97808 */ /* 0x000fe20005800000 */
[----:B------:R-:W-:-:S01]  /*d620*/  FFMA.FTZ R44, R65, R10, -R38 ;  /* 0x0000000a412c7223 */ /* 0x000fc20000010826 */
[----:B------:R-:W-:Y:S01]  /*d630*/  ISETP.GT.AND P3, PT, R56, 0x61, P2 ;  /* 0x000000613800780c */ /* 0x000fe20001764270 */
[----:B------:R-:W-:-:S01]  /*d640*/  FFMA.FTZ R65, R67, R10, -R38 ;  /* 0x0000000a43417223 */ /* 0x000fc20000010826 */
[----:B------:R-:W-:Y:S01]  /*d650*/  FMNMX.FTZ R8, R43, R8, !PT ;  /* 0x000000082b087209 */ /* 0x000fe20007810000 */
[----:B------:R-:W-:-:S01]  /*d660*/  FFMA.FTZ R67, R71, R10, -R38 ;  /* 0x0000000a47437223 */ /* 0x000fc20000010826 */
[----:B------:R-:W-:Y:S01]  /*d670*/  FSEL R87, R45, -INF , !P4 ;  /* 0xff8000002d577808 */ /* 0x000fe20006000000 */
[----:B------:R-:W-:Y:S01]  /*d680*/  MUFU.EX2 R42, R42 ;  /* 0x0000002a002a7308 */ /* 0x000fe20000000800 */
[----:B------:R-:W-:Y:S02]  /*d690*/  ISETP.GT.AND P4, PT, R56, 0x68, P2 ;  /* 0x000000683800780c */ /* 0x000fe40001784270 */
[----:B------:R-:W-:-:S02]  /*d6a0*/  ISETP.LT.OR P3, PT, R54, 0x62, P3 ;  /* 0x000000623600780c */ /* 0x000fc40001f61670 */
[----:B------:R-:W-:Y:S02]  /*d6b0*/  FMNMX.FTZ R8, R169, R8, !PT ;  /* 0x00000008a9087209 */ /* 0x000fe40007810000 */
[----:B------:R-:W-:Y:S01]  /*d6c0*/  ISETP.LT.OR P4, PT, R54, 0x69, P4 ;  /* 0x000000693600780c */ /* 0x000fe20002781670 */
[----:B------:R1:W-:Y:S01]  /*d6d0*/  MUFU.EX2 R45, R40 ;  /* 0x00000028002d7308 */ /* 0x0003e20000000800 */
[----:B------:R-:W-:Y:S01]  /*d6e0*/  FSEL R181, R46, -INF , !P3 ;  /* 0xff8000002eb57808 */ /* 0x000fe20005800000 */
[-CC-:B------:R-:W-:Y:S01]  /*d6f0*/  FFMA.FTZ R46, R69, R10.reuse, -R38.reuse ;  /* 0x0000000a452e7223 */ /* 0x180fe20000010826 */
[C---:B------:R-:W-:Y:S01]  /*d700*/  ISETP.GT.AND P3, PT, R56.reuse, 0x69, P2 ;  /* 0x000000693800780c */ /* 0x040fe20001764270 */
[--C-:B------:R-:W-:Y:S01]  /*d710*/  FFMA.FTZ R69, R77, R10, -R38.reuse ;  /* 0x0000000a4d457223 */ /* 0x100fe20000010826 */
[----:B------:R-:W-:Y:S02]  /*d720*/  FMNMX.FTZ R8, R87, R8, !PT ;  /* 0x0000000857087209 */ /* 0x000fe40007810000 */
[----:B------:R-:W-:Y:S01]  /*d730*/  FSEL R47, R47, -INF , !P4 ;  /* 0xff8000002f2f7808 */ /* 0x000fe20006000000 */
[----:B------:R-:W-:Y:S01]  /*d740*/  MUFU.EX2 R75, R75 ;  /* 0x0000004b004b7308 */ /* 0x000fe20000000800 */
[----:B------:R-:W-:Y:S01]  /*d750*/  ISETP.GT.AND P4, PT, R56, 0x70, P2 ;  /* 0x000000703800780c */ /* 0x000fe20001784270 */
[-CC-:B-1----:R-:W-:Y:S01]  /*d760*/  FFMA.FTZ R40, R83, R10.reuse, -R38.reuse ;  /* 0x0000000a53287223 */ /* 0x182fe20000010826 */
[----:B------:R-:W-:Y:S01]  /*d770*/  ISETP.LT.OR P3, PT, R54, 0x6a, P3 ;  /* 0x0000006a3600780c */ /* 0x000fe20001f61670 */
[----:B------:R-:W-:Y:S01]  /*d780*/  FFMA.FTZ R83, R81, R10, -R38 ;  /* 0x0000000a51537223 */ /* 0x000fe20000010826 */
[----:B------:R-:W-:-:S02]  /*d790*/  FMNMX.FTZ R8, R181, R8, !PT ;  /* 0x00000008b5087209 */ /* 0x000fc40007810000 */
[----:B------:R-:W-:Y:S01]  /*d7a0*/  ISETP.LT.OR P4, PT, R54, 0x71, P4 ;  /* 0x000000713600780c */ /* 0x000fe20002781670 */
[----:B------:R-:W-:Y:S01]  /*d7b0*/  MUFU.EX2 R40, R40 ;  /* 0x0000002800287308 */ /* 0x000fe20000000800 */
[----:B------:R-:W-:Y:S01]  /*d7c0*/  FSEL R199, R48, -INF , !P3 ;  /* 0xff80000030c77808 */ /* 0x000fe20005800000 */
[----:B------:R-:W-:Y:S01]  /*d7d0*/  FFMA.FTZ R48, R73, R10, -R38 ;  /* 0x0000000a49307223 */ /* 0x000fe20000010826 */
[C---:B------:R-:W-:Y:S02]  /*d7e0*/  ISETP.GT.AND P3, PT, R56.reuse, 0x71, P2 ;  /* 0x000000713800780c */ /* 0x040fe40001764270 */
[----:B------:R-:W-:Y:S02]  /*d7f0*/  FMNMX.FTZ R8, R47, R8, !PT ;  /* 0x000000082f087209 */ /* 0x000fe40007810000 */
[----:B------:R-:W-:Y:S01]  /*d800*/  FSEL R49, R49, -INF , !P4 ;  /* 0xff80000031317808 */ /* 0x000fe20006000000 */
[----:B------:R-:W-:Y:S01]  /*d810*/  MUFU.EX2 R83, R83 ;  /* 0x0000005300537308 */ /* 0x000fe20000000800 */
[----:B------:R-:W-:-:S02]  /*d820*/  ISETP.GT.AND P4, PT, R56, 0x78, P2 ;  /* 0x000000783800780c */ /* 0x000fc40001784270 */
[----:B------:R-:W-:Y:S02]  /*d830*/  ISETP.LT.OR P3, PT, R54, 0x72, P3 ;  /* 0x000000723600780c */ /* 0x000fe40001f61670 */
[----:B------:R-:W-:Y:S02]  /*d840*/  FMNMX.FTZ R8, R199, R8, !PT ;  /* 0x00000008c7087209 */ /* 0x000fe40007810000 */
[----:B------:R-:W-:Y:S01]  /*d850*/  ISETP.GT.AND P2, PT, R56, 0x79, P2 ;  /* 0x000000793800780c */ /* 0x000fe20001744270 */
[----:B------:R-:W-:Y:S01]  /*d860*/  MUFU.EX2 R44, R44 ;  /* 0x0000002c002c7308 */ /* 0x000fe20000000800 */
[----:B------:R-:W-:Y:S02]  /*d870*/  ISETP.LT.OR P4, PT, R54, 0x79, P4 ;  /* 0x000000793600780c */ /* 0x000fe40002781670 */
[----:B------:R-:W-:Y:S01]  /*d880*/  FSEL R81, R50, -INF , !P3 ;  /* 0xff80000032517808 */ /* 0x000fe20005800000 */
[----:B------:R-:W-:-:S01]  /*d890*/  FFMA.FTZ R50, R63, R10, -R38 ;  /* 0x0000000a3f327223 */ /* 0x000fc20000010826 */
[----:B------:R-:W-:-:S02]  /*d8a0*/  FMNMX.FTZ R8, R49, R8, !PT ;  /* 0x0000000831087209 */ /* 0x000fc40007810000 */
[----:B------:R-:W-:Y:S01]  /*d8b0*/  ISETP.LT.OR P2, PT, R54, 0x7a, P2 ;  /* 0x0000007a3600780c */ /* 0x000fe20001741670 */
[--C-:B------:R-:W-:Y:S01]  /*d8c0*/  FFMA.FTZ R54, R55, R10, -R38.reuse ;  /* 0x0000000a37367223 */ /* 0x100fe20000010826 */
[----:B------:R-:W-:Y:S01]  /*d8d0*/  FSEL R51, R51, -INF , !P4 ;  /* 0xff80000033337808 */ /* 0x000fe20006000000 */
[----:B------:R-:W-:Y:S01]  /*d8e0*/  MUFU.EX2 R65, R65 ;  /* 0x0000004100417308 */ /* 0x000fe20000000800 */
[----:B------:R-:W-:Y:S02]  /*d8f0*/  FMNMX.FTZ R8, R81, R8, !PT ;  /* 0x0000000851087209 */ /* 0x000fe40007810000 */
[----:B------:R-:W-:Y:S01]  /*d900*/  FSEL R79, R52, -INF , !P2 ;  /* 0xff800000344f7808 */ /* 0x000fe20005000000 */
[----:B------:R-:W-:-:S01]  /*d910*/  FFMA.FTZ R52, R57, R10, -R38 ;  /* 0x0000000a39347223 */ /* 0x000fc20000010826 */
[----:B------:R-:W-:Y:S01]  /*d920*/  FMNMX.FTZ R8, R51, R8, !PT ;  /* 0x0000000833087209 */ /* 0x000fe20007810000 */
[----:B------:R-:W-:-:S01]  /*d930*/  FFMA.FTZ R57, R61, R10, -R38 ;  /* 0x0000000a3d397223 */ /* 0x000fc20000010826 */
[----:B------:R-:W-:Y:S01]  /*d940*/  FSEL R61, R9, RZ, P5 ;  /* 0x000000ff093d7208 */ /* 0x000fe20002800000 */
[----:B------:R-:W-:Y:S01]  /*d950*/  MUFU.EX2 R46, R46 ;  /* 0x0000002e002e7308 */ /* 0x000fe20000000800 */
[----:B------:R-:W-:-:S03]  /*d960*/  FMNMX.FTZ R8, R79, R8, !PT ;  /* 0x000000084f087209 */ /* 0x000fc60007810000 */
[----:B------:R-:W-:Y:S02]  /*d970*/  FADD.FTZ R61, -R61, R12 ;  /* 0x0000000c3d3d7221 */ /* 0x000fe40000010100 */
[----:B------:R-:W1:Y:S02]  /*d980*/  SHFL.BFLY PT, R201, R8, 0x2, 0x1f ;  /* 0x0c401f0008c97f89 */ /* 0x000e6400000e0000 */
[----:B------:R-:W-:Y:S01]  /*d990*/  FMUL.FTZ R38, R61, R10 ;  /* 0x0000000a3d267220 */ /* 0x000fe20000410000 */
[----:B------:R-:W-:Y:S08]  /*d9a0*/  MUFU.EX2 R67, R67 ;  /* 0x0000004300437308 */ /* 0x000ff00000000800 */
[----:B------:R-:W2:Y:S08]  /*d9b0*/  MUFU.EX2 R38, R38 ;  /* 0x0000002600267308 */ /* 0x000eb00000000800 */
[----:B------:R-:W-:Y:S01]  /*d9c0*/  MUFU.EX2 R48, R48 ;  /* 0x0000003000307308 */ /* 0x000fe20000000800 */
[----:B-1----:R-:W-:-:S07]  /*d9d0*/  FMNMX.FTZ R201, R8, R201, !PT ;  /* 0x000000c908c97209 */ /* 0x002fce0007810000 */
[----:B------:R-:W-:Y:S01]  /*d9e0*/  MUFU.EX2 R69, R69 ;  /* 0x0000004500457308 */ /* 0x000fe20000000800 */
[----:B--2---:R-:W-:-:S01]  /*d9f0*/  FFMA.FTZ R77, R38, R6, R15 ;  /* 0x00000006264d7223 */ /* 0x004fc2000001000f */
[----:B------:R-:W1:Y:S03]  /*da00*/  SHFL.BFLY PT, R8, R201, 0x1, 0x1f ;  /* 0x0c201f00c9087f89 */ /* 0x000e6600000e0000 */
[----:B------:R-:W-:-:S03]  /*da10*/  FADD.FTZ R77, R14, R77 ;  /* 0x0000004d0e4d7221 */ /* 0x000fc60000010000 */
[----:B------:R-:W-:Y:S01]  /*da20*/  MUFU.EX2 R50, R50 ;  /* 0x0000003200327308 */ /* 0x000fe20000000800 */
[----:B------:R-:W-:-:S04]  /*da30*/  FADD.FTZ R74, R20, R77 ;  /* 0x0000004d144a7221 */ /* 0x000fc80000010000 */
[----:B------:R-:W-:-:S03]  /*da40*/  FADD.FTZ R77, R21, R74 ;  /* 0x0000004a154d7221 */ /* 0x000fc60000010000 */
[----:B------:R-:W-:Y:S08]  /*da50*/  MUFU.EX2 R59, R59 ;  /* 0x0000003b003b7308 */ /* 0x000ff00000000800 */
[----:B------:R-:W-:Y:S01]  /*da60*/  MUFU.EX2 R52, R52 ;  /* 0x0000003400347308 */ /* 0x000fe20000000800 */
[----:B-1----:R-:W-:-:S04]  /*da70*/  FMNMX.FTZ R8, R201, R8, !PT ;  /* 0x00000008c9087209 */ /* 0x002fc80007810000 */
[C---:B------:R-:W-:Y:S01]  /*da80*/  FSETP.NEU.FTZ.AND P2, PT, R8.reuse, -INF , PT ;  /* 0xff8000000800780b */ /* 0x040fe20003f5d000 */
[----:B------:R-:W-:-:S02]  /*da90*/  FFMA.FTZ R12, R8, R10, -8 ;  /* 0xc1000000080c7423 */ /* 0x000fc4000001000a */
[----:B------:R-:W-:Y:S01]  /*daa0*/  MUFU.EX2 R57, R57 ;  /* 0x0000003900397308 */ /* 0x000fe20000000800 */
[----:B------:R-:W-:Y:S02]  /*dab0*/  FSEL R68, R8, RZ, P2 ;  /* 0x000000ff08447208 */ /* 0x000fe40001000000 */
[----:B------:R-:W-:-:S05]  /*dac0*/  FSEL R12, R12, RZ, P2 ;  /* 0x000000ff0c0c7208 */ /* 0x000fca0001000000 */
[----:B------:R-:W-:Y:S01]  /*dad0*/  MUFU.EX2 R54, R54 ;  /* 0x0000003600367308 */ /* 0x000fe20000000800 */
[----:B------:R-:W-:-:S01]  /*dae0*/  FFMA.FTZ R72, R33, R10, -R12 ;  /* 0x0000000a21487223 */ /* 0x000fc2000001080c */
[----:B------:R-:W-:Y:S01]  /*daf0*/  FADD.FTZ R33, -R68, R11 ;  /* 0x0000000b44217221 */ /* 0x000fe20000010100 */
[----:B------:R-:W-:-:S01]  /*db00*/  FFMA.FTZ R30, R30, R10, -R12 ;  /* 0x0000000a1e1e7223 */ /* 0x000fc2000001080c */
[-CC-:B------:R-:W-:Y:S01]  /*db10*/  FFMA.FTZ R39, R39, R10.reuse, -R12.reuse ;  /* 0x0000000a27277223 */ /* 0x180fe2000001080c */
[----:B------:R-:W-:-:S01]  /*db20*/  FFMA.FTZ R55, R153, R10, -R12 ;  /* 0x0000000a99377223 */ /* 0x000fc2000001080c */
[-C--:B------:R-:W-:Y:S01]  /*db30*/  FMUL.FTZ R33, R33, R10.reuse ;  /* 0x0000000a21217220 */ /* 0x080fe20000410000 */
        /* <DEDUP_REMOVED lines=28> */
[-CC-:B------:R-:W-:Y:S01]  /*dd00*/  FFMA.FTZ R81, R81, R10.reuse, -R12.reuse ;  /* 0x0000000a51517223 */ /* 0x180fe2000001080c */
[----:B------:R-:W-:-:S05]  /*dd10*/  FFMA.FTZ R51, R51, R10, -R12 ;  /* 0x0000000a33337223 */ /* 0x000fca000001080c */
[----:B------:R-:W1:Y:S01]  /*dd20*/  MUFU.EX2 R56, R56 ;  /* 0x0000003800387308 */ /* 0x000e620000000800 */
[----:B--2---:R-:W-:-:S07]  /*dd30*/  FADD.FTZ R6, R39, R6 ;  /* 0x0000000627067221 */ /* 0x004fce0000010000 */
[----:B------:R-:W2:Y:S01]  /*dd40*/  MUFU.EX2 R58, R58 ;  /* 0x0000003a003a7308 */ /* 0x000ea20000000800 */
[----:B---3--:R-:W-:-:S01]  /*dd50*/  FADD.FTZ R5, R55, R6 ;  /* 0x0000000637057221 */ /* 0x008fc20000010000 */
[----:B------:R-:W-:-:S06]  /*dd60*/  FADD.FTZ R6, R24, R77 ;  /* 0x0000004d18067221 */ /* 0x000fcc0000010000 */
[----:B------:R-:W3:Y:S01]  /*dd70*/  MUFU.EX2 R61, R61 ;  /* 0x0000003d003d7308 */ /* 0x000ee20000000800 */
[----:B-1----:R-:W-:-:S07]  /*dd80*/  FADD.FTZ R5, R56, R5 ;  /* 0x0000000538057221 */ /* 0x002fce0000010000 */
[----:B------:R-:W1:Y:S01]  /*dd90*/  MUFU.EX2 R60, R60 ;  /* 0x0000003c003c7308 */ /* 0x000e620000000800 */
[----:B--2---:R-:W-:-:S01]  /*dda0*/  FADD.FTZ R74, R58, R5 ;  /* 0x000000053a4a7221 */ /* 0x004fc20000010000 */
[----:B------:R-:W-:-:S04]  /*ddb0*/  FADD.FTZ R5, R25, R6 ;  /* 0x0000000619057221 */ /* 0x000fc80000010000 */
[----:B------:R-:W-:Y:S02]  /*ddc0*/  FADD.FTZ R6, R26, R5 ;  /* 0x000000051a067221 */ /* 0x000fe40000010000 */
[----:B------:R-:W2:Y:S01]  /*ddd0*/  MUFU.EX2 R63, R63 ;  /* 0x0000003f003f7308 */ /* 0x000ea20000000800 */
[----:B---3--:R-:W-:-:S01]  /*dde0*/  FADD.FTZ R77, R61, R74 ;  /* 0x0000004a3d4d7221 */ /* 0x008fc20000010000 */
[----:B------:R-:W-:Y:S01]  /*ddf0*/  FADD.FTZ R5, R31, R6 ;  /* 0x000000061f057221 */ /* 0x000fe20000010000 */
[----:B------:R-:W-:-:S03]  /*de00*/  FFMA.FTZ R74, R163, R10, -R12 ;  /* 0x0000000aa34a7223 */ /* 0x000fc6000001080c */
        /* <DEDUP_REMOVED lines=10> */
[----:B---3--:R-:W-:-:S01]  /*deb0*/  FADD.FTZ R76, R62, R77 ;  /* 0x0000004d3e4c7221 */ /* 0x008fc20000010000 */
[----:B------:R-:W-:-:S04]  /*dec0*/  FADD.FTZ R5, R45, R6 ;  /* 0x000000062d057221 */ /* 0x000fc80000010000 */
[----:B------:R-:W-:Y:S02]  /*ded0*/  FADD.FTZ R6, R36, R5 ;  /* 0x0000000524067221 */ /* 0x000fe40000010000 */
[----:B------:R-:W3:Y:S01]  /*dee0*/  MUFU.EX2 R29, R29 ;  /* 0x0000001d001d7308 */ /* 0x000ee20000000800 */
[----:B-1----:R-:W-:-:S07]  /*def0*/  FADD.FTZ R77, R27, R76 ;  /* 0x0000004c1b4d7221 */ /* 0x002fce0000010000 */
[----:B------:R-:W1:Y:S01]  /*df00*/  MUFU.EX2 R66, R66 ;  /* 0x0000004200427308 */ /* 0x000e620000000800 */
[----:B--2---:R-:W-:-:S07]  /*df10*/  FADD.FTZ R76, R64, R77 ;  /* 0x0000004d404c7221 */ /* 0x004fce0000010000 */
[----:B------:R-:W2:Y:S01]  /*df20*/  MUFU.EX2 R71, R71 ;  /* 0x0000004700477308 */ /* 0x000ea20000000800 */
[----:B---3--:R-:W-:-:S07]  /*df30*/  FADD.FTZ R77, R29, R76 ;  /* 0x0000004c1d4d7221 */ /* 0x008fce0000010000 */
[----:B------:R3:W4:Y:S01]  /*df40*/  MUFU.EX2 R11, R72 ;  /* 0x00000048000b7308 */ /* 0x0007220000000800 */
[----:B-1----:R-:W-:-:S01]  /*df50*/  FADD.FTZ R76, R66, R77 ;  /* 0x0000004d424c7221 */ /* 0x002fc20000010000 */
[----:B------:R-:W-:-:S04]  /*df60*/  FADD.FTZ R77, R85, R6 ;  /* 0x00000006554d7221 */ /* 0x000fc80000010000 */
[----:B------:R-:W-:Y:S02]  /*df70*/  FADD.FTZ R6, R40, R77 ;  /* 0x0000004d28067221 */ /* 0x000fe40000010000 */
[----:B------:R-:W1:Y:S01]  /*df80*/  MUFU.EX2 R68, R68 ;  /* 0x0000004400447308 */ /* 0x000e620000000800 */
[----:B--2---:R-:W-:-:S01]  /*df90*/  FADD.FTZ R76, R71, R76 ;  /* 0x0000004c474c7221 */ /* 0x004fc20000010000 */
[-CC-:B---3--:R-:W-:Y:S01]  /*dfa0*/  FFMA.FTZ R72, R183, R10.reuse, -R12.reuse ;  /* 0x0000000ab7487223 */ /* 0x188fe2000001080c */
[----:B------:R-:W-:-:S05]  /*dfb0*/  FFMA.FTZ R12, R79, R10, -R12 ;  /* 0x0000000a4f0c7223 */ /* 0x000fca000001080c */
[----:B------:R-:W2:Y:S01]  /*dfc0*/  MUFU.EX2 R70, R70 ;  /* 0x0000004600467308 */ /* 0x000ea20000000800 */
[----:B----4-:R-:W-:-:S07]  /*dfd0*/  FADD.FTZ R5, R11, R76 ;  /* 0x0000004c0b057221 */ /* 0x010fce0000010000 */
        /* <DEDUP_REMOVED lines=8> */
[----:B------:R-:W-:-:S06]  /*e060*/  FADD.FTZ R77, R75, R6 ;  /* 0x000000064b4d7221 */ /* 0x000fcc0000010000 */
[----:B------:R-:W3:Y:S01]  /*e070*/  MUFU.EX2 R41, R41 ;  /* 0x0000002900297308 */ /* 0x000ee20000000800 */
[----:B-1----:R-:W-:-:S01]  /*e080*/  FADD.FTZ R5, R37, R76 ;  /* 0x0000004c25057221 */ /* 0x002fc20000010000 */
[----:B------:R-:W-:-:S06]  /*e090*/  FADD.FTZ R76, R44, R77 ;  /* 0x0000004d2c4c7221 */ /* 0x000fcc0000010000 */
        /* <DEDUP_REMOVED lines=8> */
[----:B------:R2:W-:Y:S08]  /*e120*/  MUFU.EX2 R87, R47 ;  /* 0x0000002f00577308 */ /* 0x0005f00000000800 */
[----:B------:R-:W4:Y:S01]  /*e130*/  MUFU.EX2 R181, R181 ;  /* 0x000000b500b57308 */ /* 0x000f220000000800 */
[----:B--2---:R-:W-:-:S04]  /*e140*/  FADD.FTZ R47, R65, R76 ;  /* 0x0000004c412f7221 */ /* 0x004fc80000010000 */
[----:B------:R-:W-:-:S03]  /*e150*/  FADD.FTZ R6, R46, R47 ;  /* 0x0000002f2e067221 */ /* 0x000fc60000010000 */
[----:B------:R-:W2:Y:S01]  /*e160*/  MUFU.EX2 R199, R199 ;  /* 0x000000c700c77308 */ /* 0x000ea20000000800 */
[----:B------:R-:W-:-:S01]  /*e170*/  FADD.FTZ R47, R67, R6 ;  /* 0x00000006432f7221 */ /* 0x000fc20000010000 */
[----:B---3--:R-:W-:-:S03]  /*e180*/  FADD.FTZ R6, R169, R5 ;  /* 0x00000005a9067221 */ /* 0x008fc60000010000 */
[----:B------:R-:W-:Y:S01]  /*e190*/  FADD.FTZ R76, R48, R47 ;  /* 0x0000002f304c7221 */ /* 0x000fe20000010000 */
[----:B-1----:R-:W-:-:S02]  /*e1a0*/  FADD.FTZ R6, R43, R6 ;  /* 0x000000062b067221 */ /* 0x002fc40000010000 */
[----:B------:R-:W1:Y:S01]  /*e1b0*/  MUFU.EX2 R49, R49 ;  /* 0x0000003100317308 */ /* 0x000e620000000800 */
[----:B------:R-:W-:-:S01]  /*e1c0*/  FADD.FTZ R5, R69, R76 ;  /* 0x0000004c45057221 */ /* 0x000fc20000010000 */
[----:B----4-:R-:W-:-:S03]  /*e1d0*/  FADD.FTZ R6, R181, R6 ;  /* 0x00000006b5067221 */ /* 0x010fc60000010000 */
[----:B------:R-:W-:Y:S01]  /*e1e0*/  FADD.FTZ R76, R50, R5 ;  /* 0x00000005324c7221 */ /* 0x000fe20000010000 */
[----:B------:R-:W-:-:S02]  /*e1f0*/  FADD.FTZ R6, R87, R6 ;  /* 0x0000000657067221 */ /* 0x000fc40000010000 */
[----:B------:R-:W3:Y:S01]  /*e200*/  MUFU.EX2 R80, R81 ;  /* 0x0000005100507308 */ /* 0x000ee20000000800 */
[----:B------:R-:W-:-:S01]  /*e210*/  FADD.FTZ R5, R59, R76 ;  /* 0x0000004c3b057221 */ /* 0x000fc20000010000 */
[----:B--2---:R-:W-:-:S03]  /*e220*/  FADD.FTZ R6, R199, R6 ;  /* 0x00000006c7067221 */ /* 0x004fc60000010000 */
[----:B------:R-:W-:-:S03]  /*e230*/  FADD.FTZ R76, R52, R5 ;  /* 0x00000005344c7221 */ /* 0x000fc60000010000 */
[----:B------:R-:W2:Y:S01]  /*e240*/  MUFU.EX2 R51, R51 ;  /* 0x0000003300337308 */ /* 0x000ea20000000800 */
[----:B-1----:R-:W-:-:S01]  /*e250*/  FADD.FTZ R6, R49, R6 ;  /* 0x0000000631067221 */ /* 0x002fc20000010000 */
[----:B------:R-:W-:-:S04]  /*e260*/  FADD.FTZ R5, R57, R76 ;  /* 0x0000004c39057221 */ /* 0x000fc80000010000 */
[----:B------:R-:W-:Y:S02]  /*e270*/  FADD.FTZ R76, R54, R5 ;  /* 0x00000005364c7221 */ /* 0x000fe40000010000 */
[----:B------:R-:W1:Y:S01]  /*e280*/  MUFU.EX2 R53, R53 ;  /* 0x0000003500357308 */ /* 0x000e620000000800 */
[----:B---3--:R-:W-:-:S07]  /*e290*/  FADD.FTZ R6, R80, R6 ;  /* 0x0000000650067221 */ /* 0x008fce0000010000 */
[----:B------:R-:W3:Y:S01]  /*e2a0*/  MUFU.EX2 R82, R12 ;  /* 0x0000000c00527308 */ /* 0x000ee20000000800 */
[----:B--2---:R-:W-:-:S01]  /*e2b0*/  FADD.FTZ R5, R51, R6 ;  /* 0x0000000633057221 */ /* 0x004fc20000010000 */
[----:B-1----:R-:W-:-:S03]  /*e2c0*/  FADD.FTZ R6, R53, R76 ;  /* 0x0000004c35067221 */ /* 0x002fc60000010000 */
[----:B---3--:R-:W-:Y:S01]  /*e2d0*/  FADD.FTZ R5, R82, R5 ;  /* 0x0000000552057221 */ /* 0x008fe20000010000 */
[----:B------:R-:W-:Y:S06]  /*e2e0*/  @!P0 BRA `(.L_x_948) ;  /* 0x0000000000048947 */ /* 0x000fec0003800000 */
[----:B------:R-:W-:Y:S01]  /*e2f0*/  BPT.TRAP 0x1 ;  /* 0x000000040000795c */ /* 0x000fe20000300000 */
.L_x_948:
        /* <DEDUP_REMOVED lines=107> */
.L_x_931:
[----:B------:R-:W-:Y:S06]  /*e9b0*/  BAR.ARV 0x8, 0x120 ;  /* 0x0204800000007b1d */ /* 0x000fec0000002000 */
[----:B------:R-:W-:Y:S05]  /*e9c0*/  @!P0 BRA `(.L_x_950) ;  /* 0x0000000000048947 */ /* 0x000fea0003800000 */
[----:B------:R-:W-:Y:S01]  /*e9d0*/  BPT.TRAP 0x1 ;  /* 0x000000040000795c */ /* 0x000fe20000300000 */
.L_x_950:
[----:B------:R-:W-:Y:S01]  /*e9e0*/  ULEA UR5, UR47, UR37, 0x3 ;  /* 0x000000252f057291 */ /* 0x000fe2000f8e183f */
[----:B------:R-:W-:-:S08]  /*e9f0*/  SHF.L.U32 R0, R2, 0x1f, RZ ;  /* 0x0000001f02007819 */ /* 0x000fd000000006ff */
[----:B------:R1:W2:Y:S01]  /*ea00*/  SYNCS.PHASECHK.TRANS64.TRYWAIT P1, [UR5+0x22850], R0 ;  /* 0x02285000ff0075a7 */ /* 0x0002a20008020145 */
[----:B------:R-:W-:Y:S05]  /*ea10*/  @!P0 BRA `(.L_x_951) ;  /* 0x0000000000048947 */ /* 0x000fea0003800000 */
[----:B------:R-:W-:Y:S01]  /*ea20*/  BPT.TRAP 0x1 ;  /* 0x000000040000795c */ /* 0x000fe20000300000 */
.L_x_951:
[----:B--2---:R-:W-:Y:S05]  /*ea30*/  @P1 BRA `(.L_x_952) ;  /* 0x0000000000081947 */ /* 0x004fea0003800000 */
[----:B------:R-:W2:Y:S02]  /*ea40*/  SYNCS.PHASECHK.TRANS64.TRYWAIT P1, [UR5+0x22850], R0 ;  /* 0x02285000ff0075a7 */ /* 0x000ea40008020145 */
[----:B--2---:R-:W-:Y:S05]  /*ea50*/  @!P1 BRA `(.L_x_953) ;  /* 0x0000005c00e49947 */ /* 0x004fea0003800000 */
.L_x_952:
[----:B------:R-:W-:Y:S01]  /*ea60*/  UIADD3 UR37, UR37, 0x400, URZ ;  /* 0x0000040025257890 */ /* 0x000fe2000fffe03f */
[----:B------:R-:W-:Y:S01]  /*ea70*/  WARPGROUP.ARRIVE ;  /* 0x00000000000079c5 */ /* 0x000fe20000000000 */
[----:B------:R-:W-:Y:S01]  /*ea80*/  UMOV UR7, 0x40000040 ;  /* 0x4000004000077882 */ /* 0x000fe20000000000 */
[----:B------:R-:W3:Y:S01]  /*ea90*/  LDC.64 R14, c[0x0][0x9a0] ;  /* 0x00026800ff0e7b82 */ /* 0x000ee20000000a00 */
[----:B------:R-:W-:Y:S01]  /*eaa0*/  USHF.R.U32.HI UR37, URZ, 0x4, UR37 ;  /* 0x000000043f257899 */ /* 0x000fe20008011625 */
[----:B--2---:R-:W-:Y:S02]  /*eab0*/  IMAD.U32 R3, RZ, RZ, UR44 ;  /* 0x0000002cff037e24 */ /* 0x004fe4000f8e00ff */
[----:B------:R-:W-:Y:S01]  /*eac0*/  IMAD.MOV.U32 R4, RZ, RZ, 0x3f800000 ;  /* 0x3f800000ff047424 */ /* 0x000fe200078e00ff */
[----:B------:R-:W-:-:S04]  /*ead0*/  ULOP3.LUT UR37, UR37, 0x3fff, URZ, 0xc0, !UPT ;  /* 0x00003fff25257892 */ /* 0x000fc8000f8ec03f */
[----:B------:R-:W-:-:S04]  /*eae0*/  ULOP3.LUT UR4, UR37, 0x10000, URZ, 0xfc, !UPT ;  /* 0x0001000025047892 */ /* 0x000fc8000f8efc3f */
[----:B------:R-:W-:-:S07]  /*eaf0*/  ULEA UR4, UR47, UR4, 0xa ;  /* 0x000000042f047291 */ /* 0x000fce000f8e503f */
[----:B------:R-:W-:Y:S02]  /*eb00*/  UMOV UR6, UR4 ;  /* 0x0000000400067c82 */ /* 0x000fe40008000000 */
[----:B------:R-:W-:Y:S01]  /*eb10*/  QGMMA.64x128x32.F32.E4M3.E4M3 R88, R164, gdesc[UR4], R88, gsb0 ;  /* 0x01e00004a4587df3 */ /* 0x000fe20008000858 */
[----:B---3--:R-:W-:-:S04]  /*eb20*/  ISETP.NE.U32.AND P1, PT, R14, RZ, PT ;  /* 0x000000ff0e00720c */ /* 0x008fc80003f25070 */
[----:B------:R-:W-:-:S13]  /*eb30*/  ISETP.NE.AND.EX P1, PT, R15, RZ, PT, P1 ;  /* 0x000000ff0f00720c */ /* 0x000fda0003f25310 */
[----:B------:R-:W1:Y:S01]  /*eb40*/  @P1 LDC.64 R12, c[0x0][0x9c8] ;  /* 0x00027200ff0c1b82 */ /* 0x000e620000000a00 */
[----:B------:R-:W-:Y:S02]  /*eb50*/  @P1 SHF.R.S32.HI R3, RZ, 0x1f, R3 ;  /* 0x0000001fff031819 */ /* 0x000fe40000011403 */
[----:B------:R-:W-:-:S05]  /*eb60*/  @P1 SHF.R.S32.HI R7, RZ, 0x1f, R172 ;  /* 0x0000001fff071819 */ /* 0x000fca00000114ac */
[----:B------:R-:W2:Y:S01]  /*eb70*/  @P1 LDC.64 R20, c[0x0][0x9d0] ;  /* 0x00027400ff141b82 */ /* 0x000ea20000000a00 */
[----:B------:R-:W-:Y:S01]  /*eb80*/  UIADD3 UR6, UR4, 0x2, URZ ;  /* 0x0000000204067890 */ /* 0x000fe2000fffe03f */
[----:B-1----:R-:W-:-:S04]  /*eb90*/  @P1 IMAD R0, R3, R12, RZ ;  /* 0x0000000c03001224 */ /* 0x002fc800078e02ff */
[----:B------:R-:W-:Y:S02]  /*eba0*/  @P1 IMAD R3, R13, UR44, R0 ;  /* 0x0000002c0d031c24 */ /* 0x000fe4000f8e0200 */
[----:B------:R-:W-:-:S04]  /*ebb0*/  @P1 IMAD.WIDE.U32 R12, R12, UR44, RZ ;  /* 0x0000002c0c0c1c25 */ /* 0x000fc8000f8e00ff */
[-C--:B--2---:R-:W-:Y:S02]  /*ebc0*/  @P1 IMAD R0, R7, R20.reuse, RZ ;  /* 0x0000001407001224 */ /* 0x084fe400078e02ff */
[----:B------:R-:W-:Y:S02]  /*ebd0*/  @P1 IMAD.IADD R13, R13, 0x1, R3 ;  /* 0x000000010d0d1824 */ /* 0x000fe400078e0203 */
[C---:B------:R-:W-:Y:S02]  /*ebe0*/  @P1 IMAD R3, R172.reuse, R21, R0 ;  /* 0x00000015ac031224 */ /* 0x040fe400078e0200 */
[----:B------:R-:W-:Y:S01]  /*ebf0*/  @P1 IMAD.WIDE.U32 R172, R172, R20, R12 ;  /* 0x00000014acac1225 */ /* 0x000fe200078e000c */
[----:B------:R-:W-:-:S03]  /*ec00*/  UMOV UR7, 0x40000040 ;  /* 0x4000004000077882 */ /* 0x000fc60000000000 */
[----:B------:R-:W-:Y:S01]  /*ec10*/  @P1 IMAD.IADD R0, R173, 0x1, R3 ;  /* 0x00000001ad001824 */ /* 0x000fe200078e0203 */
[----:B------:R-:W-:-:S04]  /*ec20*/  @P1 LEA R12, P2, R172, R14, 0x2 ;  /* 0x0000000eac0c1211 */ /* 0x000fc800078410ff */
[----:B------:R-:W-:-:S05]  /*ec30*/  @P1 LEA.HI.X R13, R172, R15, R0, 0x2, P2 ;  /* 0x0000000fac0d1211 */ /* 0x000fca00010f1400 */
[----:B------:R1:W2:Y:S01]  /*ec40*/  @P1 LDG.E R4, desc[UR48][R12.64] ;  /* 0x000000300c041981 */ /* 0x0002a2000c1e1900 */
[----:B------:R-:W-:Y:S02]  /*ec50*/  WARPGROUP.DEPBAR.LE gsb0, 0x0 ;  /* 0x00008000000079c5 */ /* 0x000fe40000010000 */
[----:B------:R-:W-:-:S06]  /*ec60*/  WARPGROUP.ARRIVE ;  /* 0x00000000000079c5 */ /* 0x000fcc0000000000 */
[----:B------:R-:W-:Y:S01]  /*ec70*/  QGMMA.64x128x32.F32.E4M3.E4M3 R88, R160, gdesc[UR4], R88, gsb0 ;  /* 0x01e00004a0587df3 */ /* 0x000fe20008000858 */
[----:B------:R-:W-:Y:S01]  /*ec80*/  UIADD3 UR6, UR4, 0x4, URZ ;  /* 0x0000000404067890 */ /* 0x000fe2000fffe03f */
[----:B------:R-:W-:Y:S01]  /*ec90*/  UMOV UR7, 0x40000040 ;  /* 0x4000004000077882 */ /* 0x000fe20000000000 */
[----:B------:R-:W-:Y:S01]  /*eca0*/  UIADD3 UR4, UR4, 0x6, URZ ;  /* 0x0000000604047890 */ /* 0x000fe2000fffe03f */
[----:B------:R-:W3:Y:S04]  /*ecb0*/  SHFL.BFLY PT, R3, R6, 0x2, 0x1f ;  /* 0x0c401f0006037f89 */ /* 0x000ee800000e0000 */
[----:B------:R-:W4:Y:S01]  /*ecc0*/  SHFL.BFLY PT, R14, R5, 0x2, 0x1f ;  /* 0x0c401f00050e7f89 */ /* 0x000f2200000e0000 */
[----:B------:R-:W-:Y:S02]  /*ecd0*/  WARPGROUP.DEPBAR.LE gsb0, 0x0 ;  /* 0x00008000000079c5 */ /* 0x000fe40000010000 */
[----:B------:R-:W-:-:S06]  /*ece0*/  WARPGROUP.ARRIVE ;  /* 0x00000000000079c5 */ /* 0x000fcc0000000000 */
[----:B------:R-:W-:Y:S01]  /*ecf0*/  QGMMA.64x128x32.F32.E4M3.E4M3 R88, R156, gdesc[UR4], R88, gsb0 ;  /* 0x01e000049c587df3 */ /* 0x000fe20008000858 */
[----:B------:R-:W-:Y:S01]  /*ed00*/  UMOV UR6, UR4 ;  /* 0x0000000400067c82 */ /* 0x000fe20008000000 */
[----:B------:R-:W-:Y:S01]  /*ed10*/  UMOV UR7, 0x40000040 ;  /* 0x4000004000077882 */ /* 0x000fe20000000000 */
[----:B---3--:R-:W-:-:S01]  /*ed20*/  FADD.FTZ R3, R3, R6 ;  /* 0x0000000603037221 */ /* 0x008fc20000010000 */
[----:B----4-:R-:W-:-:S04]  /*ed30*/  FADD.FTZ R14, R14, R5 ;  /* 0x000000050e0e7221 */ /* 0x010fc80000010000 */
[----:B------:R-:W1:Y:S04]  /*ed40*/  SHFL.BFLY PT, R0, R3, 0x1, 0x1f ;  /* 0x0c201f0003007f89 */ /* 0x000e6800000e0000 */
[----:B------:R-:W3:Y:S01]  /*ed50*/  SHFL.BFLY PT, R7, R14, 0x1, 0x1f ;  /* 0x0c201f000e077f89 */ /* 0x000ee200000e0000 */
[----:B------:R-:W-:Y:S02]  /*ed60*/  IMAD.MOV.U32 R5, RZ, RZ, RZ ;  /* 0x000000ffff057224 */ /* 0x000fe400078e00ff */
[----:B-1----:R-:W-:Y:S01]  /*ed70*/  FADD.FTZ R13, R3, R0 ;  /* 0x00000000030d7221 */ /* 0x002fe20000010000 */
[----:B---3--:R-:W-:-:S04]  /*ed80*/  FADD.FTZ R15, R14, R7 ;  /* 0x000000070e0f7221 */ /* 0x008fc80000010000 */
        /* <DEDUP_REMOVED lines=12> */
[----:B------:R-:W3:Y:S08]  /*ee50*/  @P3 MUFU.LG2 R12, R12 ;  /* 0x0000000c000c3308 */ /* 0x000ef00000000c00 */
[----:B------:R-:W4:Y:S01]  /*ee60*/  @P1 MUFU.RCP R11, R15 ;  /* 0x0000000f000b1308 */ /* 0x000f220000001000 */
[C---:B------:R-:W-:Y:S01]  /*ee70*/  @P2 FMUL.FTZ R6, R10.reuse, 0.69314718246459960938 ;  /* 0x3f3172180a062820 */ /* 0x040fe20000410000 */
[----:B------:R-:W-:Y:S01]  /*ee80*/  @P3 FMUL.FTZ R10, R10, 0.69314718246459960938 ;  /* 0x3f3172180a0a3820 */ /* 0x000fe20000410000 */
[----:B-1----:R-:W-:Y:S01]  /*ee90*/  @P2 FMUL.FTZ R7, R7, 0.69314718246459960938 ;  /* 0x3f31721807072820 */ /* 0x002fe20000410000 */
[----:B------:R-:W-:-:S02]  /*eea0*/  IMAD.MOV.U32 R3, RZ, RZ, -0x800000 ;  /* 0xff800000ff037424 */ /* 0x000fc400078e00ff */
[----:B--2---:R-:W-:Y:S01]  /*eeb0*/  FMUL.FTZ R5, R5, R4 ;  /* 0x0000000405057220 */ /* 0x004fe20000410000 */
[----:B------:R-:W-:Y:S02]  /*eec0*/  IMAD.MOV.U32 R0, RZ, RZ, -0x800000 ;  /* 0xff800000ff007424 */ /* 0x000fe400078e00ff */
[----:B---3--:R-:W-:Y:S01]  /*eed0*/  @P3 FMUL.FTZ R13, R12, 0.69314718246459960938 ;  /* 0x3f3172180c0d3820 */ /* 0x008fe20000410000 */
[----:B------:R-:W-:-:S03]  /*eee0*/  @P2 FFMA.FTZ R3, R6, R9, R7 ;  /* 0x0000000906032223 */ /* 0x000fc60000010007 */
[----:B------:R-:W-:Y:S01]  /*eef0*/  @P3 FFMA.FTZ R0, R10, R8, R13 ;  /* 0x000000080a003223 */ /* 0x000fe2000001000d */
[----:B----4-:R-:W-:Y:S01]  /*ef00*/  FMUL.FTZ R4, R11, R4 ;  /* 0x000000040b047220 */ /* 0x010fe20000410000 */
[----:B------:R-:W-:Y:S02]  /*ef10*/  WARPGROUP.DEPBAR.LE gsb0, 0x0 ;  /* 0x00008000000079c5 */ /* 0x000fe40000010000 */
[----:B------:R-:W-:Y:S05]  /*ef20*/  @!P0 BRA `(.L_x_954) ;  /* 0x0000000000048947 */ /* 0x000fea0003800000 */
[----:B------:R-:W-:Y:S01]  /*ef30*/  BPT.TRAP 0x1 ;  /* 0x000000040000795c */ /* 0x000fe20000300000 */
.L_x_954:
[----:B------:R-:W-:Y:S01]  /*ef40*/  UIADD3 UR4, UR5, 0x22860, URZ ;  /* 0x0002286005047890 */ /* 0x000fe2000fffe03f */
[-C--:B------:R-:W-:Y:S01]  /*ef50*/  FMUL.FTZ R43, R88, R5.reuse ;  /* 0x00000005582b7220 */ /* 0x080fe20000410000 */
[----:B------:R-:W-:Y:S01]  /*ef60*/  UIADD3 UR47, UR47, 0x1, URZ ;  /* 0x000000012f2f7890 */ /* 0x000fe2000fffe03f */
[-C--:B------:R-:W-:Y:S01]  /*ef70*/  FMUL.FTZ R42, R89, R5.reuse ;  /* 0x00000005592a7220 */ /* 0x080fe20000410000 */
[----:B------:R-:W-:Y:S01]  /*ef80*/  UPRMT UR4, UR38, 0x654, UR4 ;  /* 0x0000065426047896 */ /* 0x000fe20008000004 */
[-C--:B------:R-:W-:Y:S01]  /*ef90*/  FMUL.FTZ R92, R92, R5.reuse ;  /* 0x000000055c5c7220 */ /* 0x080fe20000410000 */
[----:B------:R-:W-:Y:S01]  /*efa0*/  UISETP.NE.AND UP0, UPT, UR47, 0x2, UPT ;  /* 0x000000022f00788c */ /* 0x000fe2000bf05270 */
[-C--:B------:R-:W-:Y:S01]  /*efb0*/  FMUL.FTZ R93, R93, R5.reuse ;  /* 0x000000055d5d7220 */ /* 0x080fe20000410000 */
[-C--:B------:R-:W-:Y:S01]  /*efc0*/  FMUL.FTZ R39, R96, R5.reuse ;  /* 0x0000000560277220 */ /* 0x080fe20000410000 */
[-C--:B------:R-:W-:Y:S01]  /*efd0*/  FMUL.FTZ R38, R97, R5.reuse ;  /* 0x0000000561267220 */ /* 0x080fe20000410000 */
[-C--:B------:R-:W-:Y:S01]  /*efe0*/  FMUL.FTZ R100, R100, R5.reuse ;  /* 0x0000000564647220 */ /* 0x080fe20000410000 */
[-C--:B------:R-:W-:Y:S01]  /*eff0*/  FMUL.FTZ R101, R101, R5.reuse ;  /* 0x0000000565657220 */ /* 0x080fe20000410000 */
[-C--:B------:R-:W-:Y:S01]  /*f000*/  FMUL.FTZ R35, R104, R5.reuse ;  /* 0x0000000568237220 */ /* 0x080fe20000410000 */
[----:B------:R-:W-:Y:S01]  /*f010*/  SYNCS.ARRIVE.TRANS64.RED.A1T0 RZ, [UR4], RZ ;  /* 0x000000ffffff79a7 */ /* 0x000fe20008100404 */
[----:B------:R-:W-:Y:S01]  /*f020*/  USEL UR4, URZ, 0x1, UP0 ;  /* 0x000000013f047887 */ /* 0x000fe20008000000 */
        /* <DEDUP_REMOVED lines=56> */
[----:B------:R-:W-:Y:S01]  /*f3b0*/  VIADD R174, R174, 0x1 ;  /* 0x00000001aeae7836 */ /* 0x000fe20000000000 */
[----:B------:R-:W-:Y:S01]  /*f3c0*/  LOP3.LUT R2, R2, UR4, RZ, 0x3c, !PT ;  /* 0x0000000402027c12 */ /* 0x000fe2000f8e3cff */
[----:B------:R-:W-:-:S12]  /*f3d0*/  USEL UR47, UR47, URZ, UP0 ;  /* 0x0000003f2f2f7287 */ /* 0x000fd80008000000 */
.L_x_880:
[----:B------:R-:W1:Y:S08]  /*f3e0*/  S2UR UR38, SR_CgaCtaId ;  /* 0x00000000002679c3 */ /* 0x000e700000008800 */
[----:B------:R-:W-:Y:S06]  /*f3f0*/  BAR.SYNC.DEFER_BLOCKING 0x5, 0x180 ;  /* 0x0146000000007b1d */ /* 0x000fec0000010000 */
[----:B------:R-:W-:-:S02]  /*f400*/  UMOV UR37, 0x400 ;  /* 0x0000040000257882 */ /* 0x000fc40000000000 */
[----:B-1----:R-:W-:-:S09]  /*f410*/  ULEA UR37, UR38, UR37, 0x18 ;  /* 0x0000002526257291 */ /* 0x002fd2000f8ec03f */
[----:B------:R-:W1:Y:S02]  /*f420*/  LDS R4, [UR37+0x228d0] ;  /* 0x0228d025ff047984 */ /* 0x000e640008000800 */
[----:B-1----:R-:W-:Y:S01]  /*f430*/  R2UR UR4, R4 ;  /* 0x00000000040472ca */ /* 0x002fe200000e0000 */
[----:B------:R-:W-:Y:S06]  /*f440*/  BAR.ARV 0x4, 0x180 ;  /* 0x0106000000007b1d */ /* 0x000fec0000002000 */
[----:B------:R-:W-:Y:S08]  /*f450*/  @P0 BRA `(.L_x_955) ;  /* 0x0000000c00e80947 */ /* 0x000ff00003800000 */
[----:B------:R-:W1:Y:S01]  /*f460*/  S2R R44, SR_TID.X ;  /* 0x00000000002c7919 */ /* 0x000e620000002100 */
[----:B------:R-:W-:Y:S01]  /*f470*/  ULDC.64 UR6, c[0x4][0x40] ;  /* 0x0100100000067ab9 */ /* 0x000fe20000000a00 */
        /* <DEDUP_REMOVED lines=15> */
[----:B------:R-:W-:Y:S01]  /*f570*/  F2FP.BF16.F32.PACK_AB R40, R95, R40 ;  /* 0x000000285f28723e */ /* 0x000fe200000010ff */
[----:B-1----:R-:W-:Y:S01]  /*f580*/  IMAD.SHL.U32 R4, R44, 0x4, RZ ;  /* 0x000000042c047824 */ /* 0x002fe200078e00ff */
        /* <DEDUP_REMOVED lines=13> */
[----:B------:R-:W-:Y:S01]  /*f660*/  F2FP.BF16.F32.PACK_AB R12, R141, R12 ;  /* 0x0000000c8d0c723e */ /* 0x000fe200000010ff */
[----:B------:R-:W-:Y:S01]  /*f670*/  USHF.R.S32.HI UR5, URZ, 0x1f, UR43 ;  /* 0x0000001f3f057899 */ /* 0x000fe2000801142b */
[----:B------:R-:W-:Y:S01]  /*f680*/  LOP3.LUT R4, R4, 0xc, RZ, 0xc0, !PT ;  /* 0x0000000c04047812 */ /* 0x000fe200078ec0ff */
[----:B------:R-:W1:Y:S01]  /*f690*/  LDC.64 R66, c[0x0][0xb78] ;  /* 0x0002de00ff427b82 */ /* 0x000e620000000a00 */
[----:B------:R-:W-:Y:S02]  /*f6a0*/  F2FP.BF16.F32.PACK_AB R7, R150, R7 ;  /* 0x000000079607723e */ /* 0x000fe400000010ff */
[----:B------:R-:W-:Y:S01]  /*f6b0*/  F2FP.BF16.F32.PACK_AB R6, R151, R6 ;  /* 0x000000069706723e */ /* 0x000fe200000010ff */
[----:B------:R-:W-:-:S04]  /*f6c0*/  VIADD R69, R176, UR42 ;  /* 0x0000002ab0457c36 */ /* 0x000fc80008000000 */
[----:B------:R-:W-:Y:S01]  /*f6d0*/  BAR.SYNC.DEFER_BLOCKING 0x1, 0x100 ;  /* 0x0044000000007b1d */ /* 0x000fe20000010000 */
[----:B------:R-:W-:-:S05]  /*f6e0*/  IADD3 R4, P0, R4, UR6, RZ ;  /* 0x0000000604047c10 */ /* 0x000fca000ff1e0ff */
[----:B------:R-:W-:Y:S01]  /*f6f0*/  IMAD.X R5, RZ, RZ, UR7, P0 ;  /* 0x00000007ff057e24 */ /* 0x000fe200080e06ff */
[----:B------:R-:W-:Y:S01]  /*f700*/  ULDC.64 UR8, c[0x0][0xb70] ;  /* 0x0002dc0000087ab9 */ /* 0x000fe20000000a00 */
[----:B------:R-:W-:-:S03]  /*f710*/  ULDC UR10, c[0x0][0xa88] ;  /* 0x0002a200000a7ab9 */ /* 0x000fc60000000800 */
[----:B------:R2:W3:Y:S01]  /*f720*/  LDG.E.CONSTANT R17, desc[UR48][R4.64] ;  /* 0x0000003004117981 */ /* 0x0004e2000c1e9900 */
[----:B------:R-:W-:Y:S01]  /*f730*/  UIMAD UR5, UR5, UR8, URZ ;  /* 0x00000008050572a4 */ /* 0x000fe2000f8e023f */
[----:B------:R-:W-:Y:S01]  /*f740*/  LOP3.LUT P1, RZ, R175, 0x3, RZ, 0xc0, !PT ;  /* 0x00000003afff7812 */ /* 0x000fe2000782c0ff */
[----:B------:R-:W-:Y:S02]  /*f750*/  UIMAD.WIDE.U32 UR6, UR43, UR8, URZ ;  /* 0x000000082b0672a5 */ /* 0x000fe4000f8e003f */
[----:B------:R-:W-:-:S04]  /*f760*/  UIMAD UR5, UR43, UR9, UR5 ;  /* 0x000000092b0572a4 */ /* 0x000fc8000f8e0205 */
[----:B------:R-:W-:Y:S01]  /*f770*/  UIADD3 UR5, UR7, UR5, URZ ;  /* 0x0000000507057290 */ /* 0x000fe2000fffe03f */
[----:B--2---:R-:W-:-:S04]  /*f780*/  LOP3.LUT P0, R4, R44, 0x3, RZ, 0xc0, !PT ;  /* 0x000000032c047812 */ /* 0x004fc8000780c0ff */
[----:B------:R-:W-:Y:S01]  /*f790*/  ISETP.EQ.OR P0, PT, R4, 0x3, !P0 ;  /* 0x000000030400780c */ /* 0x000fe20004702670 */
[----:B------:R-:W-:-:S03]  /*f7a0*/  VIADD R4, R69, 0x8 ;  /* 0x0000000845047836 */ /* 0x000fc60000000000 */
[----:B------:R-:W-:Y:S02]  /*f7b0*/  SEL R52, R15, R14, P0 ;  /* 0x0000000e0f347207 */ /* 0x000fe40000000000 */
[----:B------:R-:W-:Y:S02]  /*f7c0*/  SEL R53, R14, R15, P0 ;  /* 0x0000000f0e357207 */ /* 0x000fe40000000000 */
[----:B------:R-:W-:Y:S02]  /*f7d0*/  IADD3 R15, P6, R18, 0x40, RZ ;  /* 0x00000040120f7810 */ /* 0x000fe40007fde0ff */
[----:B------:R-:W-:Y:S02]  /*f7e0*/  SEL R44, R43, R42, P0 ;  /* 0x0000002a2b2c7207 */ /* 0x000fe40000000000 */
[----:B------:R-:W-:Y:S02]  /*f7f0*/  LOP3.LUT R14, R15, 0x380, RZ, 0xc0, !PT ;  /* 0x000003800f0e7812 */ /* 0x000fe400078ec0ff */
[----:B------:R-:W-:-:S02]  /*f800*/  SEL R43, R42, R43, P0 ;  /* 0x0000002b2a2b7207 */ /* 0x000fc40000000000 */
[----:B------:R-:W-:Y:S02]  /*f810*/  SEL R42, R39, R38, P0 ;  /* 0x00000026272a7207 */ /* 0x000fe40000000000 */
[----:B------:R-:W-:Y:S02]  /*f820*/  SEL R39, R38, R39, P0 ;  /* 0x0000002726277207 */ /* 0x000fe40000000000 */
[----:B------:R-:W-:Y:S02]  /*f830*/  SEL R38, R35, R34, P0 ;  /* 0x0000002223267207 */ /* 0x000fe40000000000 */
[----:B------:R-:W-:Y:S02]  /*f840*/  SHF.R.U64 R14, R14, 0x3, RZ ;  /* 0x000000030e0e7819 */ /* 0x000fe400000012ff */
[----:B------:R-:W-:Y:S02]  /*f850*/  SEL R35, R34, R35, P0 ;  /* 0x0000002322237207 */ /* 0x000fe40000000000 */
[----:B------:R-:W-:-:S02]  /*f860*/  SEL R34, R31, R30, P0 ;  /* 0x0000001e1f227207 */ /* 0x000fc40000000000 */
[----:B------:R-:W-:Y:S02]  /*f870*/  SEL R31, R30, R31, P0 ;  /* 0x0000001f1e1f7207 */ /* 0x000fe40000000000 */
[----:B------:R-:W-:Y:S02]  /*f880*/  SEL R30, R27, R26, P0 ;  /* 0x0000001a1b1e7207 */ /* 0x000fe40000000000 */
[----:B------:R-:W-:Y:S01]  /*f890*/  LOP3.LUT R14, R14, R15, RZ, 0x3c, !PT ;  /* 0x0000000f0e0e7212 */ /* 0x000fe200078e3cff */
[----:B------:R-:W-:Y:S01]  /*f8a0*/  IMAD.X R15, RZ, RZ, R19, P6 ;  /* 0x000000ffff0f7224 */ /* 0x000fe200030e0613 */
[----:B------:R-:W-:Y:S02]  /*f8b0*/  SEL R27, R26, R27, P0 ;  /* 0x0000001b1a1b7207 */ /* 0x000fe40000000000 */
[----:B------:R-:W-:Y:S02]  /*f8c0*/  SEL R26, R21, R20, P0 ;  /* 0x00000014151a7207 */ /* 0x000fe40000000000 */
[----:B------:R-:W-:-:S02]  /*f8d0*/  SEL R45, R20, R21, P0 ;  /* 0x00000015142d7207 */ /* 0x000fc40000000000 */
[----:B------:R-:W-:Y:S02]  /*f8e0*/  SEL R50, R41, R40, P0 ;  /* 0x0000002829327207 */ /* 0x000fe40000000000 */
[----:B------:R-:W-:Y:S02]  /*f8f0*/  IADD3 R21, P5, R18, 0x20, RZ ;  /* 0x0000002012157810 */ /* 0x000fe40007fbe0ff */
[----:B------:R-:W-:Y:S02]  /*f900*/  SEL R41, R40, R41, P0 ;  /* 0x0000002928297207 */ /* 0x000fe40000000000 */
[----:B------:R-:W-:Y:S02]  /*f910*/  SEL R40, R37, R36, P0 ;  /* 0x0000002425287207 */ /* 0x000fe40000000000 */
[----:B------:R-:W-:Y:S02]  /*f920*/  SEL R37, R36, R37, P0 ;  /* 0x0000002524257207 */ /* 0x000fe40000000000 */
[----:B------:R-:W-:-:S02]  /*f930*/  MOV R63, R14 ;  /* 0x0000000e003f7202 */ /* 0x000fc40000000f00 */
[----:B------:R-:W-:Y:S02]  /*f940*/  LOP3.LUT R20, R21, 0x380, RZ, 0xc0, !PT ;  /* 0x0000038015147812 */ /* 0x000fe400078ec0ff */
[----:B------:R-:W-:Y:S02]  /*f950*/  SEL R48, R9, R8, P0 ;  /* 0x0000000809307207 */ /* 0x000fe40000000000 */
[----:B------:R-:W-:Y:S02]  /*f960*/  SHF.R.U64 R20, R20, 0x3, RZ ;  /* 0x0000000314147819 */ /* 0x000fe400000012ff */
[----:B------:R-:W-:Y:S02]  /*f970*/  SEL R49, R8, R9, P0 ;  /* 0x0000000908317207 */ /* 0x000fe40000000000 */
[----:B------:R-:W-:Y:S01]  /*f980*/  LOP3.LUT R20, R20, R21, RZ, 0x3c, !PT ;  /* 0x0000001514147212 */ /* 0x000fe200078e3cff */
[----:B------:R-:W-:Y:S01]  /*f990*/  IMAD.X R21, RZ, RZ, R19, P5 ;  /* 0x000000ffff157224 */ /* 0x000fe200028e0613 */
[----:B------:R-:W-:-:S02]  /*f9a0*/  SEL R36, R33, R32, P0 ;  /* 0x0000002021247207 */ /* 0x000fc40000000000 */
[----:B------:R-:W-:Y:S02]  /*f9b0*/  SEL R54, R11, R10, P0 ;  /* 0x0000000a0b367207 */ /* 0x000fe40000000000 */
[----:B------:R-:W-:Y:S02]  /*f9c0*/  SEL R55, R10, R11, P0 ;  /* 0x0000000b0a377207 */ /* 0x000fe40000000000 */
[----:B------:R-:W-:Y:S02]  /*f9d0*/  SEL R33, R32, R33, P0 ;  /* 0x0000002120217207 */ /* 0x000fe40000000000 */
[C---:B------:R-:W-:Y:S02]  /*f9e0*/  IADD3 R11, P4, R18.reuse, 0x4000, RZ ;  /* 0x00004000120b7810 */ /* 0x040fe40007f9e0ff */
[----:B------:R-:W-:Y:S02]  /*f9f0*/  IADD3 R9, P5, R18, 0x4020, RZ ;  /* 0x0000402012097810 */ /* 0x000fe40007fbe0ff */
[----:B------:R-:W-:-:S02]  /*fa00*/  SEL R32, R29, R28, P0 ;  /* 0x0000001c1d207207 */ /* 0x000fc40000000000 */
[----:B------:R-:W-:Y:S02]  /*fa10*/  SEL R29, R28, R29, P0 ;  /* 0x0000001d1c1d7207 */ /* 0x000fe40000000000 */
[----:B------:R-:W-:Y:S02]  /*fa20*/  SEL R28, R25, R24, P0 ;  /* 0x00000018191c7207 */ /* 0x000fe40000000000 */
[----:B------:R-:W-:Y:S02]  /*fa30*/  SEL R51, R24, R25, P0 ;  /* 0x0000001918337207 */ /* 0x000fe40000000000 */
[----:B------:R-:W-:Y:S02]  /*fa40*/  LOP3.LUT R25, R18, 0x380, RZ, 0xc0, !PT ;  /* 0x0000038012197812 */ /* 0x000fe400078ec0ff */
[----:B------:R-:W-:Y:S02]  /*fa50*/  LOP3.LUT R10, R11, 0x380, RZ, 0xc0, !PT ;  /* 0x000003800b0a7812 */ /* 0x000fe400078ec0ff */
[----:B------:R-:W-:-:S02]  /*fa60*/  LOP3.LUT R8, R9, 0x380, RZ, 0xc0, !PT ;  /* 0x0000038009087812 */ /* 0x000fc400078ec0ff */
[----:B------:R-:W-:Y:S02]  /*fa70*/  SEL R46, R13, R12, P0 ;  /* 0x0000000c0d2e7207 */ /* 0x000fe40000000000 */
[----:B------:R-:W-:Y:S02]  /*fa80*/  SEL R47, R12, R13, P0 ;  /* 0x0000000d0c2f7207 */ /* 0x000fe40000000000 */
[----:B------:R-:W-:Y:S02]  /*fa90*/  IADD3 R13, P3, R18, 0x60, RZ ;  /* 0x00000060120d7810 */ /* 0x000fe40007f7e0ff */
[----:B------:R-:W-:Y:S02]  /*faa0*/  SHF.R.U64 R25, R25, 0x3, RZ ;  /* 0x0000000319197819 */ /* 0x000fe400000012ff */
[----:B------:R-:W-:Y:S02]  /*fab0*/  SHF.R.U64 R10, R10, 0x3, RZ ;  /* 0x000000030a0a7819 */ /* 0x000fe400000012ff */
[----:B------:R-:W-:-:S02]  /*fac0*/  SHF.R.U64 R8, R8, 0x3, RZ ;  /* 0x0000000308087819 */ /* 0x000fc400000012ff */
[----:B------:R-:W-:Y:S02]  /*fad0*/  LOP3.LUT R12, R13, 0x380, RZ, 0xc0, !PT ;  /* 0x000003800d0c7812 */ /* 0x000fe400078ec0ff */
[----:B------:R-:W-:Y:S01]  /*fae0*/  LOP3.LUT R24, R25, R18, RZ, 0x3c, !PT ;  /* 0x0000001219187212 */ /* 0x000fe200078e3cff */
[--C-:B------:R-:W-:Y:S01]  /*faf0*/  IMAD.MOV.U32 R25, RZ, RZ, R19.reuse ;  /* 0x000000ffff197224 */ /* 0x100fe200078e0013 */
[----:B------:R-:W-:Y:S01]  /*fb00*/  LOP3.LUT R10, R10, R11, RZ, 0x3c, !PT ;  /* 0x0000000b0a0a7212 */ /* 0x000fe200078e3cff */
[--C-:B------:R-:W-:Y:S01]  /*fb10*/  IMAD.X R11, RZ, RZ, R19.reuse, P4 ;  /* 0x000000ffff0b7224 */ /* 0x100fe200020e0613 */
[----:B------:R-:W-:Y:S01]  /*fb20*/  LOP3.LUT R8, R8, R9, RZ, 0x3c, !PT ;  /* 0x0000000908087212 */ /* 0x000fe200078e3cff */
[----:B------:R-:W-:Y:S01]  /*fb30*/  IMAD.X R9, RZ, RZ, R19, P5 ;  /* 0x000000ffff097224 */ /* 0x000fe200028e0613 */
[----:B------:R-:W-:Y:S02]  /*fb40*/  SHF.R.U64 R12, R12, 0x3, RZ ;  /* 0x000000030c0c7819 */ /* 0x000fe400000012ff */
[----:B------:R-:W-:-:S02]  /*fb50*/  SEL R56, R7, R6, P0 ;  /* 0x0000000607387207 */ /* 0x000fc40000000000 */
[----:B------:R-:W-:Y:S02]  /*fb60*/  SEL R57, R6, R7, P0 ;  /* 0x0000000706397207 */ /* 0x000fe40000000000 */
[----:B------:R-:W-:Y:S02]  /*fb70*/  MOV R64, R20 ;  /* 0x0000001400407202 */ /* 0x000fe40000000f00 */
[----:B------:R-:W-:Y:S02]  /*fb80*/  MOV R65, R24 ;  /* 0x0000001800417202 */ /* 0x000fe40000000f00 */
[----:B------:R-:W-:Y:S02]  /*fb90*/  MOV R61, R10 ;  /* 0x0000000a003d7202 */ /* 0x000fe40000000f00 */
[----:B------:R-:W-:Y:S02]  /*fba0*/  MOV R60, R8 ;  /* 0x00000008003c7202 */ /* 0x000fe40000000f00 */
[----:B------:R-:W-:Y:S01]  /*fbb0*/  LOP3.LUT R12, R12, R13, RZ, 0x3c, !PT ;  /* 0x0000000d0c0c7212 */ /* 0x000fe200078e3cff */
[----:B------:R-:W-:Y:S01]  /*fbc0*/  IMAD.X R13, RZ, RZ, R19, P3 ;  /* 0x000000ffff0d7224 */ /* 0x000fe200018e0613 */
[----:B------:R-:W-:-:S02]  /*fbd0*/  IADD3 R7, P6, R18, 0x4040, RZ ;  /* 0x0000404012077810 */ /* 0x000fc40007fde0ff */
[----:B------:R-:W-:Y:S02]  /*fbe0*/  IADD3 R5, P3, R18, 0x4060, RZ ;  /* 0x0000406012057810 */ /* 0x000fe40007f7e0ff */
[----:B------:R-:W-:Y:S02]  /*fbf0*/  ISETP.GE.OR P2, PT, R4, UR10, P1 ;  /* 0x0000000a04007c0c */ /* 0x000fe40008f46670 */
[----:B------:R-:W-:Y:S02]  /*fc00*/  LOP3.LUT R6, R7, 0x380, RZ, 0xc0, !PT ;  /* 0x0000038007067812 */ /* 0x000fe400078ec0ff */
[----:B------:R-:W-:Y:S02]  /*fc10*/  LOP3.LUT R4, R5, 0x380, RZ, 0xc0, !PT ;  /* 0x0000038005047812 */ /* 0x000fe400078ec0ff */
[----:B------:R-:W-:Y:S02]  /*fc20*/  SHF.R.U64 R6, R6, 0x3, RZ ;  /* 0x0000000306067819 */ /* 0x000fe400000012ff */
[----:B------:R-:W-:-:S02]  /*fc30*/  SHF.R.U64 R4, R4, 0x3, RZ ;  /* 0x0000000304047819 */ /* 0x000fc400000012ff */
[----:B------:R-:W-:Y:S01]  /*fc40*/  MOV R62, R12 ;  /* 0x0000000c003e7202 */ /* 0x000fe20000000f00 */
[----:B------:R-:W-:Y:S01]  /*fc50*/  IMAD.U32 R13, RZ, RZ, UR7 ;  /* 0x00000007ff0d7e24 */ /* 0x000fe2000f8e00ff */
[----:B------:R-:W-:Y:S01]  /*fc60*/  LOP3.LUT R6, R6, R7, RZ, 0x3c, !PT ;  /* 0x0000000706067212 */ /* 0x000fe200078e3cff */
[----:B------:R-:W-:Y:S01]  /*fc70*/  IMAD.U32 R13, RZ, RZ, UR5 ;  /* 0x00000005ff0d7e24 */ /* 0x000fe2000f8e00ff */
[----:B------:R-:W-:Y:S01]  /*fc80*/  USHF.R.S32.HI UR5, URZ, 0x1f, UR44 ;  /* 0x0000001f3f057899 */ /* 0x000fe2000801142c */
[----:B------:R-:W-:Y:S01]  /*fc90*/  LOP3.LUT R4, R4, R5, RZ, 0x3c, !PT ;  /* 0x0000000504047212 */ /* 0x000fe200078e3cff */
[--C-:B------:R-:W-:Y:S01]  /*fca0*/  IMAD.X R7, RZ, RZ, R19.reuse, P6 ;  /* 0x000000ffff077224 */ /* 0x100fe200030e0613 */
[----:B------:R-:W-:Y:S01]  /*fcb0*/  ISETP.GE.OR P1, PT, R69, UR10, P1 ;  /* 0x0000000a45007c0c */ /* 0x000fe20008f26670 */
[----:B------:R-:W-:Y:S02]  /*fcc0*/  IMAD.X R5, RZ, RZ, R19, P3 ;  /* 0x000000ffff057224 */ /* 0x000fe400018e0613 */
[----:B------:R-:W-:Y:S01]  /*fcd0*/  IMAD.U32 R12, RZ, RZ, UR6 ;  /* 0x00000006ff0c7e24 */ /* 0x000fe2000f8e00ff */
[----:B------:R-:W-:Y:S01]  /*fce0*/  MOV R59, R6 ;  /* 0x00000006003b7202 */ /* 0x000fe20000000f00 */
[----:B------:R-:W-:Y:S01]  /*fcf0*/  ULDC.64 UR6, c[0x0][0xb40] ;  /* 0x0002d00000067ab9 */ /* 0x000fe20000000a00 */
[----:B------:R-:W-:Y:S01]  /*fd00*/  MOV R58, R4 ;  /* 0x00000004003a7202 */ /* 0x000fe20000000f00 */
[----:B-1----:R-:W-:Y:S01]  /*fd10*/  IMAD.WIDE.U32 R12, R66, UR44, R12 ;  /* 0x0000002c420c7c25 */ /* 0x002fe2000f8e000c */
[----:B---3--:R-:W-:Y:S01]  /*fd20*/  LOP3.LUT R14, R17, 0x2, RZ, 0x3c, !PT ;  /* 0x00000002110e7812 */ /* 0x008fe200078e3cff */
[----:B------:R-:W-:Y:S04]  /*fd30*/  SHFL.IDX PT, R40, R40, R17, 0x1c1f ;  /* 0x001c1f1128287589 */ /* 0x000fe800000e0000 */
[----:B------:R-:W1:Y:S04]  /*fd40*/  SHFL.IDX PT, R37, R37, R14, 0x1c1f ;  /* 0x001c1f0e25257589 */ /* 0x000e6800000e0000 */
[----:B------:R-:W-:Y:S04]  /*fd50*/  SHFL.IDX PT, R44, R44, R17, 0x1c1f ;  /* 0x001c1f112c2c7589 */ /* 0x000fe800000e0000 */
[----:B------:R-:W2:Y:S04]  /*fd60*/  SHFL.IDX PT, R43, R43, R14, 0x1c1f ;  /* 0x001c1f0e2b2b7589 */ /* 0x000ea800000e0000 */
[----:B------:R-:W-:Y:S04]  /*fd70*/  SHFL.IDX PT, R50, R50, R17, 0x1c1f ;  /* 0x001c1f1132327589 */ /* 0x000fe800000e0000 */
[----:B------:R-:W3:Y:S04]  /*fd80*/  SHFL.IDX PT, R41, R41, R14, 0x1c1f ;  /* 0x001c1f0e29297589 */ /* 0x000ee800000e0000 */
[----:B------:R-:W-:Y:S04]  /*fd90*/  SHFL.IDX PT, R42, R42, R17, 0x1c1f ;  /* 0x001c1f112a2a7589 */ /* 0x000fe800000e0000 */
[----:B------:R-:W4:Y:S01]  /*fda0*/  SHFL.IDX PT, R39, R39, R14, 0x1c1f ;  /* 0x001c1f0e27277589 */ /* 0x000f2200000e0000 */
[----:B-1----:R-:W-:-:S02]  /*fdb0*/  SEL R9, R40, R37, P0 ;  /* 0x0000002528097207 */ /* 0x002fc40000000000 */
[----:B------:R-:W-:Y:S01]  /*fdc0*/  SEL R11, R37, R40, P0 ;  /* 0x00000028250b7207 */ /* 0x000fe20000000000 */
[----:B------:R-:W-:Y:S04]  /*fdd0*/  SHFL.IDX PT, R38, R38, R17, 0x1c1f ;  /* 0x001c1f1126267589 */ /* 0x000fe800000e0000 */
[----:B------:R-:W1:Y:S01]  /*fde0*/  SHFL.IDX PT, R35, R35, R14, 0x1c1f ;  /* 0x001c1f0e23237589 */ /* 0x000e6200000e0000 */
[----:B--2---:R-:W-:Y:S02]  /*fdf0*/  SEL R4, R44, R43, P0 ;  /* 0x0000002b2c047207 */ /* 0x004fe40000000000 */
[----:B------:R-:W-:Y:S01]  /*fe00*/  SEL R6, R43, R44, P0 ;  /* 0x0000002c2b067207 */ /* 0x000fe20000000000 */
[----:B------:R-:W-:Y:S04]  /*fe10*/  SHFL.IDX PT, R34, R34, R17, 0x1c1f ;  /* 0x001c1f1122227589 */ /* 0x000fe800000e0000 */
[----:B------:R1:W-:Y:S01]  /*fe20*/  SHFL.IDX PT, R15, R36, R17, 0x1c1f ;  /* 0x001c1f11240f7589 */ /* 0x0003e200000e0000 */
[----:B---3--:R-:W-:-:S02]  /*fe30*/  SEL R5, R50, R41, P0 ;  /* 0x0000002932057207 */ /* 0x008fc40000000000 */
[----:B------:R-:W-:Y:S01]  /*fe40*/  SEL R7, R41, R50, P0 ;  /* 0x0000003229077207 */ /* 0x000fe20000000000 */
[----:B------:R-:W2:Y:S04]  /*fe50*/  SHFL.IDX PT, R31, R31, R14, 0x1c1f ;  /* 0x001c1f0e1f1f7589 */ /* 0x000ea800000e0000 */
[----:B------:R-:W3:Y:S01]  /*fe60*/  SHFL.IDX PT, R20, R33, R14, 0x1c1f ;  /* 0x001c1f0e21147589 */ /* 0x000ee200000e0000 */
[----:B----4-:R-:W-:Y:S02]  /*fe70*/  SEL R8, R42, R39, P0 ;  /* 0x000000272a087207 */ /* 0x010fe40000000000 */
[----:B------:R-:W-:Y:S01]  /*fe80*/  SEL R10, R39, R42, P0 ;  /* 0x0000002a270a7207 */ /* 0x000fe20000000000 */
[----:B------:R-:W-:Y:S04]  /*fe90*/  SHFL.IDX PT, R30, R30, R17, 0x1c1f ;  /* 0x001c1f111e1e7589 */ /* 0x000fe800000e0000 */
[----:B------:R2:W-:Y:S01]  /*fea0*/  SHFL.IDX PT, R21, R32, R17, 0x1c1f ;  /* 0x001c1f1120157589 */ /* 0x0005e200000e0000 */
[----:B-1----:R-:W-:-:S02]  /*feb0*/  SEL R36, R38, R35, P0 ;  /* 0x0000002326247207 */ /* 0x002fc40000000000 */
[----:B------:R-:W-:Y:S01]  /*fec0*/  SEL R38, R35, R38, P0 ;  /* 0x0000002623267207 */ /* 0x000fe20000000000 */
[----:B------:R-:W-:Y:S04]  /*fed0*/  SHFL.IDX PT, R27, R27, R14, 0x1c1f ;  /* 0x001c1f0e1b1b7589 */ /* 0x000fe800000e0000 */
[----:B------:R-:W1:Y:S04]  /*fee0*/  SHFL.IDX PT, R24, R29, R14, 0x1c1f ;  /* 0x001c1f0e1d187589 */ /* 0x000e6800000e0000 */
[----:B------:R-:W-:Y:S01]  /*fef0*/  SHFL.IDX PT, R26, R26, R17, 0x1c1f ;  /* 0x001c1f111a1a7589 */ /* 0x000fe200000e0000 */
[----:B--2---:R-:W-:-:S02]  /*ff00*/  SEL R32, R34, R31, P0 ;  /* 0x0000001f22207207 */ /* 0x004fc40000000000 */
[----:B------:R-:W-:Y:S01]  /*ff10*/  SEL R34, R31, R34, P0 ;  /* 0x000000221f227207 */ /* 0x000fe20000000000 */
[----:B------:R-:W-:Y:S01]  /*ff20*/  SHFL.IDX PT, R46, R46, R17, 0x1c1f ;  /* 0x001c1f112e2e7589 */ /* 0x000fe200000e0000 */
[----:B---3--:R-:W-:Y:S02]  /*ff30*/  SEL R37, R15, R20, P0 ;  /* 0x000000140f257207 */ /* 0x008fe40000000000 */
[----:B------:R-:W-:Y:S01]  /*ff40*/  SEL R39, R20, R15, P0 ;  /* 0x0000000f14277207 */ /* 0x000fe20000000000 */
[----:B------:R2:W-:Y:S04]  /*ff50*/  SHFL.IDX PT, R25, R28, R17, 0x1c1f ;  /* 0x001c1f111c197589 */ /* 0x0005e800000e0000 */
[----:B------:R-:W3:Y:S04]  /*ff60*/  SHFL.IDX PT, R40, R51, R14, 0x1c1f ;  /* 0x001c1f0e33287589 */ /* 0x000ee800000e0000 */
[----:B------:R-:W4:Y:S01]  /*ff70*/  SHFL.IDX PT, R45, R45, R14, 0x1c1f ;  /* 0x001c1f0e2d2d7589 */ /* 0x000f2200000e0000 */
[----:B--2---:R-:W-:-:S03]  /*ff80*/  IMAD R28, R66, UR5, RZ ;  /* 0x00000005421c7c24 */ /* 0x004fc6000f8e02ff */
[----:B------:R-:W2:Y:S01]  /*ff90*/  SHFL.IDX PT, R47, R47, R14, 0x1c1f ;  /* 0x001c1f0e2f2f7589 */ /* 0x000ea200000e0000 */
[----:B-1----:R-:W-:Y:S02]  /*ffa0*/  SEL R33, R21, R24, P0 ;  /* 0x0000001815217207 */ /* 0x002fe40000000000 */
[----:B------:R-:W-:Y:S01]  /*ffb0*/  SEL R35, R24, R21, P0 ;  /* 0x0000001518237207 */ /* 0x000fe20000000000 */
[----:B------:R-:W-:Y:S04]  /*ffc0*/  SHFL.IDX PT, R52, R52, R17, 0x1c1f ;  /* 0x001c1f1134347589 */ /* 0x000fe800000e0000 */
[----:B------:R-:W1:Y:S04]  /*ffd0*/  SHFL.IDX PT, R53, R53, R14, 0x1c1f ;  /* 0x001c1f0e35357589 */ /* 0x000e6800000e0000 */
[----:B------:R-:W-:Y:S04]  /*ffe0*/  SHFL.IDX PT, R54, R54, R17, 0x1c1f ;  /* 0x001c1f1136367589 */ /* 0x000fe800000e0000 */
[----:B------:R-:W5:Y:S01]  /*fff0*/  SHFL.IDX PT, R55, R55, R14, 0x1c1f ;  /* 0x001c1f0e37377589 */ /* 0x000f6200000e0000 */
[----:B---3--:R-:W-:-:S02]  /*10000*/  SEL R29, R25, R40, P0 ;  /* 0x00000028191d7207 */ /* 0x008fc40000000000 */
[----:B------:R-:W-:Y:S01]  /*10010*/  SEL R31, R40, R25, P0 ;  /* 0x00000019281f7207 */ /* 0x000fe20000000000 */
[----:B------:R-:W-:Y:S01]  /*10020*/  SHFL.IDX PT, R48, R48, R17, 0x1c1f ;  /* 0x001c1f1130307589 */ /* 0x000fe200000e0000 */
[----:B----4-:R-:W-:Y:S02]  /*10030*/  SEL R24, R26, R45, P0 ;  /* 0x0000002d1a187207 */ /* 0x010fe40000000000 */
[----:B------:R-:W-:Y:S01]  /*10040*/  SEL R26, R45, R26, P0 ;  /* 0x0000001a2d1a7207 */ /* 0x000fe20000000000 */
[----:B------:R3:W-:Y:S01]  /*10050*/  SHFL.IDX PT, R56, R56, R17, 0x1c1f ;  /* 0x001c1f1138387589 */ /* 0x0007e200000e0000 */
[----:B--2---:R-:W-:Y:S02]  /*10060*/  SEL R44, R46, R47, P0 ;  /* 0x0000002f2e2c7207 */ /* 0x004fe40000000000 */
[----:B------:R-:W-:Y:S01]  /*10070*/  SEL R46, R47, R46, P0 ;  /* 0x0000002e2f2e7207 */ /* 0x000fe20000000000 */
[----:B------:R-:W2:Y:S04]  /*10080*/  SHFL.IDX PT, R49, R49, R14, 0x1c1f ;  /* 0x001c1f0e31317589 */ /* 0x000ea800000e0000 */
[----:B------:R-:W4:Y:S01]  /*10090*/  SHFL.IDX PT, R57, R57, R14, 0x1c1f ;  /* 0x001c1f0e39397589 */ /* 0x000f2200000e0000 */
[----:B-1----:R-:W-:Y:S01]  /*100a0*/  SEL R25, R52, R53, P0 ;  /* 0x0000003534197207 */ /* 0x002fe20000000000 */
[----:B---3--:R-:W-:Y:S01]  /*100b0*/  IMAD R17, R67, UR44, R28 ;  /* 0x0000002c43117c24 */ /* 0x008fe2000f8e021c */
[----:B------:R-:W-:Y:S01]  /*100c0*/  SEL R28, R30, R27, P0 ;  /* 0x0000001b1e1c7207 */ /* 0x000fe20000000000 */
[----:B------:R1:W-:Y:S01]  /*100d0*/  STSM.16.M88.4 [R65], R4 ;  /* 0x0000000441007844 */ /* 0x0003e20000000200 */
[----:B------:R-:W-:-:S02]  /*100e0*/  SEL R30, R27, R30, P0 ;  /* 0x0000001e1b1e7207 */ /* 0x000fc40000000000 */
[----:B------:R-:W-:Y:S01]  /*100f0*/  SEL R27, R53, R52, P0 ;  /* 0x00000034351b7207 */ /* 0x000fe20000000000 */
[----:B------:R2:W-:Y:S01]  /*10100*/  STSM.16.M88.4 [R64], R8 ;  /* 0x0000000840007844 */ /* 0x0005e20000000200 */
[----:B-----5:R-:W-:Y:S02]  /*10110*/  SEL R45, R54, R55, P0 ;  /* 0x00000037362d7207 */ /* 0x020fe40000000000 */
[----:B------:R-:W-:Y:S01]  /*10120*/  SEL R47, R55, R54, P0 ;  /* 0x00000036372f7207 */ /* 0x000fe20000000000 */
[----:B------:R-:W-:Y:S04]  /*10130*/  STSM.16.M88.4 [R63], R36 ;  /* 0x000000243f007844 */ /* 0x000fe80000000200 */
[----:B------:R-:W-:Y:S01]  /*10140*/  STSM.16.M88.4 [R62], R32 ;  /* 0x000000203e007844 */ /* 0x000fe20000000200 */
[----:B-1----:R-:W-:-:S03]  /*10150*/  SHF.R.S32.HI R5, RZ, 0x1f, R69 ;  /* 0x0000001fff057819 */ /* 0x002fc60000011445 */
[----:B------:R-:W-:Y:S01]  /*10160*/  STSM.16.M88.4 [R61], R28 ;  /* 0x0000001c3d007844 */ /* 0x000fe20000000200 */
[----:B------:R-:W-:Y:S02]  /*10170*/  IADD3 R6, P3, R69, R12, RZ ;  /* 0x0000000c45067210 */ /* 0x000fe40007f7e0ff */
[----:B--2---:R-:W-:Y:S01]  /*10180*/  SEL R8, R48, R49, P0 ;  /* 0x0000003130087207 */ /* 0x004fe20000000000 */
[----:B------:R-:W-:Y:S01]  /*10190*/  STSM.16.M88.4 [R60], R24 ;  /* 0x000000183c007844 */ /* 0x000fe20000000200 */
[----:B------:R-:W-:Y:S02]  /*101a0*/  SEL R10, R49, R48, P0 ;  /* 0x00000030310a7207 */ /* 0x000fe40000000000 */
[----:B----4-:R-:W-:Y:S01]  /*101b0*/  SEL R9, R56, R57, P0 ;  /* 0x0000003938097207 */ /* 0x010fe20000000000 */
[----:B------:R-:W-:Y:S01]  /*101c0*/  STSM.16.M88.4 [R59], R44 ;  /* 0x0000002c3b007844 */ /* 0x000fe20000000200 */
[----:B------:R-:W-:Y:S02]  /*101d0*/  SEL R11, R57, R56, P0 ;  /* 0x00000038390b7207 */ /* 0x000fe40000000000 */
[----:B------:R-:W-:-:S02]  /*101e0*/  IADD3.X R5, R5, R13, R17, P3, !PT ;  /* 0x0000000d05057210 */ /* 0x000fc40001ffe411 */
[C---:B------:R-:W-:Y:S01]  /*101f0*/  LEA R4, P3, R6.reuse, UR6, 0x2 ;  /* 0x0000000606047c11 */ /* 0x040fe2000f8610ff */
[----:B------:R-:W-:Y:S03]  /*10200*/  STSM.16.M88.4 [R58], R8 ;  /* 0x000000083a007844 */ /* 0x000fe60000000200 */
[----:B------:R-:W-:Y:S01]  /*10210*/  LEA.HI.X R5, R6, UR7, R5, 0x2, P3 ;  /* 0x0000000706057c11 */ /* 0x000fe200098f1405 */
        /* <DEDUP_REMOVED lines=28> */
.L_x_958:
[----:B------:R-:W-:Y:S05]  /*103e0*/  BSYNC B0 ;  /* 0x0000000000007941 */ /* 0x000fea0003800000 */
.L_x_957:
[----:B------:R-:W-:Y:S05]  /*103f0*/  BRA `(.L_x_956) ;  /* 0x00000008001c7947 */ /* 0x000fea0003800000 */
.L_x_955:
[----:B------:R-:W1:Y:S01]  /*10400*/  LDC R14, c[0x0][0xdac] ;  /* 0x00036b00ff0e7b82 */ /* 0x000e620000000800 */
[----:B------:R-:W-:Y:S01]  /*10410*/  ISETP.GT.AND P0, PT, R179, 0x7f, PT ;  /* 0x0000007fb300780c */ /* 0x000fe20003f04270 */
[----:B------:R-:W-:Y:S01]  /*10420*/  USHF.R.S32.HI UR6, URZ, 0x1f, UR43 ;  /* 0x0000001f3f067899 */ /* 0x000fe2000801142b */
[----:B------:R-:W-:Y:S01]  /*10430*/  BSSY B0, `(.L_x_959) ;  /* 0x000001c000007945 */ /* 0x000fe20003800000 */
[----:B------:R-:W-:Y:S01]  /*10440*/  USHF.R.S32.HI UR7, URZ, 0x1f, UR44 ;  /* 0x0000001f3f077899 */ /* 0x000fe2000801142c */
[----:B------:R-:W-:-:S03]  /*10450*/  SHF.R.S32.HI R23, RZ, 0x1f, R22 ;  /* 0x0000001fff177819 */ /* 0x000fc60000011416 */
[----:B------:R-:W2:Y:S08]  /*10460*/  LDC.64 R8, c[0x0][0xae0] ;  /* 0x0002b800ff087b82 */ /* 0x000eb00000000a00 */
[----:B------:R-:W3:Y:S01]  /*10470*/  LDC.64 R10, c[0x0][0xae8] ;  /* 0x0002ba00ff0a7b82 */ /* 0x000ee20000000a00 */
[----:B------:R-:W-:Y:S05]  /*10480*/  @P0 BRA `(.L_x_960) ;  /* 0x0000000000580947 */ /* 0x000fea0003800000 */
[----:B------:R-:W4:Y:S01]  /*10490*/  S2R R0, SR_TID.X ;  /* 0x0000000000007919 */ /* 0x000f220000002100 */
[----:B------:R-:W-:Y:S01]  /*104a0*/  IMAD.U32 R4, RZ, RZ, UR42 ;  /* 0x0000002aff047e24 */ /* 0x000fe2000f8e00ff */
[----:B------:R-:W-:-:S04]  /*104b0*/  ULDC UR5, c[0x0][0xa88] ;  /* 0x0002a20000057ab9 */ /* 0x000fc80000000800 */
[----:B----4-:R-:W-:-:S04]  /*104c0*/  IADD3 R4, R4, -0x80, R0 ;  /* 0xffffff8004047810 */ /* 0x010fc80007ffe000 */
[----:B------:R-:W-:-:S13]  /*104d0*/  ISETP.GE.AND P0, PT, R4, UR5, PT ;  /* 0x0000000504007c0c */ /* 0x000fda000bf06270 */
[----:B------:R-:W-:Y:S05]  /*104e0*/  @P0 BRA `(.L_x_960) ;  /* 0x0000000000400947 */ /* 0x000fea0003800000 */
[----:B------:R-:W4:Y:S01]  /*104f0*/  LDC.64 R6, c[0x0][0xb70] ;  /* 0x0002dc00ff067b82 */ /* 0x000f220000000a00 */
[----:B------:R-:W-:Y:S01]  /*10500*/  SHF.R.S32.HI R5, RZ, 0x1f, R4 ;  /* 0x0000001fff057819 */ /* 0x000fe20000011404 */
[----:B------:R-:W-:-:S06]  /*10510*/  ULDC.64 UR8, c[0x0][0xb40] ;  /* 0x0002d00000087ab9 */ /* 0x000fcc0000000a00 */
[----:B------:R-:W5:Y:S01]  /*10520*/  LDC.64 R12, c[0x0][0xb78] ;  /* 0x0002de00ff0c7b82 */ /* 0x000f620000000a00 */
[C---:B----4-:R-:W-:Y:S02]  /*10530*/  IMAD R0, R6.reuse, UR6, RZ ;  /* 0x0000000606007c24 */ /* 0x050fe4000f8e02ff */
[----:B------:R-:W-:-:S04]  /*10540*/  IMAD.WIDE.U32 R4, R6, UR43, R4 ;  /* 0x0000002b06047c25 */ /* 0x000fc8000f8e0004 */
[----:B------:R-:W-:Y:S02]  /*10550*/  IMAD R3, R7, UR43, R0 ;  /* 0x0000002b07037c24 */ /* 0x000fe4000f8e0200 */
[C---:B-----5:R-:W-:Y:S02]  /*10560*/  IMAD R0, R12.reuse, UR7, RZ ;  /* 0x000000070c007c24 */ /* 0x060fe4000f8e02ff */
[----:B------:R-:W-:Y:S02]  /*10570*/  IMAD.IADD R5, R5, 0x1, R3 ;  /* 0x0000000105057824 */ /* 0x000fe400078e0203 */
[----:B------:R-:W-:Y:S02]  /*10580*/  IMAD R3, R13, UR44, R0 ;  /* 0x0000002c0d037c24 */ /* 0x000fe4000f8e0200 */
[----:B------:R-:W-:-:S04]  /*10590*/  IMAD.WIDE.U32 R4, R12, UR44, R4 ;  /* 0x0000002c0c047c25 */ /* 0x000fc8000f8e0004 */
[----:B------:R-:W-:Y:S01]  /*105a0*/  IMAD.IADD R3, R5, 0x1, R3 ;  /* 0x0000000105037824 */ /* 0x000fe200078e0203 */
[----:B------:R-:W-:-:S04]  /*105b0*/  LEA R6, P0, R4, UR8, 0x2 ;  /* 0x0000000804067c11 */ /* 0x000fc8000f8010ff */
[----:B------:R-:W-:Y:S01]  /*105c0*/  LEA.HI.X R7, R4, UR9, R3, 0x2, P0 ;  /* 0x0000000904077c11 */ /* 0x000fe200080f1403 */
[----:B------:R-:W-:-:S05]  /*105d0*/  IMAD.MOV.U32 R3, RZ, RZ, -0x800000 ;  /* 0xff800000ff037424 */ /* 0x000fca00078e00ff */
[----:B------:R4:W-:Y:S03]  /*105e0*/  STG.E desc[UR48][R6.64], R3 ;  /* 0x0000000306007986 */ /* 0x0009e6000c101930 */
.L_x_960:
[----:B------:R-:W-:Y:S05]  /*105f0*/  BSYNC B0 ;  /* 0x0000000000007941 */ /* 0x000fea0003800000 */
.L_x_959:
[----:B------:R-:W-:Y:S01]  /*10600*/  ULDC UR5, c[0x0][0xa88] ;  /* 0x0002a20000057ab9 */ /* 0x000fe20000000800 */
[C---:B--2---:R-:W-:Y:S01]  /*10610*/  IMAD R0, R8.reuse, UR6, RZ ;  /* 0x0000000608007c24 */ /* 0x044fe2000f8e02ff */
[----:B------:R-:W-:Y:S01]  /*10620*/  UIADD3 UR42, -UR42, UR5, URZ ;  /* 0x000000052a2a7290 */ /* 0x000fe2000fffe13f */
[----:B------:R-:W-:Y:S01]  /*10630*/  IMAD.WIDE.U32 R4, R8, UR43, R22 ;  /* 0x0000002b08047c25 */ /* 0x000fe2000f8e0016 */
[----:B------:R-:W-:Y:S01]  /*10640*/  ULOP3.LUT UR39, URZ, UR39, URZ, 0x33, !UPT ;  /* 0x000000273f277292 */ /* 0x000fe2000f8e333f */
[----:B------:R-:W-:Y:S01]  /*10650*/  SHF.R.S32.HI R171, RZ, 0x1f, R170 ;  /* 0x0000001fffab7819 */ /* 0x000fe200000114aa */
[----:B------:R-:W-:Y:S01]  /*10660*/  BSSY B0, `(.L_x_961) ;  /* 0x0000021000007945 */ /* 0x000fe20003800000 */
[----:B----4-:R-:W-:Y:S01]  /*10670*/  IMAD R3, R9, UR43, R0 ;  /* 0x0000002b09037c24 */ /* 0x010fe2000f8e0200 */
[C---:B------:R-:W-:Y:S01]  /*10680*/  ISETP.GE.AND P2, PT, R170.reuse, UR42, PT ;  /* 0x0000002aaa007c0c */ /* 0x040fe2000bf46270 */
[C---:B------:R-:W-:Y:S02]  /*10690*/  VIADD R0, R170.reuse, 0x40 ;  /* 0x00000040aa007836 */ /* 0x040fe40000000000 */
[----:B------:R-:W-:-:S02]  /*106a0*/  VIADD R6, R170, 0x20 ;  /* 0x00000020aa067836 */ /* 0x000fc40000000000 */
[----:B------:R-:W-:Y:S01]  /*106b0*/  IMAD.IADD R5, R5, 0x1, R3 ;  /* 0x0000000105057824 */ /* 0x000fe200078e0203 */
[----:B------:R-:W-:Y:S01]  /*106c0*/  ISETP.GE.AND P0, PT, R0, UR42, PT ;  /* 0x0000002a00007c0c */ /* 0x000fe2000bf06270 */
[----:B---3--:R-:W-:Y:S01]  /*106d0*/  IMAD R0, R10, UR7, RZ ;  /* 0x000000070a007c24 */ /* 0x008fe2000f8e02ff */
[----:B------:R-:W-:Y:S01]  /*106e0*/  ISETP.GE.AND P4, PT, R6, UR42, PT ;  /* 0x0000002a06007c0c */ /* 0x000fe2000bf86270 */
[----:B------:R-:W-:Y:S02]  /*106f0*/  VIADD R6, R170, 0x60 ;  /* 0x00000060aa067836 */ /* 0x000fe40000000000 */
[----:B------:R-:W-:Y:S02]  /*10700*/  IMAD R3, R11, UR44, R0 ;  /* 0x0000002c0b037c24 */ /* 0x000fe4000f8e0200 */
[----:B-1----:R-:W-:Y:S01]  /*10710*/  VIADD R7, R14, UR39 ;  /* 0x000000270e077c36 */ /* 0x002fe20008000000 */
[----:B------:R-:W-:Y:S01]  /*10720*/  ISETP.GE.AND P1, PT, R6, UR42, PT ;  /* 0x0000002a06007c0c */ /* 0x000fe2000bf26270 */
[----:B------:R-:W-:-:S04]  /*10730*/  IMAD.WIDE.U32 R8, R10, UR44, R4 ;  /* 0x0000002c0a087c25 */ /* 0x000fc8000f8e0004 */
[----:B------:R-:W-:-:S04]  /*10740*/  IMAD.WIDE R6, R7, 0x80, R170 ;  /* 0x0000008007067825 */ /* 0x000fc800078e02aa */
[----:B------:R-:W-:Y:S01]  /*10750*/  IMAD.IADD R11, R9, 0x1, R3 ;  /* 0x00000001090b7824 */ /* 0x000fe200078e0203 */
        /* <DEDUP_REMOVED lines=17> */
.L_x_962:
[----:B------:R-:W-:Y:S05]  /*10870*/  BSYNC B0 ;  /* 0x0000000000007941 */ /* 0x000fea0003800000 */
.L_x_961:
        /* <DEDUP_REMOVED lines=15> */
[----:B-1----:R-:W-:Y:S01]  /*10970*/  LEA R12, P2, R4, UR6, 0x1 ;  /* 0x00000006040c7c11 */ /* 0x002fe2000f8408ff */
[----:B------:R-:W-:-:S05]  /*10980*/  IMAD.IADD R3, R5, 0x1, R3 ;  /* 0x0000000105037824 */ /* 0x000fca00078e0203 */
[----:B------:R-:W-:-:S05]  /*10990*/  LEA.HI.X R13, R4, UR7, R3, 0x1, P2 ;  /* 0x00000007040d7c11 */ /* 0x000fca00090f0c03 */
[----:B------:R2:W-:Y:S04]  /*109a0*/  @!P3 STG.E.128 desc[UR48][R12.64], RZ ;  /* 0x000000ff0c00b986 */ /* 0x0005e8000c101d30 */
[----:B------:R2:W-:Y:S02]  /*109b0*/  @!P4 STG.E.128 desc[UR48][R12.64+0x80], RZ ;  /* 0x000080ff0c00c986 */ /* 0x0005e4000c101d30 */
.L_x_964:
[----:B------:R-:W-:Y:S05]  /*109c0*/  BSYNC B0 ;  /* 0x0000000000007941 */ /* 0x000fea0003800000 */
.L_x_963:
        /* <DEDUP_REMOVED lines=15> */
[----:B-12---:R-:W-:Y:S01]  /*10ac0*/  LEA R12, P0, R4, UR6, 0x1 ;  /* 0x00000006040c7c11 */ /* 0x006fe2000f8008ff */
[----:B------:R-:W-:-:S05]  /*10ad0*/  IMAD.IADD R3, R5, 0x1, R3 ;  /* 0x0000000105037824 */ /* 0x000fca00078e0203 */
[----:B------:R-:W-:-:S05]  /*10ae0*/  LEA.HI.X R13, R4, UR7, R3, 0x1, P0 ;  /* 0x00000007040d7c11 */ /* 0x000fca00080f0c03 */
[----:B------:R3:W-:Y:S04]  /*10af0*/  @!P2 STG.E.128 desc[UR48][R12.64], RZ ;  /* 0x000000ff0c00a986 */ /* 0x0007e8000c101d30 */
[----:B------:R3:W-:Y:S02]  /*10b00*/  @!P3 STG.E.128 desc[UR48][R12.64+0x80], RZ ;  /* 0x000080ff0c00b986 */ /* 0x0007e4000c101d30 */
.L_x_966:
[----:B------:R-:W-:Y:S05]  /*10b10*/  BSYNC B0 ;  /* 0x0000000000007941 */ /* 0x000fea0003800000 */
.L_x_965:
        /* <DEDUP_REMOVED lines=20> */
.L_x_967:
[----:B------:R-:W-:Y:S05]  /*10c60*/  BSYNC B0 ;  /* 0x0000000000007941 */ /* 0x000fea0003800000 */
.L_x_956:
[----:B-1----:R-:W1:Y:S02]  /*10c70*/  LDC R0, c[0x0][0xda8] ;  /* 0x00036a00ff007b82 */ /* 0x002e640000000800 */
[----:B-1----:R-:W-:-:S13]  /*10c80*/  ISETP.LE.AND P0, PT, R0, UR4, PT ;  /* 0x0000000400007c0c */ /* 0x002fda000bf03270 */
[----:B------:R-:W-:Y:S05]  /*10c90*/  @!P0 BRA `(.L_x_968) ;  /* 0xffffff00004c8947 */ /* 0x000fea000383ffff */
[----:B------:R-:W-:Y:S05]  /*10ca0*/  EXIT ;  /* 0x000000000000794d */ /* 0x000fea0003800000 */
.L_x_870:
[----:B------:R-:W-:-:S08]  /*10cb0*/  NOP ;  /* 0x0000000000007918 */ /* 0x000fd00000000000 */
[----:B------:R-:W1:-:S00]  /*10cc0*/  USETMAXREG.DEALLOC.CTAPOOL 0x18 ;  /* 0x00000018000079c8 */ /* 0x000e4000080e0500 */
[----:B-1----:R-:W2:Y:S01]  /*10cd0*/  LDL.LU R2, [R1+0x2c] ;  /* 0x00002c0001027983 */ /* 0x002ea20000300800 */
[----:B------:R-:W-:-:S05]  /*10ce0*/  LOP3.LUT R0, R0, 0x3, RZ, 0xc0, !PT ;  /* 0x0000000300007812 */ /* 0x000fca00078ec0ff */
[----:B------:R-:W1:Y:S01]  /*10cf0*/  S2UR UR4, SR_CTAID.X ;  /* 0x00000000000479c3 */ /* 0x000e620000002500 */
[----:B------:R-:W3:Y:S02]  /*10d00*/  SHFL.IDX PT, R0, R0, RZ, 0x1f ;  /* 0x00001fff00007589 */ /* 0x000ee400000e0000 */
[----:B---3--:R-:W-:-:S05]  /*10d10*/  ISETP.NE.AND P0, PT, R0, RZ, PT ;  /* 0x000000ff0000720c */ /* 0x008fca0003f05270 */
[----:B------:R-:W1:Y:S08]  /*10d20*/  LDC R0, c[0x0][0xda8] ;  /* 0x00036a00ff007b82 */ /* 0x000e700000000800 */
[----:B------:R-:W-:Y:S06]  /*10d30*/  @P0 BAR.ARV 0x4, 0x180 ;  /* 0x0106000000000b1d */ /* 0x000fec0000002000 */
[----:B--2---:R-:W-:-:S04]  /*10d40*/  LOP3.LUT R2, R2, 0xfffffffd, RZ, 0xc0, !PT ;  /* 0xfffffffd02027812 */ /* 0x004fc800078ec0ff */
[----:B------:R-:W-:Y:S02]  /*10d50*/  @P0 LOP3.LUT R2, R2, 0x2, RZ, 0xfc, !PT ;  /* 0x0000000202020812 */ /* 0x000fe400078efcff */
[----:B-1----:R-:W-:Y:S01]  /*10d60*/  ISETP.LE.AND P0, PT, R0, UR4, PT ;  /* 0x0000000400007c0c */ /* 0x002fe2000bf03270 */
[----:B------:R-:W-:Y:S02]  /*10d70*/  IMAD.MOV.U32 R0, RZ, RZ, 0x1 ;  /* 0x00000001ff007424 */ /* 0x000fe400078e00ff */
[----:B------:R1:W-:Y:S04]  /*10d80*/  STL [R1+0x2c], R2 ;  /* 0x00002c0201007387 */ /* 0x0003e80000100800 */
[----:B------:R1:W-:Y:S04]  /*10d90*/  STL [R1], RZ ;  /* 0x000000ff01007387 */ /* 0x0003e80000100800 */
[----:B------:R1:W-:Y:S04]  /*10da0*/  STL [R1+0x30], RZ ;  /* 0x000030ff01007387 */ /* 0x0003e80000100800 */
[----:B------:R1:W-:Y:S01]  /*10db0*/  STL [R1+0xc], R0 ;  /* 0x00000c0001007387 */ /* 0x0003e20000100800 */
[----:B------:R-:W-:Y:S05]  /*10dc0*/  @P0 BRA `(.L_x_969) ;  /* 0x00000034003c0947 */ /* 0x000fea0003800000 */
[----:B-1----:R-:W1:Y:S01]  /*10dd0*/  S2R R2, SR_TID.X ;  /* 0x0000000000027919 */ /* 0x002e620000002100 */
[----:B------:R-:W-:Y:S01]  /*10de0*/  ULDC UR44, c[0x0][0xc] ;  /* 0x00000300002c7ab9 */ /* 0x000fe20000000800 */
[----:B------:R-:W-:Y:S01]  /*10df0*/  ULOP3.LUT UR41, UR46, 0x1, URZ, 0xfc, !UPT ;  /* 0x000000012e297892 */ /* 0x000fe2000f8efc3f */
[----:B------:R-:W2:Y:S01]  /*10e00*/  S2R R6, SR_TID.X ;  /* 0x0000000000067919 */ /* 0x000ea20000002100 */
[----:B------:R-:W-:Y:S01]  /*10e10*/  ULOP3.LUT UR45, UR46, 0x2, URZ, 0xfc, !UPT ;  /* 0x000000022e2d7892 */ /* 0x000fe2000f8efc3f */
[----:B------:R-:W-:Y:S01]  /*10e20*/  ULDC.64 UR50, c[0x0][0x198] ;  /* 0x0000660000327ab9 */ /* 0x000fe20000000a00 */
[----:B-1----:R-:W-:Y:S01]  /*10e30*/  LOP3.LUT R2, R2, 0x7f, RZ, 0xc0, !PT ;  /* 0x0000007f02027812 */ /* 0x002fe200078ec0ff */
[----:B--2---:R-:W-:-:S03]  /*10e40*/  IMAD.SHL.U32 R0, R6, 0x80, RZ ;  /* 0x0000008006007824 */ /* 0x004fc600078e00ff */
[----:B------:R-:W-:Y:S01]  /*10e50*/  SHF.R.U32.HI R3, RZ, 0x5, R2 ;  /* 0x00000005ff037819 */ /* 0x000fe20000011602 */
[C---:B------:R-:W-:Y:S01]  /*10e60*/  IMAD.SHL.U32 R4, R6.reuse, 0x10, RZ ;  /* 0x0000001006047824 */ /* 0x040fe200078e00ff */
[----:B------:R-:W-:Y:S02]  /*10e70*/  R2P PR, R6, 0x6 ;  /* 0x0000000606007804 */ /* 0x000fe40000000000 */
[----:B------:R-:W-:Y:S02]  /*10e80*/  LOP3.LUT R2, R0, 0x380, RZ, 0xc0, !PT ;  /* 0x0000038000027812 */ /* 0x000fe400078ec0ff */
[----:B------:R-:W-:-:S03]  /*10e90*/  LOP3.LUT R5, R4, 0x70, RZ, 0xc0, !PT ;  /* 0x0000007004057812 */ /* 0x000fc600078ec0ff */
[----:B------:R-:W-:Y:S01]  /*10ea0*/  IMAD R4, R3, 0x10, R2 ;  /* 0x0000001003047824 */ /* 0x000fe200078e0202 */
[----:B------:R-:W-:-:S04]  /*10eb0*/  LOP3.LUT R2, R2, 0x10, R6, 0xf8, !PT ;  /* 0x0000001002027812 */ /* 0x000fc800078ef806 */
[-C--:B------:R-:W-:Y:S02]  /*10ec0*/  LOP3.LUT R7, R4, R5.reuse, RZ, 0x3c, !PT ;  /* 0x0000000504077212 */ /* 0x080fe400078e3cff */
[----:B------:R-:W-:Y:S02]  /*10ed0*/  LOP3.LUT R5, R2, R5, RZ, 0x3c, !PT ;  /* 0x0000000502057212 */ /* 0x000fe400078e3cff */
[----:B------:R-:W-:-:S05]  /*10ee0*/  LOP3.LUT R2, R0, 0x400, RZ, 0xc0, !PT ;  /* 0x0000040000027812 */ /* 0x000fca00078ec0ff */
[----:B------:R-:W-:Y:S01]  /*10ef0*/  IMAD R2, R3, 0x800, R2 ;  /* 0x0000080003027824 */ /* 0x000fe200078e0202 */
[----:B------:R-:W-:-:S03]  /*10f00*/  LOP3.LUT R3, R7, 0xc00, R0, 0xf8, !PT ;  /* 0x00000c0007037812 */ /* 0x000fc600078ef800 */
[----:B------:R-:W-:Y:S02]  /*10f10*/  IMAD.IADD R0, R2, 0x1, R5 ;  /* 0x0000000102007824 */ /* 0x000fe400078e0205 */
[----:B------:R-:W-:Y:S01]  /*10f20*/  STL [R1+0x24], R3 ;  /* 0x0000240301007387 */ /* 0x000fe20000100800 */
[----:B------:R-:W-:-:S03]  /*10f30*/  IMAD.MOV.U32 R2, RZ, RZ, 0x20 ;  /* 0x00000020ff027424 */ /* 0x000fc600078e00ff */
[----:B------:R1:W-:Y:S02]  /*10f40*/  STL [R1+0x20], R0 ;  /* 0x0000200001007387 */ /* 0x0003e40000100800 */
[----:B------:R-:W-:Y:S01]  /*10f50*/  SEL R2, R2, 0xffffffe0, !P1 ;  /* 0xffffffe002027807 */ /* 0x000fe20004800000 */
[----:B-1----:R-:W-:-:S05]  /*10f60*/  IMAD.MOV.U32 R0, RZ, RZ, 0x40 ;  /* 0x00000040ff007424 */ /* 0x002fca00078e00ff */
[----:B------:R-:W-:Y:S01]  /*10f70*/  SEL R3, R0, 0xffffffc0, !P2 ;  /* 0xffffffc000037807 */ /* 0x000fe20005000000 */
[----:B------:R-:W-:-:S04]  /*10f80*/  IMAD.U32 R0, RZ, RZ, UR4 ;  /* 0x00000004ff007e24 */ /* 0x000fc8000f8e00ff */
[----:B------:R-:W-:Y:S04]  /*10f90*/  STL [R1+0x18], R3 ;  /* 0x0000180301007387 */ /* 0x000fe80000100800 */
[----:B------:R-:W-:Y:S04]  /*10fa0*/  STL [R1+0x14], R2 ;  /* 0x0000140201007387 */ /* 0x000fe80000100800 */
[----:B------:R-:W-:Y:S04]  /*10fb0*/  STL [R1+0x30], RZ ;  /* 0x000030ff01007387 */ /* 0x000fe80000100800 */
[----:B------:R1:W-:Y:S04]  /*10fc0*/  STL [R1+0x28], R0 ;  /* 0x0000280001007387 */ /* 0x0003e80000100800 */
[----:B------:R2:W-:Y:S01]  /*10fd0*/  STL [R1], RZ ;  /* 0x000000ff01007387 */ /* 0x0005e20000100800 */
[----:B-1----:R-:W-:-:S05]  /*10fe0*/  IMAD.MOV.U32 R0, RZ, RZ, 0x1 ;  /* 0x00000001ff007424 */ /* 0x002fca00078e00ff */
[----:B------:R2:W-:Y:S02]  /*10ff0*/  STL [R1+0xc], R0 ;  /* 0x00000c0001007387 */ /* 0x0005e40000100800 */
.L_x_1029:
[----:B-1----:R-:W3:Y:S01]  /*11000*/  LDL R2, [R1+0x28] ;  /* 0x0000280001027983 */ /* 0x002ee20000100800 */
[----:B------:R-:W-:Y:S01]  /*11010*/  ULDC UR8, c[0x0][0xdd0] ;  /* 0x0003740000087ab9 */ /* 0x000fe20000000800 */
[----:B--2---:R-:W1:Y:S01]  /*11020*/  LDC R0, c[0x0][0xde8] ;  /* 0x00037a00ff007b82 */ /* 0x004e620000000800 */
[----:B------:R-:W-:-:S11]  /*11030*/  UISETP.NE.AND UP0, UPT, UR8, 0x1, UPT ;  /* 0x000000010800788c */ /* 0x000fd6000bf05270 */
[----:B------:R-:W-:Y:S01]  /*11040*/  @UP0 ULDC UR4, c[0x0][0xdd4] ;  /* 0x0003750000040ab9 */ /* 0x000fe20000000800 */
[----:B------:R-:W-:Y:S01]  /*11050*/  @UP0 ULDC UR9, c[0x0][0xdd8] ;  /* 0x0003760000090ab9 */ /* 0x000fe20000000800 */
[C---:B---3--:R-:W-:Y:S02]  /*11060*/  R2UR UR6, R2.reuse ;  /* 0x00000000020672ca */ /* 0x048fe400000e0000 */
[----:B------:R-:W-:-:S11]  /*11070*/  R2UR UR7, R2 ;  /* 0x00000000020772ca */ /* 0x000fd600000e0000 */
[----:B------:R-:W-:-:S04]  /*11080*/  UIMAD.WIDE.U32 UR4, UR6, UR4, URZ ;  /* 0x00000004060472a5 */ /* 0x000fc8000f8e003f */
[----:B------:R-:W-:-:S04]  /*11090*/  @UP0 USHF.R.U32.HI UR6, URZ, UR9, UR5 ;  /* 0x000000093f060299 */ /* 0x000fc80008011605 */
[----:B------:R-:W-:Y:S02]  /*110a0*/  UIADD3 UR4, -UR6, URZ, URZ ;  /* 0x0000003f06047290 */ /* 0x000fe4000fffe13f */
[----:B-1----:R-:W-:Y:S02]  /*110b0*/  ISETP.LE.AND P0, PT, R0, UR6, PT ;  /* 0x0000000600007c0c */ /* 0x002fe4000bf03270 */
[----:B------:R-:W-:-:S11]  /*110c0*/  UIMAD UR8, UR8, UR4, UR7 ;  /* 0x00000004080872a4 */ /* 0x000fd6000f8e0207 */
[----:B------:R-:W-:Y:S05]  /*110d0*/  @!P0 BRA `(.L_x_970) ;  /* 0x0000000000208947 */ /* 0x000fea0003800000 */
        /* <DEDUP_REMOVED lines=8> */
.L_x_970:
[----:B------:R-:W-:Y:S01]  /*11160*/  ULDC UR9, c[0x0][0xdc4] ;  /* 0x0003710000097ab9 */ /* 0x000fe20000000800 */
[----:B------:R-:W-:Y:S01]  /*11170*/  UMOV UR7, UR8 ;  /* 0x0000000800077c82 */ /* 0x000fe20008000000 */
[----:B------:R-:W-:-:S11]  /*11180*/  UISETP.NE.AND UP0, UPT, UR9, 0x1, UPT ;  /* 0x000000010900788c */ /* 0x000fd6000bf05270 */
[----:B------:R-:W-:Y:S02]  /*11190*/  @UP0 ULDC.64 UR10, c[0x0][0xdc8] ;  /* 0x00037200000a0ab9 */ /* 0x000fe40000000a00 */
[----:B------:R-:W-:-:S04]  /*111a0*/  UIMAD.WIDE.U32 UR4, UR8, UR10, URZ ;  /* 0x0000000a080472a5 */ /* 0x000fc8000f8e003f */
[----:B------:R-:W-:-:S04]  /*111b0*/  @UP0 USHF.R.U32.HI UR7, URZ, UR11, UR5 ;  /* 0x0000000b3f070299 */ /* 0x000fc80008011605 */
[----:B------:R-:W-:-:S12]  /*111c0*/  UIMAD UR4, UR7, UR9, URZ ;  /* 0x00000009070472a4 */ /* 0x000fd8000f8e023f */
.L_x_971:
[----:B------:R-:W-:Y:S01]  /*111d0*/  ULDC.64 UR10, c[0x0][0x3f8] ;  /* 0x0000fe00000a7ab9 */ /* 0x000fe20000000a00 */
[----:B------:R-:W-:Y:S02]  /*111e0*/  UIADD3 UR8, UR8, -UR4, URZ ;  /* 0x8000000408087290 */ /* 0x000fe4000fffe03f */
[----:B------:R-:W-:Y:S02]  /*111f0*/  UISETP.NE.U32.AND UP0, UPT, UR10, URZ, UPT ;  /* 0x0000003f0a00728c */ /* 0x000fe4000bf05070 */
[----:B------:R-:W-:Y:S01]  /*11200*/  ULOP3.LUT UR7, URZ, UR7, URZ, 0x33, !UPT ;  /* 0x000000073f077292 */ /* 0x000fe2000f8e333f */
[----:B------:R-:W-:Y:S01]  /*11210*/  ULDC UR10, c[0x0][0xdb8] ;  /* 0x00036e00000a7ab9 */ /* 0x000fe20000000800 */
[----:B------:R-:W-:Y:S01]  /*11220*/  ULDC.64 UR4, c[0x0][0x9e0] ;  /* 0x0002780000047ab9 */ /* 0x000fe20000000a00 */
[----:B------:R-:W-:Y:S01]  /*11230*/  UISETP.NE.AND UP1, UPT, UR10, 0x1, UPT ;  /* 0x000000010a00788c */ /* 0x000fe2000bf25270 */
[----:B------:R-:W-:Y:S01]  /*11240*/  ULDC UR9, c[0x0][0xdc4] ;  /* 0x0003710000097ab9 */ /* 0x000fe20000000800 */
[----:B------:R-:W-:Y:S01]  /*11250*/  ULDC UR37, c[0x0][0xdac] ;  /* 0x00036b0000257ab9 */ /* 0x000fe20000000800 */
[----:B------:R-:W-:-:S02]  /*11260*/  UISETP.GE.AND UP2, UPT, UR5, 0x1, UPT ;  /* 0x000000010500788c */ /* 0x000fc4000bf46270 */
[----:B------:R-:W-:Y:S02]  /*11270*/  UIMAD UR9, UR6, UR9, UR8 ;  /* 0x00000009060972a4 */ /* 0x000fe4000f8e0208 */
[----:B------:R-:W-:Y:S02]  /*11280*/  UIADD3 UR37, UR7, UR37, URZ ;  /* 0x0000002507257290 */ /* 0x000fe4000fffe03f */
[----:B------:R-:W-:Y:S01]  /*11290*/  UISETP.NE.AND.EX UP0, UPT, UR11, URZ, UPT, UP0 ;  /* 0x0000003f0b00728c */ /* 0x000fe2000bf05300 */
[----:B------:R-:W-:Y:S01]  /*112a0*/  PLOP3.LUT P1, PT, PT, PT, UP2, 0x80, 0x0 ;  /* 0x000000000000781c */ /* 0x000fe20003f2f028 */
[----:B------:R-:W-:Y:S01]  /*112b0*/  @UP1 ULDC UR6, c[0x0][0xdbc] ;  /* 0x00036f0000061ab9 */ /* 0x000fe20000000800 */
[----:B------:R-:W-:Y:S02]  /*112c0*/  USHF.L.U32 UR37, UR37, 0x7, URZ ;  /* 0x0000000725257899 */ /* 0x000fe4000800063f */
[----:B------:R-:W-:Y:S01]  /*112d0*/  UIMAD.WIDE.U32 UR6, UR9, UR6, URZ ;  /* 0x00000006090672a5 */ /* 0x000fe2000f8e003f */
[----:B------:R-:W-:Y:S01]  /*112e0*/  ULDC UR11, c[0x0][0x404] ;  /* 0x00010100000b7ab9 */ /* 0x000fe20000000800 */
[----:B------:R-:W-:Y:S01]  /*112f0*/  ULDC UR12, c[0x0][0x288] ;  /* 0x0000a200000c7ab9 */ /* 0x000fe20000000800 */
[----:B------:R-:W-:Y:S01]  /*11300*/  @UP1 ULDC UR14, c[0x0][0xdc0] ;  /* 0x00037000000e1ab9 */ /* 0x000fe20000000800 */
[----:B------:R-:W-:Y:S01]  /*11310*/  UMOV UR39, UR9 ;  /* 0x0000000900277c82 */ /* 0x000fe20008000000 */
[----:B------:R-:W-:-:S02]  /*11320*/  USEL UR11, UR11, 0x1, UP0 ;  /* 0x000000010b0b7887 */ /* 0x000fc40008000000 */
[----:B------:R-:W-:Y:S02]  /*11330*/  UIADD3 UR8, UR37, 0x80, -UR12 ;  /* 0x0000008025087890 */ /* 0x000fe4000fffe80c */
[----:B------:R-:W-:Y:S01]  /*11340*/  @UP1 USHF.R.U32.HI UR39, URZ, UR14, UR7 ;  /* 0x0000000e3f271299 */ /* 0x000fe20008011607 */
[----:B------:R-:W-:Y:S02]  /*11350*/  ULDC UR13, c[0x0][0x2e0] ;  /* 0x0000b800000d7ab9 */ /* 0x000fe40000000800 */
[----:B------:R-:W-:Y:S02]  /*11360*/  UIMAD UR6, UR11, UR13, UR8 ;  /* 0x0000000d0b0672a4 */ /* 0x000fe4000f8e0208 */
[----:B------:R-:W-:Y:S02]  /*11370*/  UIADD3 UR38, -UR39, URZ, URZ ;  /* 0x0000003f27267290 */ /* 0x000fe4000fffe13f */
[----:B------:R-:W-:Y:S02]  /*11380*/  UIADD3 UR4, UR6, UR4, URZ ;  /* 0x0000000406047290 */ /* 0x000fe4000fffe03f */
[----:B------:R-:W-:Y:S01]  /*11390*/  UIMAD UR38, UR10, UR38, UR9 ;  /* 0x000000260a2672a4 */ /* 0x000fe2000f8e0209 */
[----:B------:R-:W-:Y:S11]  /*113a0*/  @!P1 BRA `(.L_x_972) ;  /* 0x0000000000449947 */ /* 0x000ff60003800000 */
[----:B------:R-:W-:Y:S01]  /*113b0*/  ISETP.LT.AND P0, PT, RZ, UR6, PT ;  /* 0x00000006ff007c0c */ /* 0x000fe2000bf01270 */
[----:B------:R-:W-:-:S12]  /*113c0*/  UIADD3 UR8, UR6, -0x1, URZ ;  /* 0xffffffff06087890 */ /* 0x000fd8000fffe03f */
[----:B------:R-:W-:Y:S05]  /*113d0*/  @P0 BRA `(.L_x_973) ;  /* 0x00000000001c0947 */ /* 0x000fea0003800000 */
[----:B------:R-:W-:Y:S02]  /*113e0*/  UISETP.NE.AND UP0, UPT, UR5, 0x1, UPT ;  /* 0x000000010500788c */ /* 0x000fe4000bf05270 */
[----:B------:R-:W-:-:S09]  /*113f0*/  UIADD3 UR8, -UR6, URZ, URZ ;  /* 0x0000003f06087290 */ /* 0x000fd2000fffe13f */
[----:B------:R-:W-:Y:S02]  /*11400*/  @UP0 ULDC.64 UR14, c[0x0][0x9e8] ;  /* 0x00027a00000e0ab9 */ /* 0x000fe40000000a00 */
[----:B------:R-:W-:-:S04]  /*11410*/  UIMAD.WIDE.U32 UR6, UR8, UR14, URZ ;  /* 0x0000000e080672a5 */ /* 0x000fc8000f8e003f */
[----:B------:R-:W-:-:S04]  /*11420*/  @UP0 USHF.R.U32.HI UR8, URZ, UR15, UR7 ;  /* 0x0000000f3f080299 */ /* 0x000fc80008011607 */
[----:B------:R-:W-:Y:S01]  /*11430*/  ULOP3.LUT UR8, URZ, UR8, URZ, 0x33, !UPT ;  /* 0x000000083f087292 */ /* 0x000fe2000f8e333f */
[----:B------:R-:W-:Y:S11]  /*11440*/  BRA `(.L_x_974) ;  /* 0x0000000000107947 */ /* 0x000ff60003800000 */
.L_x_973:
[----:B------:R-:W-:-:S11]  /*11450*/  UISETP.NE.AND UP0, UPT, UR5, 0x1, UPT ;  /* 0x000000010500788c */ /* 0x000fd6000bf05270 */
[----:B------:R-:W-:Y:S02]  /*11460*/  @UP0 ULDC.64 UR14, c[0x0][0x9e8] ;  /* 0x00027a00000e0ab9 */ /* 0x000fe40000000a00 */
[----:B------:R-:W-:-:S04]  /*11470*/  UIMAD.WIDE.U32 UR6, UR8, UR14, URZ ;  /* 0x0000000e080672a5 */ /* 0x000fc8000f8e003f */
[----:B------:R-:W-:-:S12]  /*11480*/  @UP0 USHF.R.U32.HI UR8, URZ, UR15, UR7 ;  /* 0x0000000f3f080299 */ /* 0x000fd80008011607 */
.L_x_974:
[----:B------:R-:W-:-:S04]  /*11490*/  UIMAD UR8, UR8, UR5, UR5 ;  /* 0x00000005080872a4 */ /* 0x000fc8000f8e0205 */
[----:B------:R-:W-:-:S04]  /*114a0*/  UISETP.LT.AND UP0, UPT, UR4, UR8, UPT ;  /* 0x000000080400728c */ /* 0x000fc8000bf01270 */
[----:B------:R-:W-:-:S12]  /*114b0*/  USEL UR4, UR4, UR8, UP0 ;  /* 0x0000000804047287 */ /* 0x000fd80008000000 */
.L_x_972:
[----:B------:R-:W-:Y:S02]  /*114c0*/  UIMAD UR7, UR11, UR13, 0x7f ;  /* 0x0000007f0b0774a4 */ /* 0x000fe4000f8e020d */
[----:B------:R-:W-:Y:S02]  /*114d0*/  UIADD3 UR4, UR4, 0x7f, URZ ;  /* 0x0000007f04047890 */ /* 0x000fe4000fffe03f */
[----:B------:R-:W-:Y:S02]  /*114e0*/  USHF.R.S32.HI UR8, URZ, 0x1f, UR7 ;  /* 0x0000001f3f087899 */ /* 0x000fe40008011407 */
[----:B------:R-:W-:Y:S02]  /*114f0*/  USHF.R.S32.HI UR6, URZ, 0x1f, UR4 ;  /* 0x0000001f3f067899 */ /* 0x000fe40008011404 */
[----:B------:R-:W-:Y:S02]  /*11500*/  ULEA.HI UR8, UR8, UR7, URZ, 0x7 ;  /* 0x0000000708087291 */ /* 0x000fe4000f8f383f */
[----:B------:R-:W-:-:S02]  /*11510*/  ULEA.HI UR6, UR6, UR4, URZ, 0x7 ;  /* 0x0000000406067291 */ /* 0x000fc4000f8f383f */
[----:B------:R-:W-:Y:S02]  /*11520*/  UIADD3 UR4, UR37, -UR12, URZ ;  /* 0x8000000c25047290 */ /* 0x000fe4000fffe03f */
[----:B------:R-:W-:Y:S02]  /*11530*/  USHF.R.S32.HI UR43, URZ, 0x7, UR8 ;  /* 0x000000073f2b7899 */ /* 0x000fe40008011408 */
[----:B------:R-:W-:Y:S02]  /*11540*/  USHF.R.S32.HI UR6, URZ, 0x7, UR6 ;  /* 0x000000073f067899 */ /* 0x000fe40008011406 */
[----:B------:R-:W-:Y:S02]  /*11550*/  UIMAD UR4, UR11, UR13, UR4 ;  /* 0x0000000d0b0472a4 */ /* 0x000fe4000f8e0204 */
[----:B------:R-:W-:Y:S01]  /*11560*/  UISETP.LT.AND UP0, UPT, UR43, UR6, UPT ;  /* 0x000000062b00728c */ /* 0x000fe2000bf01270 */
[----:B------:R-:W-:Y:S02]  /*11570*/  ULDC UR8, c[0x0][0x9dc] ;  /* 0x0002770000087ab9 */ /* 0x000fe40000000800 */
[----:B------:R-:W-:-:S02]  /*11580*/  UIADD3 UR8, UR4, -UR8, URZ ;  /* 0x8000000804087290 */ /* 0x000fc4000fffe03f */
[----:B------:R-:W-:Y:S01]  /*11590*/  USEL UR43, UR43, UR6, UP0 ;  /* 0x000000062b2b7287 */ /* 0x000fe20008000000 */
[----:B------:R-:W-:Y:S11]  /*115a0*/  @!P1 BRA `(.L_x_975) ;  /* 0x0000000000449947 */ /* 0x000ff60003800000 */
[----:B------:R-:W-:-:S06]  /*115b0*/  UISETP.GT.AND UP0, UPT, UR4, -0x1, UPT ;  /* 0xffffffff0400788c */ /* 0x000fcc000bf04270 */
[----:B------:R-:W-:-:S13]  /*115c0*/  PLOP3.LUT P0, PT, PT, PT, UP0, 0x80, 0x0 ;  /* 0x000000000000781c */ /* 0x000fda0003f0f008 */
[----:B------:R-:W-:Y:S05]  /*115d0*/  @P0 BRA `(.L_x_976) ;  /* 0x00000000001c0947 */ /* 0x000fea0003800000 */
[----:B------:R-:W-:Y:S02]  /*115e0*/  UISETP.NE.AND UP0, UPT, UR5, 0x1, UPT ;  /* 0x000000010500788c */ /* 0x000fe4000bf05270 */
[----:B------:R-:W-:-:S09]  /*115f0*/  ULOP3.LUT UR4, URZ, UR4, URZ, 0x33, !UPT ;  /* 0x000000043f047292 */ /* 0x000fd2000f8e333f */
[----:B------:R-:W-:Y:S02]  /*11600*/  @UP0 ULDC.64 UR10, c[0x0][0x9e8] ;  /* 0x00027a00000a0ab9 */ /* 0x000fe40000000a00 */
[----:B------:R-:W-:-:S04]  /*11610*/  UIMAD.WIDE.U32 UR6, UR4, UR10, URZ ;  /* 0x0000000a040672a5 */ /* 0x000fc8000f8e003f */
[----:B------:R-:W-:-:S04]  /*11620*/  @UP0 USHF.R.U32.HI UR4, URZ, UR11, UR7 ;  /* 0x0000000b3f040299 */ /* 0x000fc80008011607 */
[----:B------:R-:W-:Y:S01]  /*11630*/  ULOP3.LUT UR4, URZ, UR4, URZ, 0x33, !UPT ;  /* 0x000000043f047292 */ /* 0x000fe2000f8e333f */
[----:B------:R-:W-:Y:S11]  /*11640*/  BRA `(.L_x_977) ;  /* 0x0000000000107947 */ /* 0x000ff60003800000 */
.L_x_976:
[----:B------:R-:W-:-:S11]  /*11650*/  UISETP.NE.AND UP0, UPT, UR5, 0x1, UPT ;  /* 0x000000010500788c */ /* 0x000fd6000bf05270 */
[----:B------:R-:W-:Y:S02]  /*11660*/  @UP0 ULDC.64 UR10, c[0x0][0x9e8] ;  /* 0x00027a00000a0ab9 */ /* 0x000fe40000000a00 */
[----:B------:R-:W-:-:S04]  /*11670*/  UIMAD.WIDE.U32 UR6, UR4, UR10, URZ ;  /* 0x0000000a040672a5 */ /* 0x000fc8000f8e003f */
[----:B------:R-:W-:-:S12]  /*11680*/  @UP0 USHF.R.U32.HI UR4, URZ, UR11, UR7 ;  /* 0x0000000b3f040299 */ /* 0x000fd80008011607 */
.L_x_977:
[----:B------:R-:W-:-:S04]  /*11690*/  UIMAD UR4, UR4, UR5, URZ ;  /* 0x00000005040472a4 */ /* 0x000fc8000f8e023f */
[----:B------:R-:W-:-:S04]  /*116a0*/  UISETP.LT.AND UP0, UPT, UR8, UR4, UPT ;  /* 0x000000040800728c */ /* 0x000fc8000bf01270 */
[----:B------:R-:W-:-:S12]  /*116b0*/  USEL UR8, UR8, UR4, !UP0 ;  /* 0x0000000408087287 */ /* 0x000fd8000c000000 */
.L_x_975:
[----:B------:R-:W-:Y:S01]  /*116c0*/  USHF.R.S32.HI UR4, URZ, 0x1f, UR8 ;  /* 0x0000001f3f047899 */ /* 0x000fe20008011408 */
[----:B------:R-:W-:Y:S03]  /*116d0*/  BSSY B6, `(.L_x_978) ;  /* 0x00002a3000067945 */ /* 0x000fe60003800000 */
[----:B------:R-:W-:-:S04]  /*116e0*/  ULEA.HI UR4, UR4, UR8, URZ, 0x7 ;  /* 0x0000000804047291 */ /* 0x000fc8000f8f383f */
[----:B------:R-:W-:-:S04]  /*116f0*/  USHF.R.S32.HI UR4, URZ, 0x7, UR4 ;  /* 0x000000073f047899 */ /* 0x000fc80008011404 */
[----:B------:R-:W-:-:S04]  /*11700*/  UISETP.LT.AND UP0, UPT, URZ, UR4, UPT ;  /* 0x000000043f00728c */ /* 0x000fc8000bf01270 */
[----:B------:R-:W-:-:S04]  /*11710*/  USEL UR42, URZ, UR4, !UP0 ;  /* 0x000000043f2a7287 */ /* 0x000fc8000c000000 */
[----:B------:R-:W-:-:S06]  /*11720*/  UISETP.GT.AND UP0, UPT, UR43, UR42, UPT ;  /* 0x0000002a2b00728c */ /* 0x000fcc000bf04270 */
[----:B------:R-:W-:-:S13]  /*11730*/  PLOP3.LUT P0, PT, PT, PT, UP0, 0x80, 0x0 ;  /* 0x000000000000781c */ /* 0x000fda0003f0f008 */
[----:B------:R-:W-:Y:S05]  /*11740*/  @P0 BRA `(.L_x_979) ;  /* 0x0000000000480947 */ /* 0x000fea0003800000 */
[----:B------:R-:W1:Y:S02]  /*11750*/  S2R R0, SR_TID.X ;  /* 0x0000000000007919 */ /* 0x000e640000002100 */
[----:B-1----:R-:W-:-:S04]  /*11760*/  LOP3.LUT R0, R0, 0x7f, RZ, 0xc0, !PT ;  /* 0x0000007f00007812 */ /* 0x002fc800078ec0ff */
[----:B------:R-:W-:-:S13]  /*11770*/  ISETP.NE.AND P0, PT, R0, RZ, PT ;  /* 0x000000ff0000720c */ /* 0x000fda0003f05270 */
[----:B------:R-:W-:Y:S05]  /*11780*/  @P0 BRA `(.L_x_980) ;  /* 0x00000028005c0947 */ /* 0x000fea0003800000 */
[----:B------:R-:W1:Y:S01]  /*11790*/  S2R R5, SR_LANEID ;  /* 0x0000000000057919 */ /* 0x000e620000000000 */
[----:B------:R-:W-:Y:S01]  /*117a0*/  VOTEU.ANY UR4, UPT, PT ;  /* 0x0000000000047886 */ /* 0x000fe200038e0100 */
[----:B------:R-:W2:Y:S01]  /*117b0*/  LDC.64 R2, c[0x0][0xdf0] ;  /* 0x00037c00ff027b82 */ /* 0x000ea20000000a00 */
[----:B------:R-:W1:Y:S02]  /*117c0*/  FLO.U32 R0, UR4 ;  /* 0x0000000400007d00 */ /* 0x000e6400080e0000 */
[----:B-1----:R-:W-:-:S06]  /*117d0*/  ISETP.EQ.U32.AND P0, PT, R0, R5, PT ;  /* 0x000000050000720c */ /* 0x002fcc0003f02070 */
[----:B------:R-:W2:Y:S07]  /*117e0*/  POPC R5, UR4 ;  /* 0x0000000400057d09 */ /* 0x000eae0008000000 */
[----:B--2---:R-:W2:Y:S01]  /*117f0*/  @P0 ATOMG.E.ADD.STRONG.GPU PT, R3, desc[UR48][R2.64], R5 ;  /* 0x00000005020309a8 */ /* 0x004ea200081ee1f0 */
[----:B------:R-:W1:Y:S02]  /*11800*/  S2R R4, SR_LTMASK ;  /* 0x0000000000047919 */ /* 0x000e640000003900 */
[----:B-1----:R-:W-:-:S04]  /*11810*/  LOP3.LUT R4, R4, UR4, RZ, 0xc0, !PT ;  /* 0x0000000404047c12 */ /* 0x002fc8000f8ec0ff */
[----:B------:R-:W1:Y:S01]  /*11820*/  POPC R7, R4 ;  /* 0x0000000400077309 */ /* 0x000e620000000000 */
[----:B--2---:R-:W1:Y:S02]  /*11830*/  SHFL.IDX PT, R0, R3, R0, 0x1f ;  /* 0x00001f0003007589 */ /* 0x004e6400000e0000 */
[----:B-1----:R-:W-:-:S05]  /*11840*/  IADD3 R0, R0, UR44, R7 ;  /* 0x0000002c00007c10 */ /* 0x002fca000fffe007 */
[----:B------:R2:W-:Y:S01]  /*11850*/  STL [R1+0x28], R0 ;  /* 0x0000280001007387 */ /* 0x0005e20000100800 */
[----:B------:R-:W-:Y:S05]  /*11860*/  BRA `(.L_x_980) ;  /* 0x0000002800247947 */ /* 0x000fea0003800000 */
.L_x_979:
[----:B------:R-:W1:Y:S01]  /*11870*/  S2UR UR4, SR_CgaCtaId ;  /* 0x00000000000479c3 */ /* 0x000e620000008800 */
[----:B------:R-:W-:Y:S02]  /*11880*/  UMOV UR40, 0x400 ;  /* 0x0000040000287882 */ /* 0x000fe40000000000 */
[----:B-1----:R-:W-:-:S04]  /*11890*/  ULEA UR40, UR4, UR40, 0x18 ;  /* 0x0000002804287291 */ /* 0x002fc8000f8ec03f */
        /* <DEDUP_REMOVED lines=19> */
[----:B-1----:R-:W-:Y:S05]  /*119d0*/  CALL.ABS.NOINC R2 ;  /* 0x0000000002007343 */ /* 0x002fea0003c00000 */
.L_x_981:
        /* <DEDUP_REMOVED lines=24> */
.L_x_982:
[----:B------:R-:W-:-:S04]  /*11b60*/  UIADD3 UR4, UR40, 0x400, URZ ;  /* 0x0000040028047890 */ /* 0x000fc8000fffe03f */
[----:B------:R-:W-:-:S06]  /*11b70*/  ULOP3.LUT UP0, URZ, UR4, 0x3ff, URZ, 0xc0, !UPT ;  /* 0x000003ff043f7892 */ /* 0x000fcc000f80c03f */
[----:B------:R-:W-:-:S13]  /*11b80*/  PLOP3.LUT P0, PT, PT, PT, UP0, 0x80, 0x0 ;  /* 0x000000000000781c */ /* 0x000fda0003f0f008 */
        /* <DEDUP_REMOVED lines=17> */
.L_x_983:
[----:B------:R-:W-:-:S13]  /*11ca0*/  LOP3.LUT P6, RZ, R16, 0x3ff, RZ, 0xc0, !PT ;  /* 0x000003ff10ff7812 */ /* 0x000fda00078cc0ff */
        /* <DEDUP_REMOVED lines=17> */
.L_x_984:
[----:B------:R-:W-:Y:S01]  /*11dc0*/  ULDC.64 UR4, c[0x0][0x9f8] ;  /* 0x00027e0000047ab9 */ /* 0x000fe20000000a00 */
[----:B------:R-:W-:Y:S01]  /*11dd0*/  IMAD.U32 R5, RZ, RZ, UR39 ;  /* 0x00000027ff057e24 */ /* 0x000fe2000f8e00ff */
[----:B------:R-:W-:Y:S01]  /*11de0*/  ISETP.NE.U32.AND P0, PT, RZ, UR4, PT ;  /* 0x00000004ff007c0c */ /* 0x000fe2000bf05070 */
[----:B------:R-:W-:Y:S01]  /*11df0*/  IMAD.U32 R8, RZ, RZ, UR39 ;  /* 0x00000027ff087e24 */ /* 0x000fe2000f8e00ff */
[----:B------:R-:W2:Y:S01]  /*11e00*/  LDC R0, c[0x0][0x428] ;  /* 0x00010a00ff007b82 */ /* 0x000ea20000000800 */
[----:B------:R-:W3:Y:S01]  /*11e10*/  S2R R17, SR_TID.X ;  /* 0x0000000000117919 */ /* 0x000ee20000002100 */
[----:B------:R-:W-:-:S13]  /*11e20*/  ISETP.NE.AND.EX P0, PT, RZ, UR5, PT, P0 ;  /* 0x00000005ff007c0c */ /* 0x000fda000bf05300 */
[----:B-1----:R-:W1:Y:S01]  /*11e30*/  @P0 LDC.64 R2, c[0x0][0x9f8] ;  /* 0x00027e00ff020b82 */ /* 0x002e620000000a00 */
[----:B------:R-:W-:Y:S01]  /*11e40*/  IMAD.U32 R4, RZ, RZ, UR38 ;  /* 0x00000026ff047e24 */ /* 0x000fe2000f8e00ff */
[----:B---3--:R-:W-:Y:S01]  /*11e50*/  LOP3.LUT R16, R17, 0x7f, RZ, 0xc0, !PT ;  /* 0x0000007f11107812 */ /* 0x008fe200078ec0ff */
[----:B-1----:R-:W-:-:S05]  /*11e60*/  @P0 IMAD.WIDE R2, R5, 0x4, R2 ;  /* 0x0000000405020825 */ /* 0x002fca00078e0202 */
[----:B------:R1:W3:Y:S01]  /*11e70*/  @P0 LDG.E R8, desc[UR48][R2.64] ;  /* 0x0000003002080981 */ /* 0x0002e2000c1e1900 */
[----:B--2---:R-:W-:Y:S01]  /*11e80*/  ISETP.NE.AND P0, PT, R0, 0x1, PT ;  /* 0x000000010000780c */ /* 0x004fe20003f05270 */
[----:B------:R-:W-:Y:S01]  /*11e90*/  UMOV UR36, URZ ;  /* 0x0000003f00247c82 */ /* 0x000fe20008000000 */
[----:B------:R-:W-:Y:S01]  /*11ea0*/  ISETP.NE.AND P2, PT, R16, RZ, PT ;  /* 0x000000ff1000720c */ /* 0x000fe20003f45270 */
[----:B------:R-:W-:Y:S01]  /*11eb0*/  UMOV UR8, 0x40 ;  /* 0x0000004000087882 */ /* 0x000fe20000000000 */
[----:B------:R-:W-:Y:S01]  /*11ec0*/  UMOV UR9, UR37 ;  /* 0x0000002500097c82 */ /* 0x000fe20008000000 */
[----:B------:R-:W-:Y:S01]  /*11ed0*/  UMOV UR10, UR38 ;  /* 0x00000026000a7c82 */ /* 0x000fe20008000000 */
[----:B------:R-:W-:Y:S01]  /*11ee0*/  UMOV UR11, UR39 ;  /* 0x00000027000b7c82 */ /* 0x000fe20008000000 */
[----:B------:R-:W-:Y:S01]  /*11ef0*/  UMOV UR12, 0x80 ;  /* 0x00000080000c7882 */ /* 0x000fe20000000000 */
[----:B------:R-:W-:Y:S01]  /*11f00*/  UMOV UR13, UR37 ;  /* 0x00000025000d7c82 */ /* 0x000fe20008000000 */
[----:B-1----:R-:W1:Y:S01]  /*11f10*/  LDC.64 R2, c[0x0][0x3f8] ;  /* 0x0000fe00ff027b82 */ /* 0x002e620000000a00 */
[----:B------:R-:W-:Y:S01]  /*11f20*/  UMOV UR14, UR38 ;  /* 0x00000026000e7c82 */ /* 0x000fe20008000000 */
[----:B------:R-:W-:Y:S01]  /*11f30*/  UMOV UR15, UR39 ;  /* 0x00000027000f7c82 */ /* 0x000fe20008000000 */
[----:B------:R-:W-:-:S03]  /*11f40*/  UMOV UR6, 0xffffffff ;  /* 0xffffffff00067882 */ /* 0x000fc60000000000 */
[----:B------:R-:W-:Y:S02]  /*11f50*/  VOTEU.ALL UP1, P2 ;  /* 0x00000000003f7886 */ /* 0x000fe40001020000 */
[----:B------:R-:W2:Y:S03]  /*11f60*/  @P0 LDC R0, c[0x0][0x42c] ;  /* 0x00010b00ff000b82 */ /* 0x000ea60000000800 */
[----:B------:R-:W-:-:S04]  /*11f70*/  @!UP1 UIADD3 UR4, UP0, UR50, 0x270, URZ ;  /* 0x0000027032049890 */ /* 0x000fc8000ff1e03f */
[----:B------:R-:W-:Y:S01]  /*11f80*/  @!UP1 UIADD3.X UR5, URZ, UR51, URZ, UP0, !UPT ;  /* 0x000000333f059290 */ /* 0x000fe200087fe43f */
[----:B------:R-:W4:Y:S01]  /*11f90*/  @P0 LDC R5, c[0x0][0x430] ;  /* 0x00010c00ff050b82 */ /* 0x000f220000000800 */
[----:B-1----:R-:W-:-:S07]  /*11fa0*/  ISETP.NE.U32.AND P1, PT, R2, RZ, PT ;  /* 0x000000ff0200720c */ /* 0x002fce0003f25070 */
[----:B------:R1:W-:Y:S01]  /*11fb0*/  @!UP1 UTMAPF.L2.4D [UR36], [UR4] ;  /* 0x00000024040095b8 */ /* 0x0003e20008018000 */
[----:B------:R-:W-:Y:S01]  /*11fc0*/  ISETP.NE.AND.EX P1, PT, R3, RZ, PT, P1 ;  /* 0x000000ff0300720c */ /* 0x000fe20003f25310 */
[----:B--2---:R-:W-:Y:S01]  /*11fd0*/  @P0 IMAD.HI.U32 R0, R0, UR38, RZ ;  /* 0x0000002600000c27 */ /* 0x004fe2000f8e00ff */
[----:B------:R1:W-:Y:S04]  /*11fe0*/  @!UP1 UTMAPF.L2.4D [UR8], [UR4] ;  /* 0x00000008040095b8 */ /* 0x0003e80008018000 */
[----:B----4-:R-:W-:Y:S01]  /*11ff0*/  @P0 SHF.R.U32.HI R4, RZ, R5, R0 ;  /* 0x00000005ff040219 */ /* 0x010fe20000011600 */
[----:B------:R1:W-:Y:S01]  /*12000*/  @!UP1 UTMAPF.L2.4D [UR12], [UR4] ;  /* 0x0000000c040095b8 */ /* 0x0003e20008018000 */
[----:B---3--:R-:W-:Y:S01]  /*12010*/  SHF.R.S32.HI R9, RZ, 0x1f, R8 ;  /* 0x0000001fff097819 */ /* 0x008fe20000011408 */
        /* <DEDUP_REMOVED lines=8> */
.L_x_1048:
        /* <DEDUP_REMOVED lines=8> */
.L_x_1051:
        /* <DEDUP_REMOVED lines=9> */
[----:B------:R-:W-:-:S05]  /*121b0*/  @P0 SHF.R.U32.HI R4, RZ, R5, R7 ;  /* 0x00000005ff040219 */ /* 0x000fca0000011607 */
[----:B------:R-:W-:-:S04]  /*121c0*/  IMAD.MOV R5, RZ, RZ, -R4 ;  /* 0x000000ffff057224 */ /* 0x000fc800078e0a04 */
[----:B------:R-:W-:Y:S01]  /*121d0*/  IMAD R6, R0, R5, R6 ;  /* 0x0000000500067224 */ /* 0x000fe200078e0206 */
[--C-:B------:R-:W-:Y:S01]  /*121e0*/  SHF.R.S32.HI R5, RZ, 0x1f, R4.reuse ;  /* 0x0000001fff057819 */ /* 0x100fe20000011404 */
[----:B------:R-:W-:Y:S02]  /*121f0*/  IMAD R0, R9, UR4, RZ ;  /* 0x0000000409007c24 */ /* 0x000fe4000f8e02ff */
[----:B------:R-:W-:-:S04]  /*12200*/  IMAD.WIDE.U32 R4, R8, UR4, R4 ;  /* 0x0000000408047c25 */ /* 0x000fc8000f8e0004 */
[----:B------:R-:W-:Y:S01]  /*12210*/  IMAD R0, R8, UR5, R0 ;  /* 0x0000000508007c24 */ /* 0x000fe2000f8e0200 */
[----:B------:R-:W-:-:S03]  /*12220*/  LEA R2, P0, R4, R2, 0x2 ;  /* 0x0000000204027211 */ /* 0x000fc600078010ff */
[----:B------:R-:W-:-:S05]  /*12230*/  IMAD.IADD R0, R5, 0x1, R0 ;  /* 0x0000000105007824 */ /* 0x000fca00078e0200 */
[----:B------:R-:W-:-:S05]  /*12240*/  LEA.HI.X R3, R4, R3, R0, 0x2, P0 ;  /* 0x0000000304037211 */ /* 0x000fca00000f1400 */
[----:B------:R2:W5:Y:S02]  /*12250*/  LDG.E R0, desc[UR48][R2.64] ;  /* 0x0000003002007981 */ /* 0x000564000c1e1900 */
.L_x_989:
[----:B--2---:R-:W2:Y:S04]  /*12260*/  LDL R2, [R1] ;  /* 0x0000000001027983 */ /* 0x004ea80000100800 */
[----:B------:R-:W3:Y:S01]  /*12270*/  LDL R3, [R1+0xc] ;  /* 0x00000c0001037983 */ /* 0x000ee20000100800 */
[----:B------:R-:W-:Y:S02]  /*12280*/  ISETP.NE.AND P0, PT, R16, RZ, PT ;  /* 0x000000ff1000720c */ /* 0x000fe40003f05270 */
[----:B--2---:R-:W-:Y:S02]  /*12290*/  LEA R2, R2, UR40, 0x3 ;  /* 0x0000002802027c11 */ /* 0x004fe4000f8e18ff */
[----:B---3--:R-:W-:-:S04]  /*122a0*/  SHF.L.U32 R3, R3, 0x1f, RZ ;  /* 0x0000001f03037819 */ /* 0x008fc800000006ff */
[----:B------:R-:W2:Y:S02]  /*122b0*/  SYNCS.PHASECHK.TRANS64.TRYWAIT P3, [R2+URZ+0x22880], R3 ;  /* 0x02288003020075a7 */ /* 0x000ea4000806017f */
[----:B--2---:R-:W-:Y:S05]  /*122c0*/  @!P3 BRA `(.L_x_990) ;  /* 0x000000280020b947 */ /* 0x004fea0003800000 */
.L_x_1052:
[----:B------:R-:W-:Y:S05]  /*122d0*/  @P0 BRA `(.L_x_991) ;  /* 0x00000000001c0947 */ /* 0x000fea0003800000 */
[----:B-1----:R-:W1:Y:S01]  /*122e0*/  S2R R4, SR_TID.X ;  /* 0x0000000000047919 */ /* 0x002e620000002100 */
[----:B------:R-:W-:-:S04]  /*122f0*/  IMAD.MOV.U32 R5, RZ, RZ, 0x4000 ;  /* 0x00004000ff057424 */ /* 0x000fc800078e00ff */
[----:B------:R3:W-:Y:S01]  /*12300*/  SYNCS.ARRIVE.TRANS64 RZ, [R2+URZ+0x22870], R5 ;  /* 0x0228700502ff79a7 */ /* 0x0007e2000800003f */
[----:B-1----:R-:W-:-:S04]  /*12310*/  LOP3.LUT R4, R4, 0x1f, RZ, 0xc0, !PT ;  /* 0x0000001f04047812 */ /* 0x002fc800078ec0ff */
[----:B------:R-:W-:-:S13]  /*12320*/  ISETP.NE.AND P3, PT, R4, RZ, PT ;  /* 0x000000ff0400720c */ /* 0x000fda0003f65270 */
[----:B---3--:R-:W-:Y:S05]  /*12330*/  @!P3 BRA `(.L_x_991) ;  /* 0x000000000004b947 */ /* 0x008fea0003800000 */
[----:B------:R-:W-:Y:S01]  /*12340*/  BPT.TRAP 0x1 ;  /* 0x000000040000795c */ /* 0x000fe20000300000 */
.L_x_991:
[----:B------:R-:W3:Y:S04]  /*12350*/  LDL R5, [R1] ;  /* 0x0000000001057983 */ /* 0x000ee80000100800 */
[----:B-1----:R-:W4:Y:S01]  /*12360*/  LDL R4, [R1+0x8] ;  /* 0x0000080001047983 */ /* 0x002f220000100800 */
[----:B------:R-:W-:Y:S01]  /*12370*/  R2UR UR9, R2 ;  /* 0x00000000020972ca */ /* 0x000fe200000e0000 */
[----:B------:R-:W-:Y:S01]  /*12380*/  IMAD.SHL.U32 R6, R6, 0x80, RZ ;  /* 0x0000008006067824 */ /* 0x000fe200078e00ff */
        /* <DEDUP_REMOVED lines=10> */
[----:B------:R-:W-:-:S04]  /*12430*/  ULEA UR8, UR8, UR40, 0xe ;  /* 0x0000002808087291 */ /* 0x000fc8000f8e703f */
[----:B------:R-:W-:-:S09]  /*12440*/  UIADD3 UR8, UR8, 0x8400, URZ ;  /* 0x0000840008087890 */ /* 0x000fd2000fffe03f */
[----:B------:R1:W-:Y:S01]  /*12450*/  UTMALDG.4D [UR8], [UR4], desc[UR6] ;  /* 0x00000608040075b4 */ /* 0x0003e20008019000 */
[----:B------:R-:W3:Y:S02]  /*12460*/  SYNCS.PHASECHK.TRANS64.TRYWAIT P3, [R2+URZ+0x22840], R3 ;  /* 0x02284003020075a7 */ /* 0x000ee4000806017f */
[----:B-1-3--:R-:W-:Y:S05]  /*12470*/  @!P3 BRA `(.L_x_992) ;  /* 0x0000002400c8b947 */ /* 0x00afea0003800000 */
.L_x_1053:
        /* <DEDUP_REMOVED lines=8> */
.L_x_993:
        /* <DEDUP_REMOVED lines=28> */
.L_x_988:
[----:B------:R-:W-:Y:S05]  /*126c0*/  WARPSYNC.ALL ;  /* 0x0000000000007948 */ /* 0x000fea0003800000 */
[----:B------:R-:W-:Y:S01]  /*126d0*/  BAR.SYNC.DEFER_BLOCKING 0x8, 0x120 ;  /* 0x0204800000007b1d */ /* 0x000fe20000010000 */
[----:B------:R-:W-:Y:S01]  /*126e0*/  ELECT P0, URZ, PT ;  /* 0x00000000003f782f */ /* 0x000fe20003800000 */
[----:B------:R-:W-:Y:S02]  /*126f0*/  UIADD3 UR4, UP0, UR50, 0x270, URZ ;  /* 0x0000027032047890 */ /* 0x000fe4000ff1e03f */
[----:B------:R-:W-:Y:S02]  /*12700*/  UIADD3 UR8, UR40, 0x10400, URZ ;  /* 0x0001040028087890 */ /* 0x000fe4000fffe03f */
[----:B------:R-:W-:-:S02]  /*12710*/  UIADD3 UR9, UR40, 0x22800, URZ ;  /* 0x0002280028097890 */ /* 0x000fc4000fffe03f */
[----:B------:R-:W-:Y:S02]  /*12720*/  UIADD3.X UR5, URZ, UR51, URZ, UP0, !UPT ;  /* 0x000000333f057290 */ /* 0x000fe400087fe43f */
[----:B------:R-:W-:Y:S02]  /*12730*/  UIADD3 UR24, UR40, 0x12400, URZ ;  /* 0x0001240028187890 */ /* 0x000fe4000fffe03f */
[----:B------:R-:W-:Y:S02]  /*12740*/  UIADD3 UR16, UR40, 0x14400, URZ ;  /* 0x0001440028107890 */ /* 0x000fe4000fffe03f */
[----:B------:R-:W-:Y:S01]  /*12750*/  @P0 IMAD.MOV.U32 R2, RZ, RZ, 0x6000 ;  /* 0x00006000ff020424 */ /* 0x000fe200078e00ff */
[----:B------:R-:W-:Y:S01]  /*12760*/  UMOV UR6, 0x0 ;  /* 0x0000000000067882 */ /* 0x000fe20000000000 */
[----:B------:R-:W-:Y:S01]  /*12770*/  UMOV UR7, 0x12f00000 ;  /* 0x12f0000000077882 */ /* 0x000fe20000000000 */
[----:B------:R-:W-:Y:S01]  /*12780*/  UMOV UR10, URZ ;  /* 0x0000003f000a7c82 */ /* 0x000fe20008000000 */
[----:B------:R-:W-:Y:S01]  /*12790*/  UMOV UR11, UR37 ;  /* 0x00000025000b7c82 */ /* 0x000fe20008000000 */
[----:B------:R-:W-:Y:S01]  /*127a0*/  UMOV UR12, UR38 ;  /* 0x00000026000c7c82 */ /* 0x000fe20008000000 */
[----:B------:R-:W-:Y:S01]  /*127b0*/  UMOV UR13, UR39 ;  /* 0x00000027000d7c82 */ /* 0x000fe20008000000 */
[----:B------:R-:W-:Y:S01]  /*127c0*/  UMOV UR26, 0x40 ;  /* 0x00000040001a7882 */ /* 0x000fe20000000000 */
[----:B------:R-:W-:Y:S01]  /*127d0*/  UMOV UR27, UR37 ;  /* 0x00000025001b7c82 */ /* 0x000fe20008000000 */
[----:B------:R-:W-:Y:S01]  /*127e0*/  UMOV UR28, UR38 ;  /* 0x00000026001c7c82 */ /* 0x000fe20008000000 */
[----:B------:R2:W-:Y:S01]  /*127f0*/  @P0 SYNCS.ARRIVE.TRANS64 RZ, [UR40+0x22800], R2 ;  /* 0x02280002ffff09a7 */ /* 0x0005e20008000028 */
[----:B------:R-:W-:Y:S01]  /*12800*/  UMOV UR29, UR39 ;  /* 0x00000027001d7c82 */ /* 0x000fe20008000000 */
[----:B------:R-:W-:Y:S01]  /*12810*/  UMOV UR25, UR9 ;  /* 0x0000000900197c82 */ /* 0x000fe20008000000 */
[----:B------:R-:W-:Y:S01]  /*12820*/  UMOV UR18, 0x80 ;  /* 0x0000008000127882 */ /* 0x000fe20000000000 */
[----:B------:R-:W-:Y:S01]  /*12830*/  UMOV UR19, UR37 ;  /* 0x0000002500137c82 */ /* 0x000fe20008000000 */
[----:B------:R-:W-:Y:S01]  /*12840*/  UMOV UR20, UR38 ;  /* 0x0000002600147c82 */ /* 0x000fe20008000000 */
[----:B------:R-:W-:Y:S01]  /*12850*/  UMOV UR21, UR39 ;  /* 0x0000002700157c82 */ /* 0x000fe20008000000 */
[----:B------:R2:W-:Y:S01]  /*12860*/  UTMALDG.4D [UR8], [UR4], desc[UR6] ;  /* 0x00000608040075b4 */ /* 0x0005e20008019000 */
[----:B------:R-:W-:Y:S01]  /*12870*/  UMOV UR17, UR9 ;  /* 0x0000000900117c82 */ /* 0x000fe20008000000 */
[----:B------:R2:W-:Y:S01]  /*12880*/  UTMALDG.4D [UR24], [UR4], desc[UR6] ;  /* 0x00000618040075b4 */ /* 0x0005e20008019000 */
[----:B------:R2:W-:Y:S02]  /*12890*/  UTMALDG.4D [UR16], [UR4], desc[UR6] ;  /* 0x00000610040075b4 */ /* 0x0005e40008019000 */
[----:B--2---:R-:W-:Y:S01]  /*128a0*/  NOP ;  /* 0x0000000000007918 */ /* 0x004fe20000000000 */
.L_x_986:
        /* <DEDUP_REMOVED lines=10> */
.L_x_1054:
[----:B------:R-:W-:Y:S05]  /*12950*/  BSYNC B0 ;  /* 0x0000000000007941 */ /* 0x000fea0003800000 */
.L_x_994:
[----:B------:R-:W-:-:S04]  /*12960*/  UIADD3 UR4, UR43, -0x2, URZ ;  /* 0xfffffffe2b047890 */ /* 0x000fc8000fffe03f */
[----:B------:R-:W-:-:S06]  /*12970*/  UISETP.GE.AND UP0, UPT, UR4, UR42, UPT ;  /* 0x0000002a0400728c */ /* 0x000fcc000bf06270 */
[----:B------:R-:W-:-:S13]  /*12980*/  PLOP3.LUT P0, PT, PT, PT, UP0, 0x80, 0x0 ;  /* 0x000000000000781c */ /* 0x000fda0003f0f008 */
[----:B------:R-:W-:Y:S05]  /*12990*/  @!P0 BRA `(.L_x_996) ;  /* 0x0000000c00e88947 */ /* 0x000fea0003800000 */
[----:B--2---:R2:W5:Y:S04]  /*129a0*/  LDL.LU R3, [R1] ;  /* 0x0000000001037983 */ /* 0x0045680000300800 */
[----:B------:R2:W5:Y:S01]  /*129b0*/  LDL.LU R8, [R1+0xc] ;  /* 0x00000c0001087983 */ /* 0x0005620000300800 */
[----:B------:R-:W-:-:S07]  /*129c0*/  IMAD.U32 R2, RZ, RZ, UR4 ;  /* 0x00000004ff027e24 */ /* 0x000fce000f8e00ff */
.L_x_1018:
[----:B-1---5:R-:W-:Y:S01]  /*129d0*/  VIADD R4, R3, 0x1 ;  /* 0x0000000103047836 */ /* 0x022fe20000000000 */
        /* <DEDUP_REMOVED lines=8> */
[----:B----4-:R-:W-:Y:S05]  /*12a60*/  @!P6 BRA `(.L_x_998) ;  /* 0x000000080018e947 */ /* 0x010fea0003800000 */
[----:B------:R-:W-:Y:S01]  /*12a70*/  IMAD.MOV.U32 R9, RZ, RZ, R2 ;  /* 0x000000ffff097224 */ /* 0x000fe200078e0002 */
[----:B------:R-:W-:Y:S06]  /*12a80*/  @!P1 BRA `(.L_x_999) ;  /* 0x0000000000509947 */ /* 0x000fec0003800000 */
[----:B------:R-:W3:Y:S01]  /*12a90*/  LDL R7, [R1+0x1c] ;  /* 0x00001c0001077983 */ /* 0x000ee20000100800 */
[----:B------:R-:W4:Y:S01]  /*12aa0*/  LDC R9, c[0x0][0x41c] ;  /* 0x00010700ff097b82 */ /* 0x000f220000000800 */
[----:B------:R-:W-:Y:S02]  /*12ab0*/  ULDC.64 UR4, c[0x0][0x408] ;  /* 0x0001020000047ab9 */ /* 0x000fe40000000a00 */
[----:B------:R-:W2:Y:S01]  /*12ac0*/  LDL R6, [R1+0x10] ;  /* 0x0000100001067983 */ /* 0x000ea20000100800 */
[----:B----4-:R-:W-:-:S13]  /*12ad0*/  ISETP.NE.AND P0, PT, R9, 0x1, PT ;  /* 0x000000010900780c */ /* 0x010fda0003f05270 */
[----:B------:R-:W4:Y:S02]  /*12ae0*/  @P0 LDC.64 R4, c[0x0][0x420] ;  /* 0x00010800ff040b82 */ /* 0x000f240000000a00 */
[----:B----4-:R-:W-:-:S04]  /*12af0*/  @P0 IMAD.HI.U32 R0, R2, R4, RZ ;  /* 0x0000000402000227 */ /* 0x010fc800078e00ff */
[----:B------:R-:W-:Y:S01]  /*12b00*/  IMAD.MOV.U32 R4, RZ, RZ, R2 ;  /* 0x000000ffff047224 */ /* 0x000fe200078e0002 */
[----:B------:R-:W-:-:S04]  /*12b10*/  @P0 SHF.R.U32.HI R4, RZ, R5, R0 ;  /* 0x00000005ff040219 */ /* 0x000fc80000011600 */
[--C-:B------:R-:W-:Y:S01]  /*12b20*/  SHF.R.S32.HI R5, RZ, 0x1f, R4.reuse ;  /* 0x0000001fff057819 */ /* 0x100fe20000011404 */
[----:B------:R-:W-:-:S04]  /*12b30*/  IMAD.MOV R0, RZ, RZ, -R4 ;  /* 0x000000ffff007224 */ /* 0x000fc800078e0a04 */
[----:B------:R-:W-:Y:S02]  /*12b40*/  IMAD R9, R9, R0, R2 ;  /* 0x0000000009097224 */ /* 0x000fe400078e0202 */
[----:B---3--:R-:W-:-:S04]  /*12b50*/  IMAD R0, R7, UR4, RZ ;  /* 0x0000000407007c24 */ /* 0x008fc8000f8e02ff */
[C---:B--2---:R-:W-:Y:S02]  /*12b60*/  IMAD R0, R6.reuse, UR5, R0 ;  /* 0x0000000506007c24 */ /* 0x044fe4000f8e0200 */
[----:B------:R-:W-:Y:S01]  /*12b70*/  IMAD.WIDE.U32 R4, R6, UR4, R4 ;  /* 0x0000000406047c25 */ /* 0x000fe2000f8e0004 */
[----:B------:R-:W-:-:S03]  /*12b80*/  ULDC.64 UR4, c[0x0][0x3f8] ;  /* 0x0000fe0000047ab9 */ /* 0x000fc60000000a00 */
[----:B------:R-:W-:Y:S01]  /*12b90*/  IMAD.IADD R0, R0, 0x1, R5 ;  /* 0x0000000100007824 */ /* 0x000fe200078e0205 */
[----:B------:R-:W-:-:S04]  /*12ba0*/  LEA R6, P0, R4, UR4, 0x2 ;  /* 0x0000000404067c11 */ /* 0x000fc8000f8010ff */
[----:B------:R-:W-:-:S05]  /*12bb0*/  LEA.HI.X R7, R4, UR5, R0, 0x2, P0 ;  /* 0x0000000504077c11 */ /* 0x000fca00080f1400 */
[----:B------:R3:W5:Y:S04]  /*12bc0*/  LDG.E R0, desc[UR48][R6.64] ;  /* 0x0000003006007981 */ /* 0x000768000c1e1900 */
.L_x_999:
[----:B------:R-:W3:Y:S01]  /*12bd0*/  S2R R4, SR_TID.X ;  /* 0x0000000000047919 */ /* 0x000ee20000002100 */
[----:B------:R-:W-:Y:S01]  /*12be0*/  SHF.L.U32 R5, R10, 0x1f, RZ ;  /* 0x0000001f0a057819 */ /* 0x000fe200000006ff */
[----:B------:R-:W-:Y:S01]  /*12bf0*/  BSSY B1, `(.L_x_1000) ;  /* 0x0000006000017945 */ /* 0x000fe20003800000 */
[----:B---3--:R-:W-:Y:S02]  /*12c00*/  LOP3.LUT R6, R4, 0x7f, RZ, 0xc0, !PT ;  /* 0x0000007f04067812 */ /* 0x008fe400078ec0ff */
[----:B------:R-:W-:Y:S02]  /*12c10*/  LEA R4, R11, UR40, 0x3 ;  /* 0x000000280b047c11 */ /* 0x000fe4000f8e18ff */
[----:B------:R-:W-:Y:S02]  /*12c20*/  ISETP.NE.AND P3, PT, R6, RZ, PT ;  /* 0x000000ff0600720c */ /* 0x000fe40003f65270 */
[----:B------:R-:W3:Y:S02]  /*12c30*/  SYNCS.PHASECHK.TRANS64.TRYWAIT P0, [R4+URZ+0x22880], R5 ;  /* 0x02288005040075a7 */ /* 0x000ee4000800017f */
[----:B---3--:R-:W-:Y:S09]  /*12c40*/  @!P0 BRA `(.L_x_1001) ;  /* 0x0000002000008947 */ /* 0x008ff20003800000 */
.L_x_1055:
[----:B------:R-:W-:Y:S05]  /*12c50*/  BSYNC B1 ;  /* 0x0000000000017941 */ /* 0x000fea0003800000 */
.L_x_1000:
[----:B------:R-:W-:Y:S04]  /*12c60*/  BSSY B1, `(.L_x_1002) ;  /* 0x0000009000017945 */ /* 0x000fe80003800000 */
[----:B------:R-:W-:Y:S05]  /*12c70*/  @P3 BRA `(.L_x_1003) ;  /* 0x00000000001c3947 */ /* 0x000fea0003800000 */
[----:B------:R-:W4:Y:S02]  /*12c80*/  S2R R6, SR_TID.X ;  /* 0x0000000000067919 */ /* 0x000f240000002100 */
[----:B----4-:R-:W-:Y:S01]  /*12c90*/  LOP3.LUT R7, R6, 0x1f, RZ, 0xc0, !PT ;  /* 0x0000001f06077812 */ /* 0x010fe200078ec0ff */
[----:B------:R-:W-:-:S03]  /*12ca0*/  IMAD.MOV.U32 R6, RZ, RZ, 0x4000 ;  /* 0x00004000ff067424 */ /* 0x000fc600078e00ff */
[----:B------:R-:W-:Y:S01]  /*12cb0*/  ISETP.NE.AND P0, PT, R7, RZ, PT ;  /* 0x000000ff0700720c */ /* 0x000fe20003f05270 */
[----:B------:R4:W-:-:S12]  /*12cc0*/  SYNCS.ARRIVE.TRANS64 RZ, [R4+URZ+0x22870], R6 ;  /* 0x0228700604ff79a7 */ /* 0x0009d8000800003f */
[----:B----4-:R-:W-:Y:S05]  /*12cd0*/  @!P0 BRA `(.L_x_1003) ;  /* 0x0000000000048947 */ /* 0x010fea0003800000 */
[----:B------:R-:W-:Y:S01]  /*12ce0*/  BPT.TRAP 0x1 ;  /* 0x000000040000795c */ /* 0x000fe20000300000 */
.L_x_1003:
[----:B------:R-:W-:Y:S05]  /*12cf0*/  BSYNC B1 ;  /* 0x0000000000017941 */ /* 0x000fea0003800000 */
.L_x_1002:
[----:B------:R-:W4:Y:S04]  /*12d00*/  LDL R7, [R1+0x8] ;  /* 0x0000080001077983 */ /* 0x000f280000100800 */
[----:B------:R-:W2:Y:S01]  /*12d10*/  LDL R6, [R1] ;  /* 0x0000000001067983 */ /* 0x000ea20000100800 */
[----:B------:R-:W-:Y:S01]  /*12d20*/  IMAD.MOV.U32 R12, RZ, RZ, RZ ;  /* 0x000000ffff0c7224 */ /* 0x000fe200078e00ff */
[----:B------:R-:W-:Y:S01]  /*12d30*/  UIADD3 UR4, UP0, UR50, 0x470, URZ ;  /* 0x0000047032047890 */ /* 0x000fe2000ff1e03f */
[----:B------:R-:W-:Y:S01]  /*12d40*/  PLOP3.LUT P0, PT, PT, PT, PT, 0x80, 0x0 ;  /* 0x000000000000781c */ /* 0x000fe20003f0f070 */
[----:B------:R-:W-:Y:S01]  /*12d50*/  UMOV UR6, 0x0 ;  /* 0x0000000000067882 */ /* 0x000fe20000000000 */
[----:B------:R-:W-:Y:S01]  /*12d60*/  UMOV UR7, 0x14f00000 ;  /* 0x14f0000000077882 */ /* 0x000fe20000000000 */
[----:B------:R-:W-:Y:S01]  /*12d70*/  R2UR UR10, R12 ;  /* 0x000000000c0a72ca */ /* 0x000fe200000e0000 */
[----:B------:R-:W-:Y:S01]  /*12d80*/  UIADD3.X UR5, URZ, UR51, URZ, UP0, !UPT ;  /* 0x000000333f057290 */ /* 0x000fe200087fe43f */
[----:B----4-:R-:W-:-:S02]  /*12d90*/  R2UR UR12, R7 ;  /* 0x00000000070c72ca */ /* 0x010fc400000e0000 */
[----:B--2---:R-:W-:Y:S01]  /*12da0*/  LEA R7, R6, UR40, 0xe ;  /* 0x0000002806077c11 */ /* 0x004fe2000f8e70ff */
[----:B------:R-:W-:Y:S02]  /*12db0*/  IMAD.SHL.U32 R6, R9, 0x80, RZ ;  /* 0x0000008009067824 */ /* 0x000fe400078e00ff */
[----:B------:R-:W-:Y:S02]  /*12dc0*/  VIADD R9, R4, 0x22870 ;  /* 0x0002287004097836 */ /* 0x000fe40000000000 */
[----:B------:R-:W-:-:S08]  /*12dd0*/  VIADD R7, R7, 0x8400 ;  /* 0x0000840007077836 */ /* 0x000fd00000000000 */
.L_x_1004:
        /* <DEDUP_REMOVED lines=12> */
.L_x_1056:
[----:B------:R-:W-:Y:S05]  /*12ea0*/  BSYNC B1 ;  /* 0x0000000000017941 */ /* 0x000fea0003800000 */
.L_x_1005:
[----:B------:R-:W-:Y:S01]  /*12eb0*/  BSSY B1, `(.L_x_1007) ;  /* 0x000000b000017945 */ /* 0x000fe20003800000 */
[----:B-1----:R-:W-:Y:S02]  /*12ec0*/  IMAD.MOV.U32 R10, RZ, RZ, 0x0 ;  /* 0x00000000ff0a7424 */ /* 0x002fe400078e00ff */
[----:B------:R-:W-:Y:S01]  /*12ed0*/  IMAD.MOV.U32 R11, RZ, RZ, 0x14f00000 ;  /* 0x14f00000ff0b7424 */ /* 0x000fe200078e00ff */
[----:B------:R-:W-:Y:S06]  /*12ee0*/  @P3 BRA `(.L_x_1008) ;  /* 0x00000000001c3947 */ /* 0x000fec0003800000 */
[----:B------:R-:W1:Y:S01]  /*12ef0*/  S2R R7, SR_TID.X ;  /* 0x0000000000077919 */ /* 0x000e620000002100 */
[----:B--23--:R-:W-:-:S04]  /*12f00*/  IMAD.MOV.U32 R5, RZ, RZ, 0x6000 ;  /* 0x00006000ff057424 */ /* 0x00cfc800078e00ff */
[----:B------:R4:W-:Y:S01]  /*12f10*/  SYNCS.ARRIVE.TRANS64 RZ, [R4+URZ+0x22830], R5 ;  /* 0x0228300504ff79a7 */ /* 0x0009e2000800003f */
[----:B-1----:R-:W-:-:S04]  /*12f20*/  LOP3.LUT R7, R7, 0x1f, RZ, 0xc0, !PT ;  /* 0x0000001f07077812 */ /* 0x002fc800078ec0ff */
[----:B------:R-:W-:-:S13]  /*12f30*/  ISETP.NE.AND P0, PT, R7, RZ, PT ;  /* 0x000000ff0700720c */ /* 0x000fda0003f05270 */
[----:B----4-:R-:W-:Y:S05]  /*12f40*/  @!P0 BRA `(.L_x_1008) ;  /* 0x0000000000048947 */ /* 0x010fea0003800000 */
[----:B------:R-:W-:Y:S01]  /*12f50*/  BPT.TRAP 0x1 ;  /* 0x000000040000795c */ /* 0x000fe20000300000 */
.L_x_1008:
[----:B------:R-:W-:Y:S05]  /*12f60*/  BSYNC B1 ;  /* 0x0000000000017941 */ /* 0x000fea0003800000 */
.L_x_1007:
[----:B------:R-:W4:Y:S04]  /*12f70*/  LDL R9, [R1+0x8] ;  /* 0x0000080001097983 */ /* 0x000f280000100800 */
[----:B------:R-:W5:Y:S01]  /*12f80*/  LDL R7, [R1] ;  /* 0x0000000001077983 */ /* 0x000f620000100800 */
[----:B------:R-:W-:Y:S01]  /*12f90*/  R2UR UR10, R12 ;  /* 0x000000000c0a72ca */ /* 0x000fe200000e0000 */
[----:B--23--:R-:W-:Y:S01]  /*12fa0*/  IMAD.U32 R5, RZ, RZ, UR40 ;  /* 0x00000028ff057e24 */ /* 0x00cfe2000f8e00ff */
[----:B------:R-:W-:Y:S01]  /*12fb0*/  R2UR UR6, R10 ;  /* 0x000000000a0672ca */ /* 0x000fe200000e0000 */
[----:B------:R-:W-:Y:S01]  /*12fc0*/  UIADD3 UR4, UP0, UR50, 0x370, URZ ;  /* 0x0000037032047890 */ /* 0x000fe2000ff1e03f */
[----:B------:R-:W-:Y:S01]  /*12fd0*/  R2UR UR7, R11 ;  /* 0x000000000b0772ca */ /* 0x000fe200000e0000 */
[----:B------:R-:W-:Y:S01]  /*12fe0*/  VIADD R4, R4, 0x22830 ;  /* 0x0002283004047836 */ /* 0x000fe20000000000 */
[----:B------:R-:W-:Y:S01]  /*12ff0*/  PLOP3.LUT P0, PT, PT, PT, PT, 0x80, 0x0 ;  /* 0x000000000000781c */ /* 0x000fe20003f0f070 */
[----:B------:R-:W-:Y:S01]  /*13000*/  UIADD3.X UR5, URZ, UR51, URZ, UP0, !UPT ;  /* 0x000000333f057290 */ /* 0x000fe200087fe43f */
[----:B----4-:R-:W-:Y:S01]  /*13010*/  R2UR UR12, R9 ;  /* 0x00000000090c72ca */ /* 0x010fe200000e0000 */
[----:B-----5:R-:W-:-:S04]  /*13020*/  IMAD R5, R7, 0x6000, R5 ;  /* 0x0000600007057824 */ /* 0x020fc800078e0205 */
[----:B------:R-:W-:-:S10]  /*13030*/  VIADD R7, R5, 0x16400 ;  /* 0x0001640005077836 */ /* 0x000fd40000000000 */
.L_x_1009:
        /* <DEDUP_REMOVED lines=16> */
.L_x_1010:
        /* <DEDUP_REMOVED lines=16> */
.L_x_1011:
        /* <DEDUP_REMOVED lines=9> */
.L_x_998:
[----:B------:R-:W-:Y:S05]  /*132d0*/  BSYNC B0 ;  /* 0x0000000000007941 */ /* 0x000fea0003800000 */
.L_x_997:
[----:B------:R-:W-:-:S06]  /*132e0*/  UISETP.NE.AND UP0, UPT, UR41, 0x3, UPT ;  /* 0x000000032900788c */ /* 0x000fcc000bf05270 */
[----:B------:R-:W-:-:S13]  /*132f0*/  PLOP3.LUT P0, PT, PT, PT, UP0, 0x80, 0x0 ;  /* 0x000000000000781c */ /* 0x000fda0003f0f008 */
[----:B------:R-:W-:Y:S05]  /*13300*/  @!P0 BRA `(.L_x_1012) ;  /* 0x0000000000048947 */ /* 0x000fea0003800000 */
[----:B------:R-:W-:Y:S01]  /*13310*/  BPT.TRAP 0x1 ;  /* 0x000000040000795c */ /* 0x000fe20000300000 */
.L_x_1012:
        /* <DEDUP_REMOVED lines=9> */
.L_x_1057:
[----:B------:R-:W-:Y:S05]  /*133b0*/  BSYNC B0 ;  /* 0x0000000000007941 */ /* 0x000fea0003800000 */
.L_x_1013:
[----:B------:R-:W-:Y:S05]  /*133c0*/  @!P0 BRA `(.L_x_1015) ;  /* 0x0000000000048947 */ /* 0x000fea0003800000 */
[----:B------:R-:W-:Y:S01]  /*133d0*/  BPT.TRAP 0x1 ;  /* 0x000000040000795c */ /* 0x000fe20000300000 */
.L_x_1015:
[----:B---3--:R-:W3:Y:S01]  /*133e0*/  LDL R5, [R1+0x4] ;  /* 0x0000040001057983 */ /* 0x008ee20000100800 */
[----:B------:R-:W-:Y:S01]  /*133f0*/  SHF.L.U32 R4, R8, 0x1f, RZ ;  /* 0x0000001f08047819 */ /* 0x000fe200000006ff */
[----:B------:R-:W-:-:S03]  /*13400*/  IMAD.SHL.U32 R20, R3, 0x4000, RZ ;  /* 0x0000400003147824 */ /* 0x000fc600078e00ff */
[----:B---3--:R-:W3:Y:S02]  /*13410*/  SYNCS.PHASECHK.TRANS64.TRYWAIT P3, [R5+URZ+0x22860], R4 ;  /* 0x02286004050075a7 */ /* 0x008ee4000806017f */
[----:B---3--:R-:W-:Y:S05]  /*13420*/  @!P3 BRA `(.L_x_1016) ;  /* 0x000000180048b947 */ /* 0x008fea0003800000 */
.L_x_1058:
[----:B---3--:R-:W3:Y:S04]  /*13430*/  LDL R3, [R1+0x24] ;  /* 0x0000240001037983 */ /* 0x008ee80000100800 */
[----:B------:R-:W4:Y:S04]  /*13440*/  LDL R16, [R1+0x18] ;  /* 0x0000180001107983 */ /* 0x000f280000100800 */
[----:B------:R-:W5:Y:S01]  /*13450*/  LDL R12, [R1+0x20] ;  /* 0x00002000010c7983 */ /* 0x000f620000100800 */
[----:B------:R-:W-:Y:S05]  /*13460*/  WARPSYNC.ALL ;  /* 0x0000000000007948 */ /* 0x000fea0003800000 */
[----:B---3--:R-:W-:-:S05]  /*13470*/  LOP3.LUT R3, R20, R3, RZ, 0xfc, !PT ;  /* 0x0000000314037212 */ /* 0x008fca00078efcff */
[----:B-1----:R-:W1:Y:S01]  /*13480*/  LDSM.16.MT88.4 R8, [R3+UR40+0x8400] ;  /* 0x008400280308783b */ /* 0x002e620008004200 */
[----:B------:R-:W-:-:S04]  /*13490*/  VIADD R21, R3, UR40 ;  /* 0x0000002803157c36 */ /* 0x000fc80008000000 */
[----:B----4-:R-:W-:Y:S01]  /*134a0*/  IMAD.IADD R21, R16, 0x1, R21 ;  /* 0x0000000110157824 */ /* 0x010fe200078e0215 */
[C-C-:B-1----:R-:W-:Y:S02]  /*134b0*/  PRMT R4, R8.reuse, 0x6420, R9.reuse ;  /* 0x0000642008047816 */ /* 0x142fe40000000009 */
[----:B------:R-:W-:Y:S02]  /*134c0*/  PRMT R5, R8, 0x7531, R9 ;  /* 0x0000753108057816 */ /* 0x000fe40000000009 */
[C-C-:B------:R-:W-:Y:S02]  /*134d0*/  PRMT R6, R10.reuse, 0x6420, R11.reuse ;  /* 0x000064200a067816 */ /* 0x140fe4000000000b */
[----:B------:R-:W-:Y:S02]  /*134e0*/  PRMT R7, R10, 0x7531, R11 ;  /* 0x000075310a077816 */ /* 0x000fe4000000000b */
[----:B------:R-:W1:Y:S01]  /*134f0*/  LDSM.16.MT88.4 R8, [R21+0x8400] ;  /* 0x008400001508783b */ /* 0x000e620000004200 */
[----:B-----5:R-:W-:-:S05]  /*13500*/  IADD3 R20, R20, UR40, R12 ;  /* 0x0000002814147c10 */ /* 0x020fca000fffe00c */
[----:B------:R-:W-:Y:S01]  /*13510*/  STSM.16.M88.4 [R20+0x400], R4 ;  /* 0x0004000414007844 */ /* 0x000fe20000000200 */
[C-C-:B-1----:R-:W-:Y:S02]  /*13520*/  PRMT R12, R8.reuse, 0x6420, R9.reuse ;  /* 0x00006420080c7816 */ /* 0x142fe40000000009 */
[----:B------:R-:W-:Y:S02]  /*13530*/  PRMT R13, R8, 0x7531, R9 ;  /* 0x00007531080d7816 */ /* 0x000fe40000000009 */
[C-C-:B------:R-:W-:Y:S02]  /*13540*/  PRMT R14, R10.reuse, 0x6420, R11.reuse ;  /* 0x000064200a0e7816 */ /* 0x140fe4000000000b */
[----:B------:R-:W-:-:S05]  /*13550*/  PRMT R15, R10, 0x7531, R11 ;  /* 0x000075310a0f7816 */ /* 0x000fca000000000b */
[----:B------:R1:W-:Y:S04]  /*13560*/  STSM.16.M88.4 [R20+0x2400], R12 ;  /* 0x0024000c14007844 */ /* 0x0003e80000000200 */
[----:B------:R-:W3:Y:S04]  /*13570*/  LDSM.16.MT88.4 R8, [R3+UR40+0x9400] ;  /* 0x009400280308783b */ /* 0x000ee80008004200 */
[----:B-1----:R-:W4:Y:S01]  /*13580*/  LDL R14, [R1+0x14] ;  /* 0x00001400010e7983 */ /* 0x002f220000100800 */
[C-C-:B---3--:R-:W-:Y:S02]  /*13590*/  PRMT R4, R8.reuse, 0x6420, R9.reuse ;  /* 0x0000642008047816 */ /* 0x148fe40000000009 */
[----:B------:R-:W-:-:S02]  /*135a0*/  PRMT R5, R8, 0x7531, R9 ;  /* 0x0000753108057816 */ /* 0x000fc40000000009 */
[C-C-:B------:R-:W-:Y:S02]  /*135b0*/  PRMT R6, R10.reuse, 0x6420, R11.reuse ;  /* 0x000064200a067816 */ /* 0x140fe4000000000b */
[----:B------:R-:W-:Y:S02]  /*135c0*/  PRMT R7, R10, 0x7531, R11 ;  /* 0x000075310a077816 */ /* 0x000fe4000000000b */
[----:B------:R-:W1:Y:S01]  /*135d0*/  LDSM.16.MT88.4 R8, [R21+0x9400] ;  /* 0x009400001508783b */ /* 0x000e620000004200 */
[----:B------:R-:W-:Y:S01]  /*135e0*/  IMAD.MOV.U32 R15, RZ, RZ, R16 ;  /* 0x000000ffff0f7224 */ /* 0x000fe200078e0010 */
[C-C-:B-1----:R-:W-:Y:S02]  /*135f0*/  PRMT R16, R8.reuse, 0x6420, R9.reuse ;  /* 0x0000642008107816 */ /* 0x142fe40000000009 */
[----:B------:R-:W-:Y:S02]  /*13600*/  PRMT R17, R8, 0x7531, R9 ;  /* 0x0000753108117816 */ /* 0x000fe40000000009 */
[----:B------:R-:W-:-:S02]  /*13610*/  PRMT R18, R10, 0x6420, R11 ;  /* 0x000064200a127816 */ /* 0x000fc4000000000b */
[----:B------:R-:W-:Y:S02]  /*13620*/  PRMT R19, R10, 0x7531, R11 ;  /* 0x000075310a137816 */ /* 0x000fe4000000000b */
[----:B----4-:R-:W-:-:S05]  /*13630*/  IADD3 R12, R14, 0x400, R20 ;  /* 0x000004000e0c7810 */ /* 0x010fca0007ffe014 */
[----:B------:R-:W-:Y:S04]  /*13640*/  STSM.16.M88.4 [R12], R4 ;  /* 0x000000040c007844 */ /* 0x000fe80000000200 */
[----:B------:R-:W-:Y:S04]  /*13650*/  STSM.16.M88.4 [R12+0x2000], R16 ;  /* 0x002000100c007844 */ /* 0x000fe80000000200 */
[----:B------:R-:W1:Y:S02]  /*13660*/  LDSM.16.MT88.4 R8, [R3+UR40+0xa400] ;  /* 0x00a400280308783b */ /* 0x000e640008004200 */
[----:B-1----:R-:W-:-:S02]  /*13670*/  PRMT R4, R8, 0x6420, R9 ;  /* 0x0000642008047816 */ /* 0x002fc40000000009 */
[----:B------:R-:W-:Y:S02]  /*13680*/  PRMT R5, R8, 0x7531, R9 ;  /* 0x0000753108057816 */ /* 0x000fe40000000009 */
[C-C-:B------:R-:W-:Y:S02]  /*13690*/  PRMT R6, R10.reuse, 0x6420, R11.reuse ;  /* 0x000064200a067816 */ /* 0x140fe4000000000b */
[----:B------:R-:W-:Y:S02]  /*136a0*/  PRMT R7, R10, 0x7531, R11 ;  /* 0x000075310a077816 */ /* 0x000fe4000000000b */
[----:B------:R-:W1:Y:S01]  /*136b0*/  LDSM.16.MT88.4 R8, [R21+0xa400] ;  /* 0x00a400001508783b */ /* 0x000e620000004200 */
[----:B------:R-:W-:Y:S01]  /*136c0*/  IMAD.MOV.U32 R19, RZ, RZ, R14 ;  /* 0x000000ffff137224 */ /* 0x000fe200078e000e */
[----:B------:R-:W-:-:S05]  /*136d0*/  IADD3 R20, R15, 0x400, R20 ;  /* 0x000004000f147810 */ /* 0x000fca0007ffe014 */
[----:B------:R-:W-:Y:S01]  /*136e0*/  STSM.16.M88.4 [R20], R4 ;  /* 0x0000000414007844 */ /* 0x000fe20000000200 */
[C-C-:B-1----:R-:W-:Y:S02]  /*136f0*/  PRMT R12, R8.reuse, 0x6420, R9.reuse ;  /* 0x00006420080c7816 */ /* 0x142fe40000000009 */
        /* <DEDUP_REMOVED lines=9> */
[----:B------:R-:W1:Y:S01]  /*13790*/  LDSM.16.MT88.4 R8, [R21+0xb400] ;  /* 0x00b400001508783b */ /* 0x000e620000004200 */
[----:B------:R-:W-:-:S05]  /*137a0*/  IMAD.IADD R20, R19, 0x1, R20 ;  /* 0x0000000113147824 */ /* 0x000fca00078e0214 */
[----:B------:R1:W-:Y:S02]  /*137b0*/  STSM.16.M88.4 [R20], R4 ;  /* 0x0000000414007844 */ /* 0x0003e40000000200 */
[C-C-:B-1----:R-:W-:Y:S02]  /*137c0*/  PRMT R4, R8.reuse, 0x6420, R9.reuse ;  /* 0x0000642008047816 */ /* 0x142fe40000000009 */
[----:B------:R-:W-:Y:S02]  /*137d0*/  PRMT R5, R8, 0x7531, R9 ;  /* 0x0000753108057816 */ /* 0x000fe40000000009 */
        /* <DEDUP_REMOVED lines=8> */
[----:B---3--:R-:W3:Y:S01]  /*13860*/  FENCE.VIEW.ASYNC.S ;  /* 0x00000000000073c6 */ /* 0x008ee20000000000 */
[----:B------:R-:W-:Y:S05]  /*13870*/  @!P0 BRA `(.L_x_1017) ;  /* 0x0000000000048947 */ /* 0x000fea0003800000 */
[----:B------:R-:W-:Y:S01]  /*13880*/  BPT.TRAP 0x1 ;  /* 0x000000040000795c */ /* 0x000fe20000300000 */
.L_x_1017:
[----:B-1----:R-:W3:Y:S01]  /*13890*/  LDL.LU R4, [R1+0x4] ;  /* 0x0000040001047983 */ /* 0x002ee20000300800 */
[C---:B------:R-:W-:Y:S01]  /*138a0*/  ISETP.GT.AND P0, PT, R2.reuse, UR42, PT ;  /* 0x0000002a02007c0c */ /* 0x040fe2000bf04270 */
[----:B------:R-:W-:Y:S02]  /*138b0*/  VIADD R2, R2, 0xffffffff ;  /* 0xffffffff02027836 */ /* 0x000fe40000000000 */
[----:B------:R4:W5:Y:S01]  /*138c0*/  LDL R8, [R1+0xc] ;  /* 0x00000c0001087983 */ /* 0x0009620000100800 */
[----:B---3--:R-:W-:Y:S01]  /*138d0*/  SYNCS.ARRIVE.TRANS64.A1T0 RZ, [R4+URZ+0x22850], RZ ;  /* 0x022850ff04ff79a7 */ /* 0x008fe2000810003f */
[----:B------:R-:W-:-:S05]  /*138e0*/  @!P2 VIADD R3, R4, 0x22880 ;  /* 0x000228800403a836 */ /* 0x000fca0000000000 */
[----:B------:R-:W-:Y:S01]  /*138f0*/  @!P2 PRMT R3, RZ, 0x654, R3 ;  /* 0x00000654ff03a816 */ /* 0x000fe20000000003 */
[----:B------:R-:W-:Y:S06]  /*13900*/  BAR.SYNC.DEFER_BLOCKING 0x2, 0x80 ;  /* 0x0082000000007b1d */ /* 0x000fec0000010000 */
[----:B------:R1:W-:Y:S02]  /*13910*/  @!P2 SYNCS.ARRIVE.TRANS64.RED.A1T0 RZ, [R3+URZ], RZ ;  /* 0x000000ff03ffa9a7 */ /* 0x0003e4000810043f */
[----:B-1----:R4:W5:Y:S01]  /*13920*/  LDL R3, [R1] ;  /* 0x0000000001037983 */ /* 0x0029620000100800 */
[----:B------:R-:W-:Y:S05]  /*13930*/  @P0 BRA `(.L_x_1018) ;  /* 0xfffffff000240947 */ /* 0x000fea000383ffff */
.L_x_996:
[----:B------:R-:W-:Y:S04]  /*13940*/  BSSY B0, `(.L_x_1019) ;  /* 0x000000f000007945 */ /* 0x000fe80003800000 */
[----:B------:R-:W-:Y:S05]  /*13950*/  @P2 BRA `(.L_x_1020) ;  /* 0x0000000000342947 */ /* 0x000fea0003800000 */
[----:B------:R-:W3:Y:S01]  /*13960*/  S2R R5, SR_LANEID ;  /* 0x0000000000057919 */ /* 0x000ee20000000000 */
[----:B------:R-:W-:Y:S01]  /*13970*/  VOTEU.ANY UR4, UPT, PT ;  /* 0x0000000000047886 */ /* 0x000fe200038e0100 */
[----:B--2--5:R-:W2:Y:S01]  /*13980*/  LDC.64 R2, c[0x0][0xdf0] ;  /* 0x00037c00ff027b82 */ /* 0x024ea20000000a00 */
[----:B------:R-:W3:Y:S02]  /*13990*/  FLO.U32 R0, UR4 ;  /* 0x0000000400007d00 */ /* 0x000ee400080e0000 */
[----:B---3--:R-:W-:-:S06]  /*139a0*/  ISETP.EQ.U32.AND P0, PT, R0, R5, PT ;  /* 0x000000050000720c */ /* 0x008fcc0003f02070 */
[----:B------:R-:W2:Y:S07]  /*139b0*/  POPC R5, UR4 ;  /* 0x0000000400057d09 */ /* 0x000eae0008000000 */
[----:B--2---:R-:W2:Y:S01]  /*139c0*/  @P0 ATOMG.E.ADD.STRONG.GPU PT, R3, desc[UR48][R2.64], R5 ;  /* 0x00000005020309a8 */ /* 0x004ea200081ee1f0 */
[----:B-1----:R-:W1:Y:S02]  /*139d0*/  S2R R4, SR_LTMASK ;  /* 0x0000000000047919 */ /* 0x002e640000003900 */
[----:B-1----:R-:W-:-:S04]  /*139e0*/  LOP3.LUT R4, R4, UR4, RZ, 0xc0, !PT ;  /* 0x0000000404047c12 */ /* 0x002fc8000f8ec0ff */
[----:B------:R-:W1:Y:S01]  /*139f0*/  POPC R7, R4 ;  /* 0x0000000400077309 */ /* 0x000e620000000000 */
[----:B--2---:R-:W1:Y:S02]  /*13a00*/  SHFL.IDX PT, R0, R3, R0, 0x1f ;  /* 0x00001f0003007589 */ /* 0x004e6400000e0000 */
[----:B-1----:R-:W-:-:S05]  /*13a10*/  IADD3 R0, R0, UR44, R7 ;  /* 0x0000002c00007c10 */ /* 0x002fca000fffe007 */
[----:B------:R3:W-:Y:S02]  /*13a20*/  STL [R1+0x28], R0 ;  /* 0x0000280001007387 */ /* 0x0007e40000100800 */
.L_x_1020:
[----:B------:R-:W-:Y:S05]  /*13a30*/  BSYNC B0 ;  /* 0x0000000000007941 */ /* 0x000fea0003800000 */
.L_x_1019:
[----:B------:R-:W-:-:S06]  /*13a40*/  UISETP.NE.AND UP0, UPT, UR41, 0x3, UPT ;  /* 0x000000032900788c */ /* 0x000fcc000bf05270 */
[----:B------:R-:W-:-:S13]  /*13a50*/  PLOP3.LUT P0, PT, PT, PT, UP0, 0x80, 0x0 ;  /* 0x000000000000781c */ /* 0x000fda0003f0f008 */
[----:B------:R-:W-:Y:S05]  /*13a60*/  @!P0 BRA `(.L_x_1021) ;  /* 0x0000000000048947 */ /* 0x000fea0003800000 */
[----:B------:R-:W-:Y:S01]  /*13a70*/  BPT.TRAP 0x1 ;  /* 0x000000040000795c */ /* 0x000fe20000300000 */
.L_x_1021:
[----:B--2---:R-:W2:Y:S04]  /*13a80*/  LDL R2, [R1+0xc] ;  /* 0x00000c0001027983 */ /* 0x004ea80000100800 */
[----:B---3--:R-:W3:Y:S01]  /*13a90*/  LDL R0, [R1] ;  /* 0x0000000001007983 */ /* 0x008ee20000100800 */
[----:B------:R-:W-:Y:S01]  /*13aa0*/  BSSY B0, `(.L_x_1022) ;  /* 0x0000008000007945 */ /* 0x000fe20003800000 */
[----:B--2--5:R-:W-:-:S04]  /*13ab0*/  LOP3.LUT R3, R2, 0x1, RZ, 0x3c, !PT ;  /* 0x0000000102037812 */ /* 0x024fc800078e3cff */
[----:B------:R-:W-:Y:S02]  /*13ac0*/  SHF.L.U32 R3, R3, 0x1f, RZ ;  /* 0x0000001f03037819 */ /* 0x000fe400000006ff */
[----:B---3--:R-:W-:-:S04]  /*13ad0*/  LEA R20, R0, UR40, 0x3 ;  /* 0x0000002800147c11 */ /* 0x008fc8000f8e18ff */
[----:B------:R-:W2:Y:S01]  /*13ae0*/  SYNCS.PHASECHK.TRANS64.TRYWAIT P0, [R20+URZ+0x22870], R3 ;  /* 0x02287003140075a7 */ /* 0x000ea2000800017f */
[----:B------:R-:W-:-:S05]  /*13af0*/  IMAD.U32 R0, RZ, RZ, UR45 ;  /* 0x0000002dff007e24 */ /* 0x000fca000f8e00ff */
[----:B------:R-:W-:Y:S01]  /*13b00*/  ISETP.NE.AND P1, PT, R0, 0x3, PT ;  /* 0x000000030000780c */ /* 0x000fe20003f25270 */
[----:B--2---:R-:W-:-:S12]  /*13b10*/  @!P0 BRA `(.L_x_1023) ;  /* 0x0000001000a48947 */ /* 0x004fd80003800000 */
.L_x_1059:
[----:B------:R-:W-:Y:S05]  /*13b20*/  BSYNC B0 ;  /* 0x0000000000007941 */ /* 0x000fea0003800000 */
.L_x_1022:
[----:B------:R-:W-:Y:S05]  /*13b30*/  @!P1 BRA `(.L_x_1024) ;  /* 0x0000000000049947 */ /* 0x000fea0003800000 */
[----:B------:R-:W-:Y:S01]  /*13b40*/  BPT.TRAP 0x1 ;  /* 0x000000040000795c */ /* 0x000fe20000300000 */
.L_x_1024:
[----:B------:R-:W2:Y:S02]  /*13b50*/  LDL R0, [R1+0xc] ;  /* 0x00000c0001007983 */ /* 0x000ea40000100800 */
[----:B--2---:R-:W-:-:S04]  /*13b60*/  SHF.L.U32 R3, R0, 0x1f, RZ ;  /* 0x0000001f00037819 */ /* 0x004fc800000006ff */
[----:B------:R-:W2:Y:S02]  /*13b70*/  SYNCS.PHASECHK.TRANS64.TRYWAIT P0, [R20+URZ+0x22860], R3 ;  /* 0x02286003140075a7 */ /* 0x000ea4000800017f */
[----:B--2---:R-:W-:Y:S05]  /*13b80*/  @!P0 BRA `(.L_x_1025) ;  /* 0x00000010009c8947 */ /* 0x004fea0003800000 */
.L_x_1060:
[----:B------:R-:W3:Y:S04]  /*13b90*/  LDL R2, [R1] ;  /* 0x0000000001027983 */ /* 0x000ee80000100800 */
[----:B------:R-:W5:Y:S04]  /*13ba0*/  LDL R0, [R1+0x24] ;  /* 0x0000240001007983 */ /* 0x000f680000100800 */
[----:B------:R-:W4:Y:S04]  /*13bb0*/  LDL R18, [R1+0x18] ;  /* 0x0000180001127983 */ /* 0x000f280000100800 */
[----:B------:R-:W4:Y:S04]  /*13bc0*/  LDL R12, [R1+0x20] ;  /* 0x00002000010c7983 */ /* 0x000f280000100800 */
[----:B------:R-:W4:Y:S01]  /*13bd0*/  LDL R17, [R1+0x14] ;  /* 0x0000140001117983 */ /* 0x000f220000100800 */
[----:B------:R-:W-:Y:S05]  /*13be0*/  WARPSYNC.ALL ;  /* 0x0000000000007948 */ /* 0x000fea0003800000 */
[----:B---3--:R-:W-:-:S05]  /*13bf0*/  IMAD.SHL.U32 R2, R2, 0x4000, RZ ;  /* 0x0000400002027824 */ /* 0x008fca00078e00ff */
[----:B-----5:R-:W-:-:S05]  /*13c00*/  LOP3.LUT R0, R2, R0, RZ, 0xfc, !PT ;  /* 0x0000000002007212 */ /* 0x020fca00078efcff */
[----:B-1----:R-:W1:Y:S01]  /*13c10*/  LDSM.16.MT88.4 R4, [R0+UR40+0x8400] ;  /* 0x008400280004783b */ /* 0x002e620008004200 */
[----:B--2---:R-:W-:-:S04]  /*13c20*/  VIADD R3, R0, UR40 ;  /* 0x0000002800037c36 */ /* 0x004fc80008000000 */
[----:B----4-:R-:W-:Y:S01]  /*13c30*/  IMAD.IADD R3, R18, 0x1, R3 ;  /* 0x0000000112037824 */ /* 0x010fe200078e0203 */
[C-C-:B-1----:R-:W-:Y:S02]  /*13c40*/  PRMT R8, R4.reuse, 0x6420, R5.reuse ;  /* 0x0000642004087816 */ /* 0x142fe40000000005 */
[----:B------:R-:W-:Y:S02]  /*13c50*/  PRMT R9, R4, 0x7531, R5 ;  /* 0x0000753104097816 */ /* 0x000fe40000000005 */
[C-C-:B------:R-:W-:Y:S02]  /*13c60*/  PRMT R10, R6.reuse, 0x6420, R7.reuse ;  /* 0x00006420060a7816 */ /* 0x140fe40000000007 */
[----:B------:R-:W-:Y:S02]  /*13c70*/  PRMT R11, R6, 0x7531, R7 ;  /* 0x00007531060b7816 */ /* 0x000fe40000000007 */
[----:B------:R-:W1:Y:S01]  /*13c80*/  LDSM.16.MT88.4 R4, [R3+0x8400] ;  /* 0x008400000304783b */ /* 0x000e620000004200 */
[----:B------:R-:W-:-:S05]  /*13c90*/  IADD3 R2, R2, UR40, R12 ;  /* 0x0000002802027c10 */ /* 0x000fca000fffe00c */
[----:B------:R1:W-:Y:S02]  /*13ca0*/  STSM.16.M88.4 [R2+0x400], R8 ;  /* 0x0004000802007844 */ /* 0x0003e40000000200 */
        /* <DEDUP_REMOVED lines=11> */
[----:B------:R-:W-:-:S05]  /*13d60*/  IADD3 R16, R17, 0x400, R2 ;  /* 0x0000040011107810 */ /* 0x000fca0007ffe002 */
[----:B------:R2:W-:Y:S01]  /*13d70*/  STSM.16.M88.4 [R16], R12 ;  /* 0x0000000c10007844 */ /* 0x0005e20000000200 */
[C-C-:B-1----:R-:W-:Y:S02]  /*13d80*/  PRMT R8, R4.reuse, 0x6420, R5.reuse ;  /* 0x0000642004087816 */ /* 0x142fe40000000005 */
[----:B------:R-:W-:Y:S02]  /*13d90*/  PRMT R9, R4, 0x7531, R5 ;  /* 0x0000753104097816 */ /* 0x000fe40000000005 */
[C-C-:B------:R-:W-:Y:S02]  /*13da0*/  PRMT R10, R6.reuse, 0x6420, R7.reuse ;  /* 0x00006420060a7816 */ /* 0x140fe40000000007 */
[----:B------:R-:W-:-:S05]  /*13db0*/  PRMT R11, R6, 0x7531, R7 ;  /* 0x00007531060b7816 */ /* 0x000fca0000000007 */
[----:B------:R-:W-:Y:S04]  /*13dc0*/  STSM.16.M88.4 [R16+0x2000], R8 ;  /* 0x0020000810007844 */ /* 0x000fe80000000200 */
[----:B------:R-:W1:Y:S01]  /*13dd0*/  LDSM.16.MT88.4 R4, [R0+UR40+0xa400] ;  /* 0x00a400280004783b */ /* 0x000e620008004200 */
[----:B--2---:R-:W-:Y:S02]  /*13de0*/  IMAD.MOV.U32 R14, RZ, RZ, R18 ;  /* 0x000000ffff0e7224 */ /* 0x004fe400078e0012 */
[----:B------:R-:W-:Y:S01]  /*13df0*/  IMAD.MOV.U32 R15, RZ, RZ, R17 ;  /* 0x000000ffff0f7224 */ /* 0x000fe200078e0011 */
[C-C-:B-1----:R-:W-:Y:S02]  /*13e00*/  PRMT R16, R4.reuse, 0x6420, R5.reuse ;  /* 0x0000642004107816 */ /* 0x142fe40000000005 */
[----:B------:R-:W-:-:S02]  /*13e10*/  PRMT R17, R4, 0x7531, R5 ;  /* 0x0000753104117816 */ /* 0x000fc40000000005 */
[C-C-:B------:R-:W-:Y:S02]  /*13e20*/  PRMT R18, R6.reuse, 0x6420, R7.reuse ;  /* 0x0000642006127816 */ /* 0x140fe40000000007 */
        /* <DEDUP_REMOVED lines=10> */
[----:B--2---:R-:W-:Y:S01]  /*13ed0*/  IMAD.MOV.U32 R19, RZ, RZ, R15 ;  /* 0x000000ffff137224 */ /* 0x004fe200078e000f */
[C-C-:B-1----:R-:W-:Y:S02]  /*13ee0*/  PRMT R12, R4.reuse, 0x6420, R5.reuse ;  /* 0x00006420040c7816 */ /* 0x142fe40000000005 */
[----:B------:R-:W-:Y:S02]  /*13ef0*/  PRMT R13, R4, 0x7531, R5 ;  /* 0x00007531040d7816 */ /* 0x000fe40000000005 */
[----:B------:R-:W-:-:S02]  /*13f00*/  PRMT R14, R6, 0x6420, R7 ;  /* 0x00006420060e7816 */ /* 0x000fc40000000007 */
[----:B------:R-:W-:Y:S02]  /*13f10*/  PRMT R15, R6, 0x7531, R7 ;  /* 0x00007531060f7816 */ /* 0x000fe40000000007 */
[----:B------:R-:W1:Y:S01]  /*13f20*/  LDSM.16.MT88.4 R4, [R3+0xb400] ;  /* 0x00b400000304783b */ /* 0x000e620000004200 */
[----:B------:R-:W-:-:S05]  /*13f30*/  IMAD.IADD R2, R19, 0x1, R2 ;  /* 0x0000000113027824 */ /* 0x000fca00078e0202 */
[----:B------:R2:W-:Y:S01]  /*13f40*/  STSM.16.M88.4 [R2], R12 ;  /* 0x0000000c02007844 */ /* 0x0005e20000000200 */
        /* <DEDUP_REMOVED lines=13> */
.L_x_1026:
[----:B--2---:R-:W2:Y:S01]  /*14020*/  LDL.LU R2, [R1] ;  /* 0x0000000001027983 */ /* 0x004ea20000300800 */
[----:B-1----:R-:W-:Y:S03]  /*14030*/  SYNCS.ARRIVE.TRANS64.A1T0 RZ, [R20+URZ+0x22850], RZ ;  /* 0x022850ff14ff79a7 */ /* 0x002fe6000810003f */
[----:B------:R-:W3:Y:S01]  /*14040*/  LDL.LU R3, [R1+0xc] ;  /* 0x00000c0001037983 */ /* 0x000ee20000300800 */
[----:B------:R-:W-:-:S05]  /*14050*/  @!P2 VIADD R0, R20, 0x22880 ;  /* 0x000228801400a836 */ /* 0x000fca0000000000 */
        /* <DEDUP_REMOVED lines=10> */
.L_x_980:
[----:B------:R-:W-:Y:S05]  /*14100*/  BSYNC B6 ;  /* 0x0000000000067941 */ /* 0x000fea0003800000 */
.L_x_978:
[----:B-12---:R-:W2:Y:S04]  /*14110*/  LDL R0, [R1+0x2c] ;  /* 0x00002c0001007983 */ /* 0x006ea80000100800 */
[----:B------:R1:W5:Y:S01]  /*14120*/  LDL R2, [R1+0x28] ;  /* 0x0000280001027983 */ /* 0x0003620000100800 */
[----:B--2---:R-:W-:-:S13]  /*14130*/  LOP3.LUT P0, RZ, R0, 0x2, RZ, 0xc0, !PT ;  /* 0x0000000200ff7812 */ /* 0x004fda000780c0ff */
[----:B-1----:R-:W-:Y:S05]  /*14140*/  @!P0 BRA `(.L_x_1027) ;  /* 0x0000000000208947 */ /* 0x002fea0003800000 */
[----:B------:R-:W1:Y:S08]  /*14150*/  S2UR UR5, SR_CgaCtaId ;  /* 0x00000000000579c3 */ /* 0x000e700000008800 */
[----:B------:R-:W-:Y:S06]  /*14160*/  BAR.SYNC.DEFER_BLOCKING 0x5, 0x180 ;  /* 0x0146000000007b1d */ /* 0x000fec0000010000 */
[----:B------:R-:W-:-:S02]  /*14170*/  UMOV UR4, 0x400 ;  /* 0x0000040000047882 */ /* 0x000fc40000000000 */
[----:B-1----:R-:W-:-:S09]  /*14180*/  ULEA UR4, UR5, UR4, 0x18 ;  /* 0x0000000405047291 */ /* 0x002fd2000f8ec03f */
[----:B-----5:R-:W1:Y:S04]  /*14190*/  LDS R2, [UR4+0x228d0] ;  /* 0x0228d004ff027984 */ /* 0x020e680008000800 */
[----:B-1----:R1:W-:Y:S01]  /*141a0*/  STL [R1+0x28], R2 ;  /* 0x0000280201007387 */ /* 0x0023e20000100800 */
[----:B------:R-:W-:Y:S06]  /*141b0*/  BAR.ARV 0x4, 0x180 ;  /* 0x0106000000007b1d */ /* 0x000fec0000002000 */
[----:B------:R-:W-:Y:S05]  /*141c0*/  BRA `(.L_x_1028) ;  /* 0x00000000002c7947 */ /* 0x000fea0003800000 */
.L_x_1027:
[----:B------:R-:W1:Y:S01]  /*141d0*/  S2R R0, SR_TID.X ;  /* 0x0000000000007919 */ /* 0x000e620000002100 */
[----:B------:R-:W-:Y:S01]  /*141e0*/  BAR.SYNC.DEFER_BLOCKING 0x4, 0x180 ;  /* 0x0106000000007b1d */ /* 0x000fe20000010000 */
[----:B-1----:R-:W-:-:S04]  /*141f0*/  LOP3.LUT R0, R0, 0x7f, RZ, 0xc0, !PT ;  /* 0x0000007f00007812 */ /* 0x002fc800078ec0ff */
[----:B------:R-:W-:-:S13]  /*14200*/  ISETP.NE.AND P0, PT, R0, RZ, PT ;  /* 0x000000ff0000720c */ /* 0x000fda0003f05270 */
[----:B------:R-:W1:Y:S01]  /*14210*/  @!P0 S2R R3, SR_CgaCtaId ;  /* 0x0000000000038919 */ /* 0x000e620000008800 */
[----:B------:R-:W-:-:S04]  /*14220*/  @!P0 MOV R0, 0x400 ;  /* 0x0000040000008802 */ /* 0x000fc80000000f00 */
[----:B-1----:R-:W-:Y:S02]  /*14230*/  @!P0 LEA R3, R3, R0, 0x18 ;  /* 0x0000000003038211 */ /* 0x002fe400078ec0ff */
[----:B-----5:R-:W1:Y:S04]  /*14240*/  SHFL.IDX PT, R0, R2, RZ, 0x1f ;  /* 0x00001fff02007589 */ /* 0x020e6800000e0000 */
[----:B------:R2:W-:Y:S04]  /*14250*/  @!P0 STS [R3+0x228d0], R2 ;  /* 0x0228d00203008388 */ /* 0x0005e80000000800 */
[----:B-1----:R2:W-:Y:S01]  /*14260*/  STL [R1+0x28], R0 ;  /* 0x0000280001007387 */ /* 0x0025e20000100800 */
[----:B------:R-:W-:Y:S06]  /*14270*/  BAR.ARV 0x5, 0x180 ;  /* 0x0146000000007b1d */ /* 0x000fec0000002000 */
.L_x_1028:
[----:B--2---:R-:W2:Y:S01]  /*14280*/  LDL R0, [R1+0x28] ;  /* 0x0000280001007983 */ /* 0x004ea20000100800 */
[----:B------:R-:W-:Y:S02]  /*14290*/  ULDC UR4, c[0x0][0xda8] ;  /* 0x00036a0000047ab9 */ /* 0x000fe40000000800 */
[----:B--2---:R-:W-:-:S13]  /*142a0*/  ISETP.GE.AND P0, PT, R0, UR4, PT ;  /* 0x0000000400007c0c */ /* 0x004fda000bf06270 */
[----:B------:R-:W-:Y:S05]  /*142b0*/  @!P0 BRA `(.L_x_1029) ;  /* 0xffffffcc00508947 */ /* 0x000fea000383ffff */
.L_x_969:
[----:B-1----:R-:W2:Y:S01]  /*142c0*/  LDL.LU R0, [R1+0x30] ;  /* 0x0000300001007983 */ /* 0x002ea20000300800 */
[----:B------:R-:W-:Y:S01]  /*142d0*/  BSSY B0, `(.L_x_1030) ;  /* 0x000000b000007945 */ /* 0x000fe20003800000 */
[----:B------:R-:W1:Y:S01]  /*142e0*/  S2R R5, SR_CgaCtaId ;  /* 0x0000000000057919 */ /* 0x000e620000008800 */
[----:B--2---:R-:W-:-:S05]  /*142f0*/  VIADD R0, R0, 0x1 ;  /* 0x0000000100007836 */ /* 0x004fca0000000000 */
[----:B------:R-:W-:-:S04]  /*14300*/  LEA.HI R2, R0, R0, RZ, 0x1 ;  /* 0x0000000000027211 */ /* 0x000fc800078f08ff */
[----:B------:R-:W-:-:S05]  /*14310*/  LOP3.LUT R3, R2, 0xfffffffe, RZ, 0xc0, !PT ;  /* 0xfffffffe02037812 */ /* 0x000fca00078ec0ff */
[----:B------:R-:W-:Y:S01]  /*14320*/  IMAD.IADD R3, R0, 0x1, -R3 ;  /* 0x0000000100037824 */ /* 0x000fe200078e0a03 */
[----:B------:R-:W-:-:S04]  /*14330*/  MOV R0, 0x400 ;  /* 0x0000040000007802 */ /* 0x000fc80000000f00 */
[----:B-1----:R-:W-:Y:S02]  /*14340*/  LEA R0, R5, R0, 0x18 ;  /* 0x0000000005007211 */ /* 0x002fe400078ec0ff */
[----:B------:R-:W-:-:S04]  /*14350*/  SHF.L.U32 R3, R3, 0x1f, RZ ;  /* 0x0000001f03037819 */ /* 0x000fc800000006ff */
[----:B------:R-:W1:Y:S02]  /*14360*/  SYNCS.PHASECHK.TRANS64.TRYWAIT P0, [R0+URZ+0x22820], R3 ;  /* 0x02282003000075a7 */ /* 0x000e64000800017f */
[----:B-1----:R-:W-:Y:S05]  /*14370*/  @!P0 BRA `(.L_x_1031) ;  /* 0x0000000800b48947 */ /* 0x002fea0003800000 */
.L_x_1061:
[----:B------:R-:W-:Y:S05]  /*14380*/  BSYNC B0 ;  /* 0x0000000000007941 */ /* 0x000fea0003800000 */
.L_x_1030:
[----:B------:R-:W-:-:S03]  /*14390*/  UMOV UR4, 0xffffffff ;  /* 0xffffffff00047882 */ /* 0x000fc60000000000 */
[----:B------:R-:W-:Y:S05]  /*143a0*/  BRA.DIV UR4, `(.L_x_1032) ;  /* 0x0000000a04bc7947 */ /* 0x000fea000b800000 */
[----:B------:R-:W2:Y:S02]  /*143b0*/  S2R R2, SR_TID.X ;  /* 0x0000000000027919 */ /* 0x000ea40000002100 */
[----:B--2---:R-:W-:-:S04]  /*143c0*/  SHF.R.U32.HI R2, RZ, 0x5, R2 ;  /* 0x00000005ff027819 */ /* 0x004fc80000011602 */
[----:B------:R-:W-:-:S05]  /*143d0*/  LOP3.LUT R2, R2, 0x3, RZ, 0xc0, !PT ;  /* 0x0000000302027812 */ /* 0x000fca00078ec0ff */
[----:B------:R2:W3:Y:S02]  /*143e0*/  SHFL.IDX PT, R14, R2, RZ, 0x1f ;  /* 0x00001fff020e7589 */ /* 0x0004e400000e0000 */
.L_x_1064:
[----:B---3--:R-:W-:Y:S01]  /*143f0*/  ISETP.NE.AND P0, PT, R14, RZ, PT ;  /* 0x000000ff0e00720c */ /* 0x008fe20003f05270 */
[----:B------:R-:W-:-:S12]  /*14400*/  BSSY B0, `(.L_x_1033) ;  /* 0x000002e000007945 */ /* 0x000fd80003800000 */
[----:B------:R-:W-:Y:S05]  /*14410*/  @P0 BRA `(.L_x_1034) ;  /* 0x0000000000b00947 */ /* 0x000fea0003800000 */
[----:B------:R-:W-:-:S03]  /*14420*/  UMOV UR4, 0xffffffff ;  /* 0xffffffff00047882 */ /* 0x000fc60000000000 */
[----:B------:R-:W-:Y:S05]  /*14430*/  BRA.DIV UR4, `(.L_x_1035) ;  /* 0x0000000a04cc7947 */ /* 0x000fea000b800000 */
[----:B------:R-:W-:-:S13]  /*14440*/  ELECT P6, URZ, PT ;  /* 0x00000000003f782f */ /* 0x000fda00038c0000 */
.L_x_1067:
[----:B------:R-:W-:Y:S05]  /*14450*/  @!P6 BRA `(.L_x_1034) ;  /* 0x0000000000a0e947 */ /* 0x000fea0003800000 */
[----:B------:R-:W-:-:S06]  /*14460*/  ULOP3.LUT UR4, UR46, 0x2, URZ, 0xfc, !UPT ;  /* 0x000000022e047892 */ /* 0x000fcc000f8efc3f */
[----:B--2---:R-:W-:-:S05]  /*14470*/  IMAD.U32 R2, RZ, RZ, UR4 ;  /* 0x00000004ff027e24 */ /* 0x004fca000f8e00ff */
[----:B------:R-:W-:-:S13]  /*14480*/  ISETP.NE.AND P0, PT, R2, 0x3, PT ;  /* 0x000000030200780c */ /* 0x000fda0003f05270 */
[----:B------:R-:W-:Y:S05]  /*14490*/  @!P0 BRA `(.L_x_1036) ;  /* 0x0000000000048947 */ /* 0x000fea0003800000 */
[----:B------:R-:W-:Y:S01]  /*144a0*/  BPT.TRAP 0x1 ;  /* 0x000000040000795c */ /* 0x000fe20000300000 */
.L_x_1036:
[----:B-1----:R-:W2:Y:S04]  /*144b0*/  LDL R3, [R1] ;  /* 0x0000000001037983 */ /* 0x002ea80000100800 */
[----:B------:R-:W3:Y:S01]  /*144c0*/  LDL.LU R7, [R1+0xc] ;  /* 0x00000c0001077983 */ /* 0x000ee20000300800 */
[----:B------:R-:W-:-:S04]  /*144d0*/  VIADD R2, R0, 0x22840 ;  /* 0x0002284000027836 */ /* 0x000fc80000000000 */
[C---:B--2---:R-:W-:Y:S02]  /*144e0*/  IMAD R6, R3.reuse, 0x8, R2 ;  /* 0x0000000803067824 */ /* 0x044fe400078e0202 */
[----:B------:R-:W-:Y:S01]  /*144f0*/  VIADD R3, R3, 0x1 ;  /* 0x0000000103037836 */ /* 0x000fe20000000000 */
[----:B---3--:R-:W-:-:S04]  /*14500*/  SHF.L.U32 R5, R7, 0x1f, RZ ;  /* 0x0000001f07057819 */ /* 0x008fc800000006ff */
[C---:B------:R-:W-:Y:S01]  /*14510*/  ISETP.NE.AND P2, PT, R3.reuse, 0x2, PT ;  /* 0x000000020300780c */ /* 0x040fe20003f45270 */
[----:B------:R-:W1:Y:S03]  /*14520*/  SYNCS.PHASECHK.TRANS64.TRYWAIT P1, [R6+URZ], R5 ;  /* 0x00000005060075a7 */ /* 0x000e66000802017f */
[----:B------:R-:W-:Y:S02]  /*14530*/  SEL R4, RZ, 0x1, P2 ;  /* 0x00000001ff047807 */ /* 0x000fe40001000000 */
[----:B------:R-:W-:Y:S02]  /*14540*/  SEL R3, R3, RZ, P2 ;  /* 0x000000ff03037207 */ /* 0x000fe40001000000 */
[----:B------:R-:W-:-:S03]  /*14550*/  LOP3.LUT R4, R7, R4, RZ, 0x3c, !PT ;  /* 0x0000000407047212 */ /* 0x000fc600078e3cff */
[----:B------:R-:W-:Y:S01]  /*14560*/  IMAD R7, R3, 0x8, R2 ;  /* 0x0000000803077824 */ /* 0x000fe200078e0202 */
[----:B------:R-:W-:Y:S01]  /*14570*/  SHF.L.U32 R2, R4, 0x1f, RZ ;  /* 0x0000001f04027819 */ /* 0x000fe200000006ff */
[----:B-1----:R-:W-:Y:S06]  /*14580*/  @!P1 BRA `(.L_x_1037) ;  /* 0x0000000800989947 */ /* 0x002fec0003800000 */
.L_x_1068:
[----:B------:R-:W2:Y:S02]  /*14590*/  SYNCS.PHASECHK.TRANS64.TRYWAIT P1, [R7+URZ], R2 ;  /* 0x00000002070075a7 */ /* 0x000ea4000802017f */
[----:B--2---:R-:W-:Y:S05]  /*145a0*/  @!P1 BRA `(.L_x_1038) ;  /* 0x0000000800a49947 */ /* 0x004fea0003800000 */
.L_x_1069:
[----:B------:R-:W-:Y:S05]  /*145b0*/  @!P0 BRA `(.L_x_1039) ;  /* 0x0000000000048947 */ /* 0x000fea0003800000 */
[----:B------:R-:W-:Y:S01]  /*145c0*/  BPT.TRAP 0x1 ;  /* 0x000000040000795c */ /* 0x000fe20000300000 */
.L_x_1039:
[----:B------:R-:W3:Y:S02]  /*145d0*/  LDL.LU R4, [R1] ;  /* 0x0000000001047983 */ /* 0x000ee40000300800 */
[----:B---3--:R-:W-:-:S04]  /*145e0*/  IMAD R4, R4, 0x8, R0 ;  /* 0x0000000804047824 */ /* 0x008fc800078e0200 */
[----:B------:R-:W3:Y:S02]  /*145f0*/  SYNCS.PHASECHK.TRANS64.TRYWAIT P1, [R4+URZ+0x22860], R5 ;  /* 0x02286005040075a7 */ /* 0x000ee4000802017f */
[----:B---3--:R-:W-:Y:S05]  /*14600*/  @!P1 BRA `(.L_x_1040) ;  /* 0x0000000800a09947 */ /* 0x008fea0003800000 */
.L_x_1070:
[----:B------:R-:W-:Y:S05]  /*14610*/  @!P0 BRA `(.L_x_1041) ;  /* 0x0000000000048947 */ /* 0x000fea0003800000 */
[----:B------:R-:W-:Y:S01]  /*14620*/  BPT.TRAP 0x1 ;  /* 0x000000040000795c */ /* 0x000fe20000300000 */
.L_x_1041:
[----:B------:R-:W-:-:S04]  /*14630*/  IMAD R3, R3, 0x8, R0 ;  /* 0x0000000803037824 */ /* 0x000fc800078e0200 */
[----:B------:R-:W4:Y:S02]  /*14640*/  SYNCS.PHASECHK.TRANS64.TRYWAIT P1, [R3+URZ+0x22860], R2 ;  /* 0x02286002030075a7 */ /* 0x000f24000802017f */
[----:B----4-:R-:W-:Y:S05]  /*14650*/  @!P1 BRA `(.L_x_1042) ;  /* 0x0000000800a09947 */ /* 0x010fea0003800000 */
.L_x_1071:
[----:B------:R-:W-:Y:S05]  /*14660*/  @!P0 BRA `(.L_x_1043) ;  /* 0x0000000000048947 */ /* 0x000fea0003800000 */
[----:B------:R-:W-:Y:S01]  /*14670*/  BPT.TRAP 0x1 ;  /* 0x000000040000795c */ /* 0x000fe20000300000 */
.L_x_1043:
[----:B------:R-:W5:Y:S02]  /*14680*/  SYNCS.PHASECHK.TRANS64.TRYWAIT P0, [R4+URZ+0x22880], R5 ;  /* 0x02288005040075a7 */ /* 0x000f64000800017f */
[----:B-----5:R-:W-:Y:S05]  /*14690*/  @!P0 BRA `(.L_x_1044) ;  /* 0x0000000800a48947 */ /* 0x020fea0003800000 */
.L_x_1045:
[----:B------:R1:W1:Y:S02]  /*146a0*/  SYNCS.PHASECHK.TRANS64.TRYWAIT P0, [R3+URZ+0x22880], R2 ;  /* 0x02288002030075a7 */ /* 0x000264000800017f */
[----:B-1----:R-:W-:Y:S05]  /*146b0*/  @!P0 NANOSLEEP.SYNCS 0x989680 ;  /* 0x009896800000895d */ /* 0x002fea0003900000 */
[----:B------:R-:W1:Y:S02]  /*146c0*/  @!P0 SYNCS.PHASECHK.TRANS64 P0, [R3+URZ+0x22880], R2 ;  /* 0x02288002030085a7 */ /* 0x000e64000800007f */
[----:B-1----:R-:W-:Y:S05]  /*146d0*/  @!P0 BRA `(.L_x_1045) ;  /* 0xfffffffc00f08947 */ /* 0x002fea000383ffff */
.L_x_1034:
[----:B------:R-:W-:Y:S05]  /*146e0*/  BSYNC B0 ;  /* 0x0000000000007941 */ /* 0x000fea0003800000 */
.L_x_1033:
[----:B------:R-:W-:Y:S05]  /*146f0*/  EXIT ;  /* 0x000000000000794d */ /* 0x000fea0003800000 */
.L_x_882:
[----:B-1----:R-:W-:-:S04]  /*14700*/  IMAD.U32 R3, RZ, RZ, UR37 ;  /* 0x00000025ff037e24 */ /* 0x002fc8000f8e00ff */
[----:B------:R1:W2:Y:S03]  /*14710*/  SYNCS.PHASECHK.TRANS64.TRYWAIT P1, [R3+URZ+0x22800], R4 ;  /* 0x02280004030075a7 */ /* 0x0002a6000802017f */
[----:B--2---:R-:W-:Y:S05]  /*14720*/  @!P1 NANOSLEEP.SYNCS 0x989680 ;  /* 0x009896800000995d */ /* 0x004fea0003900000 */
[----:B------:R-:W2:Y:S02]  /*14730*/  @!P1 SYNCS.PHASECHK.TRANS64 P1, [R3+URZ+0x22800], R4 ;  /* 0x02280004030095a7 */ /* 0x000ea4000802007f */
[----:B--2---:R-:W-:Y:S05]  /*14740*/  @!P1 BRA `(.L_x_882) ;  /* 0xfffffffc00ec9947 */ /* 0x004fea000383ffff */
[----:B------:R-:W-:Y:S05]  /*14750*/  BRA `(.L_x_1046) ;  /* 0xfffffed400307947 */ /* 0x000fea000383ffff */
.L_x_886:
[----:B--2---:R2:W3:Y:S02]  /*14760*/  SYNCS.PHASECHK.TRANS64.TRYWAIT P2, [R20+URZ+0x22830], R3 ;  /* 0x02283003140075a7 */ /* 0x0044e4000804017f */
[----:B---3--:R-:W-:Y:S05]  /*14770*/  @!P2 NANOSLEEP.SYNCS 0x989680 ;  /* 0x009896800000a95d */ /* 0x008fea0003900000 */
[----:B------:R-:W3:Y:S02]  /*14780*/  @!P2 SYNCS.PHASECHK.TRANS64 P2, [R20+URZ+0x22830], R3 ;  /* 0x022830031400a5a7 */ /* 0x000ee4000804007f */
[----:B---3--:R-:W-:Y:S05]  /*14790*/  @!P2 BRA `(.L_x_886) ;  /* 0xfffffffc00f0a947 */ /* 0x008fea000383ffff */
[----:B------:R-:W-:Y:S05]  /*147a0*/  BRA `(.L_x_885) ;  /* 0xfffffed400507947 */ /* 0x000fea000383ffff */
.L_x_902:
[----:B--2---:R-:W-:-:S04]  /*147b0*/  IMAD.U32 R13, RZ, RZ, UR6 ;  /* 0x00000006ff0d7e24 */ /* 0x004fc8000f8e00ff */
[----:B------:R2:W3:Y:S03]  /*147c0*/  SYNCS.PHASECHK.TRANS64.TRYWAIT P3, [R13+URZ+0x22830], R10 ;  /* 0x0228300a0d0075a7 */ /* 0x0004e6000806017f */
[----:B---3--:R-:W-:Y:S05]  /*147d0*/  @!P3 NANOSLEEP.SYNCS 0x989680 ;  /* 0x009896800000b95d */ /* 0x008fea0003900000 */
[----:B------:R-:W3:Y:S02]  /*147e0*/  @!P3 SYNCS.PHASECHK.TRANS64 P3, [R13+URZ+0x22830], R10 ;  /* 0x0228300a0d00b5a7 */ /* 0x000ee4000806007f */
[----:B---3--:R-:W-:Y:S05]  /*147f0*/  @!P3 BRA `(.L_x_902) ;  /* 0xfffffffc00ecb947 */ /* 0x008fea000383ffff */
[----:B------:R-:W-:Y:S05]  /*14800*/  BRA `(.L_x_899) ;  /* 0xffffff0c005c7947 */ /* 0x000fea000383ffff */
.L_x_906:
[----:B--2---:R-:W-:-:S04]  /*14810*/  IMAD.U32 R13, RZ, RZ, UR6 ;  /* 0x00000006ff0d7e24 */ /* 0x004fc8000f8e00ff */
[----:B------:R2:W3:Y:S03]  /*14820*/  SYNCS.PHASECHK.TRANS64.TRYWAIT P3, [R13+URZ+0x22850], R2 ;  /* 0x022850020d0075a7 */ /* 0x0004e6000806017f */
[----:B---3--:R-:W-:Y:S05]  /*14830*/  @!P3 NANOSLEEP.SYNCS 0x989680 ;  /* 0x009896800000b95d */ /* 0x008fea0003900000 */
[----:B------:R-:W3:Y:S02]  /*14840*/  @!P3 SYNCS.PHASECHK.TRANS64 P3, [R13+URZ+0x22850], R2 ;  /* 0x022850020d00b5a7 */ /* 0x000ee4000806007f */
[----:B---3--:R-:W-:Y:S05]  /*14850*/  @!P3 BRA `(.L_x_906) ;  /* 0xfffffffc00ecb947 */ /* 0x008fea000383ffff */
[----:B------:R-:W-:Y:S05]  /*14860*/  BRA `(.L_x_903) ;  /* 0xffffff0c00f87947 */ /* 0x000fea000383ffff */
.L_x_924:
[----:B--2---:R-:W-:-:S04]  /*14870*/  IMAD.U32 R9, RZ, RZ, UR6 ;  /* 0x00000006ff097e24 */ /* 0x004fc8000f8e00ff */
[----:B------:R2:W3:Y:S03]  /*14880*/  SYNCS.PHASECHK.TRANS64.TRYWAIT P2, [R9+URZ+0x22830], R8 ;  /* 0x02283008090075a7 */ /* 0x0004e6000804017f */
[----:B---3--:R-:W-:Y:S05]  /*14890*/  @!P2 NANOSLEEP.SYNCS 0x989680 ;  /* 0x009896800000a95d */ /* 0x008fea0003900000 */
[----:B------:R-:W3:Y:S02]  /*148a0*/  @!P2 SYNCS.PHASECHK.TRANS64 P2, [R9+URZ+0x22830], R8 ;  /* 0x022830080900a5a7 */ /* 0x000ee4000804007f */
[----:B---3--:R-:W-:Y:S05]  /*148b0*/  @!P2 BRA `(.L_x_924) ;  /* 0xfffffffc00eca947 */ /* 0x008fea000383ffff */
[----:B------:R-:W-:Y:S05]  /*148c0*/  BRA `(.L_x_921) ;  /* 0xffffff4400347947 */ /* 0x000fea000383ffff */
.L_x_928:
[----:B--2---:R-:W-:-:S04]  /*148d0*/  IMAD.U32 R9, RZ, RZ, UR6 ;  /* 0x00000006ff097e24 */ /* 0x004fc8000f8e00ff */
[----:B------:R2:W3:Y:S03]  /*148e0*/  SYNCS.PHASECHK.TRANS64.TRYWAIT P2, [R9+URZ+0x22850], R8 ;  /* 0x02285008090075a7 */ /* 0x0004e6000804017f */
[----:B---3--:R-:W-:Y:S05]  /*148f0*/  @!P2 NANOSLEEP.SYNCS 0x989680 ;  /* 0x009896800000a95d */ /* 0x008fea0003900000 */
[----:B------:R-:W3:Y:S02]  /*14900*/  @!P2 SYNCS.PHASECHK.TRANS64 P2, [R9+URZ+0x22850], R8 ;  /* 0x022850080900a5a7 */ /* 0x000ee4000804007f */
[----:B---3--:R-:W-:Y:S05]  /*14910*/  @!P2 BRA `(.L_x_928) ;  /* 0xfffffffc00eca947 */ /* 0x008fea000383ffff */
[----:B------:R-:W-:Y:S05]  /*14920*/  BRA `(.L_x_925) ;  /* 0xffffff4400dc7947 */ /* 0x000fea000383ffff */
.L_x_935:
[----:B--2---:R-:W-:-:S04]  /*14930*/  IMAD.U32 R9, RZ, RZ, UR6 ;  /* 0x00000006ff097e24 */ /* 0x004fc8000f8e00ff */
[----:B------:R2:W3:Y:S03]  /*14940*/  SYNCS.PHASECHK.TRANS64.TRYWAIT P2, [R9+URZ+0x22830], R8 ;  /* 0x02283008090075a7 */ /* 0x0004e6000804017f */
[----:B---3--:R-:W-:Y:S05]  /*14950*/  @!P2 NANOSLEEP.SYNCS 0x989680 ;  /* 0x009896800000a95d */ /* 0x008fea0003900000 */
[----:B------:R-:W3:Y:S02]  /*14960*/  @!P2 SYNCS.PHASECHK.TRANS64 P2, [R9+URZ+0x22830], R8 ;  /* 0x022830080900a5a7 */ /* 0x000ee4000804007f */
[----:B---3--:R-:W-:Y:S05]  /*14970*/  @!P2 BRA `(.L_x_935) ;  /* 0xfffffffc00eca947 */ /* 0x008fea000383ffff */
[----:B------:R-:W-:Y:S05]  /*14980*/  BRA `(.L_x_932) ;  /* 0xffffff6800c47947 */ /* 0x000fea000383ffff */
.L_x_939:
[----:B--2---:R-:W-:-:S04]  /*14990*/  IMAD.U32 R9, RZ, RZ, UR6 ;  /* 0x00000006ff097e24 */ /* 0x004fc8000f8e00ff */
[----:B------:R2:W3:Y:S03]  /*149a0*/  SYNCS.PHASECHK.TRANS64.TRYWAIT P2, [R9+URZ+0x22850], R8 ;  /* 0x02285008090075a7 */ /* 0x0004e6000804017f */
[----:B---3--:R-:W-:Y:S05]  /*149b0*/  @!P2 NANOSLEEP.SYNCS 0x989680 ;  /* 0x009896800000a95d */ /* 0x008fea0003900000 */
[----:B------:R-:W3:Y:S02]  /*149c0*/  @!P2 SYNCS.PHASECHK.TRANS64 P2, [R9+URZ+0x22850], R8 ;  /* 0x022850080900a5a7 */ /* 0x000ee4000804007f */
[----:B---3--:R-:W-:Y:S05]  /*149d0*/  @!P2 BRA `(.L_x_939) ;  /* 0xfffffffc00eca947 */ /* 0x008fea000383ffff */
[----:B------:R-:W-:Y:S05]  /*149e0*/  BRA `(.L_x_936) ;  /* 0xffffff6c006c7947 */ /* 0x000fea000383ffff */
.L_x_953:
[----:B--2---:R-:W-:-:S04]  /*149f0*/  IMAD.U32 R3, RZ, RZ, UR5 ;  /* 0x00000005ff037e24 */ /* 0x004fc8000f8e00ff */
[----:B------:R2:W3:Y:S03]  /*14a00*/  SYNCS.PHASECHK.TRANS64.TRYWAIT P1, [R3+URZ+0x22850], R0 ;  /* 0x02285000030075a7 */ /* 0x0004e6000802017f */
[----:B---3--:R-:W-:Y:S05]  /*14a10*/  @!P1 NANOSLEEP.SYNCS 0x989680 ;  /* 0x009896800000995d */ /* 0x008fea0003900000 */
[----:B------:R-:W3:Y:S02]  /*14a20*/  @!P1 SYNCS.PHASECHK.TRANS64 P1, [R3+URZ+0x22850], R0 ;  /* 0x02285000030095a7 */ /* 0x000ee4000802007f */
[----:B---3--:R-:W-:Y:S05]  /*14a30*/  @!P1 BRA `(.L_x_953) ;  /* 0xfffffffc00ec9947 */ /* 0x008fea000383ffff */
[----:B------:R-:W-:Y:S05]  /*14a40*/  BRA `(.L_x_952) ;  /* 0xffffffa000047947 */ /* 0x000fea000383ffff */
.L_x_985:
[----:B------:R-:W-:Y:S02]  /*14a50*/  IMAD.MOV.U32 R13, RZ, RZ, R4 ;  /* 0x000000ffff0d7224 */ /* 0x000fe400078e0004 */
[----:B------:R-:W-:Y:S02]  /*14a60*/  IMAD.MOV.U32 R12, RZ, RZ, RZ ;  /* 0x000000ffff0c7224 */ /* 0x000fe400078e00ff */
[----:B------:R-:W-:Y:S02]  /*14a70*/  IMAD.MOV.U32 R11, RZ, RZ, 0x1f ;  /* 0x0000001fff0b7424 */ /* 0x000fe400078e00ff */
[----:B------:R-:W-:-:S07]  /*14a80*/  IMAD.MOV.U32 R15, RZ, RZ, -0x1 ;  /* 0xffffffffff0f7424 */ /* 0x000fce00078e00ff */
[----:B------:R-:W-:Y:S05]  /*14a90*/  WARPSYNC.COLLECTIVE R15, `(.L_x_1047) ;  /* 0x000000000f087348 */ /* 0x000fea0003c00000 */
[----:B------:R1:W2:Y:S02]  /*14aa0*/  SHFL.IDX P6, R14, R13, R12, R11 ;  /* 0x0000000c0d0e7389 */ /* 0x0002a400000c000b */
[----:B-12---:R-:W-:Y:S01]  /*14ab0*/  ENDCOLLECTIVE ;  /* 0x000000000000791b */ /* 0x006fe20003800000 */
.L_x_1047:
[----:B------:R-:W-:Y:S05]  /*14ac0*/  BRA `(.L_x_1048) ;  /* 0xffffffd400747947 */ /* 0x000fea000383ffff */
.L_x_987:
[----:B------:R-:W-:Y:S01]  /*14ad0*/  BSSY B0, `(.L_x_1049) ;  /* 0x0000006000007945 */ /* 0x000fe20003800000 */
[----:B------:R-:W-:-:S07]  /*14ae0*/  IMAD.MOV.U32 R15, RZ, RZ, -0x1 ;  /* 0xffffffffff0f7424 */ /* 0x000fce00078e00ff */
[----:B-1----:R-:W-:Y:S05]  /*14af0*/  WARPSYNC.COLLECTIVE R15, `(.L_x_1050) ;  /* 0x000000000f0c7348 */ /* 0x002fea0003c00000 */
[----:B------:R-:W-:Y:S02]  /*14b00*/  ELECT P6, UR62, PT ;  /* 0x00000000003e782f */ /* 0x000fe400038c0000 */
[----:B------:R-:W-:Y:S01]  /*14b10*/  MOV R14, UR62 ;  /* 0x0000003e000e7c02 */ /* 0x000fe20008000f00 */
[----:B-1----:R-:W-:Y:S10]  /*14b20*/  ENDCOLLECTIVE ;  /* 0x000000000000791b */ /* 0x002ff40003800000 */
.L_x_1050:
[----:B------:R-:W-:Y:S05]  /*14b30*/  BSYNC B0 ;  /* 0x0000000000007941 */ /* 0x000fea0003800000 */
.L_x_1049:
[----:B------:R-:W-:Y:S05]  /*14b40*/  BRA `(.L_x_1051) ;  /* 0xffffffd400747947 */ /* 0x000fea000383ffff */
.L_x_990:
[----:B--2---:R2:W3:Y:S02]  /*14b50*/  SYNCS.PHASECHK.TRANS64.TRYWAIT P3, [R2+URZ+0x22880], R3 ;  /* 0x02288003020075a7 */ /* 0x0044e4000806017f */
[----:B---3--:R-:W-:Y:S05]  /*14b60*/  @!P3 NANOSLEEP.SYNCS 0x989680 ;  /* 0x009896800000b95d */ /* 0x008fea0003900000 */
[----:B------:R-:W3:Y:S02]  /*14b70*/  @!P3 SYNCS.PHASECHK.TRANS64 P3, [R2+URZ+0x22880], R3 ;  /* 0x022880030200b5a7 */ /* 0x000ee4000806007f */
[----:B---3--:R-:W-:Y:S05]  /*14b80*/  @!P3 BRA `(.L_x_990) ;  /* 0xfffffffc00f0b947 */ /* 0x008fea000383ffff */
[----:B------:R-:W-:Y:S05]  /*14b90*/  BRA `(.L_x_1052) ;  /* 0xffffffd400cc7947 */ /* 0x000fea000383ffff */
.L_x_992:
[----:B-1----:R1:W3:Y:S02]  /*14ba0*/  SYNCS.PHASECHK.TRANS64.TRYWAIT P3, [R2+URZ+0x22840], R3 ;  /* 0x02284003020075a7 */ /* 0x0022e4000806017f */
[----:B---3--:R-:W-:Y:S05]  /*14bb0*/  @!P3 NANOSLEEP.SYNCS 0x989680 ;  /* 0x009896800000b95d */ /* 0x008fea0003900000 */
[----:B------:R-:W3:Y:S02]  /*14bc0*/  @!P3 SYNCS.PHASECHK.TRANS64 P3, [R2+URZ+0x22840], R3 ;  /* 0x022840030200b5a7 */ /* 0x000ee4000806007f */
[----:B---3--:R-:W-:Y:S05]  /*14bd0*/  @!P3 BRA `(.L_x_992) ;  /* 0xfffffffc00f0b947 */ /* 0x008fea000383ffff */
[----:B------:R-:W-:Y:S05]  /*14be0*/  BRA `(.L_x_1053) ;  /* 0xffffffd800247947 */ /* 0x000fea000383ffff */
.L_x_995:
[----:B--2---:R-:W-:-:S04]  /*14bf0*/  IMAD.U32 R3, RZ, RZ, UR40 ;  /* 0x00000028ff037e24 */ /* 0x004fc8000f8e00ff */
[----:B------:R2:W3:Y:S03]  /*14c00*/  SYNCS.PHASECHK.TRANS64.TRYWAIT P0, [R3+URZ+0x22820], R2 ;  /* 0x02282002030075a7 */ /* 0x0004e6000800017f */
[----:B---3--:R-:W-:Y:S05]  /*14c10*/  @!P0 NANOSLEEP.SYNCS 0x989680 ;  /* 0x009896800000895d */ /* 0x008fea0003900000 */
[----:B------:R-:W3:Y:S02]  /*14c20*/  @!P0 SYNCS.PHASECHK.TRANS64 P0, [R3+URZ+0x22820], R2 ;  /* 0x02282002030085a7 */ /* 0x000ee4000800007f */
[----:B---3--:R-:W-:Y:S05]  /*14c30*/  @!P0 BRA `(.L_x_995) ;  /* 0xfffffffc00ec8947 */ /* 0x008fea000383ffff */
[----:B------:R-:W-:Y:S05]  /*14c40*/  BRA `(.L_x_1054) ;  /* 0xffffffdc00407947 */ /* 0x000fea000383ffff */
.L_x_1001:
[----:B---3--:R3:W4:Y:S02]  /*14c50*/  SYNCS.PHASECHK.TRANS64.TRYWAIT P0, [R4+URZ+0x22880], R5 ;  /* 0x02288005040075a7 */ /* 0x008724000800017f */
[----:B----4-:R-:W-:Y:S05]  /*14c60*/  @!P0 NANOSLEEP.SYNCS 0x989680 ;  /* 0x009896800000895d */ /* 0x010fea0003900000 */
[----:B------:R-:W4:Y:S02]  /*14c70*/  @!P0 SYNCS.PHASECHK.TRANS64 P0, [R4+URZ+0x22880], R5 ;  /* 0x02288005040085a7 */ /* 0x000f24000800007f */
[----:B----4-:R-:W-:Y:S05]  /*14c80*/  @!P0 BRA `(.L_x_1001) ;  /* 0xfffffffc00f08947 */ /* 0x010fea000383ffff */
[----:B------:R-:W-:Y:S05]  /*14c90*/  BRA `(.L_x_1055) ;  /* 0xffffffdc00ec7947 */ /* 0x000fea000383ffff */
.L_x_1006:
[----:B--2---:R2:W4:Y:S02]  /*14ca0*/  SYNCS.PHASECHK.TRANS64.TRYWAIT P0, [R4+URZ+0x22840], R5 ;  /* 0x02284005040075a7 */ /* 0x004524000800017f */
[----:B----4-:R-:W-:Y:S05]  /*14cb0*/  @!P0 NANOSLEEP.SYNCS 0x989680 ;  /* 0x009896800000895d */ /* 0x010fea0003900000 */
[----:B------:R-:W4:Y:S02]  /*14cc0*/  @!P0 SYNCS.PHASECHK.TRANS64 P0, [R4+URZ+0x22840], R5 ;  /* 0x02284005040085a7 */ /* 0x000f24000800007f */
[----:B----4-:R-:W-:Y:S05]  /*14cd0*/  @!P0 BRA `(.L_x_1006) ;  /* 0xfffffffc00f08947 */ /* 0x010fea000383ffff */
[----:B------:R-:W-:Y:S05]  /*14ce0*/  BRA `(.L_x_1056) ;  /* 0xffffffe0006c7947 */ /* 0x000fea000383ffff */
.L_x_1014:
[----:B---3--:R-:W3:Y:S02]  /*14cf0*/  LDL R5, [R1+0x4] ;  /* 0x0000040001057983 */ /* 0x008ee40000100800 */
[----:B---3--:R3:W4:Y:S02]  /*14d00*/  SYNCS.PHASECHK.TRANS64.TRYWAIT P3, [R5+URZ+0x22870], R4 ;  /* 0x02287004050075a7 */ /* 0x008724000806017f */
[----:B----4-:R-:W-:Y:S05]  /*14d10*/  @!P3 NANOSLEEP.SYNCS 0x989680 ;  /* 0x009896800000b95d */ /* 0x010fea0003900000 */
[----:B------:R-:W4:Y:S02]  /*14d20*/  @!P3 SYNCS.PHASECHK.TRANS64 P3, [R5+URZ+0x22870], R4 ;  /* 0x022870040500b5a7 */ /* 0x000f24000806007f */
[----:B----4-:R-:W-:Y:S05]  /*14d30*/  @!P3 BRA `(.L_x_1014) ;  /* 0xfffffffc00ecb947 */ /* 0x010fea000383ffff */
[----:B------:R-:W-:Y:S05]  /*14d40*/  BRA `(.L_x_1057) ;  /* 0xffffffe400987947 */ /* 0x000fea000383ffff */
.L_x_1016:
[----:B---3--:R-:W3:Y:S02]  /*14d50*/  LDL R3, [R1+0x4] ;  /* 0x0000040001037983 */ /* 0x008ee40000100800 */
[----:B---3--:R3:W4:Y:S02]  /*14d60*/  SYNCS.PHASECHK.TRANS64.TRYWAIT P3, [R3+URZ+0x22860], R4 ;  /* 0x02286004030075a7 */ /* 0x008724000806017f */
[----:B----4-:R-:W-:Y:S05]  /*14d70*/  @!P3 NANOSLEEP.SYNCS 0x989680 ;  /* 0x009896800000b95d */ /* 0x010fea0003900000 */
[----:B------:R-:W4:Y:S02]  /*14d80*/  @!P3 SYNCS.PHASECHK.TRANS64 P3, [R3+URZ+0x22860], R4 ;  /* 0x022860040300b5a7 */ /* 0x000f24000806007f */
[----:B----4-:R-:W-:Y:S05]  /*14d90*/  @!P3 BRA `(.L_x_1016) ;  /* 0xfffffffc00ecb947 */ /* 0x010fea000383ffff */
[----:B------:R-:W-:Y:S05]  /*14da0*/  BRA `(.L_x_1058) ;  /* 0xffffffe400a07947 */ /* 0x000fea000383ffff */
.L_x_1023:
[----:B--2---:R2:W3:Y:S02]  /*14db0*/  SYNCS.PHASECHK.TRANS64.TRYWAIT P0, [R20+URZ+0x22870], R3 ;  /* 0x02287003140075a7 */ /* 0x0044e4000800017f */
[----:B---3--:R-:W-:Y:S05]  /*14dc0*/  @!P0 NANOSLEEP.SYNCS 0x989680 ;  /* 0x009896800000895d */ /* 0x008fea0003900000 */
[----:B------:R-:W3:Y:S02]  /*14dd0*/  @!P0 SYNCS.PHASECHK.TRANS64 P0, [R20+URZ+0x22870], R3 ;  /* 0x02287003140085a7 */ /* 0x000ee4000800007f */
[----:B---3--:R-:W-:Y:S05]  /*14de0*/  @!P0 BRA `(.L_x_1023) ;  /* 0xfffffffc00f08947 */ /* 0x008fea000383ffff */
[----:B------:R-:W-:Y:S05]  /*14df0*/  BRA `(.L_x_1059) ;  /* 0xffffffec00487947 */ /* 0x000fea000383ffff */
.L_x_1025:
[----:B--2---:R2:W3:Y:S02]  /*14e00*/  SYNCS.PHASECHK.TRANS64.TRYWAIT P0, [R20+URZ+0x22860], R3 ;  /* 0x02286003140075a7 */ /* 0x0044e4000800017f */
[----:B---3--:R-:W-:Y:S05]  /*14e10*/  @!P0 NANOSLEEP.SYNCS 0x989680 ;  /* 0x009896800000895d */ /* 0x008fea0003900000 */
[----:B------:R-:W3:Y:S02]  /*14e20*/  @!P0 SYNCS.PHASECHK.TRANS64 P0, [R20+URZ+0x22860], R3 ;  /* 0x02286003140085a7 */ /* 0x000ee4000800007f */
[----:B---3--:R-:W-:Y:S05]  /*14e30*/  @!P0 BRA `(.L_x_1025) ;  /* 0xfffffffc00f08947 */ /* 0x008fea000383ffff */
[----:B------:R-:W-:Y:S05]  /*14e40*/  BRA `(.L_x_1060) ;  /* 0xffffffec00507947 */ /* 0x000fea000383ffff */
.L_x_1031:
[----:B-1----:R1:W2:Y:S02]  /*14e50*/  SYNCS.PHASECHK.TRANS64.TRYWAIT P0, [R0+URZ+0x22820], R3 ;  /* 0x02282003000075a7 */ /* 0x0022a4000800017f */
[----:B--2---:R-:W-:Y:S05]  /*14e60*/  @!P0 NANOSLEEP.SYNCS 0x989680 ;  /* 0x009896800000895d */ /* 0x004fea0003900000 */
[----:B------:R-:W2:Y:S02]  /*14e70*/  @!P0 SYNCS.PHASECHK.TRANS64 P0, [R0+URZ+0x22820], R3 ;  /* 0x02282003000085a7 */ /* 0x000ea4000800007f */
[----:B--2---:R-:W-:Y:S05]  /*14e80*/  @!P0 BRA `(.L_x_1031) ;  /* 0xfffffffc00f08947 */ /* 0x004fea000383ffff */
[----:B------:R-:W-:Y:S05]  /*14e90*/  BRA `(.L_x_1061) ;  /* 0xfffffff400387947 */ /* 0x000fea000383ffff */
.L_x_1032:
[----:B------:R-:W2:Y:S01]  /*14ea0*/  S2R R2, SR_TID.X ;  /* 0x0000000000027919 */ /* 0x000ea20000002100 */
[----:B------:R-:W-:Y:S01]  /*14eb0*/  BSSY B0, `(.L_x_1062) ;  /* 0x000000a000007945 */ /* 0x000fe20003800000 */
[----:B------:R-:W-:Y:S02]  /*14ec0*/  IMAD.MOV.U32 R12, RZ, RZ, RZ ;  /* 0x000000ffff0c7224 */ /* 0x000fe400078e00ff */
[----:B------:R-:W-:Y:S02]  /*14ed0*/  IMAD.MOV.U32 R11, RZ, RZ, 0x1f ;  /* 0x0000001fff0b7424 */ /* 0x000fe400078e00ff */
[----:B------:R-:W-:Y:S01]  /*14ee0*/  IMAD.MOV.U32 R15, RZ, RZ, -0x1 ;  /* 0xffffffffff0f7424 */ /* 0x000fe200078e00ff */
[----:B--2---:R-:W-:-:S04]  /*14ef0*/  SHF.R.U32.HI R2, RZ, 0x5, R2 ;  /* 0x00000005ff027819 */ /* 0x004fc80000011602 */
[----:B------:R-:W-:-:S05]  /*14f00*/  LOP3.LUT R2, R2, 0x3, RZ, 0xc0, !PT ;  /* 0x0000000302027812 */ /* 0x000fca00078ec0ff */
[----:B------:R-:W-:-:S07]  /*14f10*/  IMAD.MOV.U32 R13, RZ, RZ, R2 ;  /* 0x000000ffff0d7224 */ /* 0x000fce00078e0002 */
[----:B-1----:R-:W-:Y:S05]  /*14f20*/  WARPSYNC.COLLECTIVE R15, `(.L_x_1063) ;  /* 0x000000000f087348 */ /* 0x002fea0003c00000 */
[----:B------:R2:W3:Y:S02]  /*14f30*/  SHFL.IDX P6, R14, R13, R12, R11 ;  /* 0x0000000c0d0e7389 */ /* 0x0004e400000c000b */
[----:B-123--:R-:W-:Y:S01]  /*14f40*/  ENDCOLLECTIVE ;  /* 0x000000000000791b */ /* 0x00efe20003800000 */
.L_x_1063:
[----:B------:R-:W-:Y:S05]  /*14f50*/  BSYNC B0 ;  /* 0x0000000000007941 */ /* 0x000fea0003800000 */
.L_x_1062:
[----:B------:R-:W-:Y:S05]  /*14f60*/  BRA `(.L_x_1064) ;  /* 0xfffffff400207947 */ /* 0x000fea000383ffff */
.L_x_1035:
[----:B------:R-:W-:Y:S01]  /*14f70*/  BSSY B1, `(.L_x_1065) ;  /* 0x0000006000017945 */ /* 0x000fe20003800000 */
[----:B------:R-:W-:-:S07]  /*14f80*/  IMAD.MOV.U32 R15, RZ, RZ, -0x1 ;  /* 0xffffffffff0f7424 */ /* 0x000fce00078e00ff */
[----:B-12---:R-:W-:Y:S05]  /*14f90*/  WARPSYNC.COLLECTIVE R15, `(.L_x_1066) ;  /* 0x000000000f0c7348 */ /* 0x006fea0003c00000 */
[----:B------:R-:W-:Y:S02]  /*14fa0*/  ELECT P6, UR62, PT ;  /* 0x00000000003e782f */ /* 0x000fe400038c0000 */
[----:B------:R-:W-:Y:S01]  /*14fb0*/  MOV R14, UR62 ;  /* 0x0000003e000e7c02 */ /* 0x000fe20008000f00 */
[----:B-12---:R-:W-:Y:S10]  /*14fc0*/  ENDCOLLECTIVE ;  /* 0x000000000000791b */ /* 0x006ff40003800000 */
.L_x_1066:
[----:B------:R-:W-:Y:S05]  /*14fd0*/  BSYNC B1 ;  /* 0x0000000000017941 */ /* 0x000fea0003800000 */
.L_x_1065:
[----:B------:R-:W-:Y:S05]  /*14fe0*/  BRA `(.L_x_1067) ;  /* 0xfffffff400187947 */ /* 0x000fea000383ffff */
.L_x_1037:
[----:B-1----:R1:W2:Y:S02]  /*14ff0*/  SYNCS.PHASECHK.TRANS64.TRYWAIT P1, [R6+URZ], R5 ;  /* 0x00000005060075a7 */ /* 0x0022a4000802017f */
[----:B--2---:R-:W-:Y:S05]  /*15000*/  @!P1 NANOSLEEP.SYNCS 0x989680 ;  /* 0x009896800000995d */ /* 0x004fea0003900000 */
[----:B------:R-:W2:Y:S02]  /*15010*/  @!P1 SYNCS.PHASECHK.TRANS64 P1, [R6+URZ], R5 ;  /* 0x00000005060095a7 */ /* 0x000ea4000802007f */
[----:B--2---:R-:W-:Y:S05]  /*15020*/  @!P1 BRA `(.L_x_1037) ;  /* 0xfffffffc00f09947 */ /* 0x004fea000383ffff */
[----:B------:R-:W-:Y:S05]  /*15030*/  BRA `(.L_x_1068) ;  /* 0xfffffff400547947 */ /* 0x000fea000383ffff */
.L_x_1038:
[----:B--2---:R2:W3:Y:S02]  /*15040*/  SYNCS.PHASECHK.TRANS64.TRYWAIT P1, [R7+URZ], R2 ;  /* 0x00000002070075a7 */ /* 0x0044e4000802017f */
[----:B---3--:R-:W-:Y:S05]  /*15050*/  @!P1 NANOSLEEP.SYNCS 0x989680 ;  /* 0x009896800000995d */ /* 0x008fea0003900000 */
[----:B------:R-:W3:Y:S02]  /*15060*/  @!P1 SYNCS.PHASECHK.TRANS64 P1, [R7+URZ], R2 ;  /* 0x00000002070095a7 */ /* 0x000ee4000802007f */
[----:B---3--:R-:W-:Y:S05]  /*15070*/  @!P1 BRA `(.L_x_1038) ;  /* 0xfffffffc00f09947 */ /* 0x008fea000383ffff */
[----:B------:R-:W-:Y:S05]  /*15080*/  BRA `(.L_x_1069) ;  /* 0xfffffff400487947 */ /* 0x000fea000383ffff */
.L_x_1040:
[----:B---3--:R3:W4:Y:S02]  /*15090*/  SYNCS.PHASECHK.TRANS64.TRYWAIT P1, [R4+URZ+0x22860], R5 ;  /* 0x02286005040075a7 */ /* 0x008724000802017f */
[----:B----4-:R-:W-:Y:S05]  /*150a0*/  @!P1 NANOSLEEP.SYNCS 0x989680 ;  /* 0x009896800000995d */ /* 0x010fea0003900000 */
[----:B------:R-:W4:Y:S02]  /*150b0*/  @!P1 SYNCS.PHASECHK.TRANS64 P1, [R4+URZ+0x22860], R5 ;  /* 0x02286005040095a7 */ /* 0x000f24000802007f */
[----:B----4-:R-:W-:Y:S05]  /*150c0*/  @!P1 BRA `(.L_x_1040) ;  /* 0xfffffffc00f09947 */ /* 0x010fea000383ffff */
[----:B------:R-:W-:Y:S05]  /*150d0*/  BRA `(.L_x_1070) ;  /* 0xfffffff4004c7947 */ /* 0x000fea000383ffff */
.L_x_1042:
[----:B----4-:R4:W1:Y:S02]  /*150e0*/  SYNCS.PHASECHK.TRANS64.TRYWAIT P1, [R3+URZ+0x22860], R2 ;  /* 0x02286002030075a7 */ /* 0x010864000802017f */
[----:B-1----:R-:W-:Y:S05]  /*150f0*/  @!P1 NANOSLEEP.SYNCS 0x989680 ;  /* 0x009896800000995d */ /* 0x002fea0003900000 */
[----:B------:R-:W1:Y:S02]  /*15100*/  @!P1 SYNCS.PHASECHK.TRANS64 P1, [R3+URZ+0x22860], R2 ;  /* 0x02286002030095a7 */ /* 0x000e64000802007f */
[----:B-1----:R-:W-:Y:S05]  /*15110*/  @!P1 BRA `(.L_x_1042) ;  /* 0xfffffffc00f09947 */ /* 0x002fea000383ffff */
[----:B------:R-:W-:Y:S05]  /*15120*/  BRA `(.L_x_1071) ;  /* 0xfffffff4004c7947 */ /* 0x000fea000383ffff */
.L_x_1044:
[----:B------:R1:W1:Y:S02]  /*15130*/  SYNCS.PHASECHK.TRANS64.TRYWAIT P0, [R4+URZ+0x22880], R5 ;  /* 0x02288005040075a7 */ /* 0x000264000800017f */
[----:B-1----:R-:W-:Y:S05]  /*15140*/  @!P0 NANOSLEEP.SYNCS 0x989680 ;  /* 0x009896800000895d */ /* 0x002fea0003900000 */
[----:B------:R-:W1:Y:S02]  /*15150*/  @!P0 SYNCS.PHASECHK.TRANS64 P0, [R4+URZ+0x22880], R5 ;  /* 0x02288005040085a7 */ /* 0x000e64000800007f */
[----:B-1----:R-:W-:Y:S05]  /*15160*/  @!P0 BRA `(.L_x_1044) ;  /* 0xfffffffc00f08947 */ /* 0x002fea000383ffff */
[----:B------:R-:W-:Y:S05]  /*15170*/  BRA `(.L_x_1045) ;  /* 0xfffffff400487947 */ /* 0x000fea000383ffff */
.L_x_1072:
        /* <DEDUP_REMOVED lines=16> */
.L_x_2626:


//--------------------- .text._ZN7cutlass13device_kernelIN5flash11enable_sm90INS1_16FlashAttnFwdSm90INS1_25CollectiveMainloopFwdSm90ILi2EN4cute5tupleIJNS5_1CILi1EEES8_S8_EEENS6_IJNS7_ILi128EEESA_NS7_ILi192EEEEEELi128ENS_12float_e4m3_tEfNS_4arch4Sm90ELb0ELb1ELb1ELb1ELb0ELb0ELb0ELb1ELb1ELb0ELb0ELb0EEENS1_21CollectiveEpilogueFwdINS6_IJSA_SA_SA_EEES9_NS_10bfloat16_tESF_Li256ELb1ELb0ELb0ELb1EEENS1_36VarlenDynamicPersistentTileSchedulerILi128ELi128ELi256ELi128ELb0ELb0ELb1ELb1ELb0ELb1EEEEEEEEEvNT_6ParamsE --------------------------
	.section	.text._ZN7cutlass13device_kernelIN5flash11enable_sm90INS1_16FlashAttnFwdSm90INS1_25CollectiveMainloopFwdSm90ILi2EN4cute5tupleIJNS5_1CILi1EEES8_S8_EEENS6_IJNS7_ILi128EEESA_NS7_ILi192EEEEEELi128ENS_12float_e4m3_tEfNS_4arch4Sm90ELb0ELb1ELb1ELb1ELb0ELb0ELb0ELb1ELb1ELb0ELb0ELb0EEENS1_21CollectiveEpilogueFwdINS6_IJSA_SA_SA_EEES9_NS_10bfloat16_tESF_Li256ELb1ELb0ELb0ELb1EEENS1_36VarlenDynamicPersistentTileSchedulerILi128ELi128ELi256ELi128ELb0ELb0ELb1ELb1ELb0ELb1EEEEEEEEEvNT_6ParamsE,"ax",@progbits
	.align	128
.text._ZN7cutlass13device_kernelIN5flash11enable_sm90INS1_16FlashAttnFwdSm90INS1_25CollectiveMainloopFwdSm90ILi2EN4cute5tupleIJNS5_1CILi1EEES8_S8_EEENS6_IJNS7_ILi128EEESA_NS7_ILi192EEEEEELi128ENS_12float_e4m3_tEfNS_4arch4Sm90ELb0ELb1ELb1ELb1ELb0ELb0ELb0ELb1ELb1ELb0ELb0ELb0EEENS1_21CollectiveEpilogueFwdINS6_IJSA_SA_SA_EEES9_NS_10bfloat16_tESF_Li256ELb1ELb0ELb0ELb1EEENS1_36VarlenDynamicPersistentTileSchedulerILi128ELi128ELi256ELi128ELb0ELb0ELb1ELb1ELb0ELb1EEEEEEEEEvNT_6ParamsE:
        .type           _ZN7cutlass13device_kernelIN5flash11enable_sm90INS1_16FlashAttnFwdSm90INS1_25CollectiveMainloopFwdSm90ILi2EN4cute5tupleIJNS5_1CILi1EEES8_S8_EEENS6_IJNS7_ILi128EEESA_NS7_ILi192EEEEEELi128ENS_12float_e4m3_tEfNS_4arch4Sm90ELb0ELb1ELb1ELb1ELb0ELb0ELb0ELb1ELb1ELb0ELb0ELb0EEENS1_21CollectiveEpilogueFwdINS6_IJSA_SA_SA_EEES9_NS_10bfloat16_tESF_Li256ELb1ELb0ELb0ELb1EEENS1_36VarlenDynamicPersistentTileSchedulerILi128ELi128ELi256ELi128ELb0ELb0ELb1ELb1ELb0ELb1EEEEEEEEEvNT_6ParamsE,@function
        .size           _ZN7cutlass13device_kernelIN5flash11enable_sm90INS1_16FlashAttnFwdSm90INS1_25CollectiveMainloopFwdSm90ILi2EN4cute5tupleIJNS5_1CILi1EEES8_S8_EEENS6_IJNS7_ILi128EEESA_NS7_ILi192EEEEEELi128ENS_12float_e4m3_tEfNS_4arch4Sm90ELb0ELb1ELb1ELb1ELb0ELb0ELb0ELb1ELb1ELb0ELb0ELb0EEENS1_21CollectiveEpilogueFwdINS6_IJSA_SA_SA_EEES9_NS_10bfloat16_tESF_Li256ELb1ELb0ELb0ELb1EEENS1_36VarlenDynamicPersistentTileSchedulerILi128ELi128ELi256ELi128ELb0ELb0ELb1ELb1ELb0ELb1EEEEEEEEEvNT_6ParamsE,(.L_x_2627 - _ZN7cutlass13device_kernelIN5flash11enable_sm90INS1_16FlashAttnFwdSm90INS1_25CollectiveMainloopFwdSm90ILi2EN4cute5tupleIJNS5_1CILi1EEES8_S8_EEENS6_IJNS7_ILi128EEESA_NS7_ILi192EEEEEELi128ENS_12float_e4m3_tEfNS_4arch4Sm90ELb0ELb1ELb1ELb1ELb0ELb0ELb0ELb1ELb1ELb0ELb0ELb0EEENS1_21CollectiveEpilogueFwdINS6_IJSA_SA_SA_EEES9_NS_10bfloat16_tESF_Li256ELb1ELb0ELb0ELb1EEENS1_36VarlenDynamicPersistentTileSchedulerILi128ELi128ELi256ELi128ELb0ELb0ELb1ELb1ELb0ELb1EEEEEEEEEvNT_6ParamsE)
        .other          _ZN7cutlass13device_kernelIN5flash11enable_sm90INS1_16FlashAttnFwdSm90INS1_25CollectiveMainloopFwdSm90ILi2EN4cute5tupleIJNS5_1CILi1EEES8_S8_EEENS6_IJNS7_ILi128EEESA_NS7_ILi192EEEEEELi128ENS_12float_e4m3_tEfNS_4arch4Sm90ELb0ELb1ELb1ELb1ELb0ELb0ELb0ELb1ELb1ELb0ELb0ELb0EEENS1_21CollectiveEpilogueFwdINS6_IJSA_SA_SA_EEES9_NS_10bfloat16_tESF_Li256ELb1ELb0ELb0ELb1EEENS1_36VarlenDynamicPersistentTileSchedulerILi128ELi128ELi256ELi128ELb0ELb0ELb1ELb1ELb0ELb1EEEEEEEEEvNT_6ParamsE,@"STO_CUDA_ENTRY STV_DEFAULT"
_ZN7cutlass13device_kernelIN5flash11enable_sm90INS1_16FlashAttnFwdSm90INS1_25CollectiveMainloopFwdSm90ILi2EN4cute5tupleIJNS5_1CILi1EEES8_S8_EEENS6_IJNS7_ILi128EEESA_NS7_ILi192EEEEEELi128ENS_12float_e4m3_tEfNS_4arch4Sm90ELb0ELb1ELb1ELb1ELb0ELb0ELb0ELb1ELb1ELb0ELb0ELb0EEENS1_21CollectiveEpilogueFwdINS6_IJSA_SA_SA_EEES9_NS_10bfloat16_tESF_Li256ELb1ELb0ELb0ELb1EEENS1_36VarlenDynamicPersistentTileSchedulerILi128ELi128ELi256ELi128ELb0ELb0ELb1ELb1ELb0ELb1EEEEEEEEEvNT_6ParamsE:
        /* <DEDUP_REMOVED lines=21> */
.L_x_1074:
[----:B------:R-:W-:Y:S05]  /*0150*/  BSYNC B0 ;  /* 0x0000000000007941 */ /* 0x000fea0003800000 */
.L_x_1073:
        /* <DEDUP_REMOVED lines=41> */
.L_x_1075:
        /* <DEDUP_REMOVED lines=22> */
.L_x_1076:
        /* <DEDUP_REMOVED lines=18> */
.L_x_1077:
        /* <DEDUP_REMOVED lines=22> */
.L_x_1078:
        /* <DEDUP_REMOVED lines=22> */
.L_x_1079:
[----:B------:R-:W-:Y:S01]  /*0930*/  PLOP3.LUT P0, PT, PT, PT, UP0, 0x80, 0x0 ;  /* 0x000000000000781c */ /* 0x000fe20003f0f008 */
[----:B------:R-:W-:Y:S01]  /*0940*/  UMOV UR42, 0x1 ;  /* 0x00000001002a7882 */ /* 0x000fe20000000000 */
[----:B------:R-:W-:Y:S01]  /*0950*/  NOP ;  /* 0x0000000000007918 */ /* 0x000fe20000000000 */
[----:B------:R-:W-:Y:S01]  /*0960*/  USEL UR42, UR42, 0x2, !UP0 ;  /* 0x000000022a2a7887 */ /* 0x000fe2000c000000 */
[----:B------:R-:W-:Y:S01]  /*0970*/  ULDC.64 UR46, c[0x0][0x208] ;  /* 0x00008200002e7ab9 */ /* 0x000fe20000000a00 */
[----:B012-4-:R-:W-:Y:S08]  /*0980*/  BAR.SYNC.DEFER_BLOCKING 0x0 ;  /* 0x0000000000007b1d */ /* 0x017ff00000010000 */
[----:B------:R-:W-:Y:S05]  /*0990*/  @!P0 BRA `(.L_x_1080) ;  /* 0x0000010c00bc8947 */ /* 0x000fea0003800000 */
.L_x_1081:
        /* <DEDUP_REMOVED lines=19> */
[----:B------:R-:W-:Y:S01]  /*0ad0*/  ULOP3.LUT UR37, UR42, 0x1, URZ, 0xfc, !UPT ;  /* 0x000000012a257892 */ /* 0x000fe2000f8efc3f */
[----:B------:R-:W-:Y:S01]  /*0ae0*/  IMAD.MOV.U32 R176, RZ, RZ, RZ ;  /* 0x000000ffffb07224 */ /* 0x000fe200078e00ff */
[----:B------:R-:W-:Y:S01]  /*0af0*/  UMOV UR36, URZ ;  /* 0x0000003f00247c82 */ /* 0x000fe20008000000 */
[----:B------:R-:W-:Y:S01]  /*0b00*/  UMOV UR41, URZ ;  /* 0x0000003f00297c82 */ /* 0x000fe20008000000 */
[----:B------:R-:W-:-:S04]  /*0b10*/  SHF.R.S32.HI R0, RZ, 0x1f, R181 ;  /* 0x0000001fff007819 */ /* 0x000fc800000114b5 */
[CC--:B------:R-:W-:Y:S02]  /*0b20*/  LEA.HI R2, R0.reuse, R181.reuse, RZ, 0x7 ;  /* 0x000000b500027211 */ /* 0x0c0fe400078f38ff */
[----:B------:R-:W-:Y:S02]  /*0b30*/  LEA.HI R3, R0, R181, RZ, 0x4 ;  /* 0x000000b500037211 */ /* 0x000fe400078f20ff */
[C---:B------:R-:W-:Y:S02]  /*0b40*/  LOP3.LUT R4, R2.reuse, 0xffffff80, RZ, 0xc0, !PT ;  /* 0xffffff8002047812 */ /* 0x040fe400078ec0ff */
[----:B------:R-:W-:Y:S02]  /*0b50*/  SHF.R.S32.HI R179, RZ, 0x7, R2 ;  /* 0x00000007ffb37819 */ /* 0x000fe40000011402 */
[----:B------:R-:W-:Y:S01]  /*0b60*/  SHF.R.S32.HI R6, RZ, 0x4, R3 ;  /* 0x00000004ff067819 */ /* 0x000fe20000011403 */
[----:B------:R-:W-:Y:S01]  /*0b70*/  IMAD.IADD R177, R181, 0x1, -R4 ;  /* 0x00000001b5b17824 */ /* 0x000fe200078e0a04 */
[----:B------:R-:W-:-:S04]  /*0b80*/  LEA.HI R2, R2, R179, RZ, 0x1 ;  /* 0x000000b302027211 */ /* 0x000fc800078f08ff */
[----:B------:R-:W-:Y:S02]  /*0b90*/  SHF.R.S32.HI R8, RZ, 0x1f, R177 ;  /* 0x0000001fff087819 */ /* 0x000fe400000114b1 */
[----:B------:R-:W-:Y:S02]  /*0ba0*/  LOP3.LUT R2, R2, 0x3fffffe, RZ, 0xc0, !PT ;  /* 0x03fffffe02027812 */ /* 0x000fe400078ec0ff */
[CC--:B------:R-:W-:Y:S02]  /*0bb0*/  LEA.HI R7, R8.reuse, R177.reuse, RZ, 0x2 ;  /* 0x000000b108077211 */ /* 0x0c0fe400078f10ff */
[----:B------:R-:W-:Y:S01]  /*0bc0*/  LEA.HI R8, R8, R177, RZ, 0x5 ;  /* 0x000000b108087211 */ /* 0x000fe200078f28ff */
[----:B------:R-:W-:Y:S01]  /*0bd0*/  IMAD.IADD R2, R179, 0x1, -R2 ;  /* 0x00000001b3027824 */ /* 0x000fe200078e0a02 */
[--C-:B------:R-:W-:Y:S02]  /*0be0*/  SHF.R.S32.HI R9, RZ, 0x2, R7.reuse ;  /* 0x00000002ff097819 */ /* 0x100fe40000011407 */
[----:B------:R-:W-:-:S02]  /*0bf0*/  SHF.R.S32.HI R4, RZ, 0x1f, R7 ;  /* 0x0000001fff047819 */ /* 0x000fc40000011407 */
[----:B------:R-:W-:Y:S02]  /*0c00*/  SHF.R.S32.HI R8, RZ, 0x5, R8 ;  /* 0x00000005ff087819 */ /* 0x000fe40000011408 */
[----:B------:R-:W-:Y:S02]  /*0c10*/  LEA.HI R5, R4, R9, RZ, 0x3 ;  /* 0x0000000904057211 */ /* 0x000fe400078f18ff */
[CC--:B------:R-:W-:Y:S02]  /*0c20*/  LEA.HI R4, R0.reuse, R181.reuse, RZ, 0x5 ;  /* 0x000000b500047211 */ /* 0x0c0fe400078f28ff */
[----:B------:R-:W-:Y:S02]  /*0c30*/  LOP3.LUT R10, R5, 0xfffffff8, RZ, 0xc0, !PT ;  /* 0xfffffff8050a7812 */ /* 0x000fe400078ec0ff */
[----:B------:R-:W-:Y:S01]  /*0c40*/  LEA.HI R0, R0, R181, RZ, 0x3 ;  /* 0x000000b500007211 */ /* 0x000fe200078f18ff */
[----:B------:R-:W-:Y:S01]  /*0c50*/  IMAD.SHL.U32 R5, R4, 0x20, RZ ;  /* 0x0000002004057824 */ /* 0x000fe200078e00ff */
[----:B------:R-:W-:Y:S01]  /*0c60*/  LOP3.LUT R4, R3, 0x3fffff0, RZ, 0xc0, !PT ;  /* 0x03fffff003047812 */ /* 0x000fe200078ec0ff */
[----:B------:R-:W-:Y:S01]  /*0c70*/  IMAD.IADD R9, R9, 0x1, -R10 ;  /* 0x0000000109097824 */ /* 0x000fe200078e0a0a */
[----:B------:R-:W-:-:S02]  /*0c80*/  LEA.HI R3, R3, R6, RZ, 0x1 ;  /* 0x0000000603037211 */ /* 0x000fc400078f08ff */
[----:B------:R-:W-:Y:S01]  /*0c90*/  LOP3.LUT R5, R5, 0xfffffc00, RZ, 0xc0, !PT ;  /* 0xfffffc0005057812 */ /* 0x000fe200078ec0ff */
[----:B------:R-:W-:Y:S01]  /*0ca0*/  IMAD R9, R8, 0x10, R9 ;  /* 0x0000001008097824 */ /* 0x000fe200078e0209 */
[----:B------:R-:W-:Y:S01]  /*0cb0*/  LOP3.LUT R3, R3, 0x1ffffffe, RZ, 0xc0, !PT ;  /* 0x1ffffffe03037812 */ /* 0x000fe200078ec0ff */
[----:B------:R-:W-:Y:S01]  /*0cc0*/  IMAD.IADD R4, R181, 0x1, -R4 ;  /* 0x00000001b5047824 */ /* 0x000fe200078e0a04 */
[----:B------:R-:W-:Y:S01]  /*0cd0*/  LOP3.LUT R16, R7, 0x7ffffffc, RZ, 0xc0, !PT ;  /* 0x7ffffffc07107812 */ /* 0x000fe200078ec0ff */
[----:B------:R-:W-:Y:S01]  /*0ce0*/  IMAD R178, R2, 0x40, R9 ;  /* 0x0000004002b27824 */ /* 0x000fe200078e0209 */
[----:B------:R-:W-:Y:S01]  /*0cf0*/  LOP3.LUT R2, R0, 0x1ffffff8, RZ, 0xc0, !PT ;  /* 0x1ffffff800027812 */ /* 0x000fe200078ec0ff */
[----:B------:R-:W-:Y:S01]  /*0d00*/  IMAD R4, R4, 0x40, R5 ;  /* 0x0000004004047824 */ /* 0x000fe200078e0205 */
[----:B------:R-:W-:Y:S01]  /*0d10*/  SHF.R.S32.HI R22, RZ, 0x3, R0 ;  /* 0x00000003ff167819 */ /* 0x000fe20000011400 */
[----:B------:R-:W-:Y:S02]  /*0d20*/  IMAD.IADD R3, R6, 0x1, -R3 ;  /* 0x0000000106037824 */ /* 0x000fe400078e0a03 */
[----:B------:R-:W-:-:S02]  /*0d30*/  IMAD.IADD R2, R181, 0x1, -R2 ;  /* 0x00000001b5027824 */ /* 0x000fc400078e0a02 */
[----:B------:R-:W-:Y:S02]  /*0d40*/  IMAD R180, R3, 0x8, R4 ;  /* 0x0000000803b47824 */ /* 0x000fe400078e0204 */
[----:B------:R-:W-:Y:S02]  /*0d50*/  IMAD.SHL.U32 R19, R2, 0x8, RZ ;  /* 0x0000000802137824 */ /* 0x000fe400078e00ff */
[----:B------:R-:W-:-:S07]  /*0d60*/  IMAD.IADD R16, R177, 0x1, -R16 ;  /* 0x00000001b1107824 */ /* 0x000fce00078e0a10 */
.L_x_1185:
[----:B0--345:R-:W0:Y:S01]  /*0d70*/  LDC.64 R4, c[0x0][0xa18] ;  /* 0x00028600ff047b82 */ /* 0x039e220000000a00 */
[----:B------:R-:W-:Y:S01]  /*0d80*/  IMAD.MOV.U32 R6, RZ, RZ, RZ ;  /* 0x000000ffff067224 */ /* 0x000fe200078e00ff */
[----:B------:R-:W-:-:S06]  /*0d90*/  ULDC.64 UR4, c[0x0][0xa20] ;  /* 0x0002880000047ab9 */ /* 0x000fcc0000000a00 */
[----:B------:R-:W1:Y:S08]  /*0da0*/  LDC R18, c[0x0][0x288] ;  /* 0x0000a200ff127b82 */ /* 0x000e700000000800 */
[----:B--2---:R-:W2:Y:S01]  /*0db0*/  LDC.64 R2, c[0x0][0xa28] ;  /* 0x00028a00ff027b82 */ /* 0x004ea20000000a00 */
[----:B0-----:R-:W-:-:S07]  /*0dc0*/  ISETP.NE.U32.AND P1, PT, R4, RZ, PT ;  /* 0x000000ff0400720c */ /* 0x001fce0003f25070 */
[----:B------:R-:W0:Y:S01]  /*0dd0*/  LDC.64 R8, c[0x0][0x3f8] ;  /* 0x0000fe00ff087b82 */ /* 0x000e220000000a00 */
[----:B------:R-:W-:-:S07]  /*0de0*/  ISETP.NE.AND.EX P1, PT, R5, RZ, PT, P1 ;  /* 0x000000ff0500720c */ /* 0x000fce0003f25310 */
[----:B------:R-:W3:Y:S01]  /*0df0*/  LDC R0, c[0x0][0x404] ;  /* 0x00010100ff007b82 */ /* 0x000ee20000000800 */
[----:B--2---:R-:W-:-:S07]  /*0e00*/  ISETP.NE.U32.AND P0, PT, R2, RZ, PT ;  /* 0x000000ff0200720c */ /* 0x004fce0003f05070 */
[----:B------:R-:W2:Y:S01]  /*0e10*/  @P1 LDC.64 R4, c[0x0][0xa18] ;  /* 0x00028600ff041b82 */ /* 0x000ea20000000a00 */
[----:B------:R-:W-:-:S07]  /*0e20*/  ISETP.NE.AND.EX P0, PT, R3, RZ, PT, P0 ;  /* 0x000000ff0300720c */ /* 0x000fce0003f05300 */
[----:B------:R-:W4:Y:S08]  /*0e30*/  LDC R17, c[0x0][0x2e0] ;  /* 0x0000b800ff117b82 */ /* 0x000f300000000800 */
[----:B------:R-:W0:Y:S01]  /*0e40*/  @P0 LDC.64 R2, c[0x0][0xa28] ;  /* 0x00028a00ff020b82 */ /* 0x000e220000000a00 */
[----:B--2---:R-:W-:-:S05]  /*0e50*/  @P1 IMAD.WIDE R4, R171, 0x4, R4 ;  /* 0x00000004ab041825 */ /* 0x004fca00078e0204 */
[----:B-1----:R1:W5:Y:S01]  /*0e60*/  @P1 LDG.E R18, desc[UR46][R4.64] ;  /* 0x0000002e04121981 */ /* 0x002362000c1e1900 */
[----:B0-----:R-:W-:-:S05]  /*0e70*/  @P0 IMAD.WIDE R2, R171, 0x4, R2 ;  /* 0x00000004ab020825 */ /* 0x001fca00078e0202 */
[----:B------:R1:W5:Y:S01]  /*0e80*/  @P0 LDG.E R6, desc[UR46][R2.64] ;  /* 0x0000002e02060981 */ /* 0x000362000c1e1900 */
[----:B------:R-:W-:Y:S02]  /*0e90*/  ISETP.NE.U32.AND P0, PT, R8, RZ, PT ;  /* 0x000000ff0800720c */ /* 0x000fe40003f05070 */
[----:B------:R-:W-:Y:S02]  /*0ea0*/  ISETP.NE.U32.AND P2, PT, RZ, UR4, PT ;  /* 0x00000004ff007c0c */ /* 0x000fe4000bf45070 */
[----:B------:R-:W-:Y:S02]  /*0eb0*/  ISETP.NE.AND.EX P0, PT, R9, RZ, PT, P0 ;  /* 0x000000ff0900720c */ /* 0x000fe40003f05300 */
[----:B------:R-:W-:Y:S02]  /*0ec0*/  ISETP.NE.AND.EX P2, PT, RZ, UR5, PT, P2 ;  /* 0x00000005ff007c0c */ /* 0x000fe4000bf45320 */
[----:B---3--:R-:W-:Y:S01]  /*0ed0*/  SEL R0, R0, 0x1, P0 ;  /* 0x0000000100007807 */ /* 0x008fe20000000000 */
[----:B------:R-:W-:-:S04]  /*0ee0*/  IMAD.MOV.U32 R175, RZ, RZ, R169 ;  /* 0x000000ffffaf7224 */ /* 0x000fc800078e00a9 */
[----:B----4-:R-:W-:Y:S01]  /*0ef0*/  IMAD R17, R0, R17, RZ ;  /* 0x0000001100117224 */ /* 0x010fe200078e02ff */
        /* <DEDUP_REMOVED lines=10> */
.L_x_1082:
[----:B------:R-:W-:Y:S02]  /*0fa0*/  IMAD.MOV.U32 R173, RZ, RZ, R170 ;  /* 0x000000ffffad7224 */ /* 0x000fe400078e00aa */
[----:B------:R-:W-:Y:S01]  /*0fb0*/  IMAD.MOV.U32 R174, RZ, RZ, R171 ;  /* 0x000000ffffae7224 */ /* 0x000fe200078e00ab */
[----:B------:R-:W-:Y:S06]  /*0fc0*/  @!P2 BRA `(.L_x_1083) ;  /* 0x000000000010a947 */ /* 0x000fec0003800000 */
[----:B------:R-:W0:Y:S02]  /*0fd0*/  LDC.64 R2, c[0x0][0xa20] ;  /* 0x00028800ff027b82 */ /* 0x000e240000000a00 */
[----:B0-----:R-:W-:-:S05]  /*0fe0*/  IMAD.WIDE R2, R171, 0x4, R2 ;  /* 0x00000004ab027825 */ /* 0x001fca00078e0202 */
[----:B------:R0:W5:Y:S01]  /*0ff0*/  LDG.E R17, desc[UR46][R2.64] ;  /* 0x0000002e02117981 */ /* 0x000162000c1e1900 */
[----:B------:R-:W-:Y:S05]  /*1000*/  BRA `(.L_x_1084) ;  /* 0x0000000000247947 */ /* 0x000fea0003800000 */
.L_x_1083:
[----:B------:R-:W-:Y:S02]  /*1010*/  ULDC.64 UR4, c[0x0][0xa08] ;  /* 0x0002820000047ab9 */ /* 0x000fe40000000a00 */
[----:B------:R-:W-:-:S04]  /*1020*/  ISETP.NE.U32.AND P0, PT, RZ, UR4, PT ;  /* 0x00000004ff007c0c */ /* 0x000fc8000bf05070 */
[----:B------:R-:W-:-:S13]  /*1030*/  ISETP.NE.AND.EX P0, PT, RZ, UR5, PT, P0 ;  /* 0x00000005ff007c0c */ /* 0x000fda000bf05300 */
[----:B------:R-:W-:Y:S05]  /*1040*/  @!P0 BRA `(.L_x_1084) ;  /* 0x0000000000148947 */ /* 0x000fea0003800000 */
[----:B------:R-:W0:Y:S02]  /*1050*/  LDC.64 R2, c[0x0][0xa08] ;  /* 0x00028200ff027b82 */ /* 0x000e240000000a00 */
[----:B0-----:R-:W-:-:S05]  /*1060*/  IMAD.WIDE R2, R171, 0x4, R2 ;  /* 0x00000004ab027825 */ /* 0x001fca00078e0202 */
[----:B------:R-:W2:Y:S04]  /*1070*/  LDG.E R17, desc[UR46][R2.64] ;  /* 0x0000002e02117981 */ /* 0x000ea8000c1e1900 */
[----:B------:R-:W2:Y:S02]  /*1080*/  LDG.E R0, desc[UR46][R2.64+0x4] ;  /* 0x0000042e02007981 */ /* 0x000ea4000c1e1900 */
[----:B--2---:R-:W-:-:S07]  /*1090*/  IMAD.IADD R17, R0, 0x1, -R17 ;  /* 0x0000000100117824 */ /* 0x004fce00078e0a11 */
.L_x_1084:
[----:B------:R-:W1:Y:S01]  /*10a0*/  LDC R0, c[0x0][0x428] ;  /* 0x00010a00ff007b82 */ /* 0x000e620000000800 */
[----:B-----5:R-:W-:-:S05]  /*10b0*/  IMAD.IADD R17, R17, 0x1, -R6 ;  /* 0x0000000111117824 */ /* 0x020fca00078e0a06 */
[----:B------:R-:W-:Y:S02]  /*10c0*/  IADD3 R172, R17, 0x80, -R18 ;  /* 0x0000008011ac7810 */ /* 0x000fe40007ffe812 */
[----:B------:R-:W2:Y:S03]  /*10d0*/  LDC.64 R8, c[0x0][0x9e0] ;  /* 0x00027800ff087b82 */ /* 0x000ea60000000a00 */
[----:B------:R-:W-:Y:S01]  /*10e0*/  IMAD R172, R169, 0x80, R172 ;  /* 0x00000080a9ac7824 */ /* 0x000fe200078e02ac */
[----:B-1----:R-:W-:Y:S02]  /*10f0*/  ISETP.NE.AND P0, PT, R0, 0x1, PT ;  /* 0x000000010000780c */ /* 0x002fe40003f05270 */
[----:B--2---:R-:W-:Y:S01]  /*1100*/  ISETP.GE.AND P1, PT, R9, 0x1, PT ;  /* 0x000000010900780c */ /* 0x004fe20003f26270 */
[----:B0-----:R-:W-:-:S10]  /*1110*/  IMAD.IADD R2, R172, 0x1, R8 ;  /* 0x00000001ac027824 */ /* 0x001fd400078e0208 */
[----:B------:R-:W0:Y:S08]  /*1120*/  @P0 LDC R3, c[0x0][0x42c] ;  /* 0x00010b00ff030b82 */ /* 0x000e300000000800 */
[----:B------:R-:W1:Y:S01]  /*1130*/  @P0 LDC R5, c[0x0][0x430] ;  /* 0x00010c00ff050b82 */ /* 0x000e620000000800 */
[----:B0-----:R-:W-:-:S05]  /*1140*/  @P0 IMAD.HI.U32 R0, R170, R3, RZ ;  /* 0x00000003aa000227 */ /* 0x001fca00078e00ff */
[----:B-1----:R-:W-:Y:S01]  /*1150*/  @P0 SHF.R.U32.HI R170, RZ, R5, R0 ;  /* 0x00000005ffaa0219 */ /* 0x002fe20000011600 */
[----:B------:R-:W-:Y:S06]  /*1160*/  @!P1 BRA `(.L_x_1085) ;  /* 0x0000000000409947 */ /* 0x000fec0003800000 */
[C---:B------:R-:W-:Y:S01]  /*1170*/  ISETP.GT.AND P0, PT, R172.reuse, RZ, PT ;  /* 0x000000ffac00720c */ /* 0x040fe20003f04270 */
[----:B------:R-:W-:-:S12]  /*1180*/  VIADD R0, R172, 0xffffffff ;  /* 0xffffffffac007836 */ /* 0x000fd80000000000 */
[----:B------:R-:W-:Y:S05]  /*1190*/  @P0 BRA `(.L_x_1086) ;  /* 0x00000000001c0947 */ /* 0x000fea0003800000 */
[----:B------:R-:W-:Y:S01]  /*11a0*/  ISETP.NE.AND P0, PT, R9, 0x1, PT ;  /* 0x000000010900780c */ /* 0x000fe20003f05270 */
[----:B------:R-:W-:-:S12]  /*11b0*/  IMAD.MOV R3, RZ, RZ, -R172 ;  /* 0x000000ffff037224 */ /* 0x000fd800078e0aac */
[----:B------:R-:W0:Y:S02]  /*11c0*/  @P0 LDC.64 R4, c[0x0][0x9e8] ;  /* 0x00027a00ff040b82 */ /* 0x000e240000000a00 */
[----:B0-----:R-:W-:-:S05]  /*11d0*/  @P0 IMAD.HI.U32 R0, R3, R4, RZ ;  /* 0x0000000403000227 */ /* 0x001fca00078e00ff */
[----:B------:R-:W-:-:S04]  /*11e0*/  @P0 SHF.R.U32.HI R3, RZ, R5, R0 ;  /* 0x00000005ff030219 */ /* 0x000fc80000011600 */
[----:B------:R-:W-:Y:S01]  /*11f0*/  LOP3.LUT R0, RZ, R3, RZ, 0x33, !PT ;  /* 0x00000003ff007212 */ /* 0x000fe200078e33ff */
[----:B------:R-:W-:Y:S06]  /*1200*/  BRA `(.L_x_1087) ;  /* 0x0000000000107947 */ /* 0x000fec0003800000 */
.L_x_1086:
[----:B------:R-:W-:-:S13]  /*1210*/  ISETP.NE.AND P0, PT, R9, 0x1, PT ;  /* 0x000000010900780c */ /* 0x000fda0003f05270 */
[----:B------:R-:W0:Y:S02]  /*1220*/  @P0 LDC.64 R4, c[0x0][0x9e8] ;  /* 0x00027a00ff040b82 */ /* 0x000e240000000a00 */
[----:B0-----:R-:W-:-:S05]  /*1230*/  @P0 IMAD.HI.U32 R4, R0, R4, RZ ;  /* 0x0000000400040227 */ /* 0x001fca00078e00ff */
[----:B------:R-:W-:-:S07]  /*1240*/  @P0 SHF.R.U32.HI R0, RZ, R5, R4 ;  /* 0x00000005ff000219 */ /* 0x000fce0000011604 */
.L_x_1087:
[----:B------:R-:W-:-:S05]  /*1250*/  IMAD R3, R0, R9, R9 ;  /* 0x0000000900037224 */ /* 0x000fca00078e0209 */
[----:B------:R-:W-:-:S07]  /*1260*/  VIMNMX R2, R2, R3, PT ;  /* 0x0000000302027248 */ /* 0x000fce0003fe0100 */
.L_x_1085:
[----:B------:R-:W-:Y:S01]  /*1270*/  VIADD R2, R2, 0x7f ;  /* 0x0000007f02027836 */ /* 0x000fe20000000000 */
[----:B------:R-:W-:Y:S01]  /*1280*/  ULDC UR4, c[0x0][0x9dc] ;  /* 0x0002770000047ab9 */ /* 0x000fe20000000800 */
[C---:B------:R-:W-:Y:S02]  /*1290*/  VIADD R0, R17.reuse, 0x7f ;  /* 0x0000007f11007836 */ /* 0x040fe40000000000 */
[----:B------:R-:W-:Y:S01]  /*12a0*/  IMAD.IADD R4, R17, 0x1, -R18 ;  /* 0x0000000111047824 */ /* 0x000fe200078e0a12 */
[----:B------:R-:W-:Y:S02]  /*12b0*/  SHF.R.S32.HI R5, RZ, 0x1f, R2 ;  /* 0x0000001fff057819 */ /* 0x000fe40000011402 */
[----:B------:R-:W-:Y:S01]  /*12c0*/  SHF.R.S32.HI R3, RZ, 0x1f, R0 ;  /* 0x0000001fff037819 */ /* 0x000fe20000011400 */
[----:B------:R-:W-:Y:S01]  /*12d0*/  IMAD R89, R169, 0x80, R4 ;  /* 0x00000080a9597824 */ /* 0x000fe200078e0204 */
        /* <DEDUP_REMOVED lines=11> */
[----:B------:R-:W0:Y:S02]  /*1390*/  @P0 LDC.64 R4, c[0x0][0x9e8] ;  /* 0x00027a00ff040b82 */ /* 0x000e240000000a00 */
[----:B0-----:R-:W-:-:S05]  /*13a0*/  @P0 IMAD.HI.U32 R0, R3, R4, RZ ;  /* 0x0000000403000227 */ /* 0x001fca00078e00ff */
[----:B------:R-:W-:-:S04]  /*13b0*/  @P0 SHF.R.U32.HI R3, RZ, R5, R0 ;  /* 0x00000005ff030219 */ /* 0x000fc80000011600 */
[----:B------:R-:W-:Y:S01]  /*13c0*/  LOP3.LUT R0, RZ, R3, RZ, 0x33, !PT ;  /* 0x00000003ff007212 */ /* 0x000fe200078e33ff */
[----:B------:R-:W-:Y:S06]  /*13d0*/  BRA `(.L_x_1090) ;  /* 0x0000000000147947 */ /* 0x000fec0003800000 */
.L_x_1089:
[----:B------:R-:W-:Y:S01]  /*13e0*/  ISETP.NE.AND P0, PT, R9, 0x1, PT ;  /* 0x000000010900780c */ /* 0x000fe20003f05270 */
[----:B------:R-:W-:-:S12]  /*13f0*/  IMAD.MOV.U32 R0, RZ, RZ, R89 ;  /* 0x000000ffff007224 */ /* 0x000fd800078e0059 */
[----:B------:R-:W0:Y:S02]  /*1400*/  @P0 LDC.64 R4, c[0x0][0x9e8] ;  /* 0x00027a00ff040b82 */ /* 0x000e240000000a00 */
[----:B0-----:R-:W-:-:S05]  /*1410*/  @P0 IMAD.HI.U32 R4, R89, R4, RZ ;  /* 0x0000000459040227 */ /* 0x001fca00078e00ff */
[----:B------:R-:W-:-:S07]  /*1420*/  @P0 SHF.R.U32.HI R0, RZ, R5, R4 ;  /* 0x00000005ff000219 */ /* 0x000fce0000011604 */
.L_x_1090:
[----:B------:R-:W-:-:S05]  /*1430*/  IMAD R3, R0, R9, RZ ;  /* 0x0000000900037224 */ /* 0x000fca00078e02ff */
[----:B------:R-:W-:-:S07]  /*1440*/  VIMNMX R2, R2, R3, !PT ;  /* 0x0000000302027248 */ /* 0x000fce0007fe0100 */
.L_x_1088:
        /* <DEDUP_REMOVED lines=72> */
.L_x_1092:
[----:B------:R-:W0:Y:S01]  /*18d0*/  LDC.64 R12, c[0x0][0x990] ;  /* 0x00026400ff0c7b82 */ /* 0x000e220000000a00 */
[----:B------:R-:W-:-:S07]  /*18e0*/  ULDC UR4, c[0x0][0x9d8] ;  /* 0x0002760000047ab9 */ /* 0x000fce0000000800 */
[----:B------:R-:W1:Y:S01]  /*18f0*/  LDC.64 R20, c[0x0][0x998] ;  /* 0x00026600ff147b82 */ /* 0x000e620000000a00 */
[----:B0-----:R-:W-:-:S04]  /*1900*/  ISETP.NE.U32.AND P0, PT, R12, RZ, PT ;  /* 0x000000ff0c00720c */ /* 0x001fc80003f05070 */
[----:B------:R-:W-:Y:S02]  /*1910*/  ISETP.NE.AND.EX P0, PT, R13, RZ, PT, P0 ;  /* 0x000000ff0d00720c */ /* 0x000fe40003f05300 */
[----:B-1----:R-:W-:-:S04]  /*1920*/  ISETP.NE.U32.AND P1, PT, R20, RZ, PT ;  /* 0x000000ff1400720c */ /* 0x002fc80003f25070 */
[----:B------:R-:W-:-:S07]  /*1930*/  ISETP.NE.AND.EX P1, PT, R21, RZ, PT, P1 ;  /* 0x000000ff1500720c */ /* 0x000fce0003f25310 */
[----:B------:R-:W0:Y:S01]  /*1940*/  @P0 LDC.64 R8, c[0x0][0x9a8] ;  /* 0x00026a00ff080b82 */ /* 0x000e220000000a00 */
[----:B------:R-:W-:Y:S02]  /*1950*/  @P0 SHF.R.S32.HI R3, RZ, 0x1f, R171 ;  /* 0x0000001fff030819 */ /* 0x000fe400000114ab */
[----:B------:R-:W-:-:S05]  /*1960*/  @P0 SHF.R.S32.HI R7, RZ, 0x1f, R170 ;  /* 0x0000001fff070819 */ /* 0x000fca00000114aa */
[----:B------:R-:W1:Y:S01]  /*1970*/  @P1 LDC.64 R10, c[0x0][0x9b8] ;  /* 0x00026e00ff0a1b82 */ /* 0x000e620000000a00 */
[----:B------:R-:W-:-:S07]  /*1980*/  @P1 SHF.R.S32.HI R5, RZ, 0x1f, R171 ;  /* 0x0000001fff051819 */ /* 0x000fce00000114ab */
[----:B------:R-:W2:Y:S08]  /*1990*/  @P0 LDC.64 R14, c[0x0][0x9b0] ;  /* 0x00026c00ff0e0b82 */ /* 0x000eb00000000a00 */
[----:B------:R-:W3:Y:S01]  /*19a0*/  @P1 LDC.64 R24, c[0x0][0x9c0] ;  /* 0x00027000ff181b82 */ /* 0x000ee20000000a00 */
[-C--:B0-----:R-:W-:Y:S02]  /*19b0*/  @P0 IMAD R0, R3, R8.reuse, RZ ;  /* 0x0000000803000224 */ /* 0x081fe400078e02ff */
[----:B------:R-:W-:-:S04]  /*19c0*/  @P0 IMAD.WIDE.U32 R2, R171, R8, RZ ;  /* 0x00000008ab020225 */ /* 0x000fc800078e00ff */
[----:B------:R-:W-:Y:S02]  /*19d0*/  @P0 IMAD R9, R171, R9, R0 ;  /* 0x00000009ab090224 */ /* 0x000fe400078e0200 */
[-C--:B-1----:R-:W-:Y:S02]  /*19e0*/  @P1 IMAD R4, R5, R10.reuse, RZ ;  /* 0x0000000a05041224 */ /* 0x082fe400078e02ff */
[----:B------:R-:W-:Y:S01]  /*19f0*/  @P0 IMAD.IADD R3, R3, 0x1, R9 ;  /* 0x0000000103030824 */ /* 0x000fe200078e0209 */
[----:B------:R-:W-:Y:S01]  /*1a00*/  @P1 SHF.R.S32.HI R9, RZ, 0x1f, R170 ;  /* 0x0000001fff091819 */ /* 0x000fe200000114aa */
[C---:B------:R-:W-:Y:S02]  /*1a10*/  @P1 IMAD R11, R171.reuse, R11, R4 ;  /* 0x0000000bab0b1224 */ /* 0x040fe400078e0204 */
[----:B------:R-:W-:-:S04]  /*1a20*/  @P1 IMAD.WIDE.U32 R4, R171, R10, RZ ;  /* 0x0000000aab041225 */ /* 0x000fc800078e00ff */
[-C--:B--2---:R-:W-:Y:S02]  /*1a30*/  @P0 IMAD R7, R7, R14.reuse, RZ ;  /* 0x0000000e07070224 */ /* 0x084fe400078e02ff */
[----:B------:R-:W-:Y:S02]  /*1a40*/  @P1 IMAD.IADD R5, R5, 0x1, R11 ;  /* 0x0000000105051824 */ /* 0x000fe400078e020b */
[----:B------:R-:W-:-:S04]  /*1a50*/  @P0 IMAD.WIDE.U32 R2, R170, R14, R2 ;  /* 0x0000000eaa020225 */ /* 0x000fc800078e0002 */
[-C--:B---3--:R-:W-:Y:S02]  /*1a60*/  @P1 IMAD R0, R9, R24.reuse, RZ ;  /* 0x0000001809001224 */ /* 0x088fe400078e02ff */
[C---:B------:R-:W-:Y:S02]  /*1a70*/  @P0 IMAD R9, R170.reuse, R15, R7 ;  /* 0x0000000faa090224 */ /* 0x040fe400078e0207 */
        /* <DEDUP_REMOVED lines=12> */
[----:B------:R-:W-:Y:S01]  /*1b40*/  LEA.HI R2, R176, R176, RZ, 0x1 ;  /* 0x000000b0b0027211 */ /* 0x000fe200078f08ff */
[----:B------:R-:W-:-:S03]  /*1b50*/  IMAD.U32 R6, RZ, RZ, UR37 ;  /* 0x00000025ff067e24 */ /* 0x000fc6000f8e00ff */
[----:B------:R-:W-:Y:S02]  /*1b60*/  LOP3.LUT R7, R2, 0xfffffffe, RZ, 0xc0, !PT ;  /* 0xfffffffe02077812 */ /* 0x000fe400078ec0ff */
[----:B------:R-:W-:-:S03]  /*1b70*/  ISETP.NE.AND P0, PT, R6, 0x3, PT ;  /* 0x000000030600780c */ /* 0x000fc60003f05270 */
[----:B------:R-:W-:-:S05]  /*1b80*/  IMAD.IADD R2, R176, 0x1, -R7 ;  /* 0x00000001b0027824 */ /* 0x000fca00078e0a07 */
[----:B------:R-:W-:-:S04]  /*1b90*/  SHF.L.U32 R2, R2, 0x1f, RZ ;  /* 0x0000001f02027819 */ /* 0x000fc800000006ff */
[----:B------:R-:W0:Y:S01]  /*1ba0*/  SYNCS.PHASECHK.TRANS64.TRYWAIT P1, [UR40+0x22800], R2 ;  /* 0x02280002ff0075a7 */ /* 0x000e220008020168 */
[----:B--2---:R-:W-:-:S04]  /*1bb0*/  FMUL.FTZ R0, R3, R0 ;  /* 0x0000000003007220 */ /* 0x004fc80000410000 */
[----:B------:R-:W-:Y:S01]  /*1bc0*/  FMUL.FTZ R0, R0, UR4 ;  /* 0x0000000400007c20 */ /* 0x000fe20008410000 */
[----:B0-----:R-:W-:Y:S06]  /*1bd0*/  @!P1 BRA `(.L_x_1093) ;  /* 0x0000014c00c49947 */ /* 0x001fec0003800000 */
.L_x_1280:
[----:B------:R-:W-:Y:S05]  /*1be0*/  @!P0 BRA `(.L_x_1094) ;  /* 0x0000000000048947 */ /* 0x000fea0003800000 */
[----:B------:R-:W-:Y:S01]  /*1bf0*/  BPT.TRAP 0x1 ;  /* 0x000000040000795c */ /* 0x000fe20000300000 */
.L_x_1094:
[----:B------:R-:W-:Y:S02]  /*1c00*/  IMAD.U32 R15, RZ, RZ, UR41 ;  /* 0x00000029ff0f7e24 */ /* 0x000fe4000f8e00ff */
[----:B0-----:R-:W-:-:S03]  /*1c10*/  IMAD.U32 R2, RZ, RZ, UR36 ;  /* 0x00000024ff027e24 */ /* 0x001fc6000f8e00ff */
[----:B------:R-:W-:Y:S02]  /*1c20*/  LEA R15, R15, UR40, 0x3 ;  /* 0x000000280f0f7c11 */ /* 0x000fe4000f8e18ff */
[----:B------:R-:W-:-:S04]  /*1c30*/  SHF.L.U32 R2, R2, 0x1f, RZ ;  /* 0x0000001f02027819 */ /* 0x000fc800000006ff */
[----:B------:R0:W1:Y:S01]  /*1c40*/  SYNCS.PHASECHK.TRANS64.TRYWAIT P2, [R15+URZ+0x22830], R2 ;  /* 0x022830020f0075a7 */ /* 0x000062000804017f */
[----:B------:R-:W-:Y:S05]  /*1c50*/  @!P0 BRA `(.L_x_1095) ;  /* 0x0000000000048947 */ /* 0x000fea0003800000 */
[----:B------:R-:W-:Y:S01]  /*1c60*/  BPT.TRAP 0x1 ;  /* 0x000000040000795c */ /* 0x000fe20000300000 */
.L_x_1095:
[----:B------:R-:W2:Y:S02]  /*1c70*/  S2R R3, SR_TID.X ;  /* 0x0000000000037919 */ /* 0x000ea40000002100 */
[----:B--2---:R-:W-:Y:S01]  /*1c80*/  LOP3.LUT P1, RZ, R3, 0x7f, RZ, 0xc0, !PT ;  /* 0x0000007f03ff7812 */ /* 0x004fe2000782c0ff */
[----:B-1----:R-:W-:-:S12]  /*1c90*/  @P2 BRA `(.L_x_1096) ;  /* 0x0000000000082947 */ /* 0x002fd80003800000 */
[----:B------:R-:W1:Y:S02]  /*1ca0*/  SYNCS.PHASECHK.TRANS64.TRYWAIT P2, [R15+URZ+0x22830], R2 ;  /* 0x022830020f0075a7 */ /* 0x000e64000804017f */
[----:B-1----:R-:W-:Y:S05]  /*1cb0*/  @!P2 BRA `(.L_x_1097) ;  /* 0x0000014c00a4a947 */ /* 0x002fea0003800000 */
.L_x_1096:
[----:B------:R-:W-:Y:S05]  /*1cc0*/  WARPSYNC.ALL ;  /* 0x0000000000007948 */ /* 0x000fea0003800000 */
[----:B------:R-:W-:Y:S01]  /*1cd0*/  UIADD3 UR4, UR40, 0x16400, URZ ;  /* 0x0001640028047890 */ /* 0x000fe2000fffe03f */
[----:B------:R-:W-:Y:S01]  /*1ce0*/  WARPGROUP.ARRIVE ;  /* 0x00000000000079c5 */ /* 0x000fe20000000000 */
[----:B------:R-:W-:Y:S01]  /*1cf0*/  ULOP3.LUT UR28, UR43, 0x10000, URZ, 0xfc, !UPT ;  /* 0x000100002b1c7892 */ /* 0x000fe2000f8efc3f */
[----:B------:R-:W2:Y:S01]  /*1d00*/  LDC.64 R10, c[0x0][0x9e0] ;  /* 0x00027800ff0a7b82 */ /* 0x000ea20000000a00 */
[----:B------:R-:W-:Y:S01]  /*1d10*/  USHF.R.U32.HI UR4, URZ, 0x4, UR4 ;  /* 0x000000043f047899 */ /* 0x000fe20008011604 */
[----:B------:R-:W-:Y:S01]  /*1d20*/  IMAD.MOV.U32 R12, RZ, RZ, -0x80 ;  /* 0xffffff80ff0c7424 */ /* 0x000fe200078e00ff */
[----:B------:R-:W-:Y:S01]  /*1d30*/  UMOV UR29, 0x80000020 ;  /* 0x80000020001d7882 */ /* 0x000fe20000000000 */
[----:B------:R-:W-:Y:S01]  /*1d40*/  UMOV UR31, 0x80000020 ;  /* 0x80000020001f7882 */ /* 0x000fe20000000000 */
[----:B------:R-:W-:Y:S01]  /*1d50*/  ULOP3.LUT UR4, UR4, 0x3fff, URZ, 0xc0, !UPT ;  /* 0x00003fff04047892 */ /* 0x000fe2000f8ec03f */
[----:B01----:R-:W-:Y:S01]  /*1d60*/  @!P1 VIADD R2, R15, 0x22840 ;  /* 0x000228400f029836 */ /* 0x003fe20000000000 */
[----:B------:R-:W-:-:S02]  /*1d70*/  UIADD3 UR8, UR28, 0x2, URZ ;  /* 0x000000021c087890 */ /* 0x000fc4000fffe03f */
[----:B------:R-:W-:Y:S01]  /*1d80*/  ULOP3.LUT UR4, UR4, 0x10000, URZ, 0xfc, !UPT ;  /* 0x0001000004047892 */ /* 0x000fe2000f8efc3f */
[----:B------:R-:W-:Y:S01]  /*1d90*/  UMOV UR9, 0x80000020 ;  /* 0x8000002000097882 */ /* 0x000fe20000000000 */
[----:B------:R-:W-:Y:S02]  /*1da0*/  UMOV UR11, 0x80000020 ;  /* 0x80000020000b7882 */ /* 0x000fe40000000000 */
[----:B------:R-:W-:Y:S01]  /*1db0*/  UIMAD UR30, UR41, 0x600, UR4 ;  /* 0x00000600291e78a4 */ /* 0x000fe2000f8e0204 */
[----:B------:R-:W-:Y:S01]  /*1dc0*/  @!P1 PRMT R2, RZ, 0x654, R2 ;  /* 0x00000654ff029816 */ /* 0x000fe20000000002 */
[----:B------:R-:W-:Y:S02]  /*1dd0*/  UIADD3 UR12, UR28, 0x200, URZ ;  /* 0x000002001c0c7890 */ /* 0x000fe4000fffe03f */
[----:B------:R-:W-:Y:S02]  /*1de0*/  UIADD3 UR10, UR30, 0x2, URZ ;  /* 0x000000021e0a7890 */ /* 0x000fe4000fffe03f */
[----:B------:R-:W-:Y:S01]  /*1df0*/  UIADD3 UR14, UR30, 0x200, URZ ;  /* 0x000002001e0e7890 */ /* 0x000fe2000fffe03f */
[----:B------:R-:W-:-:S02]  /*1e00*/  UMOV UR13, 0x80000020 ;  /* 0x80000020000d7882 */ /* 0x000fc40000000000 */
[----:B------:R-:W-:Y:S01]  /*1e10*/  QGMMA.64x128x32.F32.E4M3.E4M3 R24, gdesc[UR28], RZ, !UPT, gsb0 ;  /* 0x01e000001c1879f3 */ /* 0x000fe2000c0008ff */
[----:B------:R-:W-:Y:S01]  /*1e20*/  UMOV UR15, 0x80000020 ;  /* 0x80000020000f7882 */ /* 0x000fe20000000000 */
[----:B------:R-:W-:Y:S01]  /*1e30*/  UIADD3 UR16, UR28, 0x202, URZ ;  /* 0x000002021c107890 */ /* 0x000fe2000fffe03f */
[----:B--2---:R-:W-:Y:S01]  /*1e40*/  ISETP.GE.AND P2, PT, R11, 0x1, PT ;  /* 0x000000010b00780c */ /* 0x004fe20003f46270 */
[----:B------:R-:W-:Y:S01]  /*1e50*/  UIADD3 UR18, UR30, 0x202, URZ ;  /* 0x000002021e127890 */ /* 0x000fe2000fffe03f */
[----:B------:R-:W-:Y:S01]  /*1e60*/  UMOV UR17, 0x80000020 ;  /* 0x8000002000117882 */ /* 0x000fe20000000000 */
[----:B------:R-:W-:Y:S01]  /*1e70*/  UMOV UR19, 0x80000020 ;  /* 0x8000002000137882 */ /* 0x000fe20000000000 */
[----:B------:R-:W-:Y:S02]  /*1e80*/  UIADD3 UR20, UR28, 0x400, URZ ;  /* 0x000004001c147890 */ /* 0x000fe4000fffe03f */
[----:B------:R-:W-:Y:S01]  /*1e90*/  UIADD3 UR22, UR30, 0x400, URZ ;  /* 0x000004001e167890 */ /* 0x000fe2000fffe03f */
[----:B------:R-:W-:Y:S01]  /*1ea0*/  UMOV UR21, 0x80000020 ;  /* 0x8000002000157882 */ /* 0x000fe20000000000 */
[----:B------:R-:W-:Y:S01]  /*1eb0*/  UMOV UR23, 0x80000020 ;  /* 0x8000002000177882 */ /* 0x000fe20000000000 */
[----:B------:R-:W-:-:S02]  /*1ec0*/  UIADD3 UR24, UR28, 0x402, URZ ;  /* 0x000004021c187890 */ /* 0x000fc4000fffe03f */
[----:B------:R-:W-:Y:S01]  /*1ed0*/  UIADD3 UR26, UR30, 0x402, URZ ;  /* 0x000004021e1a7890 */ /* 0x000fe2000fffe03f */
[----:B------:R-:W-:Y:S01]  /*1ee0*/  UMOV UR25, 0x80000020 ;  /* 0x8000002000197882 */ /* 0x000fe20000000000 */
[----:B------:R-:W-:Y:S01]  /*1ef0*/  UMOV UR27, 0x80000020 ;  /* 0x80000020001b7882 */ /* 0x000fe20000000000 */
[----:B------:R-:W-:Y:S02]  /*1f00*/  ULDC UR5, c[0x0][0x9dc] ;  /* 0x0002770000057ab9 */ /* 0x000fe40000000800 */
[----:B------:R-:W-:Y:S01]  /*1f10*/  ULOP3.LUT UR5, URZ, UR5, URZ, 0x33, !UPT ;  /* 0x000000053f057292 */ /* 0x000fe2000f8e333f */
[----:B------:R-:W-:Y:S02]  /*1f20*/  WARPGROUP.DEPBAR.LE gsb0, 0x0 ;  /* 0x00008000000079c5 */ /* 0x000fe40000010000 */
[----:B------:R-:W-:-:S06]  /*1f30*/  WARPGROUP.ARRIVE ;  /* 0x00000000000079c5 */ /* 0x000fcc0000000000 */
        /* <DEDUP_REMOVED lines=16> */
[C---:B------:R-:W-:Y:S01]  /*2040*/  FMUL.FTZ R48, R0.reuse, R48 ;  /* 0x0000003000307220 */ /* 0x040fe20000410000 */
[C---:B------:R-:W-:Y:S01]  /*2050*/  FMUL.FTZ R28, R0.reuse, R28 ;  /* 0x0000001c001c7220 */ /* 0x040fe20000410000 */
[----:B------:R0:W1:Y:S01]  /*2060*/  MUFU.TANH R119, R52 ;  /* 0x0000003400777308 */ /* 0x0000620000002400 */
        /* <DEDUP_REMOVED lines=8> */
[C---:B0-----:R-:W-:Y:S01]  /*20f0*/  FMUL.FTZ R52, R0.reuse, R62 ;  /* 0x0000003e00347220 */ /* 0x041fe20000410000 */
[----:B------:R-:W-:Y:S01]  /*2100*/  FMUL.FTZ R62, R0, R70 ;  /* 0x00000046003e7220 */ /* 0x000fe20000410000 */
[----:B------:R-:W-:-:S02]  /*2110*/  IMAD R70, R91, R12, 0x80 ;  /* 0x000000805b467424 */ /* 0x000fc400078e020c */
[C---:B------:R-:W-:Y:S01]  /*2120*/  FMUL.FTZ R26, R0.reuse, R38 ;  /* 0x00000026001a7220 */ /* 0x040fe20000410000 */
[C---:B------:R-:W-:Y:S01]  /*2130*/  FMUL.FTZ R13, R0.reuse, R24 ;  /* 0x00000018000d7220 */ /* 0x040fe20000410000 */
[C---:B------:R-:W-:Y:S01]  /*2140*/  FMUL.FTZ R20, R0.reuse, R34 ;  /* 0x0000002200147220 */ /* 0x040fe20000410000 */
[C---:B------:R-:W-:Y:S01]  /*2150*/  FMUL.FTZ R30, R0.reuse, R42 ;  /* 0x0000002a001e7220 */ /* 0x040fe20000410000 */
[----:B------:R0:W4:Y:S01]  /*2160*/  MUFU.TANH R121, R48 ;  /* 0x0000003000797308 */ /* 0x0001220000002400 */
[C---:B--2---:R-:W-:Y:S01]  /*2170*/  FMUL.FTZ R32, R0.reuse, R43 ;  /* 0x0000002b00207220 */ /* 0x044fe20000410000 */
[C---:B------:R-:W-:Y:S01]  /*2180*/  FMUL.FTZ R38, R0.reuse, R50 ;  /* 0x0000003200267220 */ /* 0x040fe20000410000 */
[----:B------:R-:W-:Y:S02]  /*2190*/  IMAD.IADD R15, R17, 0x1, R70 ;  /* 0x00000001110f7824 */ /* 0x000fe400078e0246 */
[C---:B------:R-:W-:Y:S01]  /*21a0*/  FMUL.FTZ R9, R0.reuse, R25 ;  /* 0x0000001900097220 */ /* 0x040fe20000410000 */
[C---:B------:R-:W-:Y:S01]  /*21b0*/  FMUL.FTZ R4, R0.reuse, R27 ;  /* 0x0000001b00047220 */ /* 0x040fe20000410000 */
[C---:B------:R-:W-:Y:S01]  /*21c0*/  FMUL.FTZ R29, R0.reuse, R29 ;  /* 0x0000001d001d7220 */ /* 0x040fe20000410000 */
[C---:B------:R-:W-:Y:S01]  /*21d0*/  FMUL.FTZ R8, R0.reuse, R31 ;  /* 0x0000001f00087220 */ /* 0x040fe20000410000 */
[----:B------:R2:W1:Y:S01]  /*21e0*/  MUFU.TANH R133, R28 ;  /* 0x0000001c00857308 */ /* 0x0004620000002400 */
[C---:B0-----:R-:W-:Y:S01]  /*21f0*/  FMUL.FTZ R48, R0.reuse, R58 ;  /* 0x0000003a00307220 */ /* 0x041fe20000410000 */
        /* <DEDUP_REMOVED lines=42> */
[----:B------:R-:W-:Y:S01]  /*24a0*/  FMUL.FTZ R79, R0, R79 ;  /* 0x0000004f004f7220 */ /* 0x000fe20000410000 */
[----:B------:R-:W-:Y:S01]  /*24b0*/  IADD3 R21, -R18, 0x1, R15 ;  /* 0x0000000112157810 */ /* 0x000fe20007ffe10f */
[----:B------:R2:W-:Y:S01]  /*24c0*/  @!P1 SYNCS.ARRIVE.TRANS64.RED.A1T0 RZ, [R2+URZ], RZ ;  /* 0x000000ff02ff99a7 */ /* 0x0005e2000810043f */
[C---:B------:R-:W-:Y:S01]  /*24d0*/  FMUL.FTZ R45, R0.reuse, R45 ;  /* 0x0000002d002d7220 */ /* 0x040fe20000410000 */
[----:B------:R-:W1:Y:S01]  /*24e0*/  MUFU.TANH R13, R13 ;  /* 0x0000000d000d7308 */ /* 0x000e620000002400 */
[----:B0-----:R-:W-:Y:S01]  /*24f0*/  FMUL.FTZ R60, R0, R67 ;  /* 0x00000043003c7220 */ /* 0x001fe20000410000 */
[C---:B------:R-:W-:Y:S01]  /*2500*/  IMAD R21, R16.reuse, -0x2, R21 ;  /* 0xfffffffe10157824 */ /* 0x040fe200078e0215 */
[----:B------:R-:W-:Y:S01]  /*2510*/  LEA R66, R91, 0xffffff80, 0x7 ;  /* 0xffffff805b427811 */ /* 0x000fe200078e38ff */
[----:B------:R-:W-:-:S02]  /*2520*/  IMAD R47, R16, -0x2, R15 ;  /* 0xfffffffe102f7824 */ /* 0x000fc400078e020f */
[----:B--2---:R-:W-:Y:S02]  /*2530*/  IMAD R2, R169, 0x80, R178 ;  /* 0x00000080a9027824 */ /* 0x004fe400078e02b2 */
[----:B------:R-:W0:Y:S01]  /*2540*/  MUFU.TANH R9, R9 ;  /* 0x0000000900097308 */ /* 0x000e220000002400 */
[C---:B------:R-:W-:Y:S02]  /*2550*/  IMAD.IADD R51, R21.reuse, 0x1, R10 ;  /* 0x0000000115337824 */ /* 0x040fe400078e020a */
[----:B------:R-:W-:-:S03]  /*2560*/  VIADD R55, R21, UR5 ;  /* 0x0000000515377c36 */ /* 0x000fc60008000000 */
[----:B------:R-:W-:Y:S02]  /*2570*/  VIADDMNMX R46, R2, R51, R47, PT ;  /* 0x00000033022e7246 */ /* 0x000fe4000380012f */
[----:B------:R-:W2:Y:S08]  /*2580*/  MUFU.TANH R3, R3 ;  /* 0x0000000300037308 */ /* 0x000eb00000002400 */
[----:B------:R-:W0:Y:S08]  /*2590*/  MUFU.TANH R4, R4 ;  /* 0x0000000400047308 */ /* 0x000e300000002400 */
        /* <DEDUP_REMOVED lines=50> */
[----:B------:R5:W0:Y:S02]  /*28c0*/  MUFU.TANH R123, R45 ;  /* 0x0000002d007b7308 */ /* 0x000a240000002400 */
[----:B-----5:R-:W-:Y:S01]  /*28d0*/  IMAD.IADD R45, R55, 0x1, R2 ;  /* 0x00000001372d7824 */ /* 0x020fe200078e0202 */
[----:B-1234-:R-:W-:Y:S06]  /*28e0*/  @!P2 BRA `(.L_x_1098) ;  /* 0x000000000050a947 */ /* 0x01efec0003800000 */
[----:B------:R-:W-:Y:S01]  /*28f0*/  IADD3 R15, -R18, R17, R2 ;  /* 0x00000011120f7210 */ /* 0x000fe20007ffe102 */
[----:B------:R-:W-:Y:S03]  /*2900*/  BSSY B0, `(.L_x_1099) ;  /* 0x000000e000007945 */ /* 0x000fe60003800000 */
        /* <DEDUP_REMOVED lines=9> */
.L_x_1100:
[----:B------:R-:W-:-:S13]  /*29a0*/  ISETP.NE.AND P3, PT, R11, 0x1, PT ;  /* 0x000000010b00780c */ /* 0x000fda0003f65270 */
[----:B------:R-:W1:Y:S02]  /*29b0*/  @P3 LDC.64 R74, c[0x0][0x9e8] ;  /* 0x00027a00ff4a3b82 */ /* 0x000e640000000a00 */
[----:B-1----:R-:W-:-:S05]  /*29c0*/  @P3 IMAD.HI.U32 R54, R15, R74, RZ ;  /* 0x0000004a0f363227 */ /* 0x002fca00078e00ff */
[----:B------:R-:W-:-:S07]  /*29d0*/  @P3 SHF.R.U32.HI R15, RZ, R75, R54 ;  /* 0x0000004bff0f3219 */ /* 0x000fce0000011636 */
.L_x_1101:
[----:B------:R-:W-:Y:S05]  /*29e0*/  BSYNC B0 ;  /* 0x0000000000007941 */ /* 0x000fea0003800000 */
.L_x_1099:
[----:B------:R-:W-:-:S04]  /*29f0*/  IMAD R15, R15, R11, -R66 ;  /* 0x0000000b0f0f7224 */ /* 0x000fc800078e0a42 */
[----:B------:R-:W-:-:S05]  /*2a00*/  IMAD R54, R16, -0x2, R15 ;  /* 0xfffffffe10367824 */ /* 0x000fca00078e020f */
[----:B------:R-:W-:Y:S02]  /*2a10*/  VIMNMX R45, R45, R54, !PT ;  /* 0x000000362d2d7248 */ /* 0x000fe40007fe0100 */
[----:B------:R-:W-:-:S07]  /*2a20*/  VIADDMNMX R46, R54, R11, R46, PT ;  /* 0x0000000b362e7246 */ /* 0x000fce000380012e */
.L_x_1098:
        /* <DEDUP_REMOVED lines=10> */
[----:B0-----:R-:W-:Y:S02]  /*2ad0*/  FSEL R135, R9, -INF , !P5 ;  /* 0xff80000009877808 */ /* 0x001fe40006800000 */
        /* <DEDUP_REMOVED lines=128> */
[----:B------:R-:W-:Y:S02]  /*32e0*/  ISETP.GE.AND P4, PT, R70, 0x72, PT ;  /* 0x000000724600780c */ /* 0x000fe40003f86270 */
[----:B------:R-:W-:Y:S02]  /*32f0*/  IADD3 R54, R55, 0x8, R2 ;  /* 0x0000000837367810 */ /* 0x000fe40007ffe002 */
        /* <DEDUP_REMOVED lines=11> */
[----:B------:R-:W-:Y:S02]  /*33b0*/  FSEL R137, R13, -INF , !P6 ;  /* 0xff8000000d897808 */ /* 0x000fe40007000000 */
[----:B------:R-:W-:-:S04]  /*33c0*/  ISETP.GE.AND P6, PT, R70, 0x7a, PT ;  /* 0x0000007a4600780c */ /* 0x000fc80003fc6270 */
[----:B------:R-:W-:Y:S02]  /*33d0*/  P2R R70, PR, RZ, 0x40 ;  /* 0x00000040ff467803 */ /* 0x000fe40000000000 */
[----:B------:R-:W-:-:S04]  /*33e0*/  ISETP.GT.AND P6, PT, R45, 0x79, !P6 ;  /* 0x000000792d00780c */ /* 0x000fc800077c4270 */
[----:B------:R-:W-:Y:S01]  /*33f0*/  ISETP.LT.OR P6, PT, R46, 0x7a, P6 ;  /* 0x0000007a2e00780c */ /* 0x000fe200037c1670 */
[----:B------:R-:W-:-:S03]  /*3400*/  VIADD R46, R2, 0x8 ;  /* 0x00000008022e7836 */ /* 0x000fc60000000000 */
[----:B------:R-:W-:Y:S02]  /*3410*/  FSEL R13, R85, -INF , !P6 ;  /* 0xff800000550d7808 */ /* 0x000fe40007000000 */
[----:B------:R-:W-:Y:S01]  /*3420*/  VIADDMNMX R46, R46, R51, R47, PT ;  /* 0x000000332e2e7246 */ /* 0x000fe2000380012f */
[----:B------:R-:W-:Y:S06]  /*3430*/  @!P2 BRA `(.L_x_1102) ;  /* 0x000000000054a947 */ /* 0x000fec0003800000 */
[----:B------:R-:W-:Y:S01]  /*3440*/  IADD3 R45, R17, 0x8, R2 ;  /* 0x00000008112d7810 */ /* 0x000fe20007ffe002 */
[----:B------:R-:W-:Y:S04]  /*3450*/  BSSY B0, `(.L_x_1103) ;  /* 0x000000f000007945 */ /* 0x000fe80003800000 */
[----:B------:R-:W-:-:S05]  /*3460*/  IMAD.IADD R45, R45, 0x1, -R18 ;  /* 0x000000012d2d7824 */ /* 0x000fca00078e0a12 */
        /* <DEDUP_REMOVED lines=9> */
.L_x_1104:
[----:B------:R-:W-:-:S13]  /*3500*/  ISETP.NE.AND P6, PT, R11, 0x1, PT ;  /* 0x000000010b00780c */ /* 0x000fda0003fc5270 */
[----:B------:R-:W0:Y:S02]  /*3510*/  @P6 LDC.64 R64, c[0x0][0x9e8] ;  /* 0x00027a00ff406b82 */ /* 0x000e240000000a00 */
[----:B0-----:R-:W-:-:S05]  /*3520*/  @P6 IMAD.HI.U32 R64, R45, R64, RZ ;  /* 0x000000402d406227 */ /* 0x001fca00078e00ff */
[----:B------:R-:W-:-:S07]  /*3530*/  @P6 SHF.R.U32.HI R45, RZ, R65, R64 ;  /* 0x00000041ff2d6219 */ /* 0x000fce0000011640 */
.L_x_1105:
[----:B------:R-:W-:Y:S05]  /*3540*/  BSYNC B0 ;  /* 0x0000000000007941 */ /* 0x000fea0003800000 */
.L_x_1103:
[----:B------:R-:W-:-:S04]  /*3550*/  IMAD R45, R45, R11, -R66 ;  /* 0x0000000b2d2d7224 */ /* 0x000fc800078e0a42 */
[----:B------:R-:W-:-:S05]  /*3560*/  IMAD R45, R16, -0x2, R45 ;  /* 0xfffffffe102d7824 */ /* 0x000fca00078e022d */
[----:B------:R-:W-:Y:S02]  /*3570*/  VIMNMX R54, R54, R45, !PT ;  /* 0x0000002d36367248 */ /* 0x000fe40007fe0100 */
[----:B------:R-:W-:-:S07]  /*3580*/  VIADDMNMX R46, R45, R11, R46, PT ;  /* 0x0000000b2d2e7246 */ /* 0x000fce000380012e */
.L_x_1102:
        /* <DEDUP_REMOVED lines=84> */
[----:B------:R-:W0:Y:S01]  /*3ad0*/  SHFL.BFLY PT, R7, R4, 0x2, 0x1f ;  /* 0x0c401f0004077f89 */ /* 0x000e2200000e0000 */
        /* <DEDUP_REMOVED lines=10> */
[----:B0-----:R-:W-:Y:S02]  /*3b80*/  FMNMX.FTZ R20, R4, R7, !PT ;  /* 0x0000000704147209 */ /* 0x001fe40007810000 */
[----:B------:R-:W-:Y:S02]  /*3b90*/  FSEL R71, R42, -INF , !P3 ;  /* 0xff8000002a477808 */ /* 0x000fe40005800000 */
[----:B------:R-:W-:Y:S01]  /*3ba0*/  ISETP.NE.AND P3, PT, R86, RZ, PT ;  /* 0x000000ff5600720c */ /* 0x000fe20003f65270 */
[----:B------:R-:W0:Y:S03]  /*3bb0*/  SHFL.BFLY PT, R7, R20, 0x1, 0x1f ;  /* 0x0c201f0014077f89 */ /* 0x000e2600000e0000 */
        /* <DEDUP_REMOVED lines=8> */
[----:B0-----:R-:W-:Y:S02]  /*3c40*/  FMNMX.FTZ R7, R20, R7, !PT ;  /* 0x0000000714077209 */ /* 0x001fe40007810000 */
        /* <DEDUP_REMOVED lines=79> */
[----:B0-----:R-:W-:Y:S01]  /*4140*/  FSEL R117, R14, -INF , !P6 ;  /* 0xff8000000e757808 */ /* 0x001fe20007000000 */
        /* <DEDUP_REMOVED lines=10> */
[-CC-:B0-----:R-:W-:Y:S01]  /*41f0*/  FFMA.FTZ R12, R15, R8.reuse, -R36.reuse ;  /* 0x000000080f0c7223 */ /* 0x181fe20000010824 */
        /* <DEDUP_REMOVED lines=11> */
[----:B------:R-:W-:Y:S01]  /*42b0*/  FFMA.FTZ R9, R9, R8, -R36 ;  /* 0x0000000809097223 */ /* 0x000fe20000010824 */
[----:B------:R-:W-:Y:S02]  /*42c0*/  MUFU.EX2 R3, R3 ;  /* 0x0000000300037308 */ /* 0x000fe40000000800 */
[----:B------:R-:W-:-:S04]  /*42d0*/  FMNMX.FTZ R30, R69, R30, !PT ;  /* 0x0000001e451e7209 */ /* 0x000fc80007810000 */
[----:B------:R-:W-:Y:S02]  /*42e0*/  FMNMX.FTZ R30, R71, R30, !PT ;  /* 0x0000001e471e7209 */ /* 0x000fe40007810000 */
[----:B------:R-:W0:Y:S02]  /*42f0*/  MUFU.EX2 R4, R4 ;  /* 0x0000000400047308 */ /* 0x000e240000000800 */
[----:B------:R-:W-:-:S04]  /*4300*/  FMNMX.FTZ R30, R73, R30, !PT ;  /* 0x0000001e491e7209 */ /* 0x000fc80007810000 */
[----:B------:R-:W-:Y:S02]  /*4310*/  FMNMX.FTZ R30, R75, R30, !PT ;  /* 0x0000001e4b1e7209 */ /* 0x000fe40007810000 */
[----:B------:R-:W1:Y:S02]  /*4320*/  MUFU.EX2 R20, R20 ;  /* 0x0000001400147308 */ /* 0x000e640000000800 */
[----:B------:R-:W-:-:S04]  /*4330*/  FMNMX.FTZ R30, R77, R30, !PT ;  /* 0x0000001e4d1e7209 */ /* 0x000fc80007810000 */
[----:B------:R-:W-:Y:S02]  /*4340*/  FMNMX.FTZ R32, R79, R30, !PT ;  /* 0x0000001e4f207209 */ /* 0x000fe40007810000 */
[----:B------:R-:W-:Y:S02]  /*4350*/  MUFU.EX2 R30, R121 ;  /* 0x00000079001e7308 */ /* 0x000fe40000000800 */
[----:B------:R-:W-:-:S04]  /*4360*/  FMNMX.FTZ R32, R81, R32, !PT ;  /* 0x0000002051207209 */ /* 0x000fc80007810000 */
[----:B------:R-:W-:Y:S02]  /*4370*/  FMNMX.FTZ R32, R83, R32, !PT ;  /* 0x0000002053207209 */ /* 0x000fe40007810000 */
[----:B------:R2:W-:Y:S02]  /*4380*/  MUFU.EX2 R121, R6 ;  /* 0x0000000600797308 */ /* 0x0005e40000000800 */
[----:B------:R-:W-:-:S04]  /*4390*/  FMNMX.FTZ R32, R85, R32, !PT ;  /* 0x0000002055207209 */ /* 0x000fc80007810000 */
[----:B------:R-:W-:Y:S02]  /*43a0*/  FMNMX.FTZ R32, R87, R32, !PT ;  /* 0x0000002057207209 */ /* 0x000fe40007810000 */
[----:B------:R-:W3:Y:S02]  /*43b0*/  MUFU.EX2 R103, R103 ;  /* 0x0000006700677308 */ /* 0x000ee40000000800 */
[----:B------:R-:W-:-:S04]  /*43c0*/  FMNMX.FTZ R32, R93, R32, !PT ;  /* 0x000000205d207209 */ /* 0x000fc80007810000 */
[----:B------:R-:W-:Y:S02]  /*43d0*/  FMNMX.FTZ R32, R95, R32, !PT ;  /* 0x000000205f207209 */ /* 0x000fe40007810000 */
[----:B------:R-:W4:Y:S02]  /*43e0*/  MUFU.EX2 R24, R131 ;  /* 0x0000008300187308 */ /* 0x000f240000000800 */
[----:B------:R-:W-:-:S04]  /*43f0*/  FMNMX.FTZ R32, R97, R32, !PT ;  /* 0x0000002061207209 */ /* 0x000fc80007810000 */
[----:B------:R-:W-:Y:S02]  /*4400*/  FMNMX.FTZ R32, R99, R32, !PT ;  /* 0x0000002063207209 */ /* 0x000fe40007810000 */
[----:B------:R-:W5:Y:S02]  /*4410*/  MUFU.EX2 R105, R105 ;  /* 0x0000006900697308 */ /* 0x000f640000000800 */
[----:B------:R-:W-:-:S04]  /*4420*/  FMNMX.FTZ R32, R101, R32, !PT ;  /* 0x0000002065207209 */ /* 0x000fc80007810000 */
[----:B------:R-:W-:Y:S02]  /*4430*/  FMNMX.FTZ R32, R111, R32, !PT ;  /* 0x000000206f207209 */ /* 0x000fe40007810000 */
[----:B------:R-:W5:Y:S02]  /*4440*/  MUFU.EX2 R26, R129 ;  /* 0x00000081001a7308 */ /* 0x000f640000000800 */
[----:B------:R-:W-:-:S04]  /*4450*/  FMNMX.FTZ R32, R5, R32, !PT ;  /* 0x0000002005207209 */ /* 0x000fc80007810000 */
[----:B------:R-:W-:Y:S02]  /*4460*/  FMNMX.FTZ R32, R115, R32, !PT ;  /* 0x0000002073207209 */ /* 0x000fe40007810000 */
[----:B------:R-:W5:Y:S02]  /*4470*/  MUFU.EX2 R107, R107 ;  /* 0x0000006b006b7308 */ /* 0x000f640000000800 */
[----:B------:R-:W-:-:S05]  /*4480*/  FMNMX.FTZ R32, R117, R32, !PT ;  /* 0x0000002075207209 */ /* 0x000fca0007810000 */
[----:B------:R-:W0:Y:S01]  /*4490*/  SHFL.BFLY PT, R41, R32, 0x2, 0x1f ;  /* 0x0c401f0020297f89 */ /* 0x000e2200000e0000 */
[----:B------:R-:W5:Y:S08]  /*44a0*/  MUFU.EX2 R28, R127 ;  /* 0x0000007f001c7308 */ /* 0x000f700000000800 */
[----:B------:R-:W5:Y:S08]  /*44b0*/  MUFU.EX2 R109, R109 ;  /* 0x0000006d006d7308 */ /* 0x000f700000000800 */
[----:B------:R-:W5:Y:S01]  /*44c0*/  MUFU.EX2 R125, R125 ;  /* 0x0000007d007d7308 */ /* 0x000f620000000800 */
[----:B0-----:R-:W-:Y:S01]  /*44d0*/  FMNMX.FTZ R41, R32, R41, !PT ;  /* 0x0000002920297209 */ /* 0x001fe20007810000 */
[----:B------:R-:W-:Y:S01]  /*44e0*/  FFMA.FTZ R32, R13, R8, -R36 ;  /* 0x000000080d207223 */ /* 0x000fe20000010824 */
[----:B------:R-:W-:-:S05]  /*44f0*/  FADD.FTZ R13, R3, R4 ;  /* 0x00000004030d7221 */ /* 0x000fca0000010000 */
[----:B------:R-:W-:Y:S01]  /*4500*/  MUFU.EX2 R38, R123 ;  /* 0x0000007b00267308 */ /* 0x000fe20000000800 */
[----:B--2---:R-:W0:Y:S01]  /*4510*/  SHFL.BFLY PT, R6, R41, 0x1, 0x1f ;  /* 0x0c201f0029067f89 */ /* 0x004e2200000e0000 */
[----:B-1----:R-:W-:-:S04]  /*4520*/  FADD.FTZ R68, R20, R13 ;  /* 0x0000000d14447221 */ /* 0x002fc80000010000 */
[C---:B---3--:R-:W-:Y:S02]  /*4530*/  FADD.FTZ R13, R103.reuse, R68 ;  /* 0x00000044670d7221 */ /* 0x048fe40000010000 */
[----:B------:R-:W-:Y:S01]  /*4540*/  MUFU.EX2 R113, R113 ;  /* 0x0000007100717308 */ /* 0x000fe20000000800 */
[----:B------:R-:W-:Y:S01]  /*4550*/  F2FP.SATFINITE.E4M3.F32.PACK_AB_MERGE_C R103, R103, R20, RZ ;  /* 0x000000146767723e */ /* 0x000fe200048070ff */
[----:B----4-:R-:W-:-:S03]  /*4560*/  FADD.FTZ R72, R24, R13 ;  /* 0x0000000d18487221 */ /* 0x010fc60000010000 */
[----:B------:R-:W-:-:S03]  /*4570*/  F2FP.SATFINITE.E4M3.F32.PACK_AB_MERGE_C R164, R4, R3, R103 ;  /* 0x0000000304a4723e */ /* 0x000fc60004807067 */
[----:B------:R-:W-:Y:S08]  /*4580*/  MUFU.EX2 R119, R119 ;  /* 0x0000007700777308 */ /* 0x000ff00000000800 */
[----:B------:R-:W-:Y:S01]  /*4590*/  MUFU.EX2 R42, R42 ;  /* 0x0000002a002a7308 */ /* 0x000fe20000000800 */
[----:B0-----:R-:W-:-:S04]  /*45a0*/  FMNMX.FTZ R6, R41, R6, !PT ;  /* 0x0000000629067209 */ /* 0x001fc80007810000 */
[C---:B------:R-:W-:Y:S01]  /*45b0*/  FSETP.NEU.FTZ.AND P3, PT, R6.reuse, -INF , PT ;  /* 0xff8000000600780b */ /* 0x040fe20003f7d000 */
[----:B------:R-:W-:-:S02]  /*45c0*/  FFMA.FTZ R15, R6, R8, -8 ;  /* 0xc1000000060f7423 */ /* 0x000fc40000010008 */
[----:B------:R-:W-:Y:S03]  /*45d0*/  MUFU.EX2 R43, R43 ;  /* 0x0000002b002b7308 */ /* 0x000fe60000000800 */
[----:B------:R-:W-:Y:S01]  /*45e0*/  FSEL R36, R15, RZ, P3 ;  /* 0x000000ff0f247208 */ /* 0x000fe20001800000 */
[----:B-----5:R-:W-:-:S04]  /*45f0*/  FADD.FTZ R15, R105, R72 ;  /* 0x00000048690f7221 */ /* 0x020fc80000010000 */
        /* <DEDUP_REMOVED lines=12> */
[----:B------:R-:W-:Y:S01]  /*46c0*/  FADD.FTZ R72, R26, R15 ;  /* 0x0000000f1a487221 */ /* 0x000fe20000010000 */
[----:B------:R-:W-:-:S01]  /*46d0*/  FFMA.FTZ R63, R63, R8, -R36 ;  /* 0x000000083f3f7223 */ /* 0x000fc20000010824 */
[-CC-:B------:R-:W-:Y:S01]  /*46e0*/  FFMA.FTZ R65, R65, R8.reuse, -R36.reuse ;  /* 0x0000000841417223 */ /* 0x180fe20000010824 */
[----:B------:R-:W-:-:S01]  /*46f0*/  FFMA.FTZ R67, R67, R8, -R36 ;  /* 0x0000000843437223 */ /* 0x000fc20000010824 */
[----:B------:R-:W0:Y:S01]  /*4700*/  MUFU.EX2 R45, R45 ;  /* 0x0000002d002d7308 */ /* 0x000e220000000800 */
[----:B------:R-:W-:-:S01]  /*4710*/  FADD.FTZ R15, R107, R72 ;  /* 0x000000486b0f7221 */ /* 0x000fc20000010000 */
[-CC-:B------:R-:W-:Y:S01]  /*4720*/  FFMA.FTZ R69, R69, R8.reuse, -R36.reuse ;  /* 0x0000000845457223 */ /* 0x180fe20000010824 */
[----:B------:R-:W-:-:S01]  /*4730*/  FFMA.FTZ R71, R71, R8, -R36 ;  /* 0x0000000847477223 */ /* 0x000fc20000010824 */
[----:B------:R-:W-:Y:S01]  /*4740*/  F2FP.SATFINITE.E4M3.F32.PACK_AB_MERGE_C R107, R107, R26, RZ ;  /* 0x0000001a6b6b723e */ /* 0x000fe200048070ff */
[----:B------:R-:W-:-:S01]  /*4750*/  FADD.FTZ R74, R28, R15 ;  /* 0x0000000f1c4a7221 */ /* 0x000fc20000010000 */
[-CC-:B------:R-:W-:Y:S01]  /*4760*/  FFMA.FTZ R73, R73, R8.reuse, -R36.reuse ;  /* 0x0000000849497223 */ /* 0x180fe20000010824 */
[----:B------:R-:W-:-:S01]  /*4770*/  FFMA.FTZ R75, R75, R8, -R36 ;  /* 0x000000084b4b7223 */ /* 0x000fc20000010824 */
[----:B------:R-:W1:Y:S01]  /*4780*/  MUFU.EX2 R47, R47 ;  /* 0x0000002f002f7308 */ /* 0x000e620000000800 */
[----:B------:R-:W-:-:S01]  /*4790*/  FADD.FTZ R74, R109, R74 ;  /* 0x0000004a6d4a7221 */ /* 0x000fc20000010000 */
[----:B------:R-:W-:Y:S01]  /*47a0*/  F2FP.SATFINITE.E4M3.F32.PACK_AB_MERGE_C R166, R105, R24, R107 ;  /* 0x0000001869a6723e */ /* 0x000fe2000480706b */
[----:B------:R-:W-:-:S01]  /*47b0*/  FFMA.FTZ R77, R77, R8, -R36 ;  /* 0x000000084d4d7223 */ /* 0x000fc20000010824 */
[----:B------:R-:W-:Y:S01]  /*47c0*/  FFMA.FTZ R79, R79, R8, -R36 ;  /* 0x000000084f4f7223 */ /* 0x000fe20000010824 */
[----:B------:R-:W-:-:S01]  /*47d0*/  FADD.FTZ R15, R125, R74 ;  /* 0x0000004a7d0f7221 */ /* 0x000fc20000010000 */
[-CC-:B------:R-:W-:Y:S01]  /*47e0*/  FFMA.FTZ R81, R81, R8.reuse, -R36.reuse ;  /* 0x0000000851517223 */ /* 0x180fe20000010824 */
[----:B------:R-:W-:-:S01]  /*47f0*/  FFMA.FTZ R83, R83, R8, -R36 ;  /* 0x0000000853537223 */ /* 0x000fc20000010824 */
[----:B------:R-:W2:Y:S01]  /*4800*/  MUFU.EX2 R52, R49 ;  /* 0x0000003100347308 */ /* 0x000ea20000000800 */
[----:B0-----:R-:W-:-:S01]  /*4810*/  FADD.FTZ R70, R34, R45 ;  /* 0x0000002d22467221 */ /* 0x001fc20000010000 */
[----:B------:R-:W-:Y:S01]  /*4820*/  FADD.FTZ R15, R38, R15 ;  /* 0x0000000f260f7221 */ /* 0x000fe20000010000 */
[----:B------:R-:W-:-:S01]  /*4830*/  FFMA.FTZ R85, R85, R8, -R36 ;  /* 0x0000000855557223 */ /* 0x000fc20000010824 */
[-CC-:B------:R-:W-:Y:S01]  /*4840*/  FFMA.FTZ R87, R87, R8.reuse, -R36.reuse ;  /* 0x0000000857577223 */ /* 0x180fe20000010824 */
[----:B------:R-:W-:-:S01]  /*4850*/  FFMA.FTZ R93, R93, R8, -R36 ;  /* 0x000000085d5d7223 */ /* 0x000fc20000010824 */
[----:B------:R-:W-:Y:S01]  /*4860*/  FADD.FTZ R4, R30, R15 ;  /* 0x0000000f1e047221 */ /* 0x000fe20000010000 */
[----:B------:R-:W-:-:S01]  /*4870*/  FFMA.FTZ R95, R95, R8, -R36 ;  /* 0x000000085f5f7223 */ /* 0x000fc20000010824 */
[----:B------:R-:W0:Y:S01]  /*4880*/  MUFU.EX2 R51, R51 ;  /* 0x0000003300337308 */ /* 0x000e220000000800 */
[----:B-1----:R-:W-:-:S01]  /*4890*/  FADD.FTZ R13, R47, R70 ;  /* 0x000000462f0d7221 */ /* 0x002fc20000010000 */
[----:B------:R-:W-:Y:S01]  /*48a0*/  FADD.FTZ R24, R113, R4 ;  /* 0x0000000471187221 */ /* 0x000fe20000010000 */
[----:B------:R-:W-:Y:S01]  /*48b0*/  F2FP.SATFINITE.E4M3.F32.PACK_AB_MERGE_C R125, R38, R125, RZ ;  /* 0x0000007d267d723e */ /* 0x000fe200048070ff */
[-CC-:B------:R-:W-:Y:S01]  /*48c0*/  FFMA.FTZ R97, R97, R8.reuse, -R36.reuse ;  /* 0x0000000861617223 */ /* 0x180fe20000010824 */
[----:B------:R-:W-:-:S01]  /*48d0*/  FFMA.FTZ R99, R99, R8, -R36 ;  /* 0x0000000863637223 */ /* 0x000fc20000010824 */
[----:B------:R-:W-:Y:S01]  /*48e0*/  FFMA.FTZ R101, R101, R8, -R36 ;  /* 0x0000000865657223 */ /* 0x000fe20000010824 */
[----:B------:R-:W-:Y:S01]  /*48f0*/  F2FP.SATFINITE.E4M3.F32.PACK_AB_MERGE_C R160, R109, R28, R125 ;  /* 0x0000001c6da0723e */ /* 0x000fe2000480707d */
[----:B------:R-:W1:Y:S01]  /*4900*/  MUFU.EX2 R54, R53 ;  /* 0x0000003500367308 */ /* 0x000e620000000800 */
[----:B--2---:R-:W-:-:S01]  /*4910*/  FADD.FTZ R70, R52, R13 ;  /* 0x0000000d34467221 */ /* 0x004fc20000010000 */
[-CC-:B------:R-:W-:Y:S01]  /*4920*/  FFMA.FTZ R111, R111, R8.reuse, -R36.reuse ;  /* 0x000000086f6f7223 */ /* 0x180fe20000010824 */
[----:B------:R-:W-:-:S01]  /*4930*/  FFMA.FTZ R5, R5, R8, -R36 ;  /* 0x0000000805057223 */ /* 0x000fc20000010824 */
[-CC-:B------:R-:W-:Y:S01]  /*4940*/  FFMA.FTZ R115, R115, R8.reuse, -R36.reuse ;  /* 0x0000000873737223 */ /* 0x180fe20000010824 */
[----:B------:R-:W-:-:S01]  /*4950*/  FFMA.FTZ R36, R117, R8, -R36 ;  /* 0x0000000875247223 */ /* 0x000fc20000010824 */
[----:B------:R-:W-:-:S02]  /*4960*/  F2FP.SATFINITE.E4M3.F32.PACK_AB_MERGE_C R47, R52, R47, RZ ;  /* 0x0000002f342f723e */ /* 0x000fc400048070ff */
[----:B------:R-:W2:Y:S01]  /*4970*/  MUFU.EX2 R55, R55 ;  /* 0x0000003700377308 */ /* 0x000ea20000000800 */
[----:B0-----:R-:W-:-:S01]  /*4980*/  FADD.FTZ R13, R51, R70 ;  /* 0x00000046330d7221 */ /* 0x001fc20000010000 */
[----:B------:R-:W-:-:S06]  /*4990*/  F2FP.SATFINITE.E4M3.F32.PACK_AB_MERGE_C R165, R45, R34, R47 ;  /* 0x000000222da5723e */ /* 0x000fcc000480702f */
[----:B------:R-:W0:Y:S01]  /*49a0*/  MUFU.EX2 R56, R57 ;  /* 0x0000003900387308 */ /* 0x000e220000000800 */
[----:B-1----:R-:W-:-:S07]  /*49b0*/  FADD.FTZ R72, R54, R13 ;  /* 0x0000000d36487221 */ /* 0x002fce0000010000 */
[----:B------:R-:W1:Y:S01]  /*49c0*/  MUFU.EX2 R59, R59 ;  /* 0x0000003b003b7308 */ /* 0x000e620000000800 */
[----:B--2---:R-:W-:-:S07]  /*49d0*/  FADD.FTZ R13, R55, R72 ;  /* 0x00000048370d7221 */ /* 0x004fce0000010000 */
[----:B------:R-:W2:Y:S01]  /*49e0*/  MUFU.EX2 R58, R61 ;  /* 0x0000003d003a7308 */ /* 0x000ea20000000800 */
[----:B0-----:R-:W-:-:S01]  /*49f0*/  FADD.FTZ R20, R56, R13 ;  /* 0x0000000d38147221 */ /* 0x001fc20000010000 */
[----:B------:R-:W-:-:S04]  /*4a00*/  F2FP.SATFINITE.E4M3.F32.PACK_AB_MERGE_C R55, R56, R55, RZ ;  /* 0x000000373837723e */ /* 0x000fc800048070ff */
[----:B------:R-:W-:Y:S02]  /*4a10*/  F2FP.SATFINITE.E4M3.F32.PACK_AB_MERGE_C R167, R54, R51, R55 ;  /* 0x0000003336a7723e */ /* 0x000fe40004807037 */
[----:B------:R-:W0:Y:S01]  /*4a20*/  MUFU.EX2 R63, R63 ;  /* 0x0000003f003f7308 */ /* 0x000e220000000800 */
[----:B-1----:R-:W-:-:S07]  /*4a30*/  FADD.FTZ R13, R59, R20 ;  /* 0x000000143b0d7221 */ /* 0x002fce0000010000 */
[----:B------:R-:W1:Y:S01]  /*4a40*/  MUFU.EX2 R60, R65 ;  /* 0x00000041003c7308 */ /* 0x000e620000000800 */
[----:B--2---:R-:W-:-:S01]  /*4a50*/  FADD.FTZ R26, R58, R13 ;  /* 0x0000000d3a1a7221 */ /* 0x004fc20000010000 */
[----:B------:R-:W-:Y:S01]  /*4a60*/  FADD.FTZ R13, R119, R24 ;  /* 0x00000018770d7221 */ /* 0x000fe20000010000 */
[----:B------:R-:W-:-:S03]  /*4a70*/  F2FP.SATFINITE.E4M3.F32.PACK_AB_MERGE_C R119, R40, R119, RZ ;  /* 0x000000772877723e */ /* 0x000fc600048070ff */
[----:B------:R-:W-:Y:S01]  /*4a80*/  FADD.FTZ R13, R40, R13 ;  /* 0x0000000d280d7221 */ /* 0x000fe20000010000 */
[----:B------:R-:W-:Y:S01]  /*4a90*/  F2FP.SATFINITE.E4M3.F32.PACK_AB_MERGE_C R162, R113, R30, R119 ;  /* 0x0000001e71a2723e */ /* 0x000fe20004807077 */
[----:B------:R-:W2:Y:S01]  /*4aa0*/  MUFU.EX2 R67, R67 ;  /* 0x0000004300437308 */ /* 0x000ea20000000800 */
[----:B0-----:R-:W-:-:S01]  /*4ab0*/  FADD.FTZ R3, R63, R26 ;  /* 0x0000001a3f037221 */ /* 0x001fc20000010000 */
[----:B------:R-:W-:Y:S01]  /*4ac0*/  FADD.FTZ R26, R42, R13 ;  /* 0x0000000d2a1a7221 */ /* 0x000fe20000010000 */
[----:B------:R-:W-:-:S03]  /*4ad0*/  F2FP.SATFINITE.E4M3.F32.PACK_AB_MERGE_C R13, R44, R43, RZ ;  /* 0x0000002b2c0d723e */ /* 0x000fc600048070ff */
[C---:B------:R-:W-:Y:S01]  /*4ae0*/  FADD.FTZ R26, R121.reuse, R26 ;  /* 0x0000001a791a7221 */ /* 0x040fe20000010000 */
[----:B------:R-:W-:Y:S01]  /*4af0*/  F2FP.SATFINITE.E4M3.F32.PACK_AB_MERGE_C R156, R121, R42, R13 ;  /* 0x0000002a799c723e */ /* 0x000fe2000480700d */
[----:B------:R-:W0:Y:S01]  /*4b00*/  MUFU.EX2 R62, R69 ;  /* 0x00000045003e7308 */ /* 0x000e220000000800 */
[----:B-1----:R-:W-:-:S01]  /*4b10*/  FADD.FTZ R4, R60, R3 ;  /* 0x000000033c047221 */ /* 0x002fc20000010000 */
[----:B------:R-:W-:Y:S01]  /*4b20*/  FADD.FTZ R43, R43, R26 ;  /* 0x0000001a2b2b7221 */ /* 0x000fe20000010000 */
[----:B------:R-:W-:-:S03]  /*4b30*/  F2FP.SATFINITE.E4M3.F32.PACK_AB_MERGE_C R60, R60, R63, RZ ;  /* 0x0000003f3c3c723e */ /* 0x000fc600048070ff */
[----:B------:R-:W-:Y:S01]  /*4b40*/  FADD.FTZ R44, R44, R43 ;  /* 0x0000002b2c2c7221 */ /* 0x000fe20000010000 */
[----:B------:R-:W-:Y:S01]  /*4b50*/  F2FP.SATFINITE.E4M3.F32.PACK_AB_MERGE_C R161, R58, R59, R60 ;  /* 0x0000003b3aa1723e */ /* 0x000fe2000480703c */
        /* <DEDUP_REMOVED lines=8> */
[----:B------:R-:W-:-:S04]  /*4be0*/  F2FP.SATFINITE.E4M3.F32.PACK_AB_MERGE_C R64, R64, R71, RZ ;  /* 0x000000474040723e */ /* 0x000fc800048070ff */
[----:B------:R-:W-:Y:S02]  /*4bf0*/  F2FP.SATFINITE.E4M3.F32.PACK_AB_MERGE_C R163, R62, R67, R64 ;  /* 0x000000433ea3723e */ /* 0x000fe40004807040 */
[----:B------:R-:W2:Y:S01]  /*4c00*/  MUFU.EX2 R79, R79 ;  /* 0x0000004f004f7308 */ /* 0x000ea20000000800 */
[----:B0-----:R-:W-:-:S07]  /*4c10*/  FADD.FTZ R3, R75, R24 ;  /* 0x000000184b037221 */ /* 0x001fce0000010000 */
[----:B------:R-:W0:Y:S01]  /*4c20*/  MUFU.EX2 R48, R35 ;  /* 0x0000002300307308 */ /* 0x000e220000000800 */
[----:B-1----:R-:W-:-:S07]  /*4c30*/  FADD.FTZ R26, R66, R3 ;  /* 0x00000003421a7221 */ /* 0x002fce0000010000 */
[----:B------:R-:W1:Y:S01]  /*4c40*/  MUFU.EX2 R68, R81 ;  /* 0x0000005100447308 */ /* 0x000e620000000800 */
[----:B--2---:R-:W-:-:S07]  /*4c50*/  FADD.FTZ R3, R79, R26 ;  /* 0x0000001a4f037221 */ /* 0x004fce0000010000 */
[----:B------:R-:W-:Y:S01]  /*4c60*/  MUFU.EX2 R33, R33 ;  /* 0x0000002100217308 */ /* 0x000fe20000000800 */
[----:B0-----:R-:W-:-:S07]  /*4c70*/  F2FP.SATFINITE.E4M3.F32.PACK_AB_MERGE_C R13, R48, R37, RZ ;  /* 0x00000025300d723e */ /* 0x001fce00048070ff */
[----:B------:R-:W0:Y:S01]  /*4c80*/  MUFU.EX2 R46, R39 ;  /* 0x00000027002e7308 */ /* 0x000e220000000800 */
[----:B-1----:R-:W-:-:S01]  /*4c90*/  FADD.FTZ R26, R68, R3 ;  /* 0x00000003441a7221 */ /* 0x002fc20000010000 */
[----:B------:R-:W-:-:S04]  /*4ca0*/  F2FP.SATFINITE.E4M3.F32.PACK_AB_MERGE_C R68, R68, R79, RZ ;  /* 0x0000004f4444723e */ /* 0x000fc800048070ff */
[----:B------:R-:W-:Y:S02]  /*4cb0*/  F2FP.SATFINITE.E4M3.F32.PACK_AB_MERGE_C R157, R66, R75, R68 ;  /* 0x0000004b429d723e */ /* 0x000fe40004807044 */
[----:B------:R-:W1:Y:S08]  /*4cc0*/  MUFU.EX2 R83, R83 ;  /* 0x0000005300537308 */ /* 0x000e700000000800 */
[----:B------:R-:W2:Y:S01]  /*4cd0*/  MUFU.EX2 R70, R85 ;  /* 0x0000005500467308 */ /* 0x000ea20000000800 */
[----:B0-----:R-:W-:Y:S01]  /*4ce0*/  F2FP.SATFINITE.E4M3.F32.PACK_AB_MERGE_C R158, R46, R33, R13 ;  /* 0x000000212e9e723e */ /* 0x001fe2000480700d */
[----:B------:R-:W-:-:S04]  /*4cf0*/  FADD.FTZ R33, R33, R44 ;  /* 0x0000002c21217221 */ /* 0x000fc80000010000 */
[----:B------:R-:W-:Y:S02]  /*4d00*/  FADD.FTZ R46, R46, R33 ;  /* 0x000000212e2e7221 */ /* 0x000fe40000010000 */
[----:B------:R-:W0:Y:S01]  /*4d10*/  MUFU.EX2 R87, R87 ;  /* 0x0000005700577308 */ /* 0x000e220000000800 */
[----:B-1----:R-:W-:-:S01]  /*4d20*/  FADD.FTZ R3, R83, R26 ;  /* 0x0000001a53037221 */ /* 0x002fc20000010000 */
[----:B------:R-:W-:-:S04]  /*4d30*/  FADD.FTZ R37, R37, R46 ;  /* 0x0000002e25257221 */ /* 0x000fc80000010000 */
[----:B------:R-:W-:Y:S02]  /*4d40*/  FADD.FTZ R37, R48, R37 ;  /* 0x0000002530257221 */ /* 0x000fe40000010000 */
[----:B------:R-:W-:Y:S01]  /*4d50*/  MUFU.EX2 R27, R27 ;  /* 0x0000001b001b7308 */ /* 0x000fe20000000800 */
[----:B--2---:R-:W-:-:S07]  /*4d60*/  FADD.FTZ R28, R70, R3 ;  /* 0x00000003461c7221 */ /* 0x004fce0000010000 */
[----:B------:R-:W1:Y:S01]  /*4d70*/  MUFU.EX2 R14, R14 ;  /* 0x0000000e000e7308 */ /* 0x000e620000000800 */
[----:B0-----:R-:W-:-:S07]  /*4d80*/  FADD.FTZ R3, R87, R28 ;  /* 0x0000001c57037221 */ /* 0x001fce0000010000 */
[----:B------:R-:W0:Y:S08]  /*4d90*/  MUFU.EX2 R20, R93 ;  /* 0x0000005d00147308 */ /* 0x000e300000000800 */
[----:B------:R-:W-:Y:S01]  /*4da0*/  MUFU.EX2 R50, R31 ;  /* 0x0000001f00327308 */ /* 0x000fe20000000800 */
[----:B-1----:R-:W-:-:S07]  /*4db0*/  F2FP.SATFINITE.E4M3.F32.PACK_AB_MERGE_C R13, R14, R27, RZ ;  /* 0x0000001b0e0d723e */ /* 0x002fce00048070ff */
[----:B------:R-:W1:Y:S01]  /*4dc0*/  MUFU.EX2 R29, R29 ;  /* 0x0000001d001d7308 */ /* 0x000e620000000800 */
[----:B0-----:R-:W-:-:S01]  /*4dd0*/  FADD.FTZ R28, R20, R3 ;  /* 0x00000003141c7221 */ /* 0x001fc20000010000 */
[----:B------:R-:W-:-:S04]  /*4de0*/  F2FP.SATFINITE.E4M3.F32.PACK_AB_MERGE_C R87, R20, R87, RZ ;  /* 0x000000571457723e */ /* 0x000fc800048070ff */
[----:B------:R-:W-:Y:S02]  /*4df0*/  F2FP.SATFINITE.E4M3.F32.PACK_AB_MERGE_C R159, R70, R83, R87 ;  /* 0x00000053469f723e */ /* 0x000fe40004807057 */
[----:B------:R-:W0:Y:S08]  /*4e00*/  MUFU.EX2 R95, R95 ;  /* 0x0000005f005f7308 */ /* 0x000e300000000800 */
[----:B------:R-:W2:Y:S01]  /*4e10*/  MUFU.EX2 R4, R97 ;  /* 0x0000006100047308 */ /* 0x000ea20000000800 */
[----:B-1----:R-:W-:Y:S01]  /*4e20*/  F2FP.SATFINITE.E4M3.F32.PACK_AB_MERGE_C R152, R29, R50, R13 ;  /* 0x000000321d98723e */ /* 0x002fe2000480700d */
[----:B------:R-:W-:-:S04]  /*4e30*/  FADD.FTZ R50, R50, R37 ;  /* 0x0000002532327221 */ /* 0x000fc80000010000 */
[----:B------:R-:W-:Y:S02]  /*4e40*/  FADD.FTZ R50, R29, R50 ;  /* 0x000000321d327221 */ /* 0x000fe40000010000 */
[----:B------:R-:W1:Y:S01]  /*4e50*/  MUFU.EX2 R99, R99 ;  /* 0x0000006300637308 */ /* 0x000e620000000800 */
[----:B0-----:R-:W-:-:S01]  /*4e60*/  FADD.FTZ R3, R95, R28 ;  /* 0x0000001c5f037221 */ /* 0x001fc20000010000 */
[----:B------:R-:W-:-:S04]  /*4e70*/  FADD.FTZ R27, R27, R50 ;  /* 0x000000321b1b7221 */ /* 0x000fc80000010000 */
[----:B------:R-:W-:Y:S02]  /*4e80*/  FADD.FTZ R14, R14, R27 ;  /* 0x0000001b0e0e7221 */ /* 0x000fe40000010000 */
[----:B------:R-:W-:Y:S01]  /*4e90*/  MUFU.EX2 R9, R9 ;  /* 0x0000000900097308 */ /* 0x000fe20000000800 */
[----:B--2---:R-:W-:-:S07]  /*4ea0*/  FADD.FTZ R20, R4, R3 ;  /* 0x0000000304147221 */ /* 0x004fce0000010000 */
[----:B------:R-:W-:Y:S01]  /*4eb0*/  MUFU.EX2 R32, R32 ;  /* 0x0000002000207308 */ /* 0x000fe20000000800 */
[----:B-1----:R-:W-:-:S07]  /*4ec0*/  FADD.FTZ R3, R99, R20 ;  /* 0x0000001463037221 */ /* 0x002fce0000010000 */
[----:B------:R-:W0:Y:S08]  /*4ed0*/  MUFU.EX2 R24, R101 ;  /* 0x0000006500187308 */ /* 0x000e300000000800 */
[----:B------:R-:W-:Y:S08]  /*4ee0*/  MUFU.EX2 R21, R21 ;  /* 0x0000001500157308 */ /* 0x000ff00000000800 */
[----:B------:R-:W-:Y:S01]  /*4ef0*/  MUFU.EX2 R12, R12 ;  /* 0x0000000c000c7308 */ /* 0x000fe20000000800 */
[C---:B0-----:R-:W-:Y:S01]  /*4f00*/  F2FP.SATFINITE.E4M3.F32.PACK_AB_MERGE_C R99, R24.reuse, R99, RZ ;  /* 0x000000631863723e */ /* 0x041fe200048070ff */
[----:B------:R-:W-:-:S03]  /*4f10*/  FADD.FTZ R24, R24, R3 ;  /* 0x0000000318187221 */ /* 0x000fc60000010000 */
[----:B------:R-:W-:-:S03]  /*4f20*/  F2FP.SATFINITE.E4M3.F32.PACK_AB_MERGE_C R153, R4, R95, R99 ;  /* 0x0000005f0499723e */ /* 0x000fc60004807063 */
[----:B------:R-:W0:Y:S08]  /*4f30*/  MUFU.EX2 R111, R111 ;  /* 0x0000006f006f7308 */ /* 0x000e300000000800 */
[----:B------:R1:W2:Y:S08]  /*4f40*/  MUFU.EX2 R26, R5 ;  /* 0x00000005001a7308 */ /* 0x0002b00000000800 */
[----:B------:R-:W3:Y:S01]  /*4f50*/  MUFU.EX2 R115, R115 ;  /* 0x0000007300737308 */ /* 0x000ee20000000800 */
[----:B-1----:R-:W-:Y:S01]  /*4f60*/  F2FP.SATFINITE.E4M3.F32.PACK_AB_MERGE_C R5, R32, R9, RZ ;  /* 0x000000092005723e */ /* 0x002fe200048070ff */
[----:B0-----:R-:W-:-:S03]  /*4f70*/  FADD.FTZ R3, R111, R24 ;  /* 0x000000186f037221 */ /* 0x001fc60000010000 */
[----:B------:R-:W-:Y:S01]  /*4f80*/  F2FP.SATFINITE.E4M3.F32.PACK_AB_MERGE_C R154, R12, R21, R5 ;  /* 0x000000150c9a723e */ /* 0x000fe20004807005 */
[----:B------:R-:W-:-:S02]  /*4f90*/  FADD.FTZ R21, R21, R14 ;  /* 0x0000000e15157221 */ /* 0x000fc40000010000 */
[----:B------:R-:W0:Y:S01]  /*4fa0*/  MUFU.EX2 R36, R36 ;  /* 0x0000002400247308 */ /* 0x000e220000000800 */
[----:B--2---:R-:W-:-:S01]  /*4fb0*/  FADD.FTZ R14, R26, R3 ;  /* 0x000000031a0e7221 */ /* 0x004fc20000010000 */
[----:B------:R-:W-:-:S04]  /*4fc0*/  FADD.FTZ R12, R12, R21 ;  /* 0x000000150c0c7221 */ /* 0x000fc80000010000 */
[----:B------:R-:W-:Y:S01]  /*4fd0*/  FADD.FTZ R9, R9, R12 ;  /* 0x0000000c09097221 */ /* 0x000fe20000010000 */
[----:B---3--:R-:W-:-:S03]  /*4fe0*/  FADD.FTZ R3, R115, R14 ;  /* 0x0000000e73037221 */ /* 0x008fc60000010000 */
[----:B------:R-:W-:Y:S01]  /*4ff0*/  FADD.FTZ R4, R32, R9 ;  /* 0x0000000920047221 */ /* 0x000fe20000010000 */
[C---:B0-----:R-:W-:Y:S01]  /*5000*/  F2FP.SATFINITE.E4M3.F32.PACK_AB_MERGE_C R5, R36.reuse, R115, RZ ;  /* 0x000000732405723e */ /* 0x041fe200048070ff */
        /* <DEDUP_REMOVED lines=14> */
.L_x_1107:
[----:B------:R-:W-:-:S13]  /*50f0*/  ISETP.NE.AND P3, PT, R11, 0x1, PT ;  /* 0x000000010b00780c */ /* 0x000fda0003f65270 */
[----:B------:R-:W0:Y:S02]  /*5100*/  @P3 LDC.64 R12, c[0x0][0x9e8] ;  /* 0x00027a00ff0c3b82 */ /* 0x000e240000000a00 */
[----:B0-----:R-:W-:-:S05]  /*5110*/  @P3 IMAD.HI.U32 R12, R9, R12, RZ ;  /* 0x0000000c090c3227 */ /* 0x001fca00078e00ff */
[----:B------:R-:W-:-:S07]  /*5120*/  @P3 SHF.R.U32.HI R9, RZ, R13, R12 ;  /* 0x0000000dff093219 */ /* 0x000fce000001160c */
.L_x_1108:
[----:B------:R-:W-:-:S05]  /*5130*/  IMAD R9, R9, R11, R11 ;  /* 0x0000000b09097224 */ /* 0x000fca00078e020b */
[----:B------:R-:W-:-:S07]  /*5140*/  VIMNMX R10, R10, R9, PT ;  /* 0x000000090a0a7248 */ /* 0x000fce0003fe0100 */
.L_x_1106:
        /* <DEDUP_REMOVED lines=38> */
[----:B------:R-:W-:Y:S01]  /*53b0*/  IMAD.IADD R15, R17, 0x1, -R18 ;  /* 0x00000001110f7824 */ /* 0x000fe200078e0a12 */
[----:B------:R-:W-:Y:S01]  /*53c0*/  ULDC UR32, c[0x0][0x9e4] ;  /* 0x0002790000207ab9 */ /* 0x000fe20000000800 */
[----:B------:R-:W-:Y:S01]  /*53d0*/  IMAD.MOV.U32 R151, RZ, RZ, RZ ;  /* 0x000000ffff977224 */ /* 0x000fe200078e00ff */
[----:B------:R-:W-:Y:S01]  /*53e0*/  ULDC UR33, c[0x0][0x9e0] ;  /* 0x0002780000217ab9 */ /* 0x000fe20000000800 */
[----:B------:R-:W-:-:S04]  /*53f0*/  IMAD.IADD R13, R2, 0x1, R15 ;  /* 0x00000001020d7824 */ /* 0x000fc800078e020f */
[----:B------:R-:W-:-:S05]  /*5400*/  VIADD R11, R13, 0x8 ;  /* 0x000000080d0b7836 */ /* 0x000fca0000000000 */
[----:B------:R-:W-:-:S07]  /*5410*/  LOP3.LUT R9, RZ, R11, RZ, 0x33, !PT ;  /* 0x0000000bff097212 */ /* 0x000fce00078e33ff */
.L_x_1127:
[----:B------:R-:W-:Y:S01]  /*5420*/  UIADD3 UR6, UR41, 0x1, URZ ;  /* 0x0000000129067890 */ /* 0x000fe2000fffe03f */
[----:B------:R-:W-:-:S03]  /*5430*/  ISETP.NE.AND P4, PT, RZ, UR39, PT ;  /* 0x00000027ff007c0c */ /* 0x000fc6000bf85270 */
[----:B------:R-:W-:-:S04]  /*5440*/  UISETP.NE.AND UP0, UPT, UR6, 0x2, UPT ;  /* 0x000000020600788c */ /* 0x000fc8000bf05270 */
[----:B------:R-:W-:Y:S02]  /*5450*/  USEL UR7, URZ, 0x1, UP0 ;  /* 0x000000013f077887 */ /* 0x000fe40008000000 */
[----:B------:R-:W-:Y:S02]  /*5460*/  USEL UR6, UR6, URZ, UP0 ;  /* 0x0000003f06067287 */ /* 0x000fe40008000000 */
[----:B------:R-:W-:Y:S02]  /*5470*/  ULOP3.LUT UR7, UR36, UR7, URZ, 0x3c, !UPT ;  /* 0x0000000724077292 */ /* 0x000fe4000f8e3c3f */
[----:B------:R-:W-:Y:S10]  /*5480*/  @P4 BRA `(.L_x_1110) ;  /* 0x00000000002c4947 */ /* 0x000ff40003800000 */
[----:B------:R-:W-:Y:S05]  /*5490*/  @!P0 BRA `(.L_x_1111) ;  /* 0x0000000000048947 */ /* 0x000fea0003800000 */
[----:B------:R-:W-:Y:S01]  /*54a0*/  BPT.TRAP 0x1 ;  /* 0x000000040000795c */ /* 0x000fe20000300000 */
.L_x_1111:
[----:B------:R-:W-:Y:S01]  /*54b0*/  ULEA UR10, UR6, UR40, 0x3 ;  /* 0x00000028060a7291 */ /* 0x000fe2000f8e183f */
[----:B------:R-:W-:-:S05]  /*54c0*/  IMAD.U32 R8, RZ, RZ, UR7 ;  /* 0x00000007ff087e24 */ /* 0x000fca000f8e00ff */
[----:B------:R-:W-:-:S04]  /*54d0*/  SHF.L.U32 R8, R8, 0x1f, RZ ;  /* 0x0000001f08087819 */ /* 0x000fc800000006ff */
[----:B------:R0:W1:Y:S01]  /*54e0*/  SYNCS.PHASECHK.TRANS64.TRYWAIT P3, [UR10+0x22830], R8 ;  /* 0x02283008ff0075a7 */ /* 0x000062000806014a */
[----:B------:R-:W-:Y:S05]  /*54f0*/  @!P0 BRA `(.L_x_1112) ;  /* 0x0000000000048947 */ /* 0x000fea0003800000 */
[----:B------:R-:W-:Y:S01]  /*5500*/  BPT.TRAP 0x1 ;  /* 0x000000040000795c */ /* 0x000fe20000300000 */
.L_x_1112:
[----:B-1----:R-:W-:Y:S05]  /*5510*/  @P3 BRA `(.L_x_1110) ;  /* 0x0000000000083947 */ /* 0x002fea0003800000 */
[----:B------:R-:W1:Y:S02]  /*5520*/  SYNCS.PHASECHK.TRANS64.TRYWAIT P3, [UR10+0x22830], R8 ;  /* 0x02283008ff0075a7 */ /* 0x000e64000806014a */
[----:B-1----:R-:W-:Y:S05]  /*5530*/  @!P3 BRA `(.L_x_1113) ;  /* 0x000001140098b947 */ /* 0x002fea0003800000 */
.L_x_1110:
[----:B------:R-:W2:Y:S01]  /*5540*/  S2R R12, SR_TID.X ;  /* 0x00000000000c7919 */ /* 0x000ea20000002100 */
        /* <DEDUP_REMOVED lines=13> */
[----:B01----:R-:W-:-:S05]  /*5620*/  VIADD R8, R12, 0x8 ;  /* 0x000000080c087836 */ /* 0x003fca0000000000 */
        /* <DEDUP_REMOVED lines=19> */
[----:B0-----:R-:W-:Y:S05]  /*5760*/  @P4 BRA `(.L_x_1114) ;  /* 0x00000000002c4947 */ /* 0x001fea0003800000 */
[----:B------:R-:W-:Y:S05]  /*5770*/  @!P0 BRA `(.L_x_1115) ;  /* 0x0000000000048947 */ /* 0x000fea0003800000 */
[----:B------:R-:W-:Y:S01]  /*5780*/  BPT.TRAP 0x1 ;  /* 0x000000040000795c */ /* 0x000fe20000300000 */
.L_x_1115:
[----:B------:R-:W-:Y:S01]  /*5790*/  ULEA UR10, UR41, UR40, 0x3 ;  /* 0x00000028290a7291 */ /* 0x000fe2000f8e183f */
[----:B------:R-:W-:-:S05]  /*57a0*/  IMAD.U32 R8, RZ, RZ, UR36 ;  /* 0x00000024ff087e24 */ /* 0x000fca000f8e00ff */
[----:B------:R-:W-:-:S04]  /*57b0*/  SHF.L.U32 R8, R8, 0x1f, RZ ;  /* 0x0000001f08087819 */ /* 0x000fc800000006ff */
[----:B------:R0:W1:Y:S01]  /*57c0*/  SYNCS.PHASECHK.TRANS64.TRYWAIT P3, [UR10+0x22850], R8 ;  /* 0x02285008ff0075a7 */ /* 0x000062000806014a */
[----:B------:R-:W-:Y:S05]  /*57d0*/  @!P0 BRA `(.L_x_1116) ;  /* 0x0000000000048947 */ /* 0x000fea0003800000 */
[----:B------:R-:W-:Y:S01]  /*57e0*/  BPT.TRAP 0x1 ;  /* 0x000000040000795c */ /* 0x000fe20000300000 */
.L_x_1116:
[----:B-1----:R-:W-:Y:S05]  /*57f0*/  @P3 BRA `(.L_x_1114) ;  /* 0x0000000000083947 */ /* 0x002fea0003800000 */
[----:B------:R-:W1:Y:S02]  /*5800*/  SYNCS.PHASECHK.TRANS64.TRYWAIT P3, [UR10+0x22850], R8 ;  /* 0x02285008ff0075a7 */ /* 0x000e64000806014a */
[----:B-1----:R-:W-:Y:S05]  /*5810*/  @!P3 BRA `(.L_x_1117) ;  /* 0x0000011000f8b947 */ /* 0x002fea0003800000 */
.L_x_1114:
[----:B------:R-:W-:Y:S01]  /*5820*/  UIADD3 UR10, UR40, 0x400, URZ ;  /* 0x00000400280a7890 */ /* 0x000fe2000fffe03f */
[----:B------:R-:W-:Y:S01]  /*5830*/  WARPGROUP.ARRIVE ;  /* 0x00000000000079c5 */ /* 0x000fe20000000000 */
[----:B------:R-:W-:Y:S01]  /*5840*/  UMOV UR11, 0x40000040 ;  /* 0x40000040000b7882 */ /* 0x000fe20000000000 */
[----:B------:R-:W-:Y:S01]  /*5850*/  UMOV UR15, 0x40000040 ;  /* 0x40000040000f7882 */ /* 0x000fe20000000000 */
[----:B------:R-:W-:-:S03]  /*5860*/  USHF.R.U32.HI UR10, URZ, 0x4, UR10 ;  /* 0x000000043f0a7899 */ /* 0x000fc6000801160a */
[----:B------:R-:W2:Y:S01]  /*5870*/  S2R R20, SR_TID.X ;  /* 0x0000000000147919 */ /* 0x000ea20000002100 */
[----:B-1----:R-:W-:Y:S02]  /*5880*/  IMAD.U32 R21, RZ, RZ, UR6 ;  /* 0x00000006ff157e24 */ /* 0x002fe4000f8e00ff */
[C---:B0-----:R-:W-:Y:S01]  /*5890*/  FMUL.FTZ R8, R0.reuse, R24 ;  /* 0x0000001800087220 */ /* 0x041fe20000410000 */
[----:B------:R-:W-:Y:S01]  /*58a0*/  ULOP3.LUT UR10, UR10, 0x3fff, URZ, 0xc0, !UPT ;  /* 0x00003fff0a0a7892 */ /* 0x000fe2000f8ec03f */
[C---:B------:R-:W-:Y:S01]  /*58b0*/  FMUL.FTZ R12, R0.reuse, R26 ;  /* 0x0000001a000c7220 */ /* 0x040fe20000410000 */
[C---:B------:R-:W-:Y:S01]  /*58c0*/  FMUL.FTZ R14, R0.reuse, R27 ;  /* 0x0000001b000e7220 */ /* 0x040fe20000410000 */
[C---:B------:R-:W-:Y:S01]  /*58d0*/  FMUL.FTZ R24, R0.reuse, R30 ;  /* 0x0000001e00187220 */ /* 0x040fe20000410000 */
[----:B------:R-:W-:Y:S01]  /*58e0*/  ULOP3.LUT UR10, UR10, 0x10000, URZ, 0xfc, !UPT ;  /* 0x000100000a0a7892 */ /* 0x000fe2000f8efc3f */
[C---:B------:R-:W-:Y:S01]  /*58f0*/  FMUL.FTZ R169, R0.reuse, R33 ;  /* 0x0000002100a97220 */ /* 0x040fe20000410000 */
[C---:B------:R-:W-:Y:S01]  /*5900*/  FMUL.FTZ R26, R0.reuse, R34 ;  /* 0x00000022001a7220 */ /* 0x040fe20000410000 */
[C---:B------:R-:W-:Y:S01]  /*5910*/  FMUL.FTZ R27, R0.reuse, R35 ;  /* 0x00000023001b7220 */ /* 0x040fe20000410000 */
[----:B------:R-:W-:Y:S01]  /*5920*/  ULEA UR14, UR41, UR10, 0xa ;  /* 0x0000000a290e7291 */ /* 0x000fe2000f8e503f */
[C---:B------:R-:W-:Y:S01]  /*5930*/  FMUL.FTZ R30, R0.reuse, R43 ;  /* 0x0000002b001e7220 */ /* 0x040fe20000410000 */
        /* <DEDUP_REMOVED lines=26> */
[----:B------:R-:W-:Y:S01]  /*5ae0*/  @!P1 LEA R21, R21, UR40, 0x3 ;  /* 0x0000002815159c11 */ /* 0x000fe2000f8e18ff */
[C---:B------:R-:W-:Y:S01]  /*5af0*/  FMUL.FTZ R77, R0.reuse, R77 ;  /* 0x0000004d004d7220 */ /* 0x040fe20000410000 */
[C---:B------:R-:W-:Y:S01]  /*5b00*/  FMUL.FTZ R81, R0.reuse, R81 ;  /* 0x0000005100517220 */ /* 0x040fe20000410000 */
[----:B------:R-:W-:Y:S01]  /*5b10*/  FMUL.FTZ R85, R0, R85 ;  /* 0x0000005500557220 */ /* 0x000fe20000410000 */
[----:B--2---:R-:W-:Y:S01]  /*5b20*/  SHF.R.U32.HI R20, RZ, 0x7, R20 ;  /* 0x00000007ff147819 */ /* 0x004fe20000011614 */
[----:B------:R-:W0:Y:S01]  /*5b30*/  MUFU.TANH R8, R8 ;  /* 0x0000000800087308 */ /* 0x000e220000002400 */
[----:B------:R-:W-:-:S02]  /*5b40*/  @!P1 VIADD R21, R21, 0x22840 ;  /* 0x0002284015159836 */ /* 0x000fc40000000000 */
[----:B------:R-:W-:-:S03]  /*5b50*/  IADD3 R20, -R20, 0xb, RZ ;  /* 0x0000000b14147810 */ /* 0x000fc60007ffe1ff */
[----:B------:R-:W-:Y:S02]  /*5b60*/  @!P1 PRMT R21, RZ, 0x654, R21 ;  /* 0x00000654ff159816 */ /* 0x000fe40000000015 */
[----:B------:R-:W1:Y:S08]  /*5b70*/  MUFU.TANH R12, R12 ;  /* 0x0000000c000c7308 */ /* 0x000e700000002400 */
[----:B------:R-:W2:Y:S08]  /*5b80*/  MUFU.TANH R14, R14 ;  /* 0x0000000e000e7308 */ /* 0x000eb00000002400 */
[----:B------:R-:W3:Y:S08]  /*5b90*/  MUFU.TANH R24, R24 ;  /* 0x0000001800187308 */ /* 0x000ef00000002400 */
[----:B------:R-:W4:Y:S08]  /*5ba0*/  MUFU.TANH R169, R169 ;  /* 0x000000a900a97308 */ /* 0x000f300000002400 */
        /* <DEDUP_REMOVED lines=21> */
[----:B------:R-:W-:Y:S01]  /*5d00*/  UIADD3 UR14, UR14, 0x6, URZ ;  /* 0x000000060e0e7890 */ /* 0x000fe2000fffe03f */
        /* <DEDUP_REMOVED lines=62> */
[----:B------:R-:W-:-:S05]  /*60f0*/  WARPGROUP.ARRIVE ;  /* 0x00000000000079c5 */ /* 0x000fca0000000000 */
[----:B------:R-:W0:Y:S01]  /*6100*/  MUFU.TANH R62, R62 ;  /* 0x0000003e003e7308 */ /* 0x000e220000002400 */
[----:B------:R-:W-:Y:S07]  /*6110*/  QGMMA.64x128x32.F32.E4M3.E4M3 R88, R152, gdesc[UR12], R88, gsb0 ;  /* 0x01e0000c98587df3 */ /* 0x000fee0008000858 */
[----:B------:R-:W0:Y:S08]  /*6120*/  MUFU.TANH R63, R63 ;  /* 0x0000003f003f7308 */ /* 0x000e300000002400 */
[----:B------:R-:W0:Y:S08]  /*6130*/  MUFU.TANH R46, R46 ;  /* 0x0000002e002e7308 */ /* 0x000e300000002400 */
[----:B------:R-:W0:Y:S08]  /*6140*/  MUFU.TANH R47, R47 ;  /* 0x0000002f002f7308 */ /* 0x000e300000002400 */
[----:B------:R-:W0:Y:S08]  /*6150*/  MUFU.TANH R76, R76 ;  /* 0x0000004c004c7308 */ /* 0x000e300000002400 */
[----:B------:R0:W0:Y:S08]  /*6160*/  MUFU.TANH R70, R77 ;  /* 0x0000004d00467308 */ /* 0x0000300000002400 */
        /* <DEDUP_REMOVED lines=9> */
[----:B------:R-:W0:Y:S01]  /*6200*/  MUFU.TANH R53, R53 ;  /* 0x0000003500357308 */ /* 0x000e220000002400 */
[----:B------:R-:W-:-:S02]  /*6210*/  WARPGROUP.DEPBAR.LE gsb0, 0x0 ;  /* 0x00008000000079c5 */ /* 0x000fc40000010000 */
[----:B------:R-:W-:Y:S01]  /*6220*/  IMAD.SHL.U32 R153, R5, 0x80, RZ ;  /* 0x0000008005997824 */ /* 0x000fe200078e00ff */
[----:B------:R0:W-:Y:S06]  /*6230*/  BAR.ARV R20, 0x100 ;  /* 0x000400140000751d */ /* 0x0001ec0000002000 */
[----:B------:R-:W-:Y:S01]  /*6240*/  IADD3 R65, R17, 0x1, -R153 ;  /* 0x0000000111417810 */ /* 0x000fe20007ffe899 */
[----:B------:R0:W-:Y:S04]  /*6250*/  @!P1 SYNCS.ARRIVE.TRANS64.RED.A1T0 RZ, [R21+URZ], RZ ;  /* 0x000000ff15ff99a7 */ /* 0x0001e8000810043f */
[----:B------:R-:W-:-:S04]  /*6260*/  IMAD.IADD R65, R65, 0x1, -R18 ;  /* 0x0000000141417824 */ /* 0x000fc800078e0a12 */
[----:B------:R-:W-:-:S04]  /*6270*/  IMAD R65, R16, -0x2, R65 ;  /* 0xfffffffe10417824 */ /* 0x000fc800078e0241 */
[C---:B------:R-:W-:Y:S02]  /*6280*/  VIADD R87, R65.reuse, UR33 ;  /* 0x0000002141577c36 */ /* 0x040fe40008000000 */
[----:B------:R-:W-:Y:S02]  /*6290*/  VIADD R155, R65, UR5 ;  /* 0x00000005419b7c36 */ /* 0x000fe40008000000 */
[C---:B------:R-:W-:Y:S02]  /*62a0*/  IMAD.IADD R64, R2.reuse, 0x1, R87 ;  /* 0x0000000102407824 */ /* 0x040fe400078e0257 */
[----:B------:R-:W-:Y:S01]  /*62b0*/  IMAD.IADD R66, R2, 0x1, R155 ;  /* 0x0000000102427824 */ /* 0x000fe200078e029b */
[----:B01234-:R-:W-:Y:S06]  /*62c0*/  @!P2 BRA `(.L_x_1118) ;  /* 0x00000000005ca947 */ /* 0x01ffec0003800000 */
[----:B------:R-:W-:Y:S01]  /*62d0*/  ISETP.GT.AND P3, PT, R13, -0x1, PT ;  /* 0xffffffff0d00780c */ /* 0x000fe20003f64270 */
[----:B------:R-:W-:-:S12]  /*62e0*/  BSSY B0, `(.L_x_1119) ;  /* 0x0000011000007945 */ /* 0x000fd80003800000 */
[----:B------:R-:W-:Y:S05]  /*62f0*/  @P3 BRA `(.L_x_1120) ;  /* 0x0000000000243947 */ /* 0x000fea0003800000 */
[----:B------:R-:W-:Y:S02]  /*6300*/  IMAD.U32 R67, RZ, RZ, UR32 ;  /* 0x00000020ff437e24 */ /* 0x000fe4000f8e00ff */
[----:B------:R-:W-:-:S03]  /*6310*/  IMAD.IADD R65, R2, 0x1, R15 ;  /* 0x0000000102417824 */ /* 0x000fc600078e020f */
[----:B------:R-:W-:Y:S02]  /*6320*/  ISETP.NE.AND P3, PT, R67, 0x1, PT ;  /* 0x000000014300780c */ /* 0x000fe40003f65270 */
[----:B------:R-:W-:-:S11]  /*6330*/  LOP3.LUT R65, RZ, R65, RZ, 0x33, !PT ;  /* 0x00000041ff417212 */ /* 0x000fd600078e33ff */
[----:B------:R-:W0:Y:S02]  /*6340*/  @P3 LDC.64 R20, c[0x0][0x9e8] ;  /* 0x00027a00ff143b82 */ /* 0x000e240000000a00 */
[----:B0-----:R-:W-:-:S05]  /*6350*/  @P3 IMAD.HI.U32 R20, R65, R20, RZ ;  /* 0x0000001441143227 */ /* 0x001fca00078e00ff */
[----:B------:R-:W-:-:S04]  /*6360*/  @P3 SHF.R.U32.HI R65, RZ, R21, R20 ;  /* 0x00000015ff413219 */ /* 0x000fc80000011614 */
[----:B------:R-:W-:Y:S01]  /*6370*/  LOP3.LUT R20, RZ, R65, RZ, 0x33, !PT ;  /* 0x00000041ff147212 */ /* 0x000fe200078e33ff */
[----:B------:R-:W-:Y:S06]  /*6380*/  BRA `(.L_x_1121) ;  /* 0x0000000000187947 */ /* 0x000fec0003800000 */
.L_x_1120:
[----:B------:R-:W-:-:S05]  /*6390*/  IMAD.U32 R67, RZ, RZ, UR32 ;  /* 0x00000020ff437e24 */ /* 0x000fca000f8e00ff */
[----:B------:R-:W-:-:S13]  /*63a0*/  ISETP.NE.AND P3, PT, R67, 0x1, PT ;  /* 0x000000014300780c */ /* 0x000fda0003f65270 */
[----:B------:R-:W0:Y:S02]  /*63b0*/  @P3 LDC.64 R20, c[0x0][0x9e8] ;  /* 0x00027a00ff143b82 */ /* 0x000e240000000a00 */
[----:B0-----:R-:W-:-:S04]  /*63c0*/  @P3 IMAD.HI.U32 R68, R13, R20, RZ ;  /* 0x000000140d443227 */ /* 0x001fc800078e00ff */
[----:B------:R-:W-:Y:S01]  /*63d0*/  IMAD.MOV.U32 R20, RZ, RZ, R13 ;  /* 0x000000ffff147224 */ /* 0x000fe200078e000d */
[----:B------:R-:W-:-:S07]  /*63e0*/  @P3 SHF.R.U32.HI R20, RZ, R21, R68 ;  /* 0x00000015ff143219 */ /* 0x000fce0000011644 */
.L_x_1121:
[----:B------:R-:W-:Y:S05]  /*63f0*/  BSYNC B0 ;  /* 0x0000000000007941 */ /* 0x000fea0003800000 */
.L_x_1119:
[----:B------:R-:W-:-:S04]  /*6400*/  IMAD R21, R20, R67, -R153 ;  /* 0x0000004314157224 */ /* 0x000fc800078e0a99 */
[----:B------:R-:W-:-:S05]  /*6410*/  IMAD R21, R16, -0x2, R21 ;  /* 0xfffffffe10157824 */ /* 0x000fca00078e0215 */
[----:B------:R-:W-:Y:S02]  /*6420*/  VIADDMNMX R64, R21, R67, R64, PT ;  /* 0x0000004315407246 */ /* 0x000fe40003800140 */
[----:B------:R-:W-:-:S07]  /*6430*/  VIMNMX R66, R66, R21, !PT ;  /* 0x0000001542427248 */ /* 0x000fce0007fe0100 */
.L_x_1118:
        /* <DEDUP_REMOVED lines=94> */
[--C-:B------:R-:W-:Y:S02]  /*6a20*/  IADD3 R54, R87, 0x8, R2.reuse ;  /* 0x0000000857367810 */ /* 0x100fe40007ffe002 */
[----:B------:R-:W-:Y:S02]  /*6a30*/  IADD3 R56, R155, 0x8, R2 ;  /* 0x000000089b387810 */ /* 0x000fe40007ffe002 */
[----:B------:R-:W-:-:S02]  /*6a40*/  FSEL R63, R72, -INF , !P4 ;  /* 0xff800000483f7808 */ /* 0x000fc40006000000 */
[----:B------:R-:W-:Y:S02]  /*6a50*/  FSEL R59, R84, -INF , !P5 ;  /* 0xff800000543b7808 */ /* 0x000fe40006800000 */
[----:B------:R-:W-:Y:S01]  /*6a60*/  FSEL R55, R74, -INF , !P6 ;  /* 0xff8000004a377808 */ /* 0x000fe20007000000 */
[----:B------:R-:W-:Y:S06]  /*6a70*/  @!P2 BRA `(.L_x_1122) ;  /* 0x000000000058a947 */ /* 0x000fec0003800000 */
[----:B------:R-:W-:Y:S01]  /*6a80*/  ISETP.GT.AND P4, PT, R11, -0x1, PT ;  /* 0xffffffff0b00780c */ /* 0x000fe20003f84270 */
[----:B------:R-:W-:-:S12]  /*6a90*/  BSSY B0, `(.L_x_1123) ;  /* 0x0000010000007945 */ /* 0x000fd80003800000 */
[----:B------:R-:W-:Y:S05]  /*6aa0*/  @P4 BRA `(.L_x_1124) ;  /* 0x0000000000204947 */ /* 0x000fea0003800000 */
[----:B------:R-:W-:Y:S02]  /*6ab0*/  IMAD.U32 R58, RZ, RZ, UR32 ;  /* 0x00000020ff3a7e24 */ /* 0x000fe4000f8e00ff */
[----:B------:R-:W-:-:S03]  /*6ac0*/  IMAD.MOV.U32 R8, RZ, RZ, R9 ;  /* 0x000000ffff087224 */ /* 0x000fc600078e0009 */
[----:B------:R-:W-:-:S13]  /*6ad0*/  ISETP.NE.AND P4, PT, R58, 0x1, PT ;  /* 0x000000013a00780c */ /* 0x000fda0003f85270 */
[----:B------:R-:W0:Y:S02]  /*6ae0*/  @P4 LDC.64 R20, c[0x0][0x9e8] ;  /* 0x00027a00ff144b82 */ /* 0x000e240000000a00 */
[----:B0-----:R-:W-:-:S05]  /*6af0*/  @P4 IMAD.HI.U32 R20, R9, R20, RZ ;  /* 0x0000001409144227 */ /* 0x001fca00078e00ff */
[----:B------:R-:W-:-:S04]  /*6b00*/  @P4 SHF.R.U32.HI R8, RZ, R21, R20 ;  /* 0x00000015ff084219 */ /* 0x000fc80000011614 */
[----:B------:R-:W-:Y:S01]  /*6b10*/  LOP3.LUT R8, RZ, R8, RZ, 0x33, !PT ;  /* 0x00000008ff087212 */ /* 0x000fe200078e33ff */
[----:B------:R-:W-:Y:S06]  /*6b20*/  BRA `(.L_x_1125) ;  /* 0x0000000000187947 */ /* 0x000fec0003800000 */
.L_x_1124:
[----:B------:R-:W-:Y:S02]  /*6b30*/  IMAD.U32 R58, RZ, RZ, UR32 ;  /* 0x00000020ff3a7e24 */ /* 0x000fe4000f8e00ff */
[----:B------:R-:W-:-:S03]  /*6b40*/  IMAD.MOV.U32 R8, RZ, RZ, R11 ;  /* 0x000000ffff087224 */ /* 0x000fc600078e000b */
[----:B------:R-:W-:-:S13]  /*6b50*/  ISETP.NE.AND P4, PT, R58, 0x1, PT ;  /* 0x000000013a00780c */ /* 0x000fda0003f85270 */
[----:B------:R-:W0:Y:S02]  /*6b60*/  @P4 LDC.64 R20, c[0x0][0x9e8] ;  /* 0x00027a00ff144b82 */ /* 0x000e240000000a00 */
[----:B0-----:R-:W-:-:S05]  /*6b70*/  @P4 IMAD.HI.U32 R20, R11, R20, RZ ;  /* 0x000000140b144227 */ /* 0x001fca00078e00ff */
[----:B------:R-:W-:-:S07]  /*6b80*/  @P4 SHF.R.U32.HI R8, RZ, R21, R20 ;  /* 0x00000015ff084219 */ /* 0x000fce0000011614 */
.L_x_1125:
[----:B------:R-:W-:Y:S05]  /*6b90*/  BSYNC B0 ;  /* 0x0000000000007941 */ /* 0x000fea0003800000 */
.L_x_1123:
[----:B------:R-:W-:-:S04]  /*6ba0*/  IMAD R21, R8, R58, -R153 ;  /* 0x0000003a08157224 */ /* 0x000fc800078e0a99 */
[----:B------:R-:W-:-:S05]  /*6bb0*/  IMAD R21, R16, -0x2, R21 ;  /* 0xfffffffe10157824 */ /* 0x000fca00078e0215 */
[----:B------:R-:W-:Y:S02]  /*6bc0*/  VIADDMNMX R54, R21, R58, R54, PT ;  /* 0x0000003a15367246 */ /* 0x000fe40003800136 */
[----:B------:R-:W-:-:S07]  /*6bd0*/  VIMNMX R56, R56, R21, !PT ;  /* 0x0000001538387248 */ /* 0x000fce0007fe0100 */
.L_x_1122:
        /* <DEDUP_REMOVED lines=63> */
[----:B------:R-:W0:Y:S01]  /*6fd0*/  LDC R8, c[0x0][0x988] ;  /* 0x00026200ff087b82 */ /* 0x000e220000000800 */
[----:B------:R-:W-:Y:S02]  /*6fe0*/  FSEL R33, R33, -INF , !P4 ;  /* 0xff80000021217808 */ /* 0x000fe40006000000 */
[----:B------:R-:W1:Y:S01]  /*6ff0*/  SHFL.BFLY PT, R21, R20, 0x2, 0x1f ;  /* 0x0c401f0014157f89 */ /* 0x000e6200000e0000 */
[----:B------:R-:W-:-:S04]  /*7000*/  ISETP.GT.AND P4, PT, R56, 0x29, P3 ;  /* 0x000000293800780c */ /* 0x000fc80001f84270 */
[----:B------:R-:W-:Y:S02]  /*7010*/  ISETP.LT.OR P4, PT, R54, 0x2a, P4 ;  /* 0x0000002a3600780c */ /* 0x000fe40002781670 */
[----:B-1----:R-:W-:-:S05]  /*7020*/  FMNMX.FTZ R58, R20, R21, !PT ;  /* 0x00000015143a7209 */ /* 0x002fca0007810000 */
[----:B------:R-:W1:Y:S02]  /*7030*/  SHFL.BFLY PT, R21, R58, 0x1, 0x1f ;  /* 0x0c201f003a157f89 */ /* 0x000e6400000e0000 */
[----:B-1----:R-:W-:-:S04]  /*7040*/  FMNMX.FTZ R21, R58, R21, !PT ;  /* 0x000000153a157209 */ /* 0x002fc80007810000 */
[C---:B------:R-:W-:Y:S01]  /*7050*/  FSETP.NEU.FTZ.AND P6, PT, R21.reuse, -INF , PT ;  /* 0xff8000001500780b */ /* 0x040fe20003fdd000 */
[----:B0-----:R-:W-:-:S05]  /*7060*/  FFMA.FTZ R26, R21, R8, -8 ;  /* 0xc1000000151a7423 */ /* 0x001fca0000010008 */
[----:B------:R-:W-:-:S05]  /*7070*/  FSEL R26, R26, RZ, P6 ;  /* 0x000000ff1a1a7208 */ /* 0x000fca0003000000 */
[-CC-:B------:R-:W-:Y:S01]  /*7080*/  FFMA.FTZ R14, R207, R8.reuse, -R26.reuse ;  /* 0x00000008cf0e7223 */ /* 0x180fe2000001081a */
[----:B------:R-:W-:Y:S01]  /*7090*/  FSEL R207, R12, -INF , !P5 ;  /* 0xff8000000ccf7808 */ /* 0x000fe20006800000 */
        /* <DEDUP_REMOVED lines=9> */
[----:B------:R0:W-:Y:S01]  /*7130*/  MUFU.EX2 R12, R28 ;  /* 0x0000001c000c7308 */ /* 0x0001e20000000800 */
[----:B------:R-:W-:Y:S01]  /*7140*/  FSEL R195, R32, -INF , !P4 ;  /* 0xff80000020c37808 */ /* 0x000fe20006000000 */
[--C-:B------:R-:W-:Y:S01]  /*7150*/  FFMA.FTZ R32, R193, R8, -R26.reuse ;  /* 0x00000008c1207223 */ /* 0x100fe2000001081a */
[----:B------:R-:W-:Y:S01]  /*7160*/  FMNMX.FTZ R24, R153, R24, !PT ;  /* 0x0000001899187209 */ /* 0x000fe20007810000 */
[-CC-:B------:R-:W-:Y:S01]  /*7170*/  FFMA.FTZ R25, R209, R8.reuse, -R26.reuse ;  /* 0x00000008d1197223 */ /* 0x180fe2000001081a */
[C---:B------:R-:W-:Y:S01]  /*7180*/  ISETP.GT.AND P4, PT, R56.reuse, 0x31, P3 ;  /* 0x000000313800780c */ /* 0x040fe20001f84270 */
[--C-:B------:R-:W-:Y:S01]  /*7190*/  FFMA.FTZ R187, R187, R8, -R26.reuse ;  /* 0x00000008bbbb7223 */ /* 0x100fe2000001081a */
[----:B------:R-:W-:Y:S01]  /*71a0*/  FMNMX.FTZ R24, R155, R24, !PT ;  /* 0x000000189b187209 */ /* 0x000fe20007810000 */
[-CC-:B------:R-:W-:Y:S01]  /*71b0*/  FFMA.FTZ R83, R83, R8.reuse, -R26.reuse ;  /* 0x0000000853537223 */ /* 0x180fe2000001081a */
[----:B------:R-:W-:Y:S01]  /*71c0*/  FSEL R199, R35, -INF , !P5 ;  /* 0xff80000023c77808 */ /* 0x000fe20006800000 */
[--C-:B------:R-:W-:Y:S01]  /*71d0*/  FFMA.FTZ R35, R197, R8, -R26.reuse ;  /* 0x00000008c5237223 */ /* 0x100fe2000001081a */
[----:B------:R-:W-:Y:S01]  /*71e0*/  FMNMX.FTZ R24, R157, R24, !PT ;  /* 0x000000189d187209 */ /* 0x000fe20007810000 */
[-CC-:B------:R-:W-:Y:S01]  /*71f0*/  FFMA.FTZ R77, R77, R8.reuse, -R26.reuse ;  /* 0x000000084d4d7223 */ /* 0x180fe2000001081a */
[----:B------:R-:W-:Y:S01]  /*7200*/  ISETP.GT.AND P5, PT, R56, 0x38, P3 ;  /* 0x000000383800780c */ /* 0x000fe20001fa4270 */
[--C-:B------:R-:W-:Y:S01]  /*7210*/  FFMA.FTZ R61, R61, R8, -R26.reuse ;  /* 0x000000083d3d7223 */ /* 0x100fe2000001081a */
[----:B0-----:R-:W-:Y:S01]  /*7220*/  FMNMX.FTZ R28, R159, R24, !PT ;  /* 0x000000189f1c7209 */ /* 0x001fe20007810000 */
[----:B------:R-:W-:Y:S01]  /*7230*/  FFMA.FTZ R63, R63, R8, -R26 ;  /* 0x000000083f3f7223 */ /* 0x000fe2000001081a */
[----:B------:R-:W-:Y:S01]  /*7240*/  ISETP.LT.OR P4, PT, R54, 0x32, P4 ;  /* 0x000000323600780c */ /* 0x000fe20002781670 */
[----:B------:R-:W-:Y:S01]  /*7250*/  MUFU.EX2 R24, R201 ;  /* 0x000000c900187308 */ /* 0x000fe20000000800 */
[----:B------:R-:W-:-:S02]  /*7260*/  FMNMX.FTZ R28, R163, R28, !PT ;  /* 0x0000001ca31c7209 */ /* 0x000fc40007810000 */
[----:B------:R-:W-:Y:S02]  /*7270*/  ISETP.LT.OR P5, PT, R54, 0x39, P5 ;  /* 0x000000393600780c */ /* 0x000fe40002fa1670 */
[----:B------:R-:W-:Y:S02]  /*7280*/  FMNMX.FTZ R28, R165, R28, !PT ;  /* 0x0000001ca51c7209 */ /* 0x000fe40007810000 */
[----:B------:R-:W-:Y:S01]  /*7290*/  FSEL R203, R34, -INF , !P4 ;  /* 0xff80000022cb7808 */ /* 0x000fe20006000000 */
[----:B------:R-:W-:-:S01]  /*72a0*/  FFMA.FTZ R34, R189, R8, -R26 ;  /* 0x00000008bd227223 */ /* 0x000fc2000001081a */
[----:B------:R-:W-:Y:S01]  /*72b0*/  FMNMX.FTZ R28, R31, R28, !PT ;  /* 0x0000001c1f1c7209 */ /* 0x000fe20007810000 */
[----:B------:R-:W-:Y:S01]  /*72c0*/  MUFU.EX2 R25, R25 ;  /* 0x0000001900197308 */ /* 0x000fe20000000800 */
[----:B------:R-:W-:Y:S02]  /*72d0*/  ISETP.GT.AND P4, PT, R56, 0x39, P3 ;  /* 0x000000393800780c */ /* 0x000fe40001f84270 */
[----:B------:R-:W-:-:S02]  /*72e0*/  FMNMX.FTZ R30, R169, R28, !PT ;  /* 0x0000001ca91e7209 */ /* 0x000fc40007810000 */
[----:B------:R-:W-:Y:S01]  /*72f0*/  FSEL R205, R36, -INF , !P5 ;  /* 0xff80000024cd7808 */ /* 0x000fe20006800000 */
[----:B------:R-:W-:Y:S01]  /*7300*/  FFMA.FTZ R36, R183, R8, -R26 ;  /* 0x00000008b7247223 */ /* 0x000fe2000001081a */
[----:B------:R-:W-:Y:S01]  /*7310*/  FMNMX.FTZ R30, R33, R30, !PT ;  /* 0x0000001e211e7209 */ /* 0x000fe20007810000 */
[----:B------:R0:W-:Y:S01]  /*7320*/  MUFU.EX2 R28, R32 ;  /* 0x00000020001c7308 */ /* 0x0001e20000000800 */
[----:B------:R-:W-:Y:S02]  /*7330*/  ISETP.GT.AND P5, PT, R56, 0x40, P3 ;  /* 0x000000403800780c */ /* 0x000fe40001fa4270 */
[----:B------:R-:W-:Y:S02]  /*7340*/  FMNMX.FTZ R30, R195, R30, !PT ;  /* 0x0000001ec31e7209 */ /* 0x000fe40007810000 */
[C---:B------:R-:W-:Y:S02]  /*7350*/  ISETP.LT.OR P4, PT, R54.reuse, 0x3a, P4 ;  /* 0x0000003a3600780c */ /* 0x040fe40002781670 */
[----:B------:R-:W-:Y:S01]  /*7360*/  FMNMX.FTZ R30, R199, R30, !PT ;  /* 0x0000001ec71e7209 */ /* 0x000fe20007810000 */
[----:B------:R-:W-:Y:S01]  /*7370*/  MUFU.EX2 R14, R14 ;  /* 0x0000000e000e7308 */ /* 0x000fe20000000800 */
[----:B------:R-:W-:-:S02]  /*7380*/  ISETP.LT.OR P5, PT, R54, 0x41, P5 ;  /* 0x000000413600780c */ /* 0x000fc40002fa1670 */
[----:B------:R-:W-:Y:S02]  /*7390*/  FSEL R37, R37, -INF , !P4 ;  /* 0xff80000025257808 */ /* 0x000fe40006000000 */
[----:B------:R-:W-:Y:S02]  /*73a0*/  ISETP.GT.AND P4, PT, R56, 0x41, P3 ;  /* 0x000000413800780c */ /* 0x000fe40001f84270 */
[----:B0-----:R-:W-:Y:S01]  /*73b0*/  FMNMX.FTZ R32, R203, R30, !PT ;  /* 0x0000001ecb207209 */ /* 0x001fe20007810000 */
[----:B------:R-:W-:Y:S01]  /*73c0*/  MUFU.EX2 R20, R20 ;  /* 0x0000001400147308 */ /* 0x000fe20000000800 */
[----:B------:R-:W-:Y:S01]  /*73d0*/  FSEL R197, R38, -INF , !P5 ;  /* 0xff80000026c57808 */ /* 0x000fe20006800000 */
[-CC-:B------:R-:W-:Y:S01]  /*73e0*/  FFMA.FTZ R38, R167, R8.reuse, -R26.reuse ;  /* 0x00000008a7267223 */ /* 0x180fe2000001081a */
[----:B------:R-:W-:Y:S01]  /*73f0*/  ISETP.GT.AND P5, PT, R56, 0x48, P3 ;  /* 0x000000483800780c */ /* 0x000fe20001fa4270 */
[----:B------:R-:W-:Y:S01]  /*7400*/  FFMA.FTZ R167, R185, R8, -R26 ;  /* 0x00000008b9a77223 */ /* 0x000fe2000001081a */
[----:B------:R-:W-:-:S02]  /*7410*/  ISETP.LT.OR P4, PT, R54, 0x42, P4 ;  /* 0x000000423600780c */ /* 0x000fc40002781670 */
[----:B------:R-:W-:Y:S01]  /*7420*/  FMNMX.FTZ R32, R205, R32, !PT ;  /* 0x00000020cd207209 */ /* 0x000fe20007810000 */
[----:B------:R0:W-:Y:S01]  /*7430*/  MUFU.EX2 R30, R34 ;  /* 0x00000022001e7308 */ /* 0x0001e20000000800 */
[----:B------:R-:W-:Y:S02]  /*7440*/  ISETP.LT.OR P5, PT, R54, 0x49, P5 ;  /* 0x000000493600780c */ /* 0x000fe40002fa1670 */
[----:B------:R-:W-:Y:S01]  /*7450*/  FSEL R193, R39, -INF , !P4 ;  /* 0xff80000027c17808 */ /* 0x000fe20006000000 */
[----:B------:R-:W-:-:S01]  /*7460*/  FFMA.FTZ R39, R191, R8, -R26 ;  /* 0x00000008bf277223 */ /* 0x000fc2000001081a */
[----:B------:R-:W-:Y:S02]  /*7470*/  ISETP.GT.AND P4, PT, R56, 0x49, P3 ;  /* 0x000000493800780c */ /* 0x000fe40001f84270 */
[----:B------:R-:W-:Y:S01]  /*7480*/  FMNMX.FTZ R32, R37, R32, !PT ;  /* 0x0000002025207209 */ /* 0x000fe20007810000 */
[----:B------:R-:W-:Y:S01]  /*7490*/  MUFU.EX2 R27, R27 ;  /* 0x0000001b001b7308 */ /* 0x000fe20000000800 */
[----:B------:R-:W-:Y:S01]  /*74a0*/  FSEL R201, R40, -INF , !P5 ;  /* 0xff80000028c97808 */ /* 0x000fe20006800000 */
[----:B------:R-:W-:Y:S01]  /*74b0*/  FFMA.FTZ R40, R85, R8, -R26 ;  /* 0x0000000855287223 */ /* 0x000fe2000001081a */
[----:B------:R-:W-:-:S02]  /*74c0*/  ISETP.GT.AND P5, PT, R56, 0x50, P3 ;  /* 0x000000503800780c */ /* 0x000fc40001fa4270 */
[C---:B------:R-:W-:Y:S02]  /*74d0*/  ISETP.LT.OR P4, PT, R54.reuse, 0x4a, P4 ;  /* 0x0000004a3600780c */ /* 0x040fe40002781670 */
[----:B------:R-:W-:Y:S01]  /*74e0*/  FMNMX.FTZ R32, R197, R32, !PT ;  /* 0x00000020c5207209 */ /* 0x000fe20007810000 */
[----:B------:R-:W-:Y:S01]  /*74f0*/  MUFU.EX2 R29, R29 ;  /* 0x0000001d001d7308 */ /* 0x000fe20000000800 */
[----:B------:R-:W-:Y:S02]  /*7500*/  ISETP.LT.OR P5, PT, R54, 0x51, P5 ;  /* 0x000000513600780c */ /* 0x000fe40002fa1670 */
[----:B------:R-:W-:Y:S02]  /*7510*/  FSEL R41, R41, -INF , !P4 ;  /* 0xff80000029297808 */ /* 0x000fe40006000000 */
[----:B------:R-:W-:Y:S02]  /*7520*/  ISETP.GT.AND P4, PT, R56, 0x51, P3 ;  /* 0x000000513800780c */ /* 0x000fe40001f84270 */
[----:B0-----:R-:W-:Y:S01]  /*7530*/  FMNMX.FTZ R34, R193, R32, !PT ;  /* 0x00000020c1227209 */ /* 0x001fe20007810000 */
[----:B------:R-:W-:Y:S01]  /*7540*/  MUFU.EX2 R35, R35 ;  /* 0x0000002300237308 */ /* 0x000fe20000000800 */
[----:B------:R-:W-:Y:S01]  /*7550*/  FSEL R189, R42, -INF , !P5 ;  /* 0xff8000002abd7808 */ /* 0x000fe20006800000 */
[----:B------:R-:W-:Y:S01]  /*7560*/  FFMA.FTZ R42, R81, R8, -R26 ;  /* 0x00000008512a7223 */ /* 0x000fe2000001081a */
[----:B------:R-:W-:-:S02]  /*7570*/  ISETP.GT.AND P5, PT, R56, 0x58, P3 ;  /* 0x000000583800780c */ /* 0x000fc40001fa4270 */
[C---:B------:R-:W-:Y:S02]  /*7580*/  ISETP.LT.OR P4, PT, R54.reuse, 0x52, P4 ;  /* 0x000000523600780c */ /* 0x040fe40002781670 */
[----:B------:R-:W-:Y:S01]  /*7590*/  FMNMX.FTZ R34, R201, R34, !PT ;  /* 0x00000022c9227209 */ /* 0x000fe20007810000 */
[----:B------:R0:W-:Y:S01]  /*75a0*/  MUFU.EX2 R32, R38 ;  /* 0x0000002600207308 */ /* 0x0001e20000000800 */
[----:B------:R-:W-:Y:S02]  /*75b0*/  ISETP.LT.OR P5, PT, R54, 0x59, P5 ;  /* 0x000000593600780c */ /* 0x000fe40002fa1670 */
[----:B------:R-:W-:Y:S02]  /*75c0*/  FSEL R183, R43, -INF , !P4 ;  /* 0xff8000002bb77808 */ /* 0x000fe40006000000 */
[----:B------:R-:W-:Y:S02]  /*75d0*/  FMNMX.FTZ R34, R41, R34, !PT ;  /* 0x0000002229227209 */ /* 0x000fe40007810000 */
[----:B------:R-:W-:Y:S01]  /*75e0*/  ISETP.GT.AND P4, PT, R56, 0x59, P3 ;  /* 0x000000593800780c */ /* 0x000fe20001f84270 */
[----:B------:R1:W-:Y:S01]  /*75f0*/  MUFU.EX2 R43, R36 ;  /* 0x00000024002b7308 */ /* 0x0003e20000000800 */
[----:B------:R-:W-:Y:S01]  /*7600*/  FSEL R191, R44, -INF , !P5 ;  /* 0xff8000002cbf7808 */ /* 0x000fe20006800000 */
[--C-:B0-----:R-:W-:Y:S01]  /*7610*/  FFMA.FTZ R38, R161, R8, -R26.reuse ;  /* 0x00000008a1267223 */ /* 0x101fe2000001081a */
[----:B------:R-:W-:Y:S01]  /*7620*/  FMNMX.FTZ R34, R189, R34, !PT ;  /* 0x00000022bd227209 */ /* 0x000fe20007810000 */
[----:B------:R-:W-:Y:S01]  /*7630*/  FFMA.FTZ R44, R75, R8, -R26 ;  /* 0x000000084b2c7223 */ /* 0x000fe2000001081a */
[----:B------:R-:W-:-:S02]  /*7640*/  ISETP.GT.AND P5, PT, R56, 0x60, P3 ;  /* 0x000000603800780c */ /* 0x000fc40001fa4270 */
[C---:B------:R-:W-:Y:S01]  /*7650*/  ISETP.LT.OR P4, PT, R54.reuse, 0x5a, P4 ;  /* 0x0000005a3600780c */ /* 0x040fe20002781670 */
[----:B------:R-:W-:Y:S01]  /*7660*/  MUFU.EX2 R39, R39 ;  /* 0x0000002700277308 */ /* 0x000fe20000000800 */
[----:B-1----:R-:W-:Y:S02]  /*7670*/  FMNMX.FTZ R36, R183, R34, !PT ;  /* 0x00000022b7247209 */ /* 0x002fe40007810000 */
[----:B------:R-:W-:Y:S02]  /*7680*/  ISETP.LT.OR P5, PT, R54, 0x61, P5 ;  /* 0x000000613600780c */ /* 0x000fe40002fa1670 */
[----:B------:R-:W-:Y:S02]  /*7690*/  FSEL R45, R45, -INF , !P4 ;  /* 0xff8000002d2d7808 */ /* 0x000fe40006000000 */
[----:B------:R-:W-:Y:S01]  /*76a0*/  ISETP.GT.AND P4, PT, R56, 0x61, P3 ;  /* 0x000000613800780c */ /* 0x000fe20001f84270 */
[----:B------:R0:W-:Y:S01]  /*76b0*/  MUFU.EX2 R34, R38 ;  /* 0x0000002600227308 */ /* 0x0001e20000000800 */
[----:B------:R-:W-:-:S02]  /*76c0*/  FMNMX.FTZ R36, R191, R36, !PT ;  /* 0x00000024bf247209 */ /* 0x000fc40007810000 */
[----:B------:R-:W-:Y:S02]  /*76d0*/  FSEL R185, R46, -INF , !P5 ;  /* 0xff8000002eb97808 */ /* 0x000fe40006800000 */
[----:B------:R-:W-:Y:S02]  /*76e0*/  ISETP.GT.AND P5, PT, R56, 0x68, P3 ;  /* 0x000000683800780c */ /* 0x000fe40001fa4270 */
[C---:B------:R-:W-:Y:S01]  /*76f0*/  ISETP.LT.OR P4, PT, R54.reuse, 0x62, P4 ;  /* 0x000000623600780c */ /* 0x040fe20002781670 */
[----:B------:R-:W-:Y:S01]  /*7700*/  MUFU.EX2 R167, R167 ;  /* 0x000000a700a77308 */ /* 0x000fe20000000800 */
[----:B------:R-:W-:Y:S02]  /*7710*/  FMNMX.FTZ R36, R45, R36, !PT ;  /* 0x000000242d247209 */ /* 0x000fe40007810000 */
[----:B------:R-:W-:Y:S02]  /*7720*/  ISETP.LT.OR P5, PT, R54, 0x69, P5 ;  /* 0x000000693600780c */ /* 0x000fe40002fa1670 */
[----:B------:R-:W-:-:S02]  /*7730*/  FSEL R47, R47, -INF , !P4 ;  /* 0xff8000002f2f7808 */ /* 0x000fc40006000000 */
[----:B------:R-:W-:Y:S01]  /*7740*/  ISETP.GT.AND P4, PT, R56, 0x69, P3 ;  /* 0x000000693800780c */ /* 0x000fe20001f84270 */
[----:B------:R-:W-:Y:S01]  /*7750*/  MUFU.EX2 R187, R187 ;  /* 0x000000bb00bb7308 */ /* 0x000fe20000000800 */
[----:B------:R-:W-:Y:S02]  /*7760*/  FMNMX.FTZ R36, R185, R36, !PT ;  /* 0x00000024b9247209 */ /* 0x000fe40007810000 */
[----:B------:R-:W-:Y:S01]  /*7770*/  FSEL R161, R48, -INF , !P5 ;  /* 0xff80000030a17808 */ /* 0x000fe20006800000 */
[----:B------:R-:W-:-:S01]  /*7780*/  FFMA.FTZ R48, R71, R8, -R26 ;  /* 0x0000000847307223 */ /* 0x000fc2000001081a */
[----:B------:R-:W-:Y:S01]  /*7790*/  ISETP.GT.AND P5, PT, R56, 0x70, P3 ;  /* 0x000000703800780c */ /* 0x000fe20001fa4270 */
[----:B------:R-:W-:-:S01]  /*77a0*/  FFMA.FTZ R71, R79, R8, -R26 ;  /* 0x000000084f477223 */ /* 0x000fc2000001081a */
[----:B------:R-:W-:Y:S01]  /*77b0*/  ISETP.LT.OR P4, PT, R54, 0x6a, P4 ;  /* 0x0000006a3600780c */ /* 0x000fe20002781670 */
[----:B------:R-:W-:Y:S01]  /*77c0*/  MUFU.EX2 R83, R83 ;  /* 0x0000005300537308 */ /* 0x000fe20000000800 */
[----:B0-----:R-:W-:-:S02]  /*77d0*/  FMNMX.FTZ R38, R47, R36, !PT ;  /* 0x000000242f267209 */ /* 0x001fc40007810000 */
[----:B------:R-:W-:Y:S02]  /*77e0*/  ISETP.LT.OR P5, PT, R54, 0x71, P5 ;  /* 0x000000713600780c */ /* 0x000fe40002fa1670 */
[----:B------:R-:W-:Y:S02]  /*77f0*/  FSEL R49, R49, -INF , !P4 ;  /* 0xff80000031317808 */ /* 0x000fe40006000000 */
[----:B------:R-:W-:Y:S01]  /*7800*/  ISETP.GT.AND P4, PT, R56, 0x71, P3 ;  /* 0x000000713800780c */ /* 0x000fe20001f84270 */
[----:B------:R0:W-:Y:S01]  /*7810*/  MUFU.EX2 R36, R40 ;  /* 0x0000002800247308 */ /* 0x0001e20000000800 */
[----:B------:R-:W-:Y:S02]  /*7820*/  FMNMX.FTZ R38, R161, R38, !PT ;  /* 0x00000026a1267209 */ /* 0x000fe40007810000 */
[----:B------:R-:W-:Y:S02]  /*7830*/  FSEL R85, R50, -INF , !P5 ;  /* 0xff80000032557808 */ /* 0x000fe40006800000 */
[----:B------:R-:W-:-:S02]  /*7840*/  ISETP.GT.AND P5, PT, R56, 0x78, P3 ;  /* 0x000000783800780c */ /* 0x000fc40001fa4270 */
[----:B------:R-:W-:Y:S01]  /*7850*/  ISETP.LT.OR P4, PT, R54, 0x72, P4 ;  /* 0x000000723600780c */ /* 0x000fe20002781670 */
[----:B------:R-:W-:Y:S01]  /*7860*/  MUFU.EX2 R77, R77 ;  /* 0x0000004d004d7308 */ /* 0x000fe20000000800 */
[----:B------:R-:W-:Y:S02]  /*7870*/  FMNMX.FTZ R38, R49, R38, !PT ;  /* 0x0000002631267209 */ /* 0x000fe40007810000 */
[----:B------:R-:W-:Y:S01]  /*7880*/  ISETP.GT.AND P3, PT, R56, 0x79, P3 ;  /* 0x000000793800780c */ /* 0x000fe20001f64270 */
[----:B------:R-:W-:-:S01]  /*7890*/  FFMA.FTZ R56, R59, R8, -R26 ;  /* 0x000000083b387223 */ /* 0x000fc2000001081a */
[----:B------:R-:W-:Y:S02]  /*78a0*/  ISETP.LT.OR P5, PT, R54, 0x79, P5 ;  /* 0x000000793600780c */ /* 0x000fe40002fa1670 */
[----:B------:R-:W-:Y:S01]  /*78b0*/  FSEL R51, R51, -INF , !P4 ;  /* 0xff80000033337808 */ /* 0x000fe20006000000 */
[----:B------:R-:W-:Y:S01]  /*78c0*/  MUFU.EX2 R44, R44 ;  /* 0x0000002c002c7308 */ /* 0x000fe20000000800 */
[----:B------:R-:W-:-:S02]  /*78d0*/  FMNMX.FTZ R38, R85, R38, !PT ;  /* 0x0000002655267209 */ /* 0x000fc40007810000 */
[----:B------:R-:W-:Y:S02]  /*78e0*/  ISETP.LT.OR P3, PT, R54, 0x7a, P3 ;  /* 0x0000007a3600780c */ /* 0x000fe40001f61670 */
[----:B------:R-:W-:Y:S02]  /*78f0*/  FSEL R209, R52, -INF , !P5 ;  /* 0xff80000034d17808 */ /* 0x000fe40006800000 */
[----:B0-----:R-:W-:Y:S01]  /*7900*/  FMNMX.FTZ R40, R51, R38, !PT ;  /* 0x0000002633287209 */ /* 0x001fe20007810000 */
[----:B------:R-:W-:Y:S01]  /*7910*/  MUFU.EX2 R71, R71 ;  /* 0x0000004700477308 */ /* 0x000fe20000000800 */
[----:B------:R-:W-:Y:S02]  /*7920*/  FSEL R53, R53, -INF , !P3 ;  /* 0xff80000035357808 */ /* 0x000fe40005800000 */
[----:B------:R-:W-:Y:S02]  /*7930*/  FMNMX.FTZ R40, R209, R40, !PT ;  /* 0x00000028d1287209 */ /* 0x000fe40007810000 */
[----:B------:R-:W-:-:S02]  /*7940*/  FSEL R52, R21, RZ, P6 ;  /* 0x000000ff15347208 */ /* 0x000fc40003000000 */
[----:B------:R-:W-:Y:S01]  /*7950*/  FMNMX.FTZ R46, R53, R40, !PT ;  /* 0x00000028352e7209 */ /* 0x000fe20007810000 */
[----:B------:R-:W-:Y:S01]  /*7960*/  MUFU.EX2 R38, R42 ;  /* 0x0000002a00267308 */ /* 0x000fe20000000800 */
[----:B------:R-:W-:-:S01]  /*7970*/  FFMA.FTZ R40, R67, R8, -R26 ;  /* 0x0000000843287223 */ /* 0x000fc2000001081a */
[----:B------:R-:W-:Y:S01]  /*7980*/  FFMA.FTZ R67, R69, R8, -R26 ;  /* 0x0000000845437223 */ /* 0x000fe2000001081a */
[----:B------:R-:W-:-:S01]  /*7990*/  FADD.FTZ R59, -R52, R7 ;  /* 0x00000007343b7221 */ /* 0x000fc20000010100 */
[----:B------:R-:W0:Y:S01]  /*79a0*/  SHFL.BFLY PT, R81, R46, 0x2, 0x1f ;  /* 0x0c401f002e517f89 */ /* 0x000e2200000e0000 */
[----:B------:R-:W-:-:S01]  /*79b0*/  FFMA.FTZ R69, R73, R8, -R26 ;  /* 0x0000000849457223 */ /* 0x000fc2000001081a */
[-CC-:B------:R-:W-:Y:S01]  /*79c0*/  FFMA.FTZ R7, R55, R8.reuse, -R26.reuse ;  /* 0x0000000837077223 */ /* 0x180fe2000001081a */
[-C--:B------:R-:W-:Y:S01]  /*79d0*/  FMUL.FTZ R52, R59, R8.reuse ;  /* 0x000000083b347220 */ /* 0x080fe20000410000 */
[----:B------:R1:W-:Y:S08]  /*79e0*/  MUFU.EX2 R42, R48 ;  /* 0x00000030002a7308 */ /* 0x0003f00000000800 */
[----:B------:R-:W2:Y:S01]  /*79f0*/  MUFU.EX2 R52, R52 ;  /* 0x0000003400347308 */ /* 0x000ea20000000800 */
[----:B-1----:R-:W-:-:S07]  /*7a00*/  FFMA.FTZ R48, R57, R8, -R26 ;  /* 0x0000000839307223 */ /* 0x002fce000001081a */
[----:B------:R-:W-:Y:S01]  /*7a10*/  MUFU.EX2 R40, R40 ;  /* 0x0000002800287308 */ /* 0x000fe20000000800 */
[----:B0-----:R-:W-:Y:S01]  /*7a20*/  FMNMX.FTZ R81, R46, R81, !PT ;  /* 0x000000512e517209 */ /* 0x001fe20007810000 */
[----:B------:R-:W-:-:S06]  /*7a30*/  FFMA.FTZ R46, R65, R8, -R26 ;  /* 0x00000008412e7223 */ /* 0x000fcc000001081a */
[----:B------:R-:W-:Y:S01]  /*7a40*/  MUFU.EX2 R67, R67 ;  /* 0x0000004300437308 */ /* 0x000fe20000000800 */
[----:B------:R-:W0:Y:S07]  /*7a50*/  SHFL.BFLY PT, R50, R81, 0x1, 0x1f ;  /* 0x0c201f0051327f89 */ /* 0x000e2e00000e0000 */
[----:B------:R-:W-:Y:S08]  /*7a60*/  MUFU.EX2 R69, R69 ;  /* 0x0000004500457308 */ /* 0x000ff00000000800 */
[----:B------:R-:W-:Y:S08]  /*7a70*/  MUFU.EX2 R46, R46 ;  /* 0x0000002e002e7308 */ /* 0x000ff00000000800 */
[----:B------:R-:W-:Y:S01]  /*7a80*/  MUFU.EX2 R61, R61 ;  /* 0x0000003d003d7308 */ /* 0x000fe20000000800 */
[----:B0-----:R-:W-:-:S04]  /*7a90*/  FMNMX.FTZ R57, R81, R50, !PT ;  /* 0x0000003251397209 */ /* 0x001fc80007810000 */
[C---:B------:R-:W-:Y:S01]  /*7aa0*/  FSETP.NEU.FTZ.AND P3, PT, R57.reuse, -INF , PT ;  /* 0xff8000003900780b */ /* 0x040fe20003f7d000 */
[----:B------:R-:W-:-:S02]  /*7ab0*/  FFMA.FTZ R26, R57, R8, -8 ;  /* 0xc1000000391a7423 */ /* 0x000fc40000010008 */
[----:B------:R0:W-:Y:S01]  /*7ac0*/  MUFU.EX2 R50, R56 ;  /* 0x0000003800327308 */ /* 0x0001e20000000800 */
[----:B------:R-:W-:Y:S02]  /*7ad0*/  FSEL R79, R57, RZ, P3 ;  /* 0x000000ff394f7208 */ /* 0x000fe40001800000 */
[----:B------:R-:W-:-:S03]  /*7ae0*/  FSEL R26, R26, RZ, P3 ;  /* 0x000000ff1a1a7208 */ /* 0x000fc60001800000 */
[----:B------:R-:W-:Y:S02]  /*7af0*/  FADD.FTZ R79, -R79, R6 ;  /* 0x000000064f4f7221 */ /* 0x000fe40000010100 */
[----:B------:R-:W-:-:S01]  /*7b00*/  FFMA.FTZ R54, R207, R8, -R26 ;  /* 0x00000008cf367223 */ /* 0x000fc2000001081a */
[-CC-:B------:R-:W-:Y:S01]  /*7b10*/  FFMA.FTZ R55, R87, R8.reuse, -R26.reuse ;  /* 0x0000000857377223 */ /* 0x180fe2000001081a */
[-C--:B------:R-:W-:Y:S01]  /*7b20*/  FMUL.FTZ R79, R79, R8.reuse ;  /* 0x000000084f4f7220 */ /* 0x080fe20000410000 */
[-CC-:B0-----:R-:W-:Y:S01]  /*7b30*/  FFMA.FTZ R56, R153, R8.reuse, -R26.reuse ;  /* 0x0000000899387223 */ /* 0x181fe2000001081a */
[----:B------:R-:W-:-:S01]  /*7b40*/  FFMA.FTZ R59, R155, R8, -R26 ;  /* 0x000000089b3b7223 */ /* 0x000fc2000001081a */
[-CC-:B------:R-:W-:Y:S01]  /*7b50*/  FFMA.FTZ R58, R157, R8.reuse, -R26.reuse ;  /* 0x000000089d3a7223 */ /* 0x180fe2000001081a */
[----:B------:R-:W-:Y:S01]  /*7b60*/  MUFU.EX2 R54, R54 ;  /* 0x0000003600367308 */ /* 0x000fe20000000800 */
[----:B------:R-:W-:-:S01]  /*7b70*/  FFMA.FTZ R65, R159, R8, -R26 ;  /* 0x000000089f417223 */ /* 0x000fc2000001081a */
[----:B--2---:R-:W-:Y:S01]  /*7b80*/  FFMA.FTZ R87, R52, R4, R25 ;  /* 0x0000000434577223 */ /* 0x004fe20000010019 */
[----:B------:R-:W-:-:S01]  /*7b90*/  FFMA.FTZ R60, R163, R8, -R26 ;  /* 0x00000008a33c7223 */ /* 0x000fc2000001081a */
[-CC-:B------:R-:W-:Y:S01]  /*7ba0*/  FFMA.FTZ R73, R165, R8.reuse, -R26.reuse ;  /* 0x00000008a5497223 */ /* 0x180fe2000001081a */
[----:B------:R-:W-:-:S01]  /*7bb0*/  FFMA.FTZ R31, R31, R8, -R26 ;  /* 0x000000081f1f7223 */ /* 0x000fc2000001081a */
[----:B------:R-:W-:Y:S01]  /*7bc0*/  FADD.FTZ R87, R14, R87 ;  /* 0x000000570e577221 */ /* 0x000fe20000010000 */
        /* <DEDUP_REMOVED lines=18> */
[----:B0-----:R-:W-:-:S01]  /*7cf0*/  FFMA.FTZ R4, R79, R3, R54 ;  /* 0x000000034f047223 */ /* 0x001fc20000010036 */
[-CC-:B------:R-:W-:Y:S01]  /*7d00*/  FFMA.FTZ R51, R51, R8.reuse, -R26.reuse ;  /* 0x0000000833337223 */ /* 0x180fe2000001081a */
[----:B------:R-:W-:-:S05]  /*7d10*/  FFMA.FTZ R209, R209, R8, -R26 ;  /* 0x00000008d1d17223 */ /* 0x000fca000001081a */
[----:B------:R-:W0:Y:S01]  /*7d20*/  MUFU.EX2 R59, R59 ;  /* 0x0000003b003b7308 */ /* 0x000e220000000800 */
[----:B-1----:R-:W-:-:S01]  /*7d30*/  FADD.FTZ R3, R55, R4 ;  /* 0x0000000437037221 */ /* 0x002fc20000010000 */
[----:B------:R-:W-:-:S06]  /*7d40*/  FADD.FTZ R4, R20, R87 ;  /* 0x0000005714047221 */ /* 0x000fcc0000010000 */
[----:B------:R-:W1:Y:S01]  /*7d50*/  MUFU.EX2 R58, R58 ;  /* 0x0000003a003a7308 */ /* 0x000e620000000800 */
[----:B--2---:R-:W-:-:S01]  /*7d60*/  FADD.FTZ R72, R56, R3 ;  /* 0x0000000338487221 */ /* 0x004fc20000010000 */
[----:B------:R-:W-:-:S04]  /*7d70*/  FADD.FTZ R3, R27, R4 ;  /* 0x000000041b037221 */ /* 0x000fc80000010000 */
[----:B------:R-:W-:Y:S02]  /*7d80*/  FADD.FTZ R4, R12, R3 ;  /* 0x000000030c047221 */ /* 0x000fe40000010000 */
[----:B------:R-:W2:Y:S01]  /*7d90*/  MUFU.EX2 R65, R65 ;  /* 0x0000004100417308 */ /* 0x000ea20000000800 */
[----:B0-----:R-:W-:-:S01]  /*7da0*/  FADD.FTZ R87, R59, R72 ;  /* 0x000000483b577221 */ /* 0x001fc20000010000 */
[----:B------:R-:W-:Y:S01]  /*7db0*/  FADD.FTZ R3, R29, R4 ;  /* 0x000000041d037221 */ /* 0x000fe20000010000 */
[----:B------:R-:W-:-:S03]  /*7dc0*/  FFMA.FTZ R72, R189, R8, -R26 ;  /* 0x00000008bd487223 */ /* 0x000fc6000001081a */
[----:B------:R-:W-:Y:S02]  /*7dd0*/  FADD.FTZ R4, R24, R3 ;  /* 0x0000000318047221 */ /* 0x000fe40000010000 */
[----:B------:R-:W0:Y:S01]  /*7de0*/  MUFU.EX2 R60, R60 ;  /* 0x0000003c003c7308 */ /* 0x000e220000000800 */
[----:B-1----:R-:W-:-:S01]  /*7df0*/  FADD.FTZ R74, R58, R87 ;  /* 0x000000573a4a7221 */ /* 0x002fc20000010000 */
[----:B------:R-:W-:Y:S01]  /*7e00*/  FADD.FTZ R3, R35, R4 ;  /* 0x0000000423037221 */ /* 0x000fe20000010000 */
[----:B------:R-:W-:-:S03]  /*7e10*/  FFMA.FTZ R87, R183, R8, -R26 ;  /* 0x00000008b7577223 */ /* 0x000fc6000001081a */
[----:B------:R-:W-:Y:S02]  /*7e20*/  FADD.FTZ R4, R28, R3 ;  /* 0x000000031c047221 */ /* 0x000fe40000010000 */
[----:B------:R-:W1:Y:S01]  /*7e30*/  MUFU.EX2 R73, R73 ;  /* 0x0000004900497308 */ /* 0x000e620000000800 */
[----:B--2---:R-:W-:-:S07]  /*7e40*/  FADD.FTZ R153, R65, R74 ;  /* 0x0000004a41997221 */ /* 0x004fce0000010000 */
[----:B------:R-:W2:Y:S01]  /*7e50*/  MUFU.EX2 R31, R31 ;  /* 0x0000001f001f7308 */ /* 0x000ea20000000800 */
[----:B0-----:R-:W-:-:S01]  /*7e60*/  FADD.FTZ R74, R60, R153 ;  /* 0x000000993c4a7221 */ /* 0x001fc20000010000 */
[----:B------:R-:W-:-:S06]  /*7e70*/  FADD.FTZ R153, R39, R4 ;  /* 0x0000000427997221 */ /* 0x000fcc0000010000 */
[----:B------:R-:W0:Y:S01]  /*7e80*/  MUFU.EX2 R62, R62 ;  /* 0x0000003e003e7308 */ /* 0x000e220000000800 */
[----:B-1----:R-:W-:-:S07]  /*7e90*/  FADD.FTZ R74, R73, R74 ;  /* 0x0000004a494a7221 */ /* 0x002fce0000010000 */
[----:B------:R-:W1:Y:S01]  /*7ea0*/  MUFU.EX2 R33, R33 ;  /* 0x0000002100217308 */ /* 0x000e620000000800 */
[----:B--2---:R-:W-:-:S01]  /*7eb0*/  FADD.FTZ R3, R31, R74 ;  /* 0x0000004a1f037221 */ /* 0x004fc20000010000 */
[----:B------:R-:W-:-:S04]  /*7ec0*/  FADD.FTZ R74, R30, R153 ;  /* 0x000000991e4a7221 */ /* 0x000fc80000010000 */
[----:B------:R-:W-:Y:S02]  /*7ed0*/  FADD.FTZ R153, R43, R74 ;  /* 0x0000004a2b997221 */ /* 0x000fe40000010000 */
[----:B------:R-:W2:Y:S01]  /*7ee0*/  MUFU.EX2 R64, R64 ;  /* 0x0000004000407308 */ /* 0x000ea20000000800 */
[----:B0-----:R-:W-:-:S01]  /*7ef0*/  FADD.FTZ R4, R62, R3 ;  /* 0x000000033e047221 */ /* 0x001fc20000010000 */
[----:B------:R-:W-:-:S06]  /*7f00*/  FFMA.FTZ R3, R45, R8, -R26 ;  /* 0x000000082d037223 */ /* 0x000fcc000001081a */
[----:B------:R-:W0:Y:S01]  /*7f10*/  MUFU.EX2 R66, R66 ;  /* 0x0000004200427308 */ /* 0x000e220000000800 */
        /* <DEDUP_REMOVED lines=8> */
[----:B0-----:R-:W-:-:S07]  /*7fa0*/  FADD.FTZ R74, R66, R155 ;  /* 0x0000009b424a7221 */ /* 0x001fce0000010000 */
[----:B------:R-:W0:Y:S01]  /*7fb0*/  MUFU.EX2 R37, R37 ;  /* 0x0000002500257308 */ /* 0x000e220000000800 */
[----:B-1----:R-:W-:-:S01]  /*7fc0*/  FADD.FTZ R155, R75, R74 ;  /* 0x0000004a4b9b7221 */ /* 0x002fc20000010000 */
[-CC-:B------:R-:W-:Y:S01]  /*7fd0*/  FFMA.FTZ R74, R47, R8.reuse, -R26.reuse ;  /* 0x000000082f4a7223 */ /* 0x180fe2000001081a */
[----:B------:R-:W-:-:S05]  /*7fe0*/  FFMA.FTZ R26, R53, R8, -R26 ;  /* 0x00000008351a7223 */ /* 0x000fca000001081a */
[----:B------:R-:W1:Y:S01]  /*7ff0*/  MUFU.EX2 R68, R68 ;  /* 0x0000004400447308 */ /* 0x000e620000000800 */
[----:B--2---:R-:W-:-:S07]  /*8000*/  FADD.FTZ R78, R6, R155 ;  /* 0x0000009b064e7221 */ /* 0x004fce0000010000 */
[----:B------:R-:W2:Y:S01]  /*8010*/  MUFU.EX2 R81, R81 ;  /* 0x0000005100517308 */ /* 0x000ea20000000800 */
[----:B0-----:R-:W-:-:S07]  /*8020*/  FADD.FTZ R47, R37, R78 ;  /* 0x0000004e252f7221 */ /* 0x001fce0000010000 */
[----:B------:R-:W0:Y:S01]  /*8030*/  MUFU.EX2 R70, R70 ;  /* 0x0000004600467308 */ /* 0x000e220000000800 */
[----:B-1----:R-:W-:-:S07]  /*8040*/  FADD.FTZ R78, R68, R47 ;  /* 0x0000002f444e7221 */ /* 0x002fce0000010000 */
[----:B------:R1:W-:Y:S01]  /*8050*/  MUFU.EX2 R80, R3 ;  /* 0x0000000300507308 */ /* 0x0003e20000000800 */
[----:B--2---:R-:W-:-:S07]  /*8060*/  FADD.FTZ R47, R81, R78 ;  /* 0x0000004e512f7221 */ /* 0x004fce0000010000 */
[----:B------:R-:W2:Y:S01]  /*8070*/  MUFU.EX2 R41, R41 ;  /* 0x0000002900297308 */ /* 0x000ea20000000800 */
[----:B-1----:R-:W-:-:S01]  /*8080*/  FADD.FTZ R3, R187, R4 ;  /* 0x00000004bb037221 */ /* 0x002fc20000010000 */
[----:B0-----:R-:W-:-:S03]  /*8090*/  FADD.FTZ R78, R70, R47 ;  /* 0x0000002f464e7221 */ /* 0x001fc60000010000 */
[----:B------:R-:W-:-:S03]  /*80a0*/  FADD.FTZ R4, R36, R3 ;  /* 0x0000000324047221 */ /* 0x000fc60000010000 */
[----:B------:R-:W0:Y:S01]  /*80b0*/  MUFU.EX2 R72, R72 ;  /* 0x0000004800487308 */ /* 0x000e220000000800 */
[----:B------:R-:W-:-:S04]  /*80c0*/  FADD.FTZ R3, R83, R4 ;  /* 0x0000000453037221 */ /* 0x000fc80000010000 */
[----:B------:R-:W-:-:S03]  /*80d0*/  FADD.FTZ R4, R38, R3 ;  /* 0x0000000326047221 */ /* 0x000fc60000010000 */
[----:B------:R-:W1:Y:S01]  /*80e0*/  MUFU.EX2 R87, R87 ;  /* 0x0000005700577308 */ /* 0x000e620000000800 */
[----:B------:R-:W-:-:S01]  /*80f0*/  FADD.FTZ R3, R77, R4 ;  /* 0x000000044d037221 */ /* 0x000fc20000010000 */
[----:B--2---:R-:W-:-:S03]  /*8100*/  FADD.FTZ R47, R41, R78 ;  /* 0x0000004e292f7221 */ /* 0x004fc60000010000 */
[----:B------:R-:W-:-:S03]  /*8110*/  FADD.FTZ R4, R40, R3 ;  /* 0x0000000328047221 */ /* 0x000fc60000010000 */
[----:B------:R-:W2:Y:S01]  /*8120*/  MUFU.EX2 R76, R76 ;  /* 0x0000004c004c7308 */ /* 0x000ea20000000800 */
[----:B0-----:R-:W-:-:S01]  /*8130*/  FADD.FTZ R78, R72, R47 ;  /* 0x0000002f484e7221 */ /* 0x001fc20000010000 */
[----:B------:R-:W-:-:S04]  /*8140*/  FADD.FTZ R3, R67, R4 ;  /* 0x0000000443037221 */ /* 0x000fc80000010000 */
[----:B------:R-:W-:Y:S02]  /*8150*/  FADD.FTZ R4, R42, R3 ;  /* 0x000000032a047221 */ /* 0x000fe40000010000 */
[----:B------:R-:W0:Y:S01]  /*8160*/  MUFU.EX2 R45, R45 ;  /* 0x0000002d002d7308 */ /* 0x000e220000000800 */
[----:B-1----:R-:W-:-:S01]  /*8170*/  FADD.FTZ R47, R87, R78 ;  /* 0x0000004e572f7221 */ /* 0x002fc20000010000 */
[----:B------:R-:W-:-:S04]  /*8180*/  FADD.FTZ R3, R69, R4 ;  /* 0x0000000445037221 */ /* 0x000fc80000010000 */
[----:B------:R-:W-:Y:S02]  /*8190*/  FADD.FTZ R78, R44, R3 ;  /* 0x000000032c4e7221 */ /* 0x000fe40000010000 */
[----:B------:R-:W1:Y:S01]  /*81a0*/  MUFU.EX2 R74, R74 ;  /* 0x0000004a004a7308 */ /* 0x000e620000000800 */
[----:B--2---:R-:W-:-:S04]  /*81b0*/  FADD.FTZ R47, R76, R47 ;  /* 0x0000002f4c2f7221 */ /* 0x004fc80000010000 */
[----:B------:R-:W-:Y:S01]  /*81c0*/  FADD.FTZ R4, R80, R47 ;  /* 0x0000002f50047221 */ /* 0x000fe20000010000 */
[----:B------:R-:W-:-:S02]  /*81d0*/  FADD.FTZ R47, R71, R78 ;  /* 0x0000004e472f7221 */ /* 0x000fc40000010000 */
[----:B------:R-:W2:Y:S01]  /*81e0*/  MUFU.EX2 R82, R161 ;  /* 0x000000a100527308 */ /* 0x000ea20000000800 */
[----:B0-----:R-:W-:-:S01]  /*81f0*/  FADD.FTZ R3, R45, R4 ;  /* 0x000000042d037221 */ /* 0x001fc20000010000 */
[----:B------:R-:W-:-:S04]  /*8200*/  FADD.FTZ R4, R46, R47 ;  /* 0x0000002f2e047221 */ /* 0x000fc80000010000 */
[----:B------:R-:W-:Y:S02]  /*8210*/  FADD.FTZ R47, R61, R4 ;  /* 0x000000043d2f7221 */ /* 0x000fe40000010000 */
        /* <DEDUP_REMOVED lines=11> */
[----:B0-----:R-:W-:-:S04]  /*82d0*/  FADD.FTZ R47, R63, R4 ;  /* 0x000000043f2f7221 */ /* 0x001fc80000010000 */
[----:B------:R-:W-:-:S03]  /*82e0*/  FADD.FTZ R4, R50, R47 ;  /* 0x0000002f32047221 */ /* 0x000fc60000010000 */
[----:B------:R-:W0:Y:S01]  /*82f0*/  MUFU.EX2 R7, R7 ;  /* 0x0000000700077308 */ /* 0x000e220000000800 */
[----:B-1----:R-:W-:-:S07]  /*8300*/  FADD.FTZ R3, R86, R3 ;  /* 0x0000000356037221 */ /* 0x002fce0000010000 */
[----:B------:R-:W1:Y:S01]  /*8310*/  MUFU.EX2 R51, R26 ;  /* 0x0000001a00337308 */ /* 0x000e620000000800 */
[----:B--2---:R-:W-:-:S01]  /*8320*/  FADD.FTZ R3, R152, R3 ;  /* 0x0000000398037221 */ /* 0x004fc20000010000 */
[----:B0-----:R-:W-:-:S03]  /*8330*/  FADD.FTZ R4, R7, R4 ;  /* 0x0000000407047221 */ /* 0x001fc60000010000 */
[----:B-1----:R-:W-:Y:S01]  /*8340*/  FADD.FTZ R3, R51, R3 ;  /* 0x0000000333037221 */ /* 0x002fe20000010000 */
[----:B------:R-:W-:Y:S06]  /*8350*/  @!P0 BRA `(.L_x_1126) ;  /* 0x0000000000048947 */ /* 0x000fec0003800000 */
[----:B------:R-:W-:Y:S01]  /*8360*/  BPT.TRAP 0x1 ;  /* 0x000000040000795c */ /* 0x000fe20000300000 */
.L_x_1126:
[----:B------:R-:W-:Y:S01]  /*8370*/  ULEA UR10, UR41, UR40, 0x3 ;  /* 0x00000028290a7291 */ /* 0x000fe2000f8e183f */
[----:B------:R-:W-:Y:S01]  /*8380*/  ISETP.GT.AND P3, PT, R5, R10, PT ;  /* 0x0000000a0500720c */ /* 0x000fe20003f64270 */
[----:B------:R-:W-:Y:S01]  /*8390*/  UMOV UR36, UR7 ;  /* 0x0000000700247c82 */ /* 0x000fe20008000000 */
        /* <DEDUP_REMOVED lines=10> */
[----:B------:R-:W-:Y:S01]  /*8440*/  F2FP.SATFINITE.E4M3.F32.PACK_AB_MERGE_C R60, R65, R58, R60 ;  /* 0x0000003a413c723e */ /* 0x000fe2000480703c */
[----:B------:R-:W-:Y:S01]  /*8450*/  FMUL.FTZ R92, R92, R52 ;  /* 0x000000345c5c7220 */ /* 0x000fe20000410000 */
[----:B------:R-:W-:Y:S01]  /*8460*/  F2FP.SATFINITE.E4M3.F32.PACK_AB_MERGE_C R56, R59, R56, RZ ;  /* 0x000000383b38723e */ /* 0x000fe200048070ff */
[----:B------:R-:W-:Y:S01]  /*8470*/  FMUL.FTZ R93, R93, R52 ;  /* 0x000000345d5d7220 */ /* 0x000fe20000410000 */
[----:B------:R-:W-:Y:S01]  /*8480*/  F2FP.SATFINITE.E4M3.F32.PACK_AB_MERGE_C R24, R35, R24, RZ ;  /* 0x000000182318723e */ /* 0x000fe200048070ff */
[----:B------:R-:W-:Y:S01]  /*8490*/  SYNCS.ARRIVE.TRANS64.RED.A1T0 RZ, [UR10], RZ ;  /* 0x000000ffffff79a7 */ /* 0x000fe2000810040a */
        /* <DEDUP_REMOVED lines=91> */
[----:B------:R-:W-:Y:S01]  /*8a50*/  IMAD.MOV.U32 R7, RZ, RZ, R21 ;  /* 0x000000ffff077224 */ /* 0x000fe200078e0015 */
[----:B------:R-:W-:-:S06]  /*8a60*/  UMOV UR36, UR7 ;  /* 0x0000000700247c82 */ /* 0x000fcc0008000000 */
.L_x_1109:
[----:B------:R-:W0:Y:S01]  /*8a70*/  LDC R13, c[0x0][0x9e4] ;  /* 0x00027900ff0d7b82 */ /* 0x000e220000000800 */
[----:B------:R-:W-:Y:S02]  /*8a80*/  ULDC UR6, c[0x0][0x9dc] ;  /* 0x0002770000067ab9 */ /* 0x000fe40000000800 */
[----:B------:R-:W-:Y:S01]  /*8a90*/  VIADD R9, R172, -UR6 ;  /* 0x80000006ac097c36 */ /* 0x000fe20008000000 */
[----:B0-----:R-:W-:-:S13]  /*8aa0*/  ISETP.GE.AND P6, PT, R13, 0x1, PT ;  /* 0x000000010d00780c */ /* 0x001fda0003fc6270 */
[----:B------:R-:W-:Y:S05]  /*8ab0*/  @!P6 BRA `(.L_x_1128) ;  /* 0x00000000003ce947 */ /* 0x000fea0003800000 */
        /* <DEDUP_REMOVED lines=9> */
.L_x_1129:
[----:B------:R-:W-:-:S13]  /*8b50*/  ISETP.NE.AND P2, PT, R13, 0x1, PT ;  /* 0x000000010d00780c */ /* 0x000fda0003f45270 */
[----:B------:R-:W0:Y:S02]  /*8b60*/  @P2 LDC.64 R10, c[0x0][0x9e8] ;  /* 0x00027a00ff0a2b82 */ /* 0x000e240000000a00 */
[----:B0-----:R-:W-:-:S05]  /*8b70*/  @P2 IMAD.HI.U32 R10, R172, R10, RZ ;  /* 0x0000000aac0a2227 */ /* 0x001fca00078e00ff */
[----:B------:R-:W-:-:S07]  /*8b80*/  @P2 SHF.R.U32.HI R172, RZ, R11, R10 ;  /* 0x0000000bffac2219 */ /* 0x000fce000001160a */
.L_x_1130:
[----:B------:R-:W-:-:S05]  /*8b90*/  IMAD R172, R172, R13, RZ ;  /* 0x0000000dacac7224 */ /* 0x000fca00078e02ff */
[----:B------:R-:W-:-:S07]  /*8ba0*/  VIMNMX R9, R9, R172, !PT ;  /* 0x000000ac09097248 */ /* 0x000fce0007fe0100 */
.L_x_1128:
[----:B------:R-:W-:-:S05]  /*8bb0*/  VIADD R9, R9, 0x7f ;  /* 0x0000007f09097836 */ /* 0x000fca0000000000 */
[----:B------:R-:W-:-:S04]  /*8bc0*/  SHF.R.S32.HI R10, RZ, 0x1f, R9 ;  /* 0x0000001fff0a7819 */ /* 0x000fc80000011409 */
[----:B------:R-:W-:-:S04]  /*8bd0*/  LEA.HI R10, R10, R9, RZ, 0x7 ;  /* 0x000000090a0a7211 */ /* 0x000fc800078f38ff */
[----:B------:R-:W-:-:S04]  /*8be0*/  SHF.R.S32.HI R9, RZ, 0x7, R10 ;  /* 0x00000007ff097819 */ /* 0x000fc8000001140a */
[----:B------:R-:W-:-:S04]  /*8bf0*/  VIMNMX R12, R168, R9, !PT ;  /* 0x00000009a80c7248 */ /* 0x000fc80007fe0100 */
[----:B------:R-:W-:-:S13]  /*8c00*/  ISETP.GE.AND P2, PT, R5, R12, PT ;  /* 0x0000000c0500720c */ /* 0x000fda0003f46270 */
[----:B------:R-:W-:Y:S05]  /*8c10*/  @!P2 BRA `(.L_x_1131) ;  /* 0x0000002400aca947 */ /* 0x000fea0003800000 */
[----:B------:R-:W-:Y:S01]  /*8c20*/  IMAD.MOV.U32 R9, RZ, RZ, R6 ;  /* 0x000000ffff097224 */ /* 0x000fe200078e0006 */
[----:B------:R-:W-:Y:S01]  /*8c30*/  UMOV UR6, UR36 ;  /* 0x0000002400067c82 */ /* 0x000fe20008000000 */
[----:B------:R-:W-:-:S07]  /*8c40*/  IMAD.MOV.U32 R10, RZ, RZ, R7 ;  /* 0x000000ffff0a7224 */ /* 0x000fce00078e0007 */
.L_x_1141:
[----:B------:R-:W-:Y:S01]  /*8c50*/  ISETP.NE.AND P3, PT, RZ, UR39, PT ;  /* 0x00000027ff007c0c */ /* 0x000fe2000bf65270 */
[----:B------:R-:W-:-:S04]  /*8c60*/  UISETP.NE.AND UP0, UPT, UR41, 0x1, UPT ;  /* 0x000000012900788c */ /* 0x000fc8000bf05270 */
[----:B------:R-:W-:-:S04]  /*8c70*/  USEL UR36, URZ, 0x1, UP0 ;  /* 0x000000013f247887 */ /* 0x000fc80008000000 */
[----:B------:R-:W-:-:S04]  /*8c80*/  ULOP3.LUT UR36, UR6, UR36, URZ, 0x3c, !UPT ;  /* 0x0000002406247292 */ /* 0x000fc8000f8e3c3f */
[----:B------:R-:W-:Y:S08]  /*8c90*/  @P3 BRA `(.L_x_1132) ;  /* 0x0000000000383947 */ /* 0x000ff00003800000 */
[----:B------:R-:W-:Y:S05]  /*8ca0*/  @!P0 BRA `(.L_x_1133) ;  /* 0x0000000000048947 */ /* 0x000fea0003800000 */
[----:B------:R-:W-:Y:S01]  /*8cb0*/  BPT.TRAP 0x1 ;  /* 0x000000040000795c */ /* 0x000fe20000300000 */
.L_x_1133:
[----:B------:R-:W-:Y:S01]  /*8cc0*/  UIADD3 UR7, UR41, 0x1, URZ ;  /* 0x0000000129077890 */ /* 0x000fe2000fffe03f */
[----:B------:R-:W-:-:S03]  /*8cd0*/  IMAD.U32 R6, RZ, RZ, UR36 ;  /* 0x00000024ff067e24 */ /* 0x000fc6000f8e00ff */
[----:B------:R-:W-:Y:S02]  /*8ce0*/  UISETP.NE.AND UP0, UPT, UR7, 0x2, UPT ;  /* 0x000000020700788c */ /* 0x000fe4000bf05270 */
[----:B------:R-:W-:Y:S02]  /*8cf0*/  SHF.L.U32 R6, R6, 0x1f, RZ ;  /* 0x0000001f06067819 */ /* 0x000fe400000006ff */
[----:B------:R-:W-:-:S04]  /*8d00*/  USEL UR7, UR7, URZ, UP0 ;  /* 0x0000003f07077287 */ /* 0x000fc80008000000 */
[----:B------:R-:W-:-:S09]  /*8d10*/  ULEA UR7, UR7, UR40, 0x3 ;  /* 0x0000002807077291 */ /* 0x000fd2000f8e183f */
[----:B------:R0:W1:Y:S01]  /*8d20*/  SYNCS.PHASECHK.TRANS64.TRYWAIT P2, [UR7+0x22830], R6 ;  /* 0x02283006ff0075a7 */ /* 0x0000620008040147 */
[----:B------:R-:W-:Y:S05]  /*8d30*/  @!P0 BRA `(.L_x_1134) ;  /* 0x0000000000048947 */ /* 0x000fea0003800000 */
[----:B------:R-:W-:Y:S01]  /*8d40*/  BPT.TRAP 0x1 ;  /* 0x000000040000795c */ /* 0x000fe20000300000 */
.L_x_1134:
[----:B-1----:R-:W-:Y:S05]  /*8d50*/  @P2 BRA `(.L_x_1132) ;  /* 0x0000000000082947 */ /* 0x002fea0003800000 */
[----:B------:R-:W1:Y:S02]  /*8d60*/  SYNCS.PHASECHK.TRANS64.TRYWAIT P2, [UR7+0x22830], R6 ;  /* 0x02283006ff0075a7 */ /* 0x000e640008040147 */
[----:B-1----:R-:W-:Y:S05]  /*8d70*/  @!P2 BRA `(.L_x_1135) ;  /* 0x000000dc00b8a947 */ /* 0x002fea0003800000 */
.L_x_1132:
[----:B-1----:R-:W1:Y:S01]  /*8d80*/  S2R R7, SR_TID.X ;  /* 0x0000000000077919 */ /* 0x002e620000002100 */
        /* <DEDUP_REMOVED lines=15> */
[----:B-1----:R-:W-:-:S05]  /*8e80*/  SHF.R.U32.HI R7, RZ, 0x7, R7 ;  /* 0x00000007ff077819 */ /* 0x002fca0000011607 */
[----:B0-----:R-:W-:-:S05]  /*8e90*/  VIADD R6, R7, 0x8 ;  /* 0x0000000807067836 */ /* 0x001fca0000000000 */
        /* <DEDUP_REMOVED lines=22> */
.L_x_1137:
[----:B------:R-:W-:Y:S01]  /*9000*/  ULEA UR10, UR41, UR40, 0x3 ;  /* 0x00000028290a7291 */ /* 0x000fe2000f8e183f */
[----:B------:R-:W-:-:S05]  /*9010*/  IMAD.U32 R6, RZ, RZ, UR6 ;  /* 0x00000006ff067e24 */ /* 0x000fca000f8e00ff */
[----:B------:R-:W-:-:S04]  /*9020*/  SHF.L.U32 R6, R6, 0x1f, RZ ;  /* 0x0000001f06067819 */ /* 0x000fc800000006ff */
[----:B------:R0:W1:Y:S01]  /*9030*/  SYNCS.PHASECHK.TRANS64.TRYWAIT P2, [UR10+0x22850], R6 ;  /* 0x02285006ff0075a7 */ /* 0x000062000804014a */
[----:B------:R-:W-:Y:S05]  /*9040*/  @!P0 BRA `(.L_x_1138) ;  /* 0x0000000000048947 */ /* 0x000fea0003800000 */
[----:B------:R-:W-:Y:S01]  /*9050*/  BPT.TRAP 0x1 ;  /* 0x000000040000795c */ /* 0x000fe20000300000 */
.L_x_1138:
[----:B-1----:R-:W-:Y:S05]  /*9060*/  @P2 BRA `(.L_x_1136) ;  /* 0x0000000000082947 */ /* 0x002fea0003800000 */
[----:B------:R-:W1:Y:S02]  /*9070*/  SYNCS.PHASECHK.TRANS64.TRYWAIT P2, [UR10+0x22850], R6 ;  /* 0x02285006ff0075a7 */ /* 0x000e64000804014a */
[----:B-1----:R-:W-:Y:S05]  /*9080*/  @!P2 BRA `(.L_x_1139) ;  /* 0x000000dc000ca947 */ /* 0x002fea0003800000 */
.L_x_1136:
        /* <DEDUP_REMOVED lines=9> */
[----:B------:R-:W0:Y:S01]  /*9120*/  MUFU.TANH R11, R11 ;  /* 0x0000000b000b7308 */ /* 0x000e220000002400 */
[C---:B------:R-:W-:Y:S01]  /*9130*/  FMUL.FTZ R25, R0.reuse, R29 ;  /* 0x0000001d00197220 */ /* 0x040fe20000410000 */
[C---:B------:R-:W-:Y:S01]  /*9140*/  FMUL.FTZ R15, R0.reuse, R27 ;  /* 0x0000001b000f7220 */ /* 0x040fe20000410000 */
[----:B------:R-:W-:Y:S01]  /*9150*/  ULOP3.LUT UR6, UR6, 0x10000, URZ, 0xfc, !UPT ;  /* 0x0001000006067892 */ /* 0x000fe2000f8efc3f */
[C---:B------:R-:W-:Y:S01]  /*9160*/  FMUL.FTZ R169, R0.reuse, R32 ;  /* 0x0000002000a97220 */ /* 0x040fe20000410000 */
[C---:B------:R-:W-:Y:S01]  /*9170*/  FMUL.FTZ R27, R0.reuse, R30 ;  /* 0x0000001e001b7220 */ /* 0x040fe20000410000 */
[C---:B------:R-:W-:Y:S01]  /*9180*/  FMUL.FTZ R183, R0.reuse, R33 ;  /* 0x0000002100b77220 */ /* 0x040fe20000410000 */
[----:B------:R-:W-:Y:S01]  /*9190*/  ULEA UR6, UR41, UR6, 0xa ;  /* 0x0000000629067291 */ /* 0x000fe2000f8e503f */
[----:B------:R-:W2:Y:S01]  /*91a0*/  MUFU.TANH R13, R13 ;  /* 0x0000000d000d7308 */ /* 0x000ea20000002400 */
        /* <DEDUP_REMOVED lines=8> */
[----:B------:R-:W3:Y:S01]  /*9230*/  MUFU.TANH R21, R21 ;  /* 0x0000001500157308 */ /* 0x000ee20000002400 */
[----:B01----:R-:W-:Y:S01]  /*9240*/  FMNMX.FTZ R6, R11, R10, !PT ;  /* 0x0000000a0b067209 */ /* 0x003fe20007810000 */
[----:B------:R-:W-:Y:S01]  /*9250*/  UIADD3 UR10, UR6, 0x2, URZ ;  /* 0x00000002060a7890 */ /* 0x000fe2000fffe03f */
[C---:B------:R-:W-:Y:S01]  /*9260*/  FMUL.FTZ R35, R0.reuse, R38 ;  /* 0x0000002600237220 */ /* 0x040fe20000410000 */
[----:B------:R-:W-:Y:S01]  /*9270*/  UMOV UR11, 0x40000040 ;  /* 0x40000040000b7882 */ /* 0x000fe20000000000 */
        /* <DEDUP_REMOVED lines=63> */
[----:B------:R-:W-:Y:S01]  /*9670*/  FMUL.FTZ R83, R0, R87 ;  /* 0x0000005700537220 */ /* 0x000fe20000410000 */
[----:B------:R-:W2:Y:S03]  /*9680*/  S2R R172, SR_TID.X ;  /* 0x0000000000ac7919 */ /* 0x000ea60000002100 */
[----:B------:R-:W3:Y:S01]  /*9690*/  MUFU.TANH R31, R31 ;  /* 0x0000001f001f7308 */ /* 0x000ee20000002400 */
[----:B0-----:R-:W-:-:S07]  /*96a0*/  FMNMX.FTZ R8, R29, R8, !PT ;  /* 0x000000081d087209 */ /* 0x001fce0007810000 */
[----:B------:R-:W0:Y:S01]  /*96b0*/  MUFU.TANH R187, R187 ;  /* 0x000000bb00bb7308 */ /* 0x000e220000002400 */
[----:B-1----:R-:W-:-:S07]  /*96c0*/  FMNMX.FTZ R6, R185, R6, !PT ;  /* 0x00000006b9067209 */ /* 0x002fce0007810000 */
[----:B------:R-:W1:Y:S01]  /*96d0*/  MUFU.TANH R33, R33 ;  /* 0x0000002100217308 */ /* 0x000e620000002400 */
[----:B---3--:R-:W-:-:S07]  /*96e0*/  FMNMX.FTZ R8, R31, R8, !PT ;  /* 0x000000081f087209 */ /* 0x008fce0007810000 */
[----:B------:R-:W3:Y:S01]  /*96f0*/  MUFU.TANH R189, R189 ;  /* 0x000000bd00bd7308 */ /* 0x000ee20000002400 */
[----:B0-----:R-:W-:Y:S02]  /*9700*/  FMNMX.FTZ R6, R187, R6, !PT ;  /* 0x00000006bb067209 */ /* 0x001fe40007810000 */
[----:B--2---:R-:W-:-:S05]  /*9710*/  SHF.R.U32.HI R172, RZ, 0x7, R172 ;  /* 0x00000007ffac7819 */ /* 0x004fca00000116ac */
[----:B------:R-:W0:Y:S01]  /*9720*/  MUFU.TANH R35, R35 ;  /* 0x0000002300237308 */ /* 0x000e220000002400 */
[----:B-1----:R-:W-:-:S07]  /*9730*/  FMNMX.FTZ R8, R33, R8, !PT ;  /* 0x0000000821087209 */ /* 0x002fce0007810000 */
[----:B------:R-:W1:Y:S01]  /*9740*/  MUFU.TANH R191, R191 ;  /* 0x000000bf00bf7308 */ /* 0x000e620000002400 */
[----:B---3--:R-:W-:-:S07]  /*9750*/  FMNMX.FTZ R6, R189, R6, !PT ;  /* 0x00000006bd067209 */ /* 0x008fce0007810000 */
[----:B------:R-:W2:Y:S01]  /*9760*/  MUFU.TANH R37, R37 ;  /* 0x0000002500257308 */ /* 0x000ea20000002400 */
[----:B0-----:R-:W-:-:S07]  /*9770*/  FMNMX.FTZ R8, R35, R8, !PT ;  /* 0x0000000823087209 */ /* 0x001fce0007810000 */
[----:B------:R-:W0:Y:S01]  /*9780*/  MUFU.TANH R193, R193 ;  /* 0x000000c100c17308 */ /* 0x000e220000002400 */
[----:B-1----:R-:W-:-:S07]  /*9790*/  FMNMX.FTZ R6, R191, R6, !PT ;  /* 0x00000006bf067209 */ /* 0x002fce0007810000 */
[----:B------:R-:W1:Y:S01]  /*97a0*/  MUFU.TANH R39, R39 ;  /* 0x0000002700277308 */ /* 0x000e620000002400 */
[----:B--2---:R-:W-:Y:S01]  /*97b0*/  FMNMX.FTZ R8, R37, R8, !PT ;  /* 0x0000000825087209 */ /* 0x004fe20007810000 */
[----:B------:R-:W-:Y:S02]  /*97c0*/  WARPGROUP.DEPBAR.LE gsb0, 0x0 ;  /* 0x00008000000079c5 */ /* 0x000fe40000010000 */
[----:B------:R-:W-:-:S04]  /*97d0*/  WARPGROUP.ARRIVE ;  /* 0x00000000000079c5 */ /* 0x000fc80000000000 */
[----:B------:R-:W2:Y:S01]  /*97e0*/  MUFU.TANH R195, R195 ;  /* 0x000000c300c37308 */ /* 0x000ea20000002400 */
[----:B0-----:R-:W-:Y:S01]  /*97f0*/  FMNMX.FTZ R6, R193, R6, !PT ;  /* 0x00000006c1067209 */ /* 0x001fe20007810000 */
[----:B------:R-:W-:Y:S01]  /*9800*/  QGMMA.64x128x32.F32.E4M3.E4M3 R88, R160, gdesc[UR8], R88, gsb0 ;  /* 0x01e00008a0587df3 */ /* 0x000fe20008000858 */
[----:B------:R-:W-:-:S05]  /*9810*/  UIADD3 UR10, UR6, 0x4, URZ ;  /* 0x00000004060a7890 */ /* 0x000fca000fffe03f */
[----:B------:R-:W0:Y:S01]  /*9820*/  MUFU.TANH R41, R41 ;  /* 0x0000002900297308 */ /* 0x000e220000002400 */
[----:B-1----:R-:W-:Y:S01]  /*9830*/  FMNMX.FTZ R8, R39, R8, !PT ;  /* 0x0000000827087209 */ /* 0x002fe20007810000 */
[----:B------:R-:W-:Y:S01]  /*9840*/  UMOV UR11, 0x40000040 ;  /* 0x40000040000b7882 */ /* 0x000fe20000000000 */
[----:B------:R-:W-:-:S05]  /*9850*/  UIADD3 UR6, UR6, 0x6, URZ ;  /* 0x0000000606067890 */ /* 0x000fca000fffe03f */
        /* <DEDUP_REMOVED lines=33> */
[----:B0-----:R-:W-:Y:S01]  /*9a70*/  FMNMX.FTZ R6, R211, R6, !PT ;  /* 0x00000006d3067209 */ /* 0x001fe20007810000 */
[----:B------:R-:W-:Y:S02]  /*9a80*/  WARPGROUP.DEPBAR.LE gsb0, 0x0 ;  /* 0x00008000000079c5 */ /* 0x000fe40000010000 */
[----:B------:R-:W-:-:S04]  /*9a90*/  WARPGROUP.ARRIVE ;  /* 0x00000000000079c5 */ /* 0x000fc80000000000 */
[----:B------:R-:W0:Y:S01]  /*9aa0*/  MUFU.TANH R59, R59 ;  /* 0x0000003b003b7308 */ /* 0x000e220000002400 */
[----:B-1----:R-:W-:Y:S01]  /*9ab0*/  FMNMX.FTZ R8, R57, R8, !PT ;  /* 0x0000000839087209 */ /* 0x002fe20007810000 */
[----:B------:R-:W-:Y:S01]  /*9ac0*/  QGMMA.64x128x32.F32.E4M3.E4M3 R88, R156, gdesc[UR8], R88, gsb0 ;  /* 0x01e000089c587df3 */ /* 0x000fe20008000858 */
[----:B------:R-:W-:Y:S01]  /*9ad0*/  UMOV UR10, UR6 ;  /* 0x00000006000a7c82 */ /* 0x000fe20008000000 */
[----:B------:R-:W-:-:S04]  /*9ae0*/  UMOV UR11, 0x40000040 ;  /* 0x40000040000b7882 */ /* 0x000fc80000000000 */
        /* <DEDUP_REMOVED lines=35> */
[----:B-1----:R-:W-:Y:S01]  /*9d20*/  FMNMX.FTZ R8, R75, R8, !PT ;  /* 0x000000084b087209 */ /* 0x002fe20007810000 */
[----:B------:R-:W-:Y:S02]  /*9d30*/  WARPGROUP.DEPBAR.LE gsb0, 0x0 ;  /* 0x00008000000079c5 */ /* 0x000fe40000010000 */
[----:B------:R-:W-:-:S04]  /*9d40*/  WARPGROUP.ARRIVE ;  /* 0x00000000000079c5 */ /* 0x000fc80000000000 */
[----:B------:R-:W1:Y:S01]  /*9d50*/  MUFU.TANH R233, R233 ;  /* 0x000000e900e97308 */ /* 0x000e620000002400 */
[----:B--2---:R-:W-:Y:S01]  /*9d60*/  FMNMX.FTZ R6, R231, R6, !PT ;  /* 0x00000006e7067209 */ /* 0x004fe20007810000 */
[----:B------:R-:W-:Y:S06]  /*9d70*/  QGMMA.64x128x32.F32.E4M3.E4M3 R88, R152, gdesc[UR8], R88, gsb0 ;  /* 0x01e0000898587df3 */ /* 0x000fec0008000858 */
        /* <DEDUP_REMOVED lines=10> */
[----:B-1----:R-:W-:-:S04]  /*9e20*/  FMNMX.FTZ R8, R81, R8, !PT ;  /* 0x0000000851087209 */ /* 0x002fc80007810000 */
[----:B--2---:R-:W-:-:S04]  /*9e30*/  FMNMX.FTZ R8, R85, R8, !PT ;  /* 0x0000000855087209 */ /* 0x004fc80007810000 */
[----:B---3--:R-:W-:Y:S02]  /*9e40*/  FMNMX.FTZ R24, R83, R8, !PT ;  /* 0x0000000853187209 */ /* 0x008fe40007810000 */
[----:B------:R-:W1:Y:S03]  /*9e50*/  LDC R8, c[0x0][0x988] ;  /* 0x00026200ff087b82 */ /* 0x000e660000000800 */
[----:B------:R-:W2:Y:S01]  /*9e60*/  SHFL.BFLY PT, R87, R24, 0x2, 0x1f ;  /* 0x0c401f0018577f89 */ /* 0x000ea200000e0000 */
[----:B0-----:R-:W-:-:S05]  /*9e70*/  FMNMX.FTZ R26, R20, R7, !PT ;  /* 0x00000007141a7209 */ /* 0x001fca0007810000 */
[----:B------:R-:W0:Y:S01]  /*9e80*/  SHFL.BFLY PT, R7, R26, 0x1, 0x1f ;  /* 0x0c201f001a077f89 */ /* 0x000e2200000e0000 */
[----:B--2---:R-:W-:-:S05]  /*9e90*/  FMNMX.FTZ R87, R24, R87, !PT ;  /* 0x0000005718577209 */ /* 0x004fca0007810000 */
[----:B------:R-:W2:Y:S01]  /*9ea0*/  SHFL.BFLY PT, R6, R87, 0x1, 0x1f ;  /* 0x0c201f0057067f89 */ /* 0x000ea200000e0000 */
[----:B0-----:R-:W-:-:S05]  /*9eb0*/  FMNMX.FTZ R7, R26, R7, !PT ;  /* 0x000000071a077209 */ /* 0x001fca0007810000 */
[C---:B-1----:R-:W-:Y:S01]  /*9ec0*/  FFMA.FTZ R34, R7.reuse, R8, -8 ;  /* 0xc100000007227423 */ /* 0x042fe20000010008 */
        /* <DEDUP_REMOVED lines=15> */
[----:B--2---:R-:W-:Y:S01]  /*9fc0*/  FMNMX.FTZ R6, R87, R6, !PT ;  /* 0x0000000657067209 */ /* 0x004fe20007810000 */
        /* <DEDUP_REMOVED lines=51> */
[----:B------:R-:W-:-:S02]  /*a300*/  IMAD.U32 R53, RZ, RZ, UR7 ;  /* 0x00000007ff357e24 */ /* 0x000fc4000f8e00ff */
[----:B------:R-:W-:-:S01]  /*a310*/  FFMA.FTZ R79, R79, R8, -R34 ;  /* 0x000000084f4f7223 */ /* 0x000fc20000010822 */
[----:B------:R-:W0:Y:S01]  /*a320*/  MUFU.EX2 R11, R11 ;  /* 0x0000000b000b7308 */ /* 0x000e220000000800 */
[----:B------:R-:W-:Y:S01]  /*a330*/  IADD3 R51, -R172, 0xb, RZ ;  /* 0x0000000bac337810 */ /* 0x000fe20007ffe1ff */
[-CC-:B------:R-:W-:Y:S01]  /*a340*/  FFMA.FTZ R81, R81, R8.reuse, -R34.reuse ;  /* 0x0000000851517223 */ /* 0x180fe20000010822 */
[----:B------:R-:W-:Y:S01]  /*a350*/  @!P1 LEA R53, R53, UR40, 0x3 ;  /* 0x0000002835359c11 */ /* 0x000fe2000f8e18ff */
[----:B------:R-:W-:Y:S02]  /*a360*/  WARPGROUP.DEPBAR.LE gsb0, 0x0 ;  /* 0x00008000000079c5 */ /* 0x000fe40000010000 */
[----:B------:R-:W-:-:S02]  /*a370*/  FFMA.FTZ R85, R85, R8, -R34 ;  /* 0x0000000855557223 */ /* 0x000fc40000010822 */
[----:B------:R-:W2:Y:S01]  /*a380*/  MUFU.EX2 R14, R14 ;  /* 0x0000000e000e7308 */ /* 0x000ea20000000800 */
[----:B-1----:R-:W-:-:S07]  /*a390*/  FFMA.FTZ R3, R10, R3, R195 ;  /* 0x000000030a037223 */ /* 0x002fce00000100c3 */
[----:B------:R-:W1:Y:S01]  /*a3a0*/  MUFU.EX2 R13, R13 ;  /* 0x0000000d000d7308 */ /* 0x000e620000000800 */
[----:B0-----:R-:W-:-:S07]  /*a3b0*/  FADD.FTZ R4, R11, R4 ;  /* 0x000000040b047221 */ /* 0x001fce0000010000 */
[----:B------:R-:W0:Y:S01]  /*a3c0*/  MUFU.EX2 R15, R15 ;  /* 0x0000000f000f7308 */ /* 0x000e220000000800 */
[----:B--2---:R-:W-:-:S07]  /*a3d0*/  FADD.FTZ R74, R14, R3 ;  /* 0x000000030e4a7221 */ /* 0x004fce0000010000 */
[----:B------:R-:W2:Y:S01]  /*a3e0*/  MUFU.EX2 R24, R24 ;  /* 0x0000001800187308 */ /* 0x000ea20000000800 */
[----:B-1----:R-:W-:-:S07]  /*a3f0*/  FADD.FTZ R3, R13, R4 ;  /* 0x000000040d037221 */ /* 0x002fce0000010000 */
[----:B------:R-:W1:Y:S01]  /*a400*/  MUFU.EX2 R56, R56 ;  /* 0x0000003800387308 */ /* 0x000e620000000800 */
[----:B0-----:R-:W-:-:S07]  /*a410*/  FADD.FTZ R43, R15, R74 ;  /* 0x0000004a0f2b7221 */ /* 0x001fce0000010000 */
[----:B------:R-:W0:Y:S01]  /*a420*/  MUFU.EX2 R21, R21 ;  /* 0x0000001500157308 */ /* 0x000e220000000800 */
[----:B--2---:R-:W-:-:S07]  /*a430*/  FADD.FTZ R4, R24, R3 ;  /* 0x0000000318047221 */ /* 0x004fce0000010000 */
[----:B------:R-:W2:Y:S01]  /*a440*/  MUFU.EX2 R27, R27 ;  /* 0x0000001b001b7308 */ /* 0x000ea20000000800 */
[----:B-1----:R-:W-:-:S01]  /*a450*/  FADD.FTZ R74, R56, R43 ;  /* 0x0000002b384a7221 */ /* 0x002fc20000010000 */
[----:B------:R-:W-:-:S06]  /*a460*/  FFMA.FTZ R43, R63, R8, -R34 ;  /* 0x000000083f2b7223 */ /* 0x000fcc0000010822 */
[----:B------:R-:W1:Y:S01]  /*a470*/  MUFU.EX2 R26, R26 ;  /* 0x0000001a001a7308 */ /* 0x000e620000000800 */
[----:B0-----:R-:W-:-:S07]  /*a480*/  FADD.FTZ R3, R21, R4 ;  /* 0x0000000415037221 */ /* 0x001fce0000010000 */
[----:B------:R-:W0:Y:S01]  /*a490*/  MUFU.EX2 R58, R58 ;  /* 0x0000003a003a7308 */ /* 0x000e220000000800 */
[----:B--2---:R-:W-:-:S01]  /*a4a0*/  FADD.FTZ R45, R27, R74 ;  /* 0x0000004a1b2d7221 */ /* 0x004fc20000010000 */
[----:B------:R-:W-:-:S06]  /*a4b0*/  FFMA.FTZ R74, R65, R8, -R34 ;  /* 0x00000008414a7223 */ /* 0x000fcc0000010822 */
[----:B------:R-:W2:Y:S01]  /*a4c0*/  MUFU.EX2 R25, R25 ;  /* 0x0000001900197308 */ /* 0x000ea20000000800 */
[----:B-1----:R-:W-:-:S07]  /*a4d0*/  FADD.FTZ R4, R26, R3 ;  /* 0x000000031a047221 */ /* 0x002fce0000010000 */
        /* <DEDUP_REMOVED lines=19> */
[----:B0-----:R-:W-:-:S01]  /*a610*/  FADD.FTZ R76, R32, R45 ;  /* 0x0000002d204c7221 */ /* 0x001fc20000010000 */
[----:B------:R-:W-:-:S06]  /*a620*/  FFMA.FTZ R45, R71, R8, -R34 ;  /* 0x00000008472d7223 */ /* 0x000fcc0000010822 */
        /* <DEDUP_REMOVED lines=12> */
[-CC-:B------:R-:W-:Y:S01]  /*a6f0*/  FFMA.FTZ R76, R73, R8.reuse, -R34.reuse ;  /* 0x00000008494c7223 */ /* 0x180fe20000010822 */
[----:B------:R-:W-:-:S05]  /*a700*/  FFMA.FTZ R34, R83, R8, -R34 ;  /* 0x0000000853227223 */ /* 0x000fca0000010822 */
        /* <DEDUP_REMOVED lines=43> */
[----:B--2---:R-:W-:-:S01]  /*a9c0*/  FADD.FTZ R78, R48, R3 ;  /* 0x00000003304e7221 */ /* 0x004fc20000010000 */
[----:B------:R-:W-:Y:S01]  /*a9d0*/  @!P1 VIADD R3, R53, 0x22840 ;  /* 0x0002284035039836 */ /* 0x000fe20000000000 */
[----:B------:R0:W-:Y:S06]  /*a9e0*/  BAR.ARV R51, 0x100 ;  /* 0x000400330000751d */ /* 0x0001ec0000002000 */
[----:B------:R-:W2:Y:S01]  /*a9f0*/  MUFU.EX2 R76, R76 ;  /* 0x0000004c004c7308 */ /* 0x000ea20000000800 */
[----:B-1----:R-:W-:-:S01]  /*aa00*/  FADD.FTZ R49, R45, R4 ;  /* 0x000000042d317221 */ /* 0x002fc20000010000 */
[----:B------:R-:W-:-:S04]  /*aa10*/  @!P1 PRMT R3, RZ, 0x654, R3 ;  /* 0x00000654ff039816 */ /* 0x000fc80000000003 */
[----:B------:R1:W-:Y:S02]  /*aa20*/  @!P1 SYNCS.ARRIVE.TRANS64.RED.A1T0 RZ, [R3+URZ], RZ ;  /* 0x000000ff03ff99a7 */ /* 0x0003e4000810043f */
[----:B------:R-:W3:Y:S01]  /*aa30*/  MUFU.EX2 R50, R50 ;  /* 0x0000003200327308 */ /* 0x000ee20000000800 */
[----:B0-----:R-:W-:-:S07]  /*aa40*/  FADD.FTZ R51, R187, R78 ;  /* 0x0000004ebb337221 */ /* 0x001fce0000010000 */
[----:B------:R-:W0:Y:S01]  /*aa50*/  MUFU.EX2 R80, R75 ;  /* 0x0000004b00507308 */ /* 0x000e220000000800 */
[----:B--2---:R-:W-:-:S07]  /*aa60*/  FADD.FTZ R49, R76, R49 ;  /* 0x000000314c317221 */ /* 0x004fce0000010000 */
[----:B------:R-:W1:Y:S01]  /*aa70*/  MUFU.EX2 R189, R189 ;  /* 0x000000bd00bd7308 */ /* 0x000e620000000800 */
[----:B---3--:R-:W-:-:S07]  /*aa80*/  FADD.FTZ R4, R50, R51 ;  /* 0x0000003332047221 */ /* 0x008fce0000010000 */
        /* <DEDUP_REMOVED lines=22> */
.L_x_1140:
        /* <DEDUP_REMOVED lines=20> */
[----:B------:R-:W-:Y:S01]  /*ad30*/  UMOV UR6, UR36 ;  /* 0x0000002400067c82 */ /* 0x000fe20008000000 */
        /* <DEDUP_REMOVED lines=86> */
[----:B------:R-:W-:Y:S01]  /*b2a0*/  F2FP.SATFINITE.E4M3.F32.PACK_AB_MERGE_C R155, R82, R79, R28 ;  /* 0x0000004f529b723e */ /* 0x000fe2000480701c */
[----:B------:R-:W-:Y:S06]  /*b2b0*/  @P2 BRA `(.L_x_1141) ;  /* 0xffffffd800642947 */ /* 0x000fec000383ffff */
[----:B------:R-:W-:-:S05]  /*b2c0*/  UMOV UR41, UR7 ;  /* 0x0000000700297c82 */ /* 0x000fca0008000000 */
.L_x_1131:
[----:B------:R-:W-:-:S13]  /*b2d0*/  ISETP.GE.AND P2, PT, R5, R168, PT ;  /* 0x000000a80500720c */ /* 0x000fda0003f46270 */
[----:B------:R-:W-:Y:S05]  /*b2e0*/  @!P2 BRA `(.L_x_1142) ;  /* 0x0000003400bca947 */ /* 0x000fea0003800000 */
[----:B------:R-:W-:Y:S01]  /*b2f0*/  IMAD.IADD R11, R17, 0x1, -R18 ;  /* 0x00000001110b7824 */ /* 0x000fe200078e0a12 */
[----:B------:R-:W-:Y:S01]  /*b300*/  UMOV UR6, UR36 ;  /* 0x0000002400067c82 */ /* 0x000fe20008000000 */
[----:B------:R-:W-:Y:S01]  /*b310*/  IMAD.MOV.U32 R12, RZ, RZ, R6 ;  /* 0x000000ffff0c7224 */ /* 0x000fe200078e0006 */
[----:B------:R-:W-:Y:S01]  /*b320*/  ULDC UR32, c[0x0][0x9e4] ;  /* 0x0002790000207ab9 */ /* 0x000fe20000000800 */
[----:B------:R-:W-:Y:S01]  /*b330*/  IMAD.MOV.U32 R10, RZ, RZ, R7 ;  /* 0x000000ffff0a7224 */ /* 0x000fe200078e0007 */
[C-C-:B------:R-:W-:Y:S01]  /*b340*/  IADD3 R13, R11.reuse, 0x8, R2.reuse ;  /* 0x000000080b0d7810 */ /* 0x140fe20007ffe002 */
[----:B------:R-:W-:Y:S01]  /*b350*/  IMAD.IADD R11, R11, 0x1, R2 ;  /* 0x000000010b0b7824 */ /* 0x000fe200078e0202 */
[----:B------:R-:W-:Y:S02]  /*b360*/  ULDC UR33, c[0x0][0x9e0] ;  /* 0x0002780000217ab9 */ /* 0x000fe40000000800 */
[----:B------:R-:W-:-:S07]  /*b370*/  LOP3.LUT R9, RZ, R13, RZ, 0x33, !PT ;  /* 0x0000000dff097212 */ /* 0x000fce00078e33ff */
.L_x_1160:
[----:B------:R-:W-:Y:S01]  /*b380*/  ISETP.NE.AND P3, PT, RZ, UR39, PT ;  /* 0x00000027ff007c0c */ /* 0x000fe2000bf65270 */
[----:B------:R-:W-:-:S04]  /*b390*/  UISETP.NE.AND UP0, UPT, UR41, 0x1, UPT ;  /* 0x000000012900788c */ /* 0x000fc8000bf05270 */
[----:B------:R-:W-:-:S04]  /*b3a0*/  USEL UR36, URZ, 0x1, UP0 ;  /* 0x000000013f247887 */ /* 0x000fc80008000000 */
[----:B------:R-:W-:-:S04]  /*b3b0*/  ULOP3.LUT UR36, UR6, UR36, URZ, 0x3c, !UPT ;  /* 0x0000002406247292 */ /* 0x000fc8000f8e3c3f */
[----:B------:R-:W-:Y:S08]  /*b3c0*/  @P3 BRA `(.L_x_1143) ;  /* 0x0000000000383947 */ /* 0x000ff00003800000 */
[----:B------:R-:W-:Y:S05]  /*b3d0*/  @!P0 BRA `(.L_x_1144) ;  /* 0x0000000000048947 */ /* 0x000fea0003800000 */
[----:B------:R-:W-:Y:S01]  /*b3e0*/  BPT.TRAP 0x1 ;  /* 0x000000040000795c */ /* 0x000fe20000300000 */
.L_x_1144:
        /* <DEDUP_REMOVED lines=9> */
.L_x_1145:
[----:B-1----:R-:W-:Y:S05]  /*b480*/  @P2 BRA `(.L_x_1143) ;  /* 0x0000000000082947 */ /* 0x002fea0003800000 */
[----:B------:R-:W1:Y:S02]  /*b490*/  SYNCS.PHASECHK.TRANS64.TRYWAIT P2, [UR7+0x22830], R6 ;  /* 0x02283006ff0075a7 */ /* 0x000e640008040147 */
[----:B-1----:R-:W-:Y:S05]  /*b4a0*/  @!P2 BRA `(.L_x_1146) ;  /* 0x000000b8001ca947 */ /* 0x002fea0003800000 */
.L_x_1143:
        /* <DEDUP_REMOVED lines=40> */
.L_x_1148:
[----:B------:R-:W-:Y:S01]  /*b730*/  ULEA UR10, UR41, UR40, 0x3 ;  /* 0x00000028290a7291 */ /* 0x000fe2000f8e183f */
[----:B------:R-:W-:-:S05]  /*b740*/  IMAD.U32 R6, RZ, RZ, UR6 ;  /* 0x00000006ff067e24 */ /* 0x000fca000f8e00ff */
[----:B------:R-:W-:-:S04]  /*b750*/  SHF.L.U32 R6, R6, 0x1f, RZ ;  /* 0x0000001f06067819 */ /* 0x000fc800000006ff */
[----:B------:R0:W1:Y:S01]  /*b760*/  SYNCS.PHASECHK.TRANS64.TRYWAIT P2, [UR10+0x22850], R6 ;  /* 0x02285006ff0075a7 */ /* 0x000062000804014a */
[----:B------:R-:W-:Y:S05]  /*b770*/  @!P0 BRA `(.L_x_1149) ;  /* 0x0000000000048947 */ /* 0x000fea0003800000 */
[----:B------:R-:W-:Y:S01]  /*b780*/  BPT.TRAP 0x1 ;  /* 0x000000040000795c */ /* 0x000fe20000300000 */
.L_x_1149:
[----:B-1----:R-:W-:Y:S05]  /*b790*/  @P2 BRA `(.L_x_1147) ;  /* 0x0000000000082947 */ /* 0x002fea0003800000 */
[----:B------:R-:W1:Y:S02]  /*b7a0*/  SYNCS.PHASECHK.TRANS64.TRYWAIT P2, [UR10+0x22850], R6 ;  /* 0x02285006ff0075a7 */ /* 0x000e64000804014a */
[----:B-1----:R-:W-:Y:S05]  /*b7b0*/  @!P2 BRA `(.L_x_1150) ;  /* 0x000000b40070a947 */ /* 0x002fea0003800000 */
.L_x_1147:
[----:B------:R-:W-:Y:S01]  /*b7c0*/  UIADD3 UR6, UR40, 0x400, URZ ;  /* 0x0000040028067890 */ /* 0x000fe2000fffe03f */
[----:B------:R-:W-:Y:S01]  /*b7d0*/  WARPGROUP.ARRIVE ;  /* 0x00000000000079c5 */ /* 0x000fe20000000000 */
[----:B------:R-:W-:-:S05]  /*b7e0*/  UMOV UR11, 0x40000040 ;  /* 0x40000040000b7882 */ /* 0x000fca0000000000 */
[----:B------:R-:W2:Y:S01]  /*b7f0*/  S2R R185, SR_TID.X ;  /* 0x0000000000b97919 */ /* 0x000ea20000002100 */
[----:B------:R-:W-:Y:S01]  /*b800*/  USHF.R.U32.HI UR6, URZ, 0x4, UR6 ;  /* 0x000000043f067899 */ /* 0x000fe20008011606 */
[C---:B------:R-:W-:Y:S01]  /*b810*/  FMUL.FTZ R21, R0.reuse, R34 ;  /* 0x0000002200157220 */ /* 0x040fe20000410000 */
[----:B------:R-:W-:Y:S02]  /*b820*/  IMAD.U32 R34, RZ, RZ, UR7 ;  /* 0x00000007ff227e24 */ /* 0x000fe4000f8e00ff */
[C---:B------:R-:W-:Y:S01]  /*b830*/  FMUL.FTZ R8, R0.reuse, R25 ;  /* 0x0000001900087220 */ /* 0x040fe20000410000 */
[----:B------:R-:W-:Y:S01]  /*b840*/  ULOP3.LUT UR6, UR6, 0x3fff, URZ, 0xc0, !UPT ;  /* 0x00003fff06067892 */ /* 0x000fe2000f8ec03f */
[C---:B01----:R-:W-:Y:S01]  /*b850*/  FMUL.FTZ R6, R0.reuse, R26 ;  /* 0x0000001a00067220 */ /* 0x043fe20000410000 */
        /* <DEDUP_REMOVED lines=66> */
[----:B------:R-:W-:Y:S01]  /*bc80*/  IMAD.SHL.U32 R78, R5, 0x80, RZ ;  /* 0x00000080054e7824 */ /* 0x000fe200078e00ff */
        /* <DEDUP_REMOVED lines=14> */
[----:B------:R-:W-:Y:S01]  /*bd70*/  IADD3 R35, R17, 0x1, -R78 ;  /* 0x0000000111237810 */ /* 0x000fe20007ffe84e */
[----:B------:R-:W0:Y:S04]  /*bd80*/  MUFU.TANH R164, R164 ;  /* 0x000000a400a47308 */ /* 0x000e280000002400 */
[----:B------:R-:W-:-:S04]  /*bd90*/  IMAD.IADD R35, R35, 0x1, -R18 ;  /* 0x0000000123237824 */ /* 0x000fc800078e0a12 */
[----:B------:R-:W0:Y:S01]  /*bda0*/  MUFU.TANH R165, R165 ;  /* 0x000000a500a57308 */ /* 0x000e220000002400 */
[----:B------:R-:W-:-:S07]  /*bdb0*/  IMAD R35, R16, -0x2, R35 ;  /* 0xfffffffe10237824 */ /* 0x000fce00078e0223 */
        /* <DEDUP_REMOVED lines=22> */
[----:B------:R-:W-:Y:S01]  /*bf20*/  UMOV UR10, UR6 ;  /* 0x00000006000a7c82 */ /* 0x000fe20008000000 */
        /* <DEDUP_REMOVED lines=28> */
[----:B------:R-:W-:-:S04]  /*c0f0*/  VIADD R157, R35, UR5 ;  /* 0x00000005239d7c36 */ /* 0x000fc80008000000 */
[----:B------:R-:W0:Y:S01]  /*c100*/  MUFU.TANH R62, R62 ;  /* 0x0000003e003e7308 */ /* 0x000e220000002400 */
[----:B------:R-:W-:Y:S01]  /*c110*/  IMAD.IADD R66, R2, 0x1, R157 ;  /* 0x0000000102427824 */ /* 0x000fe200078e029d */
[----:B------:R-:W-:Y:S06]  /*c120*/  QGMMA.64x128x32.F32.E4M3.E4M3 R88, R152, gdesc[UR8], R88, gsb0 ;  /* 0x01e0000898587df3 */ /* 0x000fec0008000858 */
        /* <DEDUP_REMOVED lines=16> */
[----:B------:R0:W-:Y:S06]  /*c230*/  BAR.ARV R65, 0x100 ;  /* 0x000400410000751d */ /* 0x0001ec0000002000 */
[----:B------:R-:W-:Y:S01]  /*c240*/  VIADD R155, R35, UR33 ;  /* 0x00000021239b7c36 */ /* 0x000fe20008000000 */
[----:B------:R0:W-:Y:S03]  /*c250*/  @!P1 SYNCS.ARRIVE.TRANS64.RED.A1T0 RZ, [R34+URZ], RZ ;  /* 0x000000ff22ff99a7 */ /* 0x0001e6000810043f */
[----:B------:R-:W-:Y:S01]  /*c260*/  IMAD.IADD R64, R2, 0x1, R155 ;  /* 0x0000000102407824 */ /* 0x000fe200078e029b */
[----:B-1234-:R-:W-:Y:S06]  /*c270*/  @!P6 BRA `(.L_x_1151) ;  /* 0x00000000005ce947 */ /* 0x01efec0003800000 */
[----:B------:R-:W-:Y:S01]  /*c280*/  ISETP.GT.AND P2, PT, R11, -0x1, PT ;  /* 0xffffffff0b00780c */ /* 0x000fe20003f44270 */
[----:B------:R-:W-:-:S12]  /*c290*/  BSSY B0, `(.L_x_1152) ;  /* 0x0000011000007945 */ /* 0x000fd80003800000 */
[----:B------:R-:W-:Y:S05]  /*c2a0*/  @P2 BRA `(.L_x_1153) ;  /* 0x0000000000242947 */ /* 0x000fea0003800000 */
[----:B------:R-:W-:Y:S01]  /*c2b0*/  IMAD.U32 R67, RZ, RZ, UR32 ;  /* 0x00000020ff437e24 */ /* 0x000fe2000f8e00ff */
[----:B0-----:R-:W-:-:S04]  /*c2c0*/  IADD3 R65, R2, R17, -R18 ;  /* 0x0000001102417210 */ /* 0x001fc80007ffe812 */
[----:B------:R-:W-:Y:S02]  /*c2d0*/  ISETP.NE.AND P2, PT, R67, 0x1, PT ;  /* 0x000000014300780c */ /* 0x000fe40003f45270 */
[----:B------:R-:W-:-:S11]  /*c2e0*/  LOP3.LUT R65, RZ, R65, RZ, 0x33, !PT ;  /* 0x00000041ff417212 */ /* 0x000fd600078e33ff */
[----:B------:R-:W0:Y:S02]  /*c2f0*/  @P2 LDC.64 R34, c[0x0][0x9e8] ;  /* 0x00027a00ff222b82 */ /* 0x000e240000000a00 */
[----:B0-----:R-:W-:-:S05]  /*c300*/  @P2 IMAD.HI.U32 R34, R65, R34, RZ ;  /* 0x0000002241222227 */ /* 0x001fca00078e00ff */
[----:B------:R-:W-:-:S04]  /*c310*/  @P2 SHF.R.U32.HI R65, RZ, R35, R34 ;  /* 0x00000023ff412219 */ /* 0x000fc80000011622 */
[----:B------:R-:W-:Y:S01]  /*c320*/  LOP3.LUT R34, RZ, R65, RZ, 0x33, !PT ;  /* 0x00000041ff227212 */ /* 0x000fe200078e33ff */
[----:B------:R-:W-:Y:S06]  /*c330*/  BRA `(.L_x_1154) ;  /* 0x0000000000187947 */ /* 0x000fec0003800000 */
.L_x_1153:
[----:B------:R-:W-:-:S05]  /*c340*/  IMAD.U32 R67, RZ, RZ, UR32 ;  /* 0x00000020ff437e24 */ /* 0x000fca000f8e00ff */
[----:B------:R-:W-:-:S13]  /*c350*/  ISETP.NE.AND P2, PT, R67, 0x1, PT ;  /* 0x000000014300780c */ /* 0x000fda0003f45270 */
[----:B0-----:R-:W0:Y:S02]  /*c360*/  @P2 LDC.64 R34, c[0x0][0x9e8] ;  /* 0x00027a00ff222b82 */ /* 0x001e240000000a00 */
[----:B0-----:R-:W-:-:S04]  /*c370*/  @P2 IMAD.HI.U32 R68, R11, R34, RZ ;  /* 0x000000220b442227 */ /* 0x001fc800078e00ff */
[----:B------:R-:W-:Y:S01]  /*c380*/  IMAD.MOV.U32 R34, RZ, RZ, R11 ;  /* 0x000000ffff227224 */ /* 0x000fe200078e000b */
[----:B------:R-:W-:-:S07]  /*c390*/  @P2 SHF.R.U32.HI R34, RZ, R35, R68 ;  /* 0x00000023ff222219 */ /* 0x000fce0000011644 */
.L_x_1154:
[----:B------:R-:W-:Y:S05]  /*c3a0*/  BSYNC B0 ;  /* 0x0000000000007941 */ /* 0x000fea0003800000 */
.L_x_1152:
[----:B------:R-:W-:-:S04]  /*c3b0*/  IMAD R35, R34, R67, -R78 ;  /* 0x0000004322237224 */ /* 0x000fc800078e0a4e */
[----:B------:R-:W-:-:S05]  /*c3c0*/  IMAD R35, R16, -0x2, R35 ;  /* 0xfffffffe10237824 */ /* 0x000fca00078e0223 */
[----:B------:R-:W-:Y:S02]  /*c3d0*/  VIADDMNMX R64, R35, R67, R64, PT ;  /* 0x0000004323407246 */ /* 0x000fe40003800140 */
[----:B------:R-:W-:-:S07]  /*c3e0*/  VIMNMX R66, R66, R35, !PT ;  /* 0x0000002342427248 */ /* 0x000fce0007fe0100 */
.L_x_1151:
[----:B------:R-:W-:-:S04]  /*c3f0*/  ISETP.GT.AND P2, PT, R5, -0x1, PT ;  /* 0xffffffff0500780c */ /* 0x000fc80003f44270 */
[C---:B------:R-:W-:Y:S02]  /*c400*/  ISETP.GT.AND P4, PT, R66.reuse, RZ, P2 ;  /* 0x000000ff4200720c */ /* 0x040fe40001784270 */
[----:B------:R-:W-:Y:S02]  /*c410*/  ISETP.GT.AND P5, PT, R66, 0x1, P2 ;  /* 0x000000014200780c */ /* 0x000fe400017a4270 */
[C---:B------:R-:W-:Y:S02]  /*c420*/  ISETP.LT.OR P4, PT, R64.reuse, 0x1, P4 ;  /* 0x000000014000780c */ /* 0x040fe40002781670 */
[----:B------:R-:W-:Y:S02]  /*c430*/  ISETP.LT.OR P5, PT, R64, 0x2, P5 ;  /* 0x000000024000780c */ /* 0x000fe40002fa1670 */
[----:B0-----:R-:W-:Y:S02]  /*c440*/  FSEL R201, R7, -INF , !P4 ;  /* 0xff80000007c97808 */ /* 0x001fe40006000000 */
        /* <DEDUP_REMOVED lines=105> */
.L_x_1157:
[----:B------:R-:W-:Y:S02]  /*cae0*/  IMAD.U32 R8, RZ, RZ, UR32 ;  /* 0x00000020ff087e24 */ /* 0x000fe4000f8e00ff */
[----:B------:R-:W-:-:S03]  /*caf0*/  IMAD.MOV.U32 R7, RZ, RZ, R13 ;  /* 0x000000ffff077224 */ /* 0x000fc600078e000d */
[----:B------:R-:W-:-:S13]  /*cb00*/  ISETP.NE.AND P3, PT, R8, 0x1, PT ;  /* 0x000000010800780c */ /* 0x000fda0003f65270 */
[----:B------:R-:W0:Y:S02]  /*cb10*/  @P3 LDC.64 R34, c[0x0][0x9e8] ;  /* 0x00027a00ff223b82 */ /* 0x000e240000000a00 */
[----:B0-----:R-:W-:-:S05]  /*cb20*/  @P3 IMAD.HI.U32 R34, R13, R34, RZ ;  /* 0x000000220d223227 */ /* 0x001fca00078e00ff */
[----:B------:R-:W-:-:S07]  /*cb30*/  @P3 SHF.R.U32.HI R7, RZ, R35, R34 ;  /* 0x00000023ff073219 */ /* 0x000fce0000011622 */
.L_x_1158:
[----:B------:R-:W-:Y:S05]  /*cb40*/  BSYNC B0 ;  /* 0x0000000000007941 */ /* 0x000fea0003800000 */
.L_x_1156:
[----:B------:R-:W-:-:S04]  /*cb50*/  IMAD R7, R7, R8, -R78 ;  /* 0x0000000807077224 */ /* 0x000fc800078e0a4e */
[----:B------:R-:W-:-:S05]  /*cb60*/  IMAD R7, R16, -0x2, R7 ;  /* 0xfffffffe10077824 */ /* 0x000fca00078e0207 */
[----:B------:R-:W-:Y:S02]  /*cb70*/  VIADDMNMX R54, R7, R8, R54, PT ;  /* 0x0000000807367246 */ /* 0x000fe40003800136 */
[----:B------:R-:W-:-:S07]  /*cb80*/  VIMNMX R56, R56, R7, !PT ;  /* 0x0000000738387248 */ /* 0x000fce0007fe0100 */
.L_x_1155:
        /* <DEDUP_REMOVED lines=60> */
[----:B------:R-:W0:Y:S03]  /*cf50*/  LDC R8, c[0x0][0x988] ;  /* 0x00026200ff087b82 */ /* 0x000e260000000800 */
[----:B------:R-:W1:Y:S02]  /*cf60*/  SHFL.BFLY PT, R7, R34, 0x2, 0x1f ;  /* 0x0c401f0022077f89 */ /* 0x000e6400000e0000 */
        /* <DEDUP_REMOVED lines=29> */
[----:B------:R-:W-:Y:S01]  /*d140*/  ISETP.GT.AND P4, PT, R56, 0x30, P2 ;  /* 0x000000303800780c */ /* 0x000fe20001784270 */
[--C-:B------:R-:W-:Y:S01]  /*d150*/  FFMA.FTZ R59, R59, R8, -R34.reuse ;  /* 0x000000083b3b7223 */ /* 0x100fe20000010822 */
[----:B------:R-:W-:Y:S01]  /*d160*/  FMNMX.FTZ R6, R161, R6, !PT ;  /* 0x00000006a1067209 */ /* 0x000fe20007810000 */
[----:B------:R-:W-:Y:S01]  /*d170*/  FFMA.FTZ R53, R53, R8, -R34 ;  /* 0x0000000835357223 */ /* 0x000fe20000010822 */
[----:B------:R-:W-:Y:S01]  /*d180*/  ISETP.LT.OR P3, PT, R54, 0x2a, P3 ;  /* 0x0000002a3600780c */ /* 0x000fe20001f61670 */
[----:B------:R-:W-:Y:S01]  /*d190*/  MUFU.EX2 R15, R15 ;  /* 0x0000000f000f7308 */ /* 0x000fe20000000800 */
[----:B------:R-:W-:-:S02]  /*d1a0*/  FMNMX.FTZ R6, R165, R6, !PT ;  /* 0x00000006a5067209 */ /* 0x000fc40007810000 */
[----:B------:R-:W-:Y:S02]  /*d1b0*/  ISETP.LT.OR P4, PT, R54, 0x31, P4 ;  /* 0x000000313600780c */ /* 0x000fe40002781670 */
[----:B------:R-:W-:Y:S02]  /*d1c0*/  FMNMX.FTZ R6, R167, R6, !PT ;  /* 0x00000006a7067209 */ /* 0x000fe40007810000 */
[----:B------:R-:W-:Y:S01]  /*d1d0*/  FSEL R29, R29, -INF , !P3 ;  /* 0xff8000001d1d7808 */ /* 0x000fe20005800000 */
[----:B------:R-:W-:Y:S01]  /*d1e0*/  MUFU.EX2 R14, R14 ;  /* 0x0000000e000e7308 */ /* 0x000fe20000000800 */
[----:B------:R-:W-:Y:S02]  /*d1f0*/  ISETP.GT.AND P3, PT, R56, 0x31, P2 ;  /* 0x000000313800780c */ /* 0x000fe40001764270 */
[----:B------:R-:W-:Y:S02]  /*d200*/  FMNMX.FTZ R6, R187, R6, !PT ;  /* 0x00000006bb067209 */ /* 0x000fe40007810000 */
[----:B------:R-:W-:Y:S01]  /*d210*/  FSEL R195, R32, -INF , !P4 ;  /* 0xff80000020c37808 */ /* 0x000fe20006000000 */
[----:B------:R-:W-:Y:S01]  /*d220*/  FFMA.FTZ R32, R153, R8, -R34 ;  /* 0x0000000899207223 */ /* 0x000fe20000010822 */
[----:B------:R-:W-:Y:S01]  /*d230*/  ISETP.GT.AND P4, PT, R56, 0x38, P2 ;  /* 0x000000383800780c */ /* 0x000fe20001784270 */
[----:B------:R-:W-:Y:S01]  /*d240*/  MUFU.EX2 R20, R20 ;  /* 0x0000001400147308 */ /* 0x000fe20000000800 */
[----:B------:R-:W-:-:S02]  /*d250*/  ISETP.LT.OR P3, PT, R54, 0x32, P3 ;  /* 0x000000323600780c */ /* 0x000fc40001f61670 */
[----:B------:R-:W-:Y:S02]  /*d260*/  FMNMX.FTZ R6, R27, R6, !PT ;  /* 0x000000061b067209 */ /* 0x000fe40007810000 */
[----:B------:R-:W-:Y:S02]  /*d270*/  ISETP.LT.OR P4, PT, R54, 0x39, P4 ;  /* 0x000000393600780c */ /* 0x000fe40002781670 */
[----:B------:R-:W-:Y:S01]  /*d280*/  FSEL R199, R31, -INF , !P3 ;  /* 0xff8000001fc77808 */ /* 0x000fe20005800000 */
[----:B------:R-:W-:-:S01]  /*d290*/  FFMA.FTZ R31, R193, R8, -R34 ;  /* 0x00000008c11f7223 */ /* 0x000fc20000010822 */
[----:B------:R-:W-:Y:S01]  /*d2a0*/  FMNMX.FTZ R6, R189, R6, !PT ;  /* 0x00000006bd067209 */ /* 0x000fe20007810000 */
[----:B------:R-:W-:Y:S01]  /*d2b0*/  MUFU.EX2 R21, R21 ;  /* 0x0000001500157308 */ /* 0x000fe20000000800 */
[----:B------:R-:W-:Y:S02]  /*d2c0*/  ISETP.GT.AND P3, PT, R56, 0x39, P2 ;  /* 0x000000393800780c */ /* 0x000fe40001764270 */
[----:B------:R-:W-:-:S02]  /*d2d0*/  FSEL R33, R33, -INF , !P4 ;  /* 0xff80000021217808 */ /* 0x000fc40006000000 */
[----:B------:R-:W-:Y:S02]  /*d2e0*/  FMNMX.FTZ R6, R29, R6, !PT ;  /* 0x000000061d067209 */ /* 0x000fe40007810000 */
[----:B------:R-:W-:Y:S01]  /*d2f0*/  ISETP.GT.AND P4, PT, R56, 0x40, P2 ;  /* 0x000000403800780c */ /* 0x000fe20001784270 */
[----:B------:R-:W-:Y:S01]  /*d300*/  MUFU.EX2 R24, R24 ;  /* 0x0000001800187308 */ /* 0x000fe20000000800 */
[C---:B------:R-:W-:Y:S02]  /*d310*/  ISETP.LT.OR P3, PT, R54.reuse, 0x3a, P3 ;  /* 0x0000003a3600780c */ /* 0x040fe40001f61670 */
[----:B------:R-:W-:Y:S02]  /*d320*/  FMNMX.FTZ R6, R195, R6, !PT ;  /* 0x00000006c3067209 */ /* 0x000fe40007810000 */
[----:B------:R-:W-:Y:S02]  /*d330*/  ISETP.LT.OR P4, PT, R54, 0x41, P4 ;  /* 0x000000413600780c */ /* 0x000fe40002781670 */
[----:B------:R-:W-:Y:S01]  /*d340*/  FSEL R197, R36, -INF , !P3 ;  /* 0xff80000024c57808 */ /* 0x000fe20005800000 */
[----:B------:R-:W-:-:S01]  /*d350*/  FFMA.FTZ R36, R87, R8, -R34 ;  /* 0x0000000857247223 */ /* 0x000fc20000010822 */
        /* <DEDUP_REMOVED lines=14> */
[----:B------:R-:W-:Y:S01]  /*d440*/  FSEL R193, R39, -INF , !P4 ;  /* 0xff80000027c17808 */ /* 0x000fe20006000000 */
[----:B------:R-:W-:-:S01]  /*d450*/  FFMA.FTZ R39, R185, R8, -R34 ;  /* 0x00000008b9277223 */ /* 0x000fc20000010822 */
        /* <DEDUP_REMOVED lines=17> */
[--C-:B------:R-:W-:Y:S01]  /*d570*/  FFMA.FTZ R42, R65, R8, -R34.reuse ;  /* 0x00000008412a7223 */ /* 0x100fe20000010822 */
[----:B------:R-:W-:Y:S01]  /*d580*/  FMNMX.FTZ R6, R185, R6, !PT ;  /* 0x00000006b9067209 */ /* 0x000fe20007810000 */
[-CC-:B------:R-:W-:Y:S01]  /*d590*/  FFMA.FTZ R65, R67, R8.reuse, -R34.reuse ;  /* 0x0000000843417223 */ /* 0x180fe20000010822 */
[----:B------:R-:W-:Y:S01]  /*d5a0*/  ISETP.GT.AND P3, PT, R56, 0x59, P2 ;  /* 0x000000593800780c */ /* 0x000fe20001764270 */
[----:B------:R-:W-:Y:S01]  /*d5b0*/  FFMA.FTZ R67, R71, R8, -R34 ;  /* 0x0000000847437223 */ /* 0x000fe20000010822 */
[----:B------:R-:W-:Y:S01]  /*d5c0*/  FSEL R43, R43, -INF , !P4 ;  /* 0xff8000002b2b7808 */ /* 0x000fe20006000000 */
[----:B------:R-:W-:Y:S01]  /*d5d0*/  MUFU.EX2 R163, R163 ;  /* 0x000000a300a37308 */ /* 0x000fe20000000800 */
[----:B------:R-:W-:-:S02]  /*d5e0*/  FMNMX.FTZ R6, R41, R6, !PT ;  /* 0x0000000629067209 */ /* 0x000fc40007810000 */
[----:B------:R-:W-:Y:S02]  /*d5f0*/  ISETP.GT.AND P4, PT, R56, 0x60, P2 ;  /* 0x000000603800780c */ /* 0x000fe40001784270 */
[C---:B------:R-:W-:Y:S02]  /*d600*/  ISETP.LT.OR P3, PT, R54.reuse, 0x5a, P3 ;  /* 0x0000005a3600780c */ /* 0x040fe40001f61670 */
[----:B------:R-:W-:Y:S01]  /*d610*/  FMNMX.FTZ R6, R169, R6, !PT ;  /* 0x00000006a9067209 */ /* 0x000fe20007810000 */
[----:B------:R-:W-:Y:S01]  /*d620*/  MUFU.EX2 R32, R32 ;  /* 0x0000002000207308 */ /* 0x000fe20000000800 */
[----:B------:R-:W-:Y:S02]  /*d630*/  ISETP.LT.OR P4, PT, R54, 0x61, P4 ;  /* 0x000000613600780c */ /* 0x000fe40002781670 */
[----:B------:R-:W-:Y:S01]  /*d640*/  FSEL R153, R44, -INF , !P3 ;  /* 0xff8000002c997808 */ /* 0x000fe20005800000 */
[----:B------:R-:W-:-:S01]  /*d650*/  FFMA.FTZ R44, R69, R8, -R34 ;  /* 0x00000008452c7223 */ /* 0x000fc20000010822 */
[----:B------:R-:W-:Y:S01]  /*d660*/  ISETP.GT.AND P3, PT, R56, 0x61, P2 ;  /* 0x000000613800780c */ /* 0x000fe20001764270 */
[----:B------:R-:W-:-:S01]  /*d670*/  FFMA.FTZ R69, R77, R8, -R34 ;  /* 0x000000084d457223 */ /* 0x000fc20000010822 */
[----:B------:R-:W-:Y:S01]  /*d680*/  FMNMX.FTZ R6, R43, R6, !PT ;  /* 0x000000062b067209 */ /* 0x000fe20007810000 */
[----:B------:R-:W-:Y:S01]  /*d690*/  MUFU.EX2 R36, R36 ;  /* 0x0000002400247308 */ /* 0x000fe20000000800 */
[----:B------:R-:W-:-:S02]  /*d6a0*/  FSEL R183, R45, -INF , !P4 ;  /* 0xff8000002db77808 */ /* 0x000fc40006000000 */
[----:B------:R-:W-:Y:S02]  /*d6b0*/  ISETP.GT.AND P4, PT, R56, 0x68, P2 ;  /* 0x000000683800780c */ /* 0x000fe40001784270 */
[C---:B------:R-:W-:Y:S02]  /*d6c0*/  ISETP.LT.OR P3, PT, R54.reuse, 0x62, P3 ;  /* 0x000000623600780c */ /* 0x040fe40001f61670 */
[----:B------:R-:W-:Y:S01]  /*d6d0*/  FMNMX.FTZ R6, R153, R6, !PT ;  /* 0x0000000699067209 */ /* 0x000fe20007810000 */
[----:B------:R0:W-:Y:S01]  /*d6e0*/  MUFU.EX2 R45, R38 ;  /* 0x00000026002d7308 */ /* 0x0001e20000000800 */
[----:B------:R-:W-:Y:S02]  /*d6f0*/  ISETP.LT.OR P4, PT, R54, 0x69, P4 ;  /* 0x000000693600780c */ /* 0x000fe40002781670 */
[----:B------:R-:W-:Y:S01]  /*d700*/  FSEL R87, R46, -INF , !P3 ;  /* 0xff8000002e577808 */ /* 0x000fe20005800000 */
[----:B------:R-:W-:-:S01]  /*d710*/  FFMA.FTZ R46, R73, R8, -R34 ;  /* 0x00000008492e7223 */ /* 0x000fc20000010822 */
[----:B------:R-:W-:-:S02]  /*d720*/  ISETP.GT.AND P3, PT, R56, 0x69, P2 ;  /* 0x000000693800780c */ /* 0x000fc40001764270 */
[----:B------:R-:W-:Y:S01]  /*d730*/  FMNMX.FTZ R6, R183, R6, !PT ;  /* 0x00000006b7067209 */ /* 0x000fe20007810000 */
[----:B------:R-:W-:Y:S01]  /*d740*/  MUFU.EX2 R85, R85 ;  /* 0x0000005500557308 */ /* 0x000fe20000000800 */
[----:B------:R-:W-:Y:S01]  /*d750*/  FSEL R47, R47, -INF , !P4 ;  /* 0xff8000002f2f7808 */ /* 0x000fe20006000000 */
[-CC-:B0-----:R-:W-:Y:S01]  /*d760*/  FFMA.FTZ R38, R83, R8.reuse, -R34.reuse ;  /* 0x0000000853267223 */ /* 0x181fe20000010822 */
[----:B------:R-:W-:Y:S01]  /*d770*/  ISETP.GT.AND P4, PT, R56, 0x70, P2 ;  /* 0x000000703800780c */ /* 0x000fe20001784270 */
[----:B------:R-:W-:Y:S01]  /*d780*/  FFMA.FTZ R83, R81, R8, -R34 ;  /* 0x0000000851537223 */ /* 0x000fe20000010822 */
[C---:B------:R-:W-:Y:S02]  /*d790*/  ISETP.LT.OR P3, PT, R54.reuse, 0x6a, P3 ;  /* 0x0000006a3600780c */ /* 0x040fe40001f61670 */
[----:B------:R-:W-:Y:S01]  /*d7a0*/  FMNMX.FTZ R6, R87, R6, !PT ;  /* 0x0000000657067209 */ /* 0x000fe20007810000 */
[----:B------:R-:W-:Y:S01]  /*d7b0*/  MUFU.EX2 R38, R38 ;  /* 0x0000002600267308 */ /* 0x000fe20000000800 */
[----:B------:R-:W-:-:S02]  /*d7c0*/  ISETP.LT.OR P4, PT, R54, 0x71, P4 ;  /* 0x000000713600780c */ /* 0x000fc40002781670 */
[----:B------:R-:W-:Y:S01]  /*d7d0*/  FSEL R203, R48, -INF , !P3 ;  /* 0xff80000030cb7808 */ /* 0x000fe20005800000 */
[----:B------:R-:W-:-:S01]  /*d7e0*/  FFMA.FTZ R48, R63, R8, -R34 ;  /* 0x000000083f307223 */ /* 0x000fc20000010822 */
[C---:B------:R-:W-:Y:S02]  /*d7f0*/  ISETP.GT.AND P3, PT, R56.reuse, 0x71, P2 ;  /* 0x000000713800780c */ /* 0x040fe40001764270 */
[----:B------:R-:W-:Y:S01]  /*d800*/  FMNMX.FTZ R6, R47, R6, !PT ;  /* 0x000000062f067209 */ /* 0x000fe20007810000 */
[----:B------:R-:W-:Y:S01]  /*d810*/  MUFU.EX2 R83, R83 ;  /* 0x0000005300537308 */ /* 0x000fe20000000800 */
[----:B------:R-:W-:Y:S02]  /*d820*/  FSEL R49, R49, -INF , !P4 ;  /* 0xff80000031317808 */ /* 0x000fe40006000000 */
[----:B------:R-:W-:Y:S02]  /*d830*/  ISETP.GT.AND P4, PT, R56, 0x78, P2 ;  /* 0x000000783800780c */ /* 0x000fe40001784270 */
[----:B------:R-:W-:-:S02]  /*d840*/  ISETP.LT.OR P3, PT, R54, 0x72, P3 ;  /* 0x000000723600780c */ /* 0x000fc40001f61670 */
[----:B------:R-:W-:Y:S01]  /*d850*/  FMNMX.FTZ R6, R203, R6, !PT ;  /* 0x00000006cb067209 */ /* 0x000fe20007810000 */
[----:B------:R-:W-:Y:S01]  /*d860*/  MUFU.EX2 R40, R40 ;  /* 0x0000002800287308 */ /* 0x000fe20000000800 */
[----:B------:R-:W-:Y:S02]  /*d870*/  ISETP.GT.AND P2, PT, R56, 0x79, P2 ;  /* 0x000000793800780c */ /* 0x000fe40001744270 */
[----:B------:R-:W-:Y:S02]  /*d880*/  ISETP.LT.OR P4, PT, R54, 0x79, P4 ;  /* 0x000000793600780c */ /* 0x000fe40002781670 */
[----:B------:R-:W-:Y:S01]  /*d890*/  FSEL R81, R50, -INF , !P3 ;  /* 0xff80000032517808 */ /* 0x000fe20005800000 */
[--C-:B------:R-:W-:Y:S01]  /*d8a0*/  FFMA.FTZ R50, R57, R8, -R34.reuse ;  /* 0x0000000839327223 */ /* 0x100fe20000010822 */
[----:B------:R-:W-:Y:S01]  /*d8b0*/  FMNMX.FTZ R6, R49, R6, !PT ;  /* 0x0000000631067209 */ /* 0x000fe20007810000 */
[----:B------:R-:W-:Y:S01]  /*d8c0*/  FFMA.FTZ R57, R61, R8, -R34 ;  /* 0x000000083d397223 */ /* 0x000fe20000010822 */
[----:B------:R-:W-:Y:S01]  /*d8d0*/  ISETP.LT.OR P2, PT, R54, 0x7a, P2 ;  /* 0x0000007a3600780c */ /* 0x000fe20001741670 */
[----:B------:R-:W-:Y:S01]  /*d8e0*/  MUFU.EX2 R75, R75 ;  /* 0x0000004b004b7308 */ /* 0x000fe20000000800 */
[----:B------:R-:W-:-:S02]  /*d8f0*/  FSEL R51, R51, -INF , !P4 ;  /* 0xff80000033337808 */ /* 0x000fc40006000000 */
[----:B------:R-:W-:Y:S02]  /*d900*/  FMNMX.FTZ R6, R81, R6, !PT ;  /* 0x0000000651067209 */ /* 0x000fe40007810000 */
[----:B------:R-:W-:Y:S01]  /*d910*/  FSEL R79, R52, -INF , !P2 ;  /* 0xff800000344f7808 */ /* 0x000fe20005000000 */
[----:B------:R-:W-:Y:S01]  /*d920*/  FFMA.FTZ R52, R55, R8, -R34 ;  /* 0x0000000837347223 */ /* 0x000fe20000010822 */
[----:B------:R-:W-:Y:S01]  /*d930*/  FMNMX.FTZ R6, R51, R6, !PT ;  /* 0x0000000633067209 */ /* 0x000fe20007810000 */
[----:B------:R-:W-:Y:S01]  /*d940*/  MUFU.EX2 R42, R42 ;  /* 0x0000002a002a7308 */ /* 0x000fe20000000800 */
[----:B------:R-:W-:Y:S02]  /*d950*/  FSEL R61, R7, RZ, P5 ;  /* 0x000000ff073d7208 */ /* 0x000fe40002800000 */
[----:B------:R-:W-:-:S03]  /*d960*/  FMNMX.FTZ R6, R79, R6, !PT ;  /* 0x000000064f067209 */ /* 0x000fc60007810000 */
[----:B------:R-:W-:Y:S02]  /*d970*/  FADD.FTZ R61, -R61, R10 ;  /* 0x0000000a3d3d7221 */ /* 0x000fe40000010100 */
[----:B------:R-:W0:Y:S01]  /*d980*/  SHFL.BFLY PT, R205, R6, 0x2, 0x1f ;  /* 0x0c401f0006cd7f89 */ /* 0x000e2200000e0000 */
[----:B------:R-:W-:Y:S01]  /*d990*/  MUFU.EX2 R65, R65 ;  /* 0x0000004100417308 */ /* 0x000fe20000000800 */
[----:B------:R-:W-:-:S07]  /*d9a0*/  FMUL.FTZ R34, R61, R8 ;  /* 0x000000083d227220 */ /* 0x000fce0000410000 */
[----:B------:R-:W1:Y:S08]  /*d9b0*/  MUFU.EX2 R34, R34 ;  /* 0x0000002200227308 */ /* 0x000e700000000800 */
[----:B------:R-:W-:Y:S01]  /*d9c0*/  MUFU.EX2 R44, R44 ;  /* 0x0000002c002c7308 */ /* 0x000fe20000000800 */
[----:B0-----:R-:W-:-:S07]  /*d9d0*/  FMNMX.FTZ R205, R6, R205, !PT ;  /* 0x000000cd06cd7209 */ /* 0x001fce0007810000 */
[----:B------:R-:W-:Y:S01]  /*d9e0*/  MUFU.EX2 R67, R67 ;  /* 0x0000004300437308 */ /* 0x000fe20000000800 */
[----:B-1----:R-:W-:-:S01]  /*d9f0*/  FFMA.FTZ R77, R34, R4, R15 ;  /* 0x00000004224d7223 */ /* 0x002fc2000001000f */
[----:B------:R-:W0:Y:S06]  /*da00*/  SHFL.BFLY PT, R6, R205, 0x1, 0x1f ;  /* 0x0c201f00cd067f89 */ /* 0x000e2c00000e0000 */
[----:B------:R-:W-:Y:S08]  /*da10*/  MUFU.EX2 R46, R46 ;  /* 0x0000002e002e7308 */ /* 0x000ff00000000800 */
[----:B------:R-:W-:Y:S08]  /*da20*/  MUFU.EX2 R69, R69 ;  /* 0x0000004500457308 */ /* 0x000ff00000000800 */
[----:B------:R-:W-:Y:S01]  /*da30*/  MUFU.EX2 R48, R48 ;  /* 0x0000003000307308 */ /* 0x000fe20000000800 */
[----:B0-----:R-:W-:-:S04]  /*da40*/  FMNMX.FTZ R6, R205, R6, !PT ;  /* 0x00000006cd067209 */ /* 0x001fc80007810000 */
[C---:B------:R-:W-:Y:S01]  /*da50*/  FSETP.NEU.FTZ.AND P2, PT, R6.reuse, -INF , PT ;  /* 0xff8000000600780b */ /* 0x040fe20003f5d000 */
[----:B------:R-:W-:-:S02]  /*da60*/  FFMA.FTZ R10, R6, R8, -8 ;  /* 0xc1000000060a7423 */ /* 0x000fc40000010008 */
[----:B------:R-:W-:Y:S01]  /*da70*/  MUFU.EX2 R59, R59 ;  /* 0x0000003b003b7308 */ /* 0x000fe20000000800 */
        /* <DEDUP_REMOVED lines=37> */
[----:B------:R-:W-:Y:S01]  /*dcd0*/  FADD.FTZ R3, R14, R77 ;  /* 0x0000004d0e037221 */ /* 0x000fe20000010000 */
[----:B------:R-:W-:-:S01]  /*dce0*/  FFMA.FTZ R77, R185, R8, -R10 ;  /* 0x00000008b94d7223 */ /* 0x000fc2000001080a */
[-CC-:B------:R-:W-:Y:S01]  /*dcf0*/  FFMA.FTZ R81, R81, R8.reuse, -R10.reuse ;  /* 0x0000000851517223 */ /* 0x180fe2000001080a */
[----:B------:R-:W-:-:S01]  /*dd00*/  FFMA.FTZ R51, R51, R8, -R10 ;  /* 0x0000000833337223 */ /* 0x000fc2000001080a */
[----:B------:R-:W-:-:S02]  /*dd10*/  FADD.FTZ R72, R20, R3 ;  /* 0x0000000314487221 */ /* 0x000fc40000010000 */
[----:B------:R-:W0:Y:S01]  /*dd20*/  MUFU.EX2 R56, R56 ;  /* 0x0000003800387308 */ /* 0x000e220000000800 */
[----:B-1----:R-:W-:-:S01]  /*dd30*/  FADD.FTZ R4, R35, R4 ;  /* 0x0000000423047221 */ /* 0x002fc20000010000 */
[----:B------:R-:W-:-:S06]  /*dd40*/  FADD.FTZ R155, R21, R72 ;  /* 0x00000048159b7221 */ /* 0x000fcc0000010000 */
[----:B------:R-:W1:Y:S01]  /*dd50*/  MUFU.EX2 R58, R58 ;  /* 0x0000003a003a7308 */ /* 0x000e620000000800 */
[----:B--2---:R-:W-:-:S01]  /*dd60*/  FADD.FTZ R3, R55, R4 ;  /* 0x0000000437037221 */ /* 0x004fc20000010000 */
[----:B------:R-:W-:-:S06]  /*dd70*/  FADD.FTZ R4, R24, R155 ;  /* 0x0000009b18047221 */ /* 0x000fcc0000010000 */
[----:B------:R-:W2:Y:S01]  /*dd80*/  MUFU.EX2 R61, R61 ;  /* 0x0000003d003d7308 */ /* 0x000ea20000000800 */
[----:B0-----:R-:W-:-:S07]  /*dd90*/  FADD.FTZ R3, R56, R3 ;  /* 0x0000000338037221 */ /* 0x001fce0000010000 */
[----:B------:R-:W0:Y:S01]  /*dda0*/  MUFU.EX2 R60, R60 ;  /* 0x0000003c003c7308 */ /* 0x000e220000000800 */
[----:B-1----:R-:W-:-:S01]  /*ddb0*/  FADD.FTZ R72, R58, R3 ;  /* 0x000000033a487221 */ /* 0x002fc20000010000 */
[----:B------:R-:W-:-:S04]  /*ddc0*/  FADD.FTZ R3, R25, R4 ;  /* 0x0000000419037221 */ /* 0x000fc80000010000 */
[----:B------:R-:W-:Y:S02]  /*ddd0*/  FADD.FTZ R4, R26, R3 ;  /* 0x000000031a047221 */ /* 0x000fe40000010000 */
[----:B------:R-:W1:Y:S01]  /*dde0*/  MUFU.EX2 R63, R63 ;  /* 0x0000003f003f7308 */ /* 0x000e620000000800 */
[----:B--2---:R-:W-:-:S01]  /*ddf0*/  FADD.FTZ R155, R61, R72 ;  /* 0x000000483d9b7221 */ /* 0x004fc20000010000 */
[----:B------:R-:W-:Y:S01]  /*de00*/  FADD.FTZ R3, R31, R4 ;  /* 0x000000041f037221 */ /* 0x000fe20000010000 */
[----:B------:R-:W-:-:S01]  /*de10*/  FFMA.FTZ R72, R169, R8, -R10 ;  /* 0x00000008a9487223 */ /* 0x000fc2000001080a */
[----:B------:R-:W-:Y:S02]  /*de20*/  FFMA.FTZ R10, R79, R8, -R10 ;  /* 0x000000084f0a7223 */ /* 0x000fe4000001080a */
[----:B------:R-:W-:-:S02]  /*de30*/  FADD.FTZ R4, R28, R3 ;  /* 0x000000031c047221 */ /* 0x000fc40000010000 */
        /* <DEDUP_REMOVED lines=34> */
[----:B------:R0:W-:Y:S01]  /*e060*/  MUFU.EX2 R78, R153 ;  /* 0x00000099004e7308 */ /* 0x0001e20000000800 */
[----:B-1----:R-:W-:-:S07]  /*e070*/  FADD.FTZ R74, R77, R74 ;  /* 0x0000004a4d4a7221 */ /* 0x002fce0000010000 */
[----:B------:R-:W1:Y:S01]  /*e080*/  MUFU.EX2 R72, R72 ;  /* 0x0000004800487308 */ /* 0x000e620000000800 */
[----:B0-----:R-:W-:-:S04]  /*e090*/  FADD.FTZ R153, R83, R4 ;  /* 0x0000000453997221 */ /* 0x001fc80000010000 */
[----:B------:R-:W-:-:S03]  /*e0a0*/  FADD.FTZ R4, R40, R153 ;  /* 0x0000009928047221 */ /* 0x000fc60000010000 */
[----:B------:R-:W0:Y:S01]  /*e0b0*/  MUFU.EX2 R76, R43 ;  /* 0x0000002b004c7308 */ /* 0x000e220000000800 */
[----:B------:R-:W-:-:S04]  /*e0c0*/  FADD.FTZ R3, R75, R4 ;  /* 0x000000044b037221 */ /* 0x000fc80000010000 */
[----:B------:R-:W-:Y:S01]  /*e0d0*/  FADD.FTZ R4, R42, R3 ;  /* 0x000000032a047221 */ /* 0x000fe20000010000 */
[----:B--2---:R-:W-:-:S02]  /*e0e0*/  FADD.FTZ R3, R41, R74 ;  /* 0x0000004a29037221 */ /* 0x004fc40000010000 */
[----:B------:R-:W2:Y:S02]  /*e0f0*/  MUFU.EX2 R43, R183 ;  /* 0x000000b7002b7308 */ /* 0x000ea40000000800 */
[----:B-1----:R-:W-:-:S06]  /*e100*/  FADD.FTZ R3, R72, R3 ;  /* 0x0000000348037221 */ /* 0x002fcc0000010000 */
[----:B------:R1:W-:Y:S01]  /*e110*/  MUFU.EX2 R155, R47 ;  /* 0x0000002f009b7308 */ /* 0x0003e20000000800 */
[----:B0-----:R-:W-:-:S07]  /*e120*/  FADD.FTZ R3, R76, R3 ;  /* 0x000000034c037221 */ /* 0x001fce0000010000 */
[----:B------:R-:W0:Y:S01]  /*e130*/  MUFU.EX2 R87, R87 ;  /* 0x0000005700577308 */ /* 0x000e220000000800 */
[----:B-1----:R-:W-:-:S04]  /*e140*/  FADD.FTZ R47, R65, R4 ;  /* 0x00000004412f7221 */ /* 0x002fc80000010000 */
[----:B------:R-:W-:-:S03]  /*e150*/  FADD.FTZ R4, R44, R47 ;  /* 0x0000002f2c047221 */ /* 0x000fc60000010000 */
[----:B------:R-:W1:Y:S01]  /*e160*/  MUFU.EX2 R203, R203 ;  /* 0x000000cb00cb7308 */ /* 0x000e620000000800 */
[----:B------:R-:W-:-:S01]  /*e170*/  FADD.FTZ R47, R67, R4 ;  /* 0x00000004432f7221 */ /* 0x000fc20000010000 */
[----:B------:R-:W-:-:S03]  /*e180*/  FADD.FTZ R4, R78, R3 ;  /* 0x000000034e047221 */ /* 0x000fc60000010000 */
[----:B------:R-:W-:Y:S01]  /*e190*/  FADD.FTZ R74, R46, R47 ;  /* 0x0000002f2e4a7221 */ /* 0x000fe20000010000 */
[----:B--2---:R-:W-:-:S02]  /*e1a0*/  FADD.FTZ R4, R43, R4 ;  /* 0x000000042b047221 */ /* 0x004fc40000010000 */
[----:B------:R-:W2:Y:S01]  /*e1b0*/  MUFU.EX2 R49, R49 ;  /* 0x0000003100317308 */ /* 0x000ea20000000800 */
[----:B------:R-:W-:-:S01]  /*e1c0*/  FADD.FTZ R3, R69, R74 ;  /* 0x0000004a45037221 */ /* 0x000fc20000010000 */
[----:B0-----:R-:W-:-:S03]  /*e1d0*/  FADD.FTZ R4, R87, R4 ;  /* 0x0000000457047221 */ /* 0x001fc60000010000 */
[----:B------:R-:W-:Y:S01]  /*e1e0*/  FADD.FTZ R74, R48, R3 ;  /* 0x00000003304a7221 */ /* 0x000fe20000010000 */
[----:B------:R-:W-:-:S02]  /*e1f0*/  FADD.FTZ R4, R155, R4 ;  /* 0x000000049b047221 */ /* 0x000fc40000010000 */
[----:B------:R-:W0:Y:S01]  /*e200*/  MUFU.EX2 R57, R57 ;  /* 0x0000003900397308 */ /* 0x000e220000000800 */
[----:B------:R-:W-:-:S01]  /*e210*/  FADD.FTZ R3, R59, R74 ;  /* 0x0000004a3b037221 */ /* 0x000fc20000010000 */
[----:B-1----:R-:W-:-:S03]  /*e220*/  FADD.FTZ R4, R203, R4 ;  /* 0x00000004cb047221 */ /* 0x002fc60000010000 */
[----:B------:R-:W-:-:S03]  /*e230*/  FADD.FTZ R74, R50, R3 ;  /* 0x00000003324a7221 */ /* 0x000fc60000010000 */
        /* <DEDUP_REMOVED lines=10> */
[----:B-1----:R-:W-:-:S03]  /*e2e0*/  FADD.FTZ R4, R53, R74 ;  /* 0x0000004a35047221 */ /* 0x002fc60000010000 */
[----:B--2---:R-:W-:Y:S01]  /*e2f0*/  FADD.FTZ R3, R82, R3 ;  /* 0x0000000352037221 */ /* 0x004fe20000010000 */
[----:B------:R-:W-:Y:S06]  /*e300*/  @!P0 BRA `(.L_x_1159) ;  /* 0x0000000000048947 */ /* 0x000fec0003800000 */
[----:B------:R-:W-:Y:S01]  /*e310*/  BPT.TRAP 0x1 ;  /* 0x000000040000795c */ /* 0x000fe20000300000 */
.L_x_1159:
        /* <DEDUP_REMOVED lines=20> */
[----:B------:R-:W-:Y:S01]  /*e460*/  UMOV UR6, UR36 ;  /* 0x0000002400067c82 */ /* 0x000fe20008000000 */
        /* <DEDUP_REMOVED lines=84> */
[----:B------:R-:W-:Y:S01]  /*e9b0*/  IMAD.MOV.U32 R10, RZ, RZ, R7 ;  /* 0x000000ffff0a7224 */ /* 0x000fe200078e0007 */
[----:B------:R-:W-:Y:S06]  /*e9c0*/  @P2 BRA `(.L_x_1160) ;  /* 0xffffffc8006c2947 */ /* 0x000fec000383ffff */
[----:B------:R-:W-:-:S05]  /*e9d0*/  UMOV UR41, UR7 ;  /* 0x0000000700297c82 */ /* 0x000fca0008000000 */
.L_x_1142:
[----:B------:R-:W-:Y:S06]  /*e9e0*/  BAR.ARV 0x8, 0x120 ;  /* 0x0204800000007b1d */ /* 0x000fec0000002000 */
[----:B------:R-:W-:Y:S05]  /*e9f0*/  @!P0 BRA `(.L_x_1161) ;  /* 0x0000000000048947 */ /* 0x000fea0003800000 */
[----:B------:R-:W-:Y:S01]  /*ea00*/  BPT.TRAP 0x1 ;  /* 0x000000040000795c */ /* 0x000fe20000300000 */
.L_x_1161:
[----:B------:R-:W-:Y:S01]  /*ea10*/  ULEA UR5, UR41, UR40, 0x3 ;  /* 0x0000002829057291 */ /* 0x000fe2000f8e183f */
[----:B------:R-:W-:-:S05]  /*ea20*/  IMAD.U32 R0, RZ, RZ, UR36 ;  /* 0x00000024ff007e24 */ /* 0x000fca000f8e00ff */
[----:B------:R-:W-:-:S04]  /*ea30*/  SHF.L.U32 R0, R0, 0x1f, RZ ;  /* 0x0000001f00007819 */ /* 0x000fc800000006ff */
[----:B------:R0:W1:Y:S01]  /*ea40*/  SYNCS.PHASECHK.TRANS64.TRYWAIT P1, [UR5+0x22850], R0 ;  /* 0x02285000ff0075a7 */ /* 0x0000620008020145 */
[----:B------:R-:W-:Y:S05]  /*ea50*/  @!P0 BRA `(.L_x_1162) ;  /* 0x0000000000048947 */ /* 0x000fea0003800000 */
[----:B------:R-:W-:Y:S01]  /*ea60*/  BPT.TRAP 0x1 ;  /* 0x000000040000795c */ /* 0x000fe20000300000 */
.L_x_1162:
[----:B-1----:R-:W-:Y:S05]  /*ea70*/  @P1 BRA `(.L_x_1163) ;  /* 0x0000000000081947 */ /* 0x002fea0003800000 */
[----:B------:R-:W1:Y:S02]  /*ea80*/  SYNCS.PHASECHK.TRANS64.TRYWAIT P1, [UR5+0x22850], R0 ;  /* 0x02285000ff0075a7 */ /* 0x000e640008020145 */
[----:B-1----:R-:W-:Y:S05]  /*ea90*/  @!P1 BRA `(.L_x_1164) ;  /* 0x0000008000d09947 */ /* 0x002fea0003800000 */
.L_x_1163:
[----:B------:R-:W-:Y:S01]  /*eaa0*/  UIADD3 UR40, UR40, 0x400, URZ ;  /* 0x0000040028287890 */ /* 0x000fe2000fffe03f */
[----:B------:R-:W-:Y:S01]  /*eab0*/  WARPGROUP.ARRIVE ;  /* 0x00000000000079c5 */ /* 0x000fe20000000000 */
[----:B------:R-:W-:Y:S01]  /*eac0*/  UMOV UR7, 0x40000040 ;  /* 0x4000004000077882 */ /* 0x000fe20000000000 */
[----:B------:R-:W2:Y:S01]  /*ead0*/  LDC.64 R12, c[0x0][0x9a0] ;  /* 0x00026800ff0c7b82 */ /* 0x000ea20000000a00 */
[----:B------:R-:W-:-:S04]  /*eae0*/  USHF.R.U32.HI UR40, URZ, 0x4, UR40 ;  /* 0x000000043f287899 */ /* 0x000fc80008011628 */
[----:B------:R-:W-:-:S04]  /*eaf0*/  ULOP3.LUT UR40, UR40, 0x3fff, URZ, 0xc0, !UPT ;  /* 0x00003fff28287892 */ /* 0x000fc8000f8ec03f */
[----:B------:R-:W-:-:S04]  /*eb00*/  ULOP3.LUT UR4, UR40, 0x10000, URZ, 0xfc, !UPT ;  /* 0x0001000028047892 */ /* 0x000fc8000f8efc3f */
[----:B------:R-:W-:-:S07]  /*eb10*/  ULEA UR4, UR41, UR4, 0xa ;  /* 0x0000000429047291 */ /* 0x000fce000f8e503f */
[----:B------:R-:W-:Y:S02]  /*eb20*/  UMOV UR6, UR4 ;  /* 0x0000000400067c82 */ /* 0x000fe40008000000 */
[----:B------:R-:W-:Y:S01]  /*eb30*/  QGMMA.64x128x32.F32.E4M3.E4M3 R88, R164, gdesc[UR4], R88, gsb0 ;  /* 0x01e00004a4587df3 */ /* 0x000fe20008000858 */
[----:B--2---:R-:W-:-:S04]  /*eb40*/  ISETP.NE.U32.AND P1, PT, R12, RZ, PT ;  /* 0x000000ff0c00720c */ /* 0x004fc80003f25070 */
[----:B------:R-:W-:-:S13]  /*eb50*/  ISETP.NE.AND.EX P1, PT, R13, RZ, PT, P1 ;  /* 0x000000ff0d00720c */ /* 0x000fda0003f25310 */
[----:B------:R-:W0:Y:S01]  /*eb60*/  @P1 LDC.64 R10, c[0x0][0x9c8] ;  /* 0x00027200ff0a1b82 */ /* 0x000e220000000a00 */
[----:B-1----:R-:W-:Y:S02]  /*eb70*/  @P1 SHF.R.S32.HI R5, RZ, 0x1f, R171 ;  /* 0x0000001fff051819 */ /* 0x002fe400000114ab */
[----:B------:R-:W-:-:S05]  /*eb80*/  @P1 SHF.R.S32.HI R9, RZ, 0x1f, R170 ;  /* 0x0000001fff091819 */ /* 0x000fca00000114aa */
[----:B------:R-:W1:Y:S01]  /*eb90*/  @P1 LDC.64 R14, c[0x0][0x9d0] ;  /* 0x00027400ff0e1b82 */ /* 0x000e620000000a00 */
[----:B------:R-:W-:Y:S01]  /*eba0*/  UIADD3 UR6, UR4, 0x2, URZ ;  /* 0x0000000204067890 */ /* 0x000fe2000fffe03f */
[----:B0-----:R-:W-:-:S04]  /*ebb0*/  @P1 IMAD R0, R5, R10, RZ ;  /* 0x0000000a05001224 */ /* 0x001fc800078e02ff */
[C---:B------:R-:W-:Y:S02]  /*ebc0*/  @P1 IMAD R5, R171.reuse, R11, R0 ;  /* 0x0000000bab051224 */ /* 0x040fe400078e0200 */
[----:B------:R-:W-:-:S04]  /*ebd0*/  @P1 IMAD.WIDE.U32 R10, R171, R10, RZ ;  /* 0x0000000aab0a1225 */ /* 0x000fc800078e00ff */
[-C--:B-1----:R-:W-:Y:S02]  /*ebe0*/  @P1 IMAD R0, R9, R14.reuse, RZ ;  /* 0x0000000e09001224 */ /* 0x082fe400078e02ff */
[----:B------:R-:W-:Y:S02]  /*ebf0*/  @P1 IMAD.IADD R11, R11, 0x1, R5 ;  /* 0x000000010b0b1824 */ /* 0x000fe400078e0205 */
[C---:B------:R-:W-:Y:S02]  /*ec00*/  @P1 IMAD R5, R170.reuse, R15, R0 ;  /* 0x0000000faa051224 */ /* 0x040fe400078e0200 */
[----:B------:R-:W-:Y:S01]  /*ec10*/  @P1 IMAD.WIDE.U32 R170, R170, R14, R10 ;  /* 0x0000000eaaaa1225 */ /* 0x000fe200078e000a */
[----:B------:R-:W-:-:S03]  /*ec20*/  UMOV UR7, 0x40000040 ;  /* 0x4000004000077882 */ /* 0x000fc60000000000 */
[----:B------:R-:W-:Y:S01]  /*ec30*/  @P1 IMAD.IADD R0, R171, 0x1, R5 ;  /* 0x00000001ab001824 */ /* 0x000fe200078e0205 */
[----:B------:R-:W-:Y:S01]  /*ec40*/  @P1 LEA R10, P2, R170, R12, 0x2 ;  /* 0x0000000caa0a1211 */ /* 0x000fe200078410ff */
[----:B------:R-:W-:-:S03]  /*ec50*/  IMAD.MOV.U32 R5, RZ, RZ, 0x3f800000 ;  /* 0x3f800000ff057424 */ /* 0x000fc600078e00ff */
        /* <DEDUP_REMOVED lines=8> */
[----:B------:R-:W1:Y:S04]  /*ece0*/  SHFL.BFLY PT, R9, R4, 0x2, 0x1f ;  /* 0x0c401f0004097f89 */ /* 0x000e6800000e0000 */
[----:B------:R-:W3:Y:S01]  /*ecf0*/  SHFL.BFLY PT, R2, R3, 0x2, 0x1f ;  /* 0x0c401f0003027f89 */ /* 0x000ee200000e0000 */
[----:B------:R-:W-:Y:S02]  /*ed00*/  WARPGROUP.DEPBAR.LE gsb0, 0x0 ;  /* 0x00008000000079c5 */ /* 0x000fe40000010000 */
[----:B------:R-:W-:-:S06]  /*ed10*/  WARPGROUP.ARRIVE ;  /* 0x00000000000079c5 */ /* 0x000fcc0000000000 */
[----:B------:R-:W-:Y:S01]  /*ed20*/  QGMMA.64x128x32.F32.E4M3.E4M3 R88, R156, gdesc[UR4], R88, gsb0 ;  /* 0x01e000049c587df3 */ /* 0x000fe20008000858 */
[----:B------:R-:W-:Y:S01]  /*ed30*/  UMOV UR6, UR4 ;  /* 0x0000000400067c82 */ /* 0x000fe20008000000 */
[----:B------:R-:W-:Y:S01]  /*ed40*/  UMOV UR7, 0x40000040 ;  /* 0x4000004000077882 */ /* 0x000fe20000000000 */
[----:B-1----:R-:W-:-:S01]  /*ed50*/  FADD.FTZ R9, R9, R4 ;  /* 0x0000000409097221 */ /* 0x002fc20000010000 */
[----:B---3--:R-:W-:-:S04]  /*ed60*/  FADD.FTZ R2, R2, R3 ;  /* 0x0000000302027221 */ /* 0x008fc80000010000 */
[----:B------:R-:W1:Y:S04]  /*ed70*/  SHFL.BFLY PT, R0, R9, 0x1, 0x1f ;  /* 0x0c201f0009007f89 */ /* 0x000e6800000e0000 */
[----:B0-----:R-:W0:Y:S01]  /*ed80*/  SHFL.BFLY PT, R11, R2, 0x1, 0x1f ;  /* 0x0c201f00020b7f89 */ /* 0x001e2200000e0000 */
[----:B------:R-:W-:Y:S02]  /*ed90*/  IMAD.MOV.U32 R4, RZ, RZ, RZ ;  /* 0x000000ffff047224 */ /* 0x000fe400078e00ff */
[----:B-1----:R-:W-:Y:S01]  /*eda0*/  FADD.FTZ R13, R9, R0 ;  /* 0x00000000090d7221 */ /* 0x002fe20000010000 */
[----:B0-----:R-:W-:-:S04]  /*edb0*/  FADD.FTZ R11, R2, R11 ;  /* 0x0000000b020b7221 */ /* 0x001fc80000010000 */
        /* <DEDUP_REMOVED lines=11> */
[----:B------:R-:W0:Y:S08]  /*ee70*/  @P2 MUFU.LG2 R3, R14 ;  /* 0x0000000e00032308 */ /* 0x000e300000000c00 */
[----:B------:R-:W1:Y:S08]  /*ee80*/  @P3 MUFU.LG2 R9, R15 ;  /* 0x0000000f00093308 */ /* 0x000e700000000c00 */
[----:B------:R-:W3:Y:S01]  /*ee90*/  @P1 MUFU.RCP R12, R11 ;  /* 0x0000000b000c1308 */ /* 0x000ee20000001000 */
[C---:B------:R-:W-:Y:S01]  /*eea0*/  @P2 FMUL.FTZ R10, R8.reuse, 0.69314718246459960938 ;  /* 0x3f317218080a2820 */ /* 0x040fe20000410000 */
[----:B------:R-:W-:Y:S01]  /*eeb0*/  @P3 FMUL.FTZ R8, R8, 0.69314718246459960938 ;  /* 0x3f31721808083820 */ /* 0x000fe20000410000 */
[----:B0-----:R-:W-:Y:S01]  /*eec0*/  @P2 FMUL.FTZ R3, R3, 0.69314718246459960938 ;  /* 0x3f31721803032820 */ /* 0x001fe20000410000 */
[----:B------:R-:W-:-:S02]  /*eed0*/  IMAD.MOV.U32 R2, RZ, RZ, -0x800000 ;  /* 0xff800000ff027424 */ /* 0x000fc400078e00ff */
[----:B--2---:R-:W-:Y:S01]  /*eee0*/  FMUL.FTZ R4, R4, R5 ;  /* 0x0000000504047220 */ /* 0x004fe20000410000 */
[----:B------:R-:W-:Y:S02]  /*eef0*/  IMAD.MOV.U32 R0, RZ, RZ, -0x800000 ;  /* 0xff800000ff007424 */ /* 0x000fe400078e00ff */
[----:B-1----:R-:W-:Y:S01]  /*ef00*/  @P3 FMUL.FTZ R9, R9, 0.69314718246459960938 ;  /* 0x3f31721809093820 */ /* 0x002fe20000410000 */
[----:B------:R-:W-:-:S03]  /*ef10*/  @P2 FFMA.FTZ R2, R10, R7, R3 ;  /* 0x000000070a022223 */ /* 0x000fc60000010003 */
[----:B------:R-:W-:Y:S01]  /*ef20*/  @P3 FFMA.FTZ R0, R8, R6, R9 ;  /* 0x0000000608003223 */ /* 0x000fe20000010009 */
[----:B---3--:R-:W-:Y:S01]  /*ef30*/  FMUL.FTZ R5, R12, R5 ;  /* 0x000000050c057220 */ /* 0x008fe20000410000 */
[----:B------:R-:W-:Y:S02]  /*ef40*/  WARPGROUP.DEPBAR.LE gsb0, 0x0 ;  /* 0x00008000000079c5 */ /* 0x000fe40000010000 */
[----:B------:R-:W-:Y:S05]  /*ef50*/  @!P0 BRA `(.L_x_1165) ;  /* 0x0000000000048947 */ /* 0x000fea0003800000 */
[----:B------:R-:W-:Y:S01]  /*ef60*/  BPT.TRAP 0x1 ;  /* 0x000000040000795c */ /* 0x000fe20000300000 */
.L_x_1165:
        /* <DEDUP_REMOVED lines=70> */
[----:B------:R-:W-:Y:S01]  /*f3d0*/  FMUL.FTZ R151, R151, R5 ;  /* 0x0000000597977220 */ /* 0x000fe20000410000 */
[----:B------:R-:W-:Y:S01]  /*f3e0*/  VIADD R176, R176, 0x1 ;  /* 0x00000001b0b07836 */ /* 0x000fe20000000000 */
[----:B------:R-:W-:-:S02]  /*f3f0*/  USEL UR41, UR41, URZ, UP0 ;  /* 0x0000003f29297287 */ /* 0x000fc40008000000 */
[----:B------:R-:W-:-:S12]  /*f400*/  ULOP3.LUT UR36, UR36, UR4, URZ, 0x3c, !UPT ;  /* 0x0000000424247292 */ /* 0x000fd8000f8e3c3f */
.L_x_1091:
[----:B------:R-:W0:Y:S01]  /*f410*/  S2R R4, SR_CgaCtaId ;  /* 0x0000000000047919 */ /* 0x000e220000008800 */
[----:B------:R-:W-:Y:S01]  /*f420*/  MOV R3, 0x400 ;  /* 0x0000040000037802 */ /* 0x000fe20000000f00 */
[----:B------:R-:W-:Y:S01]  /*f430*/  BSSY B0, `(.L_x_1166) ;  /* 0x0000241000007945 */ /* 0x000fe20003800000 */
[----:B------:R-:W-:Y:S02]  /*f440*/  BAR.SYNC.DEFER_BLOCKING 0x5, 0x180 ;  /* 0x0146000000007b1d */ /* 0x000fe40000010000 */
[----:B0-----:R-:W-:-:S05]  /*f450*/  LEA R3, R4, R3, 0x18 ;  /* 0x0000000304037211 */ /* 0x001fca00078ec0ff */
[----:B------:R0:W1:Y:S01]  /*f460*/  LDS.128 R168, [R3+0x228d0] ;  /* 0x0228d00003a87984 */ /* 0x0000620000000c00 */
[----:B------:R-:W-:Y:S06]  /*f470*/  BAR.ARV 0x4, 0x180 ;  /* 0x0106000000007b1d */ /* 0x000fec0000002000 */
[----:B------:R-:W-:Y:S05]  /*f480*/  @P0 BRA `(.L_x_1167) ;  /* 0x0000001800700947 */ /* 0x000fea0003800000 */
[----:B------:R-:W2:Y:S01]  /*f490*/  S2R R18, SR_TID.X ;  /* 0x0000000000127919 */ /* 0x000ea20000002100 */
[----:B------:R-:W-:Y:S01]  /*f4a0*/  ULDC.64 UR4, c[0x4][0x40] ;  /* 0x0100100000047ab9 */ /* 0x000fe20000000a00 */
[----:B--2---:R-:W-:-:S05]  /*f4b0*/  IMAD.SHL.U32 R4, R18, 0x4, RZ ;  /* 0x0000000412047824 */ /* 0x004fca00078e00ff */
[----:B------:R-:W-:-:S04]  /*f4c0*/  LOP3.LUT R4, R4, 0xc, RZ, 0xc0, !PT ;  /* 0x0000000c04047812 */ /* 0x000fc800078ec0ff */
[----:B------:R-:W-:-:S05]  /*f4d0*/  IADD3 R4, P0, R4, UR4, RZ ;  /* 0x0000000404047c10 */ /* 0x000fca000ff1e0ff */
[----:B------:R-:W-:-:S05]  /*f4e0*/  IMAD.X R5, RZ, RZ, UR5, P0 ;  /* 0x00000005ff057e24 */ /* 0x000fca00080e06ff */
[----:B------:R2:W3:Y:S01]  /*f4f0*/  LDG.E.CONSTANT R17, desc[UR46][R4.64] ;  /* 0x0000002e04117981 */ /* 0x0004e2000c1e9900 */
[----:B------:R-:W-:Y:S02]  /*f500*/  F2FP.BF16.F32.PACK_AB R43, R92, R43 ;  /* 0x0000002b5c2b723e */ /* 0x000fe400000010ff */
[----:B------:R-:W-:Y:S01]  /*f510*/  F2FP.BF16.F32.PACK_AB R42, R93, R42 ;  /* 0x0000002a5d2a723e */ /* 0x000fe200000010ff */
[----:B------:R-:W4:Y:S01]  /*f520*/  S2R R52, SR_SWINHI ;  /* 0x0000000000347919 */ /* 0x000f220000002f00 */
[----:B------:R-:W-:Y:S02]  /*f530*/  F2FP.BF16.F32.PACK_AB R150, R150, R7 ;  /* 0x000000079696723e */ /* 0x000fe400000010ff */
[----:B------:R-:W-:Y:S02]  /*f540*/  F2FP.BF16.F32.PACK_AB R151, R151, R6 ;  /* 0x000000069797723e */ /* 0x000fe400000010ff */
[----:B------:R-:W-:Y:S02]  /*f550*/  F2FP.BF16.F32.PACK_AB R39, R100, R39 ;  /* 0x000000276427723e */ /* 0x000fe400000010ff */
[----:B--2---:R-:W-:-:S02]  /*f560*/  LOP3.LUT P0, R4, R18, 0x3, RZ, 0xc0, !PT ;  /* 0x0000000312047812 */ /* 0x004fc4000780c0ff */
[----:B------:R-:W-:Y:S02]  /*f570*/  F2FP.BF16.F32.PACK_AB R38, R101, R38 ;  /* 0x000000266526723e */ /* 0x000fe400000010ff */
[----:B------:R-:W-:Y:S02]  /*f580*/  ISETP.EQ.OR P0, PT, R4, 0x3, !P0 ;  /* 0x000000030400780c */ /* 0x000fe40004702670 */
[----:B------:R-:W-:Y:S02]  /*f590*/  F2FP.BF16.F32.PACK_AB R9, R148, R9 ;  /* 0x000000099409723e */ /* 0x000fe400000010ff */
[----:B------:R-:W-:Y:S02]  /*f5a0*/  F2FP.BF16.F32.PACK_AB R8, R149, R8 ;  /* 0x000000089508723e */ /* 0x000fe400000010ff */
[----:B------:R-:W-:Y:S02]  /*f5b0*/  F2FP.BF16.F32.PACK_AB R35, R108, R35 ;  /* 0x000000236c23723e */ /* 0x000fe400000010ff */
[----:B------:R-:W-:-:S02]  /*f5c0*/  F2FP.BF16.F32.PACK_AB R34, R109, R34 ;  /* 0x000000226d22723e */ /* 0x000fc400000010ff */
[----:B------:R-:W-:Y:S02]  /*f5d0*/  SEL R18, R43, R42, P0 ;  /* 0x0000002a2b127207 */ /* 0x000fe40000000000 */
[----:B------:R-:W-:Y:S02]  /*f5e0*/  SEL R43, R42, R43, P0 ;  /* 0x0000002b2a2b7207 */ /* 0x000fe40000000000 */
[----:B------:R-:W-:Y:S02]  /*f5f0*/  F2FP.BF16.F32.PACK_AB R31, R116, R31 ;  /* 0x0000001f741f723e */ /* 0x000fe400000010ff */
[----:B------:R-:W-:Y:S02]  /*f600*/  F2FP.BF16.F32.PACK_AB R30, R117, R30 ;  /* 0x0000001e751e723e */ /* 0x000fe400000010ff */
[----:B------:R-:W-:Y:S02]  /*f610*/  SEL R42, R39, R38, P0 ;  /* 0x00000026272a7207 */ /* 0x000fe40000000000 */
[----:B------:R-:W-:-:S02]  /*f620*/  SEL R48, R9, R8, P0 ;  /* 0x0000000809307207 */ /* 0x000fc40000000000 */
[----:B------:R-:W-:Y:S02]  /*f630*/  MOV R4, R3 ;  /* 0x0000000300047202 */ /* 0x000fe40000000f00 */
[----:B----4-:R-:W-:Y:S02]  /*f640*/  MOV R5, R52 ;  /* 0x0000003400057202 */ /* 0x010fe40000000f00 */
[----:B------:R-:W-:Y:S02]  /*f650*/  SEL R51, R8, R9, P0 ;  /* 0x0000000908337207 */ /* 0x000fe40000000000 */
[----:B------:R-:W-:Y:S01]  /*f660*/  SEL R39, R38, R39, P0 ;  /* 0x0000002726277207 */ /* 0x000fe20000000000 */
[----:B------:R-:W-:Y:S01]  /*f670*/  IMAD.WIDE R6, R180, 0x2, R4 ;  /* 0x00000002b4067825 */ /* 0x000fe200078e0204 */
[----:B------:R-:W-:Y:S02]  /*f680*/  F2FP.BF16.F32.PACK_AB R27, R124, R27 ;  /* 0x0000001b7c1b723e */ /* 0x000fe400000010ff */
[----:B------:R-:W-:-:S02]  /*f690*/  F2FP.BF16.F32.PACK_AB R26, R125, R26 ;  /* 0x0000001a7d1a723e */ /* 0x000fc400000010ff */
[C---:B------:R-:W-:Y:S02]  /*f6a0*/  LOP3.LUT R9, R6.reuse, 0x380, RZ, 0xc0, !PT ;  /* 0x0000038006097812 */ /* 0x040fe400078ec0ff */
[----:B------:R-:W-:Y:S02]  /*f6b0*/  SEL R38, R35, R34, P0 ;  /* 0x0000002223267207 */ /* 0x000fe40000000000 */
[----:B------:R-:W-:Y:S02]  /*f6c0*/  IADD3 R59, P6, R6, 0x20, RZ ;  /* 0x00000020063b7810 */ /* 0x000fe40007fde0ff */
[----:B------:R-:W-:Y:S02]  /*f6d0*/  SEL R35, R34, R35, P0 ;  /* 0x0000002322237207 */ /* 0x000fe40000000000 */
[----:B------:R-:W-:Y:S02]  /*f6e0*/  SEL R34, R31, R30, P0 ;  /* 0x0000001e1f227207 */ /* 0x000fe40000000000 */
[----:B------:R-:W-:-:S02]  /*f6f0*/  SEL R31, R30, R31, P0 ;  /* 0x0000001f1e1f7207 */ /* 0x000fc40000000000 */
[----:B------:R-:W-:Y:S02]  /*f700*/  SHF.R.U64 R9, R9, 0x3, RZ ;  /* 0x0000000309097819 */ /* 0x000fe400000012ff */
[----:B------:R-:W-:Y:S02]  /*f710*/  SEL R30, R27, R26, P0 ;  /* 0x0000001a1b1e7207 */ /* 0x000fe40000000000 */
[----:B------:R-:W-:Y:S01]  /*f720*/  SEL R45, R26, R27, P0 ;  /* 0x0000001b1a2d7207 */ /* 0x000fe20000000000 */
[----:B------:R-:W-:Y:S01]  /*f730*/  IMAD.X R27, RZ, RZ, R7, P6 ;  /* 0x000000ffff1b7224 */ /* 0x000fe200030e0607 */
[C---:B------:R-:W-:Y:S02]  /*f740*/  IADD3 R61, P1, R6.reuse, 0x40, RZ ;  /* 0x00000040063d7810 */ /* 0x040fe40007f3e0ff */
[C---:B------:R-:W-:Y:S02]  /*f750*/  IADD3 R63, P2, R6.reuse, 0x60, RZ ;  /* 0x00000060063f7810 */ /* 0x040fe40007f5e0ff */
[----:B------:R-:W-:-:S02]  /*f760*/  IADD3 R65, P3, R6, 0x4000, RZ ;  /* 0x0000400006417810 */ /* 0x000fc40007f7e0ff */
[C---:B------:R-:W-:Y:S02]  /*f770*/  IADD3 R67, P4, R6.reuse, 0x4020, RZ ;  /* 0x0000402006437810 */ /* 0x040fe40007f9e0ff */
[C---:B------:R-:W-:Y:S02]  /*f780*/  IADD3 R69, P5, R6.reuse, 0x4040, RZ ;  /* 0x0000404006457810 */ /* 0x040fe40007fbe0ff */
[----:B------:R-:W-:Y:S02]  /*f790*/  IADD3 R60, P6, R6, 0x4060, RZ ;  /* 0x00004060063c7810 */ /* 0x000fe40007fde0ff */
[----:B------:R-:W-:Y:S02]  /*f7a0*/  LOP3.LUT R6, R9, R6, RZ, 0x3c, !PT ;  /* 0x0000000609067212 */ /* 0x000fe400078e3cff */
[----:B------:R-:W-:Y:S01]  /*f7b0*/  F2FP.BF16.F32.PACK_AB R41, R94, R41 ;  /* 0x000000295e29723e */ /* 0x000fe200000010ff */
[----:B------:R-:W-:Y:S01]  /*f7c0*/  IMAD.X R9, RZ, RZ, R7, P6 ;  /* 0x000000ffff097224 */ /* 0x000fe200030e0607 */
[----:B------:R-:W-:-:S02]  /*f7d0*/  MOV R64, R6 ;  /* 0x0000000600407202 */ /* 0x000fc40000000f00 */
[----:B------:R-:W-:Y:S02]  /*f7e0*/  F2FP.BF16.F32.PACK_AB R40, R95, R40 ;  /* 0x000000285f28723e */ /* 0x000fe400000010ff */
[----:B------:R-:W-:Y:S02]  /*f7f0*/  F2FP.BF16.F32.PACK_AB R11, R142, R11 ;  /* 0x0000000b8e0b723e */ /* 0x000fe400000010ff */
[----:B------:R-:W-:Y:S02]  /*f800*/  F2FP.BF16.F32.PACK_AB R10, R143, R10 ;  /* 0x0000000a8f0a723e */ /* 0x000fe400000010ff */
[----:B------:R-:W-:Y:S02]  /*f810*/  F2FP.BF16.F32.PACK_AB R37, R102, R37 ;  /* 0x000000256625723e */ /* 0x000fe400000010ff */
[----:B------:R-:W-:Y:S02]  /*f820*/  F2FP.BF16.F32.PACK_AB R36, R103, R36 ;  /* 0x000000246724723e */ /* 0x000fe400000010ff */
[----:B------:R-:W-:-:S02]  /*f830*/  F2FP.BF16.F32.PACK_AB R33, R110, R33 ;  /* 0x000000216e21723e */ /* 0x000fc400000010ff */
[----:B------:R-:W-:Y:S02]  /*f840*/  F2FP.BF16.F32.PACK_AB R32, R111, R32 ;  /* 0x000000206f20723e */ /* 0x000fe400000010ff */
[----:B------:R-:W-:Y:S02]  /*f850*/  SEL R50, R41, R40, P0 ;  /* 0x0000002829327207 */ /* 0x000fe40000000000 */
[----:B------:R-:W-:Y:S02]  /*f860*/  SEL R54, R11, R10, P0 ;  /* 0x0000000a0b367207 */ /* 0x000fe40000000000 */
[----:B------:R-:W-:Y:S01]  /*f870*/  SEL R57, R10, R11, P0 ;  /* 0x0000000b0a397207 */ /* 0x000fe20000000000 */
[----:B------:R-:W-:Y:S01]  /*f880*/  IMAD.X R11, RZ, RZ, R7, P5 ;  /* 0x000000ffff0b7224 */ /* 0x000fe200028e0607 */
[----:B------:R-:W-:Y:S02]  /*f890*/  SEL R41, R40, R41, P0 ;  /* 0x0000002928297207 */ /* 0x000fe40000000000 */
[----:B------:R-:W-:-:S02]  /*f8a0*/  LOP3.LUT R8, R59, 0x380, RZ, 0xc0, !PT ;  /* 0x000003803b087812 */ /* 0x000fc400078ec0ff */
[----:B------:R-:W-:Y:S02]  /*f8b0*/  LOP3.LUT R10, R61, 0x380, RZ, 0xc0, !PT ;  /* 0x000003803d0a7812 */ /* 0x000fe400078ec0ff */
[----:B------:R-:W-:Y:S02]  /*f8c0*/  F2FP.BF16.F32.PACK_AB R29, R118, R29 ;  /* 0x0000001d761d723e */ /* 0x000fe400000010ff */
[----:B------:R-:W-:Y:S02]  /*f8d0*/  F2FP.BF16.F32.PACK_AB R28, R119, R28 ;  /* 0x0000001c771c723e */ /* 0x000fe400000010ff */
[----:B------:R-:W-:Y:S02]  /*f8e0*/  SEL R40, R37, R36, P0 ;  /* 0x0000002425287207 */ /* 0x000fe40000000000 */
[----:B------:R-:W-:Y:S02]  /*f8f0*/  SEL R37, R36, R37, P0 ;  /* 0x0000002524257207 */ /* 0x000fe40000000000 */
[----:B------:R-:W-:-:S02]  /*f900*/  F2FP.BF16.F32.PACK_AB R25, R126, R25 ;  /* 0x000000197e19723e */ /* 0x000fc400000010ff */
[----:B------:R-:W-:Y:S02]  /*f910*/  F2FP.BF16.F32.PACK_AB R24, R127, R24 ;  /* 0x000000187f18723e */ /* 0x000fe400000010ff */
[----:B------:R-:W-:Y:S02]  /*f920*/  F2FP.BF16.F32.PACK_AB R13, R140, R13 ;  /* 0x0000000d8c0d723e */ /* 0x000fe400000010ff */
[----:B------:R-:W-:Y:S02]  /*f930*/  F2FP.BF16.F32.PACK_AB R12, R141, R12 ;  /* 0x0000000c8d0c723e */ /* 0x000fe400000010ff */
[----:B------:R-:W-:Y:S02]  /*f940*/  SEL R36, R33, R32, P0 ;  /* 0x0000002021247207 */ /* 0x000fe40000000000 */
[----:B------:R-:W-:Y:S02]  /*f950*/  SEL R33, R32, R33, P0 ;  /* 0x0000002120217207 */ /* 0x000fe40000000000 */
[----:B------:R-:W-:-:S02]  /*f960*/  SHF.R.U64 R8, R8, 0x3, RZ ;  /* 0x0000000308087819 */ /* 0x000fc400000012ff */
[----:B------:R-:W-:Y:S02]  /*f970*/  SHF.R.U64 R10, R10, 0x3, RZ ;  /* 0x000000030a0a7819 */ /* 0x000fe400000012ff */
[----:B------:R-:W-:Y:S02]  /*f980*/  SEL R32, R29, R28, P0 ;  /* 0x0000001c1d207207 */ /* 0x000fe40000000000 */
[----:B------:R-:W-:Y:S02]  /*f990*/  SEL R29, R28, R29, P0 ;  /* 0x0000001d1c1d7207 */ /* 0x000fe40000000000 */
[----:B------:R-:W-:Y:S02]  /*f9a0*/  SEL R46, R13, R12, P0 ;  /* 0x0000000c0d2e7207 */ /* 0x000fe40000000000 */
[----:B------:R-:W-:Y:S01]  /*f9b0*/  SEL R49, R12, R13, P0 ;  /* 0x0000000d0c317207 */ /* 0x000fe20000000000 */
[----:B------:R-:W-:Y:S01]  /*f9c0*/  IMAD.X R13, RZ, RZ, R7, P4 ;  /* 0x000000ffff0d7224 */ /* 0x000fe200020e0607 */
[----:B------:R-:W-:-:S02]  /*f9d0*/  SEL R28, R25, R24, P0 ;  /* 0x00000018191c7207 */ /* 0x000fc40000000000 */
[----:B------:R-:W-:Y:S01]  /*f9e0*/  SEL R53, R24, R25, P0 ;  /* 0x0000001918357207 */ /* 0x000fe20000000000 */
[----:B------:R-:W-:Y:S01]  /*f9f0*/  IMAD.X R25, RZ, RZ, R7, P1 ;  /* 0x000000ffff197224 */ /* 0x000fe200008e0607 */
[----:B------:R-:W-:Y:S02]  /*fa00*/  LOP3.LUT R12, R63, 0x380, RZ, 0xc0, !PT ;  /* 0x000003803f0c7812 */ /* 0x000fe400078ec0ff */
[----:B------:R-:W-:Y:S02]  /*fa10*/  LOP3.LUT R26, R8, R59, RZ, 0x3c, !PT ;  /* 0x0000003b081a7212 */ /* 0x000fe400078e3cff */
[----:B------:R-:W-:Y:S02]  /*fa20*/  LOP3.LUT R24, R10, R61, RZ, 0x3c, !PT ;  /* 0x0000003d0a187212 */ /* 0x000fe400078e3cff */
[----:B------:R-:W-:Y:S02]  /*fa30*/  LOP3.LUT R8, R65, 0x380, RZ, 0xc0, !PT ;  /* 0x0000038041087812 */ /* 0x000fe400078ec0ff */
[----:B------:R-:W-:-:S02]  /*fa40*/  LOP3.LUT R10, R67, 0x380, RZ, 0xc0, !PT ;  /* 0x00000380430a7812 */ /* 0x000fc400078ec0ff */
[----:B------:R-:W-:Y:S02]  /*fa50*/  LOP3.LUT R58, R69, 0x380, RZ, 0xc0, !PT ;  /* 0x00000380453a7812 */ /* 0x000fe400078ec0ff */
[----:B------:R-:W-:Y:S02]  /*fa60*/  LOP3.LUT R59, R60, 0x380, RZ, 0xc0, !PT ;  /* 0x000003803c3b7812 */ /* 0x000fe400078ec0ff */
[----:B------:R-:W-:Y:S02]  /*fa70*/  F2FP.BF16.F32.PACK_AB R21, R132, R21 ;  /* 0x000000158415723e */ /* 0x000fe400000010ff */
[----:B------:R-:W-:Y:S02]  /*fa80*/  F2FP.BF16.F32.PACK_AB R20, R133, R20 ;  /* 0x000000148514723e */ /* 0x000fe400000010ff */
[----:B------:R-:W-:Y:S02]  /*fa90*/  F2FP.BF16.F32.PACK_AB R15, R134, R15 ;  /* 0x0000000f860f723e */ /* 0x000fe400000010ff */
[----:B------:R-:W-:-:S02]  /*faa0*/  F2FP.BF16.F32.PACK_AB R14, R135, R14 ;  /* 0x0000000e870e723e */ /* 0x000fc400000010ff */
[----:B------:R-:W-:Y:S02]  /*fab0*/  SHF.R.U64 R12, R12, 0x3, RZ ;  /* 0x000000030c0c7819 */ /* 0x000fe400000012ff */
[----:B------:R-:W-:Y:S02]  /*fac0*/  SHF.R.U64 R8, R8, 0x3, RZ ;  /* 0x0000000308087819 */ /* 0x000fe400000012ff */
[----:B------:R-:W-:Y:S02]  /*fad0*/  SHF.R.U64 R10, R10, 0x3, RZ ;  /* 0x000000030a0a7819 */ /* 0x000fe400000012ff */
[----:B------:R-:W-:Y:S02]  /*fae0*/  SHF.R.U64 R58, R58, 0x3, RZ ;  /* 0x000000033a3a7819 */ /* 0x000fe400000012ff */
[----:B------:R-:W-:Y:S02]  /*faf0*/  SHF.R.U64 R59, R59, 0x3, RZ ;  /* 0x000000033b3b7819 */ /* 0x000fe400000012ff */
[----:B------:R-:W-:-:S02]  /*fb00*/  SEL R44, R21, R20, P0 ;  /* 0x00000014152c7207 */ /* 0x000fc40000000000 */
[----:B------:R-:W-:Y:S01]  /*fb10*/  SEL R47, R20, R21, P0 ;  /* 0x00000015142f7207 */ /* 0x000fe20000000000 */
[--C-:B------:R-:W-:Y:S01]  /*fb20*/  IMAD.X R21, RZ, RZ, R7.reuse, P2 ;  /* 0x000000ffff157224 */ /* 0x100fe200010e0607 */
[----:B------:R-:W-:Y:S02]  /*fb30*/  SEL R52, R15, R14, P0 ;  /* 0x0000000e0f347207 */ /* 0x000fe40000000000 */
[----:B------:R-:W-:Y:S01]  /*fb40*/  SEL R55, R14, R15, P0 ;  /* 0x0000000f0e377207 */ /* 0x000fe20000000000 */
[----:B------:R-:W-:Y:S01]  /*fb50*/  IMAD.X R15, RZ, RZ, R7, P3 ;  /* 0x000000ffff0f7224 */ /* 0x000fe200018e0607 */
[----:B------:R-:W-:Y:S02]  /*fb60*/  LOP3.LUT R20, R12, R63, RZ, 0x3c, !PT ;  /* 0x0000003f0c147212 */ /* 0x000fe400078e3cff */
[----:B------:R-:W-:Y:S02]  /*fb70*/  LOP3.LUT R14, R8, R65, RZ, 0x3c, !PT ;  /* 0x00000041080e7212 */ /* 0x000fe400078e3cff */
[----:B------:R-:W-:-:S02]  /*fb80*/  LOP3.LUT R12, R10, R67, RZ, 0x3c, !PT ;  /* 0x000000430a0c7212 */ /* 0x000fc400078e3cff */
[----:B------:R-:W-:Y:S01]  /*fb90*/  LOP3.LUT R10, R58, R69, RZ, 0x3c, !PT ;  /* 0x000000453a0a7212 */ /* 0x000fe200078e3cff */
[----:B------:R-:W2:Y:S01]  /*fba0*/  LDC.64 R66, c[0x0][0xbd8] ;  /* 0x0002f600ff427b82 */ /* 0x000ea20000000a00 */
[----:B------:R-:W-:Y:S02]  /*fbb0*/  LOP3.LUT R8, R59, R60, RZ, 0x3c, !PT ;  /* 0x0000003c3b087212 */ /* 0x000fe400078e3cff */
[----:B------:R-:W-:Y:S02]  /*fbc0*/  MOV R59, R10 ;  /* 0x0000000a003b7202 */ /* 0x000fe40000000f00 */
[----:B------:R-:W-:Y:S02]  /*fbd0*/  MOV R58, R8 ;  /* 0x00000008003a7202 */ /* 0x000fe40000000f00 */
[----:B------:R-:W-:Y:S02]  /*fbe0*/  SEL R56, R150, R151, P0 ;  /* 0x0000009796387207 */ /* 0x000fe40000000000 */
[----:B------:R-:W-:-:S02]  /*fbf0*/  SEL R151, R151, R150, P0 ;  /* 0x0000009697977207 */ /* 0x000fc40000000000 */
[----:B------:R-:W-:Y:S02]  /*fc00*/  MOV R63, R26 ;  /* 0x0000001a003f7202 */ /* 0x000fe40000000f00 */
[----:B------:R-:W-:Y:S02]  /*fc10*/  MOV R61, R14 ;  /* 0x0000000e003d7202 */ /* 0x000fe40000000f00 */
[----:B------:R-:W-:Y:S02]  /*fc20*/  MOV R60, R12 ;  /* 0x0000000c003c7202 */ /* 0x000fe40000000f00 */
[----:B------:R-:W-:Y:S02]  /*fc30*/  MOV R27, R24 ;  /* 0x00000018001b7202 */ /* 0x000fe40000000f00 */
[----:B------:R-:W-:Y:S02]  /*fc40*/  MOV R62, R20 ;  /* 0x00000014003e7202 */ /* 0x000fe40000000f00 */
[----:B--2---:R-:W-:-:S04]  /*fc50*/  ISETP.NE.U32.AND P3, PT, R66, RZ, PT ;  /* 0x000000ff4200720c */ /* 0x004fc80003f65070 */
[----:B------:R-:W-:Y:S02]  /*fc60*/  ISETP.NE.AND.EX P3, PT, R67, RZ, PT, P3 ;  /* 0x000000ff4300720c */ /* 0x000fe40003f65330 */
[----:B---3--:R-:W-:Y:S01]  /*fc70*/  LOP3.LUT R6, R17, 0x2, RZ, 0x3c, !PT ;  /* 0x0000000211067812 */ /* 0x008fe200078e3cff */
[----:B------:R-:W-:Y:S04]  /*fc80*/  SHFL.IDX PT, R18, R18, R17, 0x1c1f ;  /* 0x001c1f1112127589 */ /* 0x000fe800000e0000 */
[----:B------:R-:W2:Y:S04]  /*fc90*/  SHFL.IDX PT, R43, R43, R6, 0x1c1f ;  /* 0x001c1f062b2b7589 */ /* 0x000ea800000e0000 */
[----:B------:R-:W-:Y:S04]  /*fca0*/  SHFL.IDX PT, R42, R42, R17, 0x1c1f ;  /* 0x001c1f112a2a7589 */ /* 0x000fe800000e0000 */
[----:B------:R-:W-:Y:S04]  /*fcb0*/  SHFL.IDX PT, R40, R40, R17, 0x1c1f ;  /* 0x001c1f1128287589 */ /* 0x000fe800000e0000 */
[----:B------:R-:W3:Y:S04]  /*fcc0*/  SHFL.IDX PT, R39, R39, R6, 0x1c1f ;  /* 0x001c1f0627277589 */ /* 0x000ee800000e0000 */
[----:B------:R-:W4:Y:S04]  /*fcd0*/  SHFL.IDX PT, R37, R37, R6, 0x1c1f ;  /* 0x001c1f0625257589 */ /* 0x000f2800000e0000 */
[----:B------:R-:W-:Y:S01]  /*fce0*/  SHFL.IDX PT, R7, R36, R17, 0x1c1f ;  /* 0x001c1f1124077589 */ /* 0x000fe200000e0000 */
[----:B--2---:R-:W-:-:S03]  /*fcf0*/  SEL R8, R18, R43, P0 ;  /* 0x0000002b12087207 */ /* 0x004fc60000000000 */
[----:B------:R-:W-:Y:S01]  /*fd00*/  SHFL.IDX PT, R50, R50, R17, 0x1c1f ;  /* 0x001c1f1132327589 */ /* 0x000fe200000e0000 */
[----:B------:R-:W-:-:S03]  /*fd10*/  SEL R10, R43, R18, P0 ;  /* 0x000000122b0a7207 */ /* 0x000fc60000000000 */
[----:B------:R-:W2:Y:S04]  /*fd20*/  SHFL.IDX PT, R18, R33, R6, 0x1c1f ;  /* 0x001c1f0621127589 */ /* 0x000ea800000e0000 */
[----:B------:R-:W0:Y:S01]  /*fd30*/  SHFL.IDX PT, R41, R41, R6, 0x1c1f ;  /* 0x001c1f0629297589 */ /* 0x000e2200000e0000 */
[----:B---3--:R-:W-:-:S03]  /*fd40*/  SEL R12, R42, R39, P0 ;  /* 0x000000272a0c7207 */ /* 0x008fc60000000000 */
[----:B------:R-:W-:Y:S01]  /*fd50*/  SHFL.IDX PT, R35, R35, R6, 0x1c1f ;  /* 0x001c1f0623237589 */ /* 0x000fe200000e0000 */
[----:B------:R-:W-:Y:S02]  /*fd60*/  SEL R14, R39, R42, P0 ;  /* 0x0000002a270e7207 */ /* 0x000fe40000000000 */
[----:B----4-:R-:W-:Y:S01]  /*fd70*/  SEL R13, R40, R37, P0 ;  /* 0x00000025280d7207 */ /* 0x010fe20000000000 */
[----:B------:R-:W-:Y:S01]  /*fd80*/  SHFL.IDX PT, R31, R31, R6, 0x1c1f ;  /* 0x001c1f061f1f7589 */ /* 0x000fe200000e0000 */
[----:B------:R-:W-:-:S03]  /*fd90*/  SEL R15, R37, R40, P0 ;  /* 0x00000028250f7207 */ /* 0x000fc60000000000 */
[----:B------:R-:W-:Y:S04]  /*fda0*/  SHFL.IDX PT, R45, R45, R6, 0x1c1f ;  /* 0x001c1f062d2d7589 */ /* 0x000fe800000e0000 */
[----:B------:R-:W-:Y:S04]  /*fdb0*/  SHFL.IDX PT, R29, R29, R6, 0x1c1f ;  /* 0x001c1f061d1d7589 */ /* 0x000fe800000e0000 */
[----:B------:R-:W-:Y:S01]  /*fdc0*/  SHFL.IDX PT, R24, R53, R6, 0x1c1f ;  /* 0x001c1f0635187589 */ /* 0x000fe200000e0000 */
[----:B--2---:R-:W-:Y:S02]  /*fdd0*/  SEL R37, R7, R18, P0 ;  /* 0x0000001207257207 */ /* 0x004fe40000000000 */
[----:B------:R-:W-:Y:S01]  /*fde0*/  SEL R39, R18, R7, P0 ;  /* 0x0000000712277207 */ /* 0x000fe20000000000 */
[----:B------:R-:W-:Y:S01]  /*fdf0*/  SHFL.IDX PT, R47, R47, R6, 0x1c1f ;  /* 0x001c1f062f2f7589 */ /* 0x000fe200000e0000 */
[----:B0-----:R-:W-:-:S02]  /*fe00*/  SEL R9, R50, R41, P0 ;  /* 0x0000002932097207 */ /* 0x001fc40000000000 */
[----:B------:R-:W-:Y:S01]  /*fe10*/  SEL R11, R41, R50, P0 ;  /* 0x00000032290b7207 */ /* 0x000fe20000000000 */
[----:B------:R-:W-:Y:S04]  /*fe20*/  SHFL.IDX PT, R49, R49, R6, 0x1c1f ;  /* 0x001c1f0631317589 */ /* 0x000fe800000e0000 */
[----:B------:R-:W-:Y:S04]  /*fe30*/  SHFL.IDX PT, R51, R51, R6, 0x1c1f ;  /* 0x001c1f0633337589 */ /* 0x000fe800000e0000 */
[----:B------:R-:W-:Y:S04]  /*fe40*/  SHFL.IDX PT, R55, R55, R6, 0x1c1f ;  /* 0x001c1f0637377589 */ /* 0x000fe800000e0000 */
[----:B------:R-:W-:Y:S04]  /*fe50*/  SHFL.IDX PT, R57, R57, R6, 0x1c1f ;  /* 0x001c1f0639397589 */ /* 0x000fe800000e0000 */
[----:B------:R0:W-:Y:S01]  /*fe60*/  SHFL.IDX PT, R151, R151, R6, 0x1c1f ;  /* 0x001c1f0697977589 */ /* 0x0001e200000e0000 */
[----:B------:R-:W-:Y:S08]  /*fe70*/  BAR.SYNC.DEFER_BLOCKING 0x1, 0x100 ;  /* 0x0044000000007b1d */ /* 0x000ff00000010000 */
[----:B0-----:R-:W0:Y:S01]  /*fe80*/  LDC.64 R6, c[0x0][0xbd8] ;  /* 0x0002f600ff067b82 */ /* 0x001e220000000a00 */
[----:B------:R-:W2:Y:S04]  /*fe90*/  SHFL.IDX PT, R38, R38, R17, 0x1c1f ;  /* 0x001c1f1126267589 */ /* 0x000ea800000e0000 */
[----:B------:R-:W3:Y:S04]  /*fea0*/  SHFL.IDX PT, R34, R34, R17, 0x1c1f ;  /* 0x001c1f1122227589 */ /* 0x000ee800000e0000 */
[----:B------:R3:W4:Y:S04]  /*feb0*/  SHFL.IDX PT, R20, R32, R17, 0x1c1f ;  /* 0x001c1f1120147589 */ /* 0x00072800000e0000 */
[----:B------:R-:W1:Y:S04]  /*fec0*/  SHFL.IDX PT, R21, R28, R17, 0x1c1f ;  /* 0x001c1f111c157589 */ /* 0x000e6800000e0000 */
[----:B------:R-:W1:Y:S04]  /*fed0*/  SHFL.IDX PT, R30, R30, R17, 0x1c1f ;  /* 0x001c1f111e1e7589 */ /* 0x000e6800000e0000 */
[----:B------:R-:W0:Y:S04]  /*fee0*/  SHFL.IDX PT, R44, R44, R17, 0x1c1f ;  /* 0x001c1f112c2c7589 */ /* 0x000e2800000e0000 */
[----:B------:R-:W0:Y:S01]  /*fef0*/  SHFL.IDX PT, R46, R46, R17, 0x1c1f ;  /* 0x001c1f112e2e7589 */ /* 0x000e2200000e0000 */
[----:B--2---:R-:W-:-:S02]  /*ff00*/  SEL R36, R38, R35, P0 ;  /* 0x0000002326247207 */ /* 0x004fc40000000000 */
[----:B------:R-:W-:Y:S01]  /*ff10*/  SEL R38, R35, R38, P0 ;  /* 0x0000002623267207 */ /* 0x000fe20000000000 */
[----:B------:R0:W-:Y:S01]  /*ff20*/  STSM.16.M88.4 [R64], R8 ;  /* 0x0000000840007844 */ /* 0x0001e20000000200 */
[----:B---3--:R-:W-:Y:S02]  /*ff30*/  SEL R32, R34, R31, P0 ;  /* 0x0000001f22207207 */ /* 0x008fe40000000000 */
[----:B------:R-:W-:Y:S01]  /*ff40*/  SEL R34, R31, R34, P0 ;  /* 0x000000221f227207 */ /* 0x000fe20000000000 */
[----:B------:R-:W2:Y:S01]  /*ff50*/  SHFL.IDX PT, R48, R48, R17, 0x1c1f ;  /* 0x001c1f1130307589 */ /* 0x000ea200000e0000 */
[----:B----4-:R-:W-:Y:S02]  /*ff60*/  SEL R33, R20, R29, P0 ;  /* 0x0000001d14217207 */ /* 0x010fe40000000000 */
[----:B------:R-:W-:Y:S01]  /*ff70*/  SEL R35, R29, R20, P0 ;  /* 0x000000141d237207 */ /* 0x000fe20000000000 */
[----:B------:R-:W3:Y:S01]  /*ff80*/  SHFL.IDX PT, R52, R52, R17, 0x1c1f ;  /* 0x001c1f1134347589 */ /* 0x000ee200000e0000 */
[----:B-1----:R-:W-:-:S02]  /*ff90*/  SEL R29, R21, R24, P0 ;  /* 0x00000018151d7207 */ /* 0x002fc40000000000 */
[----:B------:R-:W-:Y:S01]  /*ffa0*/  SEL R31, R24, R21, P0 ;  /* 0x00000015181f7207 */ /* 0x000fe20000000000 */
[----:B------:R-:W1:Y:S01]  /*ffb0*/  SHFL.IDX PT, R54, R54, R17, 0x1c1f ;  /* 0x001c1f1136367589 */ /* 0x000e6200000e0000 */
[----:B------:R-:W-:Y:S02]  /*ffc0*/  SEL R28, R30, R45, P0 ;  /* 0x0000002d1e1c7207 */ /* 0x000fe40000000000 */
[----:B------:R-:W-:Y:S01]  /*ffd0*/  SEL R30, R45, R30, P0 ;  /* 0x0000001e2d1e7207 */ /* 0x000fe20000000000 */
[----:B------:R4:W1:Y:S01]  /*ffe0*/  SHFL.IDX PT, R56, R56, R17, 0x1c1f ;  /* 0x001c1f1138387589 */ /* 0x00086200000e0000 */
[----:B0-----:R-:W-:Y:S01]  /*fff0*/  IMAD.WIDE R8, R174, 0x4, R6 ;  /* 0x00000004ae087825 */ /* 0x001fe200078e0206 */
[----:B------:R-:W-:Y:S01]  /*10000*/  SEL R24, R44, R47, P0 ;  /* 0x0000002f2c187207 */ /* 0x000fe20000000000 */
[----:B------:R-:W0:Y:S01]  /*10010*/  LDC.64 R6, c[0x0][0xbe0] ;  /* 0x0002f800ff067b82 */ /* 0x000e220000000a00 */
[----:B------:R-:W-:Y:S01]  /*10020*/  STSM.16.M88.4 [R63], R12 ;  /* 0x0000000c3f007844 */ /* 0x000fe20000000200 */
[----:B------:R-:W-:-:S02]  /*10030*/  SEL R26, R47, R44, P0 ;  /* 0x0000002c2f1a7207 */ /* 0x000fc40000000000 */
[----:B------:R-:W-:Y:S01]  /*10040*/  SEL R44, R46, R49, P0 ;  /* 0x000000312e2c7207 */ /* 0x000fe20000000000 */
[----:B------:R1:W-:Y:S01]  /*10050*/  STSM.16.M88.4 [R27], R36 ;  /* 0x000000241b007844 */ /* 0x0003e20000000200 */
[----:B------:R-:W-:Y:S01]  /*10060*/  SEL R46, R49, R46, P0 ;  /* 0x0000002e312e7207 */ /* 0x000fe20000000000 */
[----:B----4-:R-:W-:Y:S01]  /*10070*/  IMAD.MOV.U32 R17, RZ, RZ, RZ ;  /* 0x000000ffff117224 */ /* 0x010fe200078e00ff */
[----:B--2---:R-:W-:Y:S01]  /*10080*/  SEL R40, R48, R51, P0 ;  /* 0x0000003330287207 */ /* 0x004fe20000000000 */
[----:B------:R2:W-:Y:S01]  /*10090*/  STSM.16.M88.4 [R62], R32 ;  /* 0x000000203e007844 */ /* 0x0005e20000000200 */
[----:B------:R-:W-:Y:S02]  /*100a0*/  SEL R42, R51, R48, P0 ;  /* 0x00000030332a7207 */ /* 0x000fe40000000000 */
[----:B---3--:R-:W-:Y:S01]  /*100b0*/  SEL R25, R52, R55, P0 ;  /* 0x0000003734197207 */ /* 0x008fe20000000000 */
[----:B------:R2:W-:Y:S01]  /*100c0*/  STSM.16.M88.4 [R61], R28 ;  /* 0x0000001c3d007844 */ /* 0x0005e20000000200 */
[----:B-1----:R-:W-:-:S02]  /*100d0*/  SEL R45, R54, R57, P0 ;  /* 0x00000039362d7207 */ /* 0x002fc40000000000 */
[----:B------:R-:W-:Y:S02]  /*100e0*/  SEL R47, R57, R54, P0 ;  /* 0x00000036392f7207 */ /* 0x000fe40000000000 */
[----:B------:R-:W-:Y:S02]  /*100f0*/  SEL R27, R55, R52, P0 ;  /* 0x00000034371b7207 */ /* 0x000fe40000000000 */
[----:B------:R-:W-:Y:S02]  /*10100*/  SEL R41, R56, R151, P0 ;  /* 0x0000009738297207 */ /* 0x000fe40000000000 */
[----:B------:R-:W-:Y:S01]  /*10110*/  SEL R43, R151, R56, P0 ;  /* 0x00000038972b7207 */ /* 0x000fe20000000000 */
[----:B------:R2:W-:Y:S01]  /*10120*/  STSM.16.M88.4 [R60], R24 ;  /* 0x000000183c007844 */ /* 0x0005e20000000200 */
[----:B0-----:R-:W-:Y:S01]  /*10130*/  ISETP.NE.U32.AND P0, PT, R6, RZ, PT ;  /* 0x000000ff0600720c */ /* 0x001fe20003f05070 */
[----:B------:R-:W0:Y:S02]  /*10140*/  LDC R18, c[0x0][0xa88] ;  /* 0x0002a200ff127b82 */ /* 0x000e240000000800 */
[----:B------:R2:W-:Y:S01]  /*10150*/  STSM.16.M88.4 [R59], R44 ;  /* 0x0000002c3b007844 */ /* 0x0005e20000000200 */
[----:B------:R-:W-:-:S03]  /*10160*/  ISETP.NE.AND.EX P0, PT, R7, RZ, PT, P0 ;  /* 0x000000ff0700720c */ /* 0x000fc60003f05300 */
[----:B------:R2:W-:Y:S02]  /*10170*/  STSM.16.M88.4 [R58], R40 ;  /* 0x000000283a007844 */ /* 0x0005e40000000200 */
[----:B------:R-:W-:Y:S08]  /*10180*/  BAR.SYNC.DEFER_BLOCKING 0x1, 0x100 ;  /* 0x0044000000007b1d */ /* 0x000ff00000010000 */
[----:B------:R-:W1:Y:S01]  /*10190*/  @P0 LDC.64 R6, c[0x0][0xbe0] ;  /* 0x0002f800ff060b82 */ /* 0x000e620000000a00 */
[----:B------:R2:W5:Y:S01]  /*101a0*/  @P3 LDG.E R17, desc[UR46][R8.64] ;  /* 0x0000002e08113981 */ /* 0x000562000c1e1900 */
[----:B------:R-:W-:-:S04]  /*101b0*/  IMAD R11, R22, 0x40, R19 ;  /* 0x00000040160b7824 */ /* 0x000fc800078e0213 */
[----:B------:R-:W-:-:S04]  /*101c0*/  IMAD.WIDE R4, R11, 0x2, R4 ;  /* 0x000000020b047825 */ /* 0x000fc800078e0204 */
[----:B-1----:R-:W-:-:S05]  /*101d0*/  @P0 IMAD.WIDE R6, R174, 0x4, R6 ;  /* 0x00000004ae060825 */ /* 0x002fca00078e0206 */
[----:B0-----:R2:W5:Y:S01]  /*101e0*/  @P0 LDG.E R18, desc[UR46][R6.64] ;  /* 0x0000002e06120981 */ /* 0x001562000c1e1900 */
[----:B------:R-:W-:Y:S05]  /*101f0*/  @P0 BRA `(.L_x_1168) ;  /* 0x0000000000100947 */ /* 0x000fea0003800000 */
[----:B------:R-:W-:Y:S05]  /*10200*/  @!P3 BRA `(.L_x_1168) ;  /* 0x00000000000cb947 */ /* 0x000fea0003800000 */
[----:B--2---:R-:W2:Y:S04]  /*10210*/  LDG.E R7, desc[UR46][R8.64] ;  /* 0x0000002e08077981 */ /* 0x004ea8000c1e1900 */
[----:B-----5:R-:W2:Y:S02]  /*10220*/  LDG.E R18, desc[UR46][R8.64+0x4] ;  /* 0x0000042e08127981 */ /* 0x020ea4000c1e1900 */
[----:B--2---:R-:W-:-:S07]  /*10230*/  IMAD.IADD R18, R18, 0x1, -R7 ;  /* 0x0000000112127824 */ /* 0x004fce00078e0a07 */
.L_x_1168:
[----:B------:R-:W-:Y:S01]  /*10240*/  SHF.R.S32.HI R23, RZ, 0x1f, R173 ;  /* 0x0000001fff177819 */ /* 0x000fe200000114ad */
[----:B------:R-:W-:Y:S01]  /*10250*/  ULDC.64 UR4, c[0x0][0xb70] ;  /* 0x0002dc0000047ab9 */ /* 0x000fe20000000a00 */
[--C-:B-----5:R-:W-:Y:S01]  /*10260*/  SHF.R.S32.HI R21, RZ, 0x1f, R17.reuse ;  /* 0x0000001fff157819 */ /* 0x120fe20000011411 */
[----:B------:R-:W-:Y:S01]  /*10270*/  IMAD.MOV.U32 R20, RZ, RZ, R17 ;  /* 0x000000ffff147224 */ /* 0x000fe200078e0011 */
[----:B------:R-:W-:Y:S01]  /*10280*/  IADD3 R13, P2, R4, 0x2000, RZ ;  /* 0x00002000040d7810 */ /* 0x000fe20007f5e0ff */
[----:B--2---:R-:W-:Y:S01]  /*10290*/  IMAD R6, R23, UR4, RZ ;  /* 0x0000000417067c24 */ /* 0x004fe2000f8e02ff */
[----:B------:R-:W-:Y:S01]  /*102a0*/  SHF.R.S32.HI R48, RZ, 0x1f, R174 ;  /* 0x0000001fff307819 */ /* 0x000fe200000114ae */
[----:B------:R-:W-:Y:S01]  /*102b0*/  IMAD R15, R175, 0x80, R178 ;  /* 0x00000080af0f7824 */ /* 0x000fe200078e02b2 */
[----:B------:R-:W-:Y:S01]  /*102c0*/  LOP3.LUT R12, R13, 0x380, RZ, 0xc0, !PT ;  /* 0x000003800d0c7812 */ /* 0x000fe200078ec0ff */
[C---:B------:R-:W-:Y:S01]  /*102d0*/  IMAD R9, R173.reuse, UR5, R6 ;  /* 0x00000005ad097c24 */ /* 0x040fe2000f8e0206 */
[----:B------:R-:W-:Y:S01]  /*102e0*/  SEL R48, R48, RZ, !P3 ;  /* 0x000000ff30307207 */ /* 0x000fe20005800000 */
[----:B------:R-:W-:Y:S01]  /*102f0*/  IMAD.WIDE.U32 R6, R173, UR4, R20 ;  /* 0x00000004ad067c25 */ /* 0x000fe2000f8e0014 */
[----:B------:R-:W-:Y:S01]  /*10300*/  SEL R49, R174, RZ, !P3 ;  /* 0x000000ffae317207 */ /* 0x000fe20005800000 */
[----:B------:R-:W-:Y:S01]  /*10310*/  ULDC.64 UR4, c[0x0][0xb78] ;  /* 0x0002de0000047ab9 */ /* 0x000fe20000000a00 */
[----:B------:R-:W-:Y:S01]  /*10320*/  SHF.R.U64 R12, R12, 0x3, RZ ;  /* 0x000000030c0c7819 */ /* 0x000fe200000012ff */
[----:B------:R-:W-:Y:S01]  /*10330*/  IMAD.IADD R7, R7, 0x1, R9 ;  /* 0x0000000107077824 */ /* 0x000fe200078e0209 */
[----:B------:R-:W-:Y:S01]  /*10340*/  IADD3 R11, P6, R4, 0x3000, RZ ;  /* 0x00003000040b7810 */ /* 0x000fe20007fde0ff */
[----:B------:R-:W-:Y:S01]  /*10350*/  IMAD R9, R48, UR4, RZ ;  /* 0x0000000430097c24 */ /* 0x000fe2000f8e02ff */
[----:B------:R-:W-:Y:S01]  /*10360*/  LOP3.LUT R12, R12, R13, RZ, 0x3c, !PT ;  /* 0x0000000d0c0c7212 */ /* 0x000fe200078e3cff */
[----:B------:R-:W-:Y:S01]  /*10370*/  IMAD.WIDE.U32 R6, R49, UR4, R6 ;  /* 0x0000000431067c25 */ /* 0x000fe2000f8e0006 */
[----:B------:R-:W-:-:S02]  /*10380*/  IADD3 R29, P1, R4, 0x1000, RZ ;  /* 0x00001000041d7810 */ /* 0x000fc40007f3e0ff */
[----:B------:R-:W-:Y:S01]  /*10390*/  LOP3.LUT R8, R11, 0x380, RZ, 0xc0, !PT ;  /* 0x000003800b087812 */ /* 0x000fe200078ec0ff */
[----:B------:R-:W-:Y:S01]  /*103a0*/  IMAD R13, R49, UR5, R9 ;  /* 0x00000005310d7c24 */ /* 0x000fe2000f8e0209 */
[----:B------:R-:W-:Y:S01]  /*103b0*/  SHF.R.S32.HI R9, RZ, 0x1f, R15 ;  /* 0x0000001fff097819 */ /* 0x000fe2000001140f */
[----:B------:R-:W-:Y:S01]  /*103c0*/  ULDC.64 UR4, c[0x0][0xb40] ;  /* 0x0002d00000047ab9 */ /* 0x000fe20000000a00 */
[----:B------:R-:W-:Y:S02]  /*103d0*/  IADD3 R10, P0, R15, R6, RZ ;  /* 0x000000060f0a7210 */ /* 0x000fe40007f1e0ff */
[----:B------:R-:W-:Y:S02]  /*103e0*/  LOP3.LUT R28, R29, 0x380, RZ, 0xc0, !PT ;  /* 0x000003801d1c7812 */ /* 0x000fe400078ec0ff */
[----:B------:R-:W-:Y:S01]  /*103f0*/  IADD3.X R9, R9, R7, R13, P0, !PT ;  /* 0x0000000709097210 */ /* 0x000fe200007fe40d */
[----:B------:R-:W-:Y:S01]  /*10400*/  VIADD R7, R15, 0x8 ;  /* 0x000000080f077836 */ /* 0x000fe20000000000 */
[----:B------:R-:W-:Y:S01]  /*10410*/  LEA R46, P0, R10, UR4, 0x2 ;  /* 0x000000040a2e7c11 */ /* 0x000fe2000f8010ff */
[----:B------:R-:W-:Y:S01]  /*10420*/  IMAD.X R13, RZ, RZ, R5, P2 ;  /* 0x000000ffff0d7224 */ /* 0x000fe200010e0605 */
[----:B------:R-:W-:-:S02]  /*10430*/  SHF.R.U64 R8, R8, 0x3, RZ ;  /* 0x0000000308087819 */ /* 0x000fc400000012ff */
[----:B------:R-:W-:Y:S02]  /*10440*/  SHF.R.U64 R28, R28, 0x3, RZ ;  /* 0x000000031c1c7819 */ /* 0x000fe400000012ff */
[----:B------:R-:W-:Y:S01]  /*10450*/  LEA.HI.X R47, R10, UR5, R9, 0x2, P0 ;  /* 0x000000050a2f7c11 */ /* 0x000fe200080f1409 */
[----:B------:R-:W-:Y:S01]  /*10460*/  ULDC.64 UR4, c[0x0][0xaa0] ;  /* 0x0002a80000047ab9 */ /* 0x000fe20000000a00 */
[----:B------:R-:W-:Y:S02]  /*10470*/  IADD3 R41, P5, R4, 0x4000, RZ ;  /* 0x0000400004297810 */ /* 0x000fe40007fbe0ff */
[----:B------:R-:W-:Y:S02]  /*10480*/  LOP3.LUT R6, R8, R11, RZ, 0x3c, !PT ;  /* 0x0000000b08067212 */ /* 0x000fe400078e3cff */
[C---:B------:R-:W-:Y:S02]  /*10490*/  IADD3 R33, P4, R4.reuse, 0x5000, RZ ;  /* 0x0000500004217810 */ /* 0x040fe40007f9e0ff */
[----:B------:R-:W-:-:S02]  /*104a0*/  IADD3 R25, P3, R4, 0x6000, RZ ;  /* 0x0000600004197810 */ /* 0x000fc40007f7e0ff */
[----:B------:R-:W-:Y:S02]  /*104b0*/  LOP3.LUT P0, RZ, R177, 0x3, RZ, 0xc0, !PT ;  /* 0x00000003b1ff7812 */ /* 0x000fe4000780c0ff */
[C---:B------:R-:W-:Y:S02]  /*104c0*/  LOP3.LUT R37, R4.reuse, 0x380, RZ, 0xc0, !PT ;  /* 0x0000038004257812 */ /* 0x040fe400078ec0ff */
[----:B------:R-:W-:Y:S02]  /*104d0*/  IADD3 R11, P2, R4, 0x7000, RZ ;  /* 0x00007000040b7810 */ /* 0x000fe40007f5e0ff */
[----:B------:R-:W-:Y:S01]  /*104e0*/  LOP3.LUT R28, R28, R29, RZ, 0x3c, !PT ;  /* 0x0000001d1c1c7212 */ /* 0x000fe200078e3cff */
[--C-:B------:R-:W-:Y:S01]  /*104f0*/  IMAD.X R29, RZ, RZ, R5.reuse, P1 ;  /* 0x000000ffff1d7224 */ /* 0x100fe200008e0605 */
[----:B------:R-:W-:Y:S01]  /*10500*/  LOP3.LUT R40, R41, 0x380, RZ, 0xc0, !PT ;  /* 0x0000038029287812 */ /* 0x000fe200078ec0ff */
[----:B------:R-:W-:Y:S01]  /*10510*/  IMAD.X R9, RZ, RZ, R5, P2 ;  /* 0x000000ffff097224 */ /* 0x000fe200010e0605 */
[----:B------:R-:W-:-:S02]  /*10520*/  LOP3.LUT R32, R33, 0x380, RZ, 0xc0, !PT ;  /* 0x0000038021207812 */ /* 0x000fc400078ec0ff */
[----:B------:R-:W-:Y:S02]  /*10530*/  LOP3.LUT R24, R25, 0x380, RZ, 0xc0, !PT ;  /* 0x0000038019187812 */ /* 0x000fe400078ec0ff */
[-C--:B------:R-:W-:Y:S02]  /*10540*/  ISETP.GE.OR P1, PT, R15, R18.reuse, P0 ;  /* 0x000000120f00720c */ /* 0x080fe40000726670 */
[----:B------:R-:W-:Y:S02]  /*10550*/  SHF.R.U64 R37, R37, 0x3, RZ ;  /* 0x0000000325257819 */ /* 0x000fe400000012ff */
[----:B------:R-:W-:Y:S01]  /*10560*/  ISETP.GE.OR P0, PT, R7, R18, P0 ;  /* 0x000000120700720c */ /* 0x000fe20000706670 */
[----:B------:R-:W-:Y:S01]  /*10570*/  IMAD.X R7, RZ, RZ, R5, P6 ;  /* 0x000000ffff077224 */ /* 0x000fe200030e0605 */
[----:B------:R-:W-:Y:S02]  /*10580*/  LOP3.LUT R8, R11, 0x380, RZ, 0xc0, !PT ;  /* 0x000003800b087812 */ /* 0x000fe400078ec0ff */
[----:B------:R-:W-:-:S02]  /*10590*/  SHF.R.U64 R40, R40, 0x3, RZ ;  /* 0x0000000328287819 */ /* 0x000fc400000012ff */
[----:B------:R-:W-:Y:S02]  /*105a0*/  SHF.R.U64 R32, R32, 0x3, RZ ;  /* 0x0000000320207819 */ /* 0x000fe400000012ff */
[----:B------:R-:W-:Y:S01]  /*105b0*/  SHF.R.U64 R24, R24, 0x3, RZ ;  /* 0x0000000318187819 */ /* 0x000fe200000012ff */
[----:B------:R-:W-:Y:S01]  /*105c0*/  @!P1 STG.E desc[UR46][R46.64], R2 ;  /* 0x000000022e009986 */ /* 0x000fe2000c10192e */
[----:B------:R-:W-:Y:S01]  /*105d0*/  LOP3.LUT R36, R37, R4, RZ, 0x3c, !PT ;  /* 0x0000000425247212 */ /* 0x000fe200078e3cff */
[--C-:B------:R-:W-:Y:S01]  /*105e0*/  IMAD.MOV.U32 R37, RZ, RZ, R5.reuse ;  /* 0x000000ffff257224 */ /* 0x100fe200078e0005 */
[----:B------:R-:W-:Y:S01]  /*105f0*/  SHF.R.U64 R4, R8, 0x3, RZ ;  /* 0x0000000308047819 */ /* 0x000fe200000012ff */
[----:B------:R0:W-:Y:S01]  /*10600*/  @!P0 STG.E desc[UR46][R46.64+0x20], R0 ;  /* 0x000020002e008986 */ /* 0x0001e2000c10192e */
[----:B------:R-:W-:Y:S01]  /*10610*/  LOP3.LUT R40, R40, R41, RZ, 0x3c, !PT ;  /* 0x0000002928287212 */ /* 0x000fe200078e3cff */
[--C-:B------:R-:W-:Y:S01]  /*10620*/  IMAD.X R41, RZ, RZ, R5.reuse, P5 ;  /* 0x000000ffff297224 */ /* 0x100fe200028e0605 */
[----:B------:R-:W-:Y:S01]  /*10630*/  LOP3.LUT R32, R32, R33, RZ, 0x3c, !PT ;  /* 0x0000002120207212 */ /* 0x000fe200078e3cff */
[--C-:B------:R-:W-:Y:S01]  /*10640*/  IMAD.X R33, RZ, RZ, R5.reuse, P4 ;  /* 0x000000ffff217224 */ /* 0x100fe200020e0605 */
[----:B------:R-:W-:Y:S01]  /*10650*/  LOP3.LUT R24, R24, R25, RZ, 0x3c, !PT ;  /* 0x0000001918187212 */ /* 0x000fe200078e3cff */
[----:B------:R-:W-:Y:S01]  /*10660*/  IMAD.X R25, RZ, RZ, R5, P3 ;  /* 0x000000ffff197224 */ /* 0x000fe200018e0605 */
[----:B------:R-:W-:Y:S01]  /*10670*/  LOP3.LUT R8, R4, R11, RZ, 0x3c, !PT ;  /* 0x0000000b04087212 */ /* 0x000fe200078e3cff */
[----:B------:R-:W5:Y:S01]  /*10680*/  LD.E.128 R36, desc[UR46][R36.64] ;  /* 0x0000002e24247980 */ /* 0x000f62000c101d00 */
[----:B------:R-:W-:-:S03]  /*10690*/  SHF.R.S32.HI R45, RZ, 0x1f, R19 ;  /* 0x0000001fff2d7819 */ /* 0x000fc60000011413 */
[----:B------:R-:W5:Y:S01]  /*106a0*/  LD.E.128 R28, desc[UR46][R28.64] ;  /* 0x0000002e1c1c7980 */ /* 0x000f62000c101d00 */
[----:B------:R-:W-:-:S03]  /*106b0*/  IMAD.MOV.U32 R44, RZ, RZ, R19 ;  /* 0x000000ffff2c7224 */ /* 0x000fc600078e0013 */
[----:B------:R-:W5:Y:S04]  /*106c0*/  LD.E.128 R12, desc[UR46][R12.64] ;  /* 0x0000002e0c0c7980 */ /* 0x000f68000c101d00 */
[----:B------:R-:W5:Y:S04]  /*106d0*/  LD.E.128 R4, desc[UR46][R6.64] ;  /* 0x0000002e06047980 */ /* 0x000f68000c101d00 */
[----:B------:R-:W5:Y:S04]  /*106e0*/  LD.E.128 R40, desc[UR46][R40.64] ;  /* 0x0000002e28287980 */ /* 0x000f68000c101d00 */
[----:B------:R-:W5:Y:S04]  /*106f0*/  LD.E.128 R32, desc[UR46][R32.64] ;  /* 0x0000002e20207980 */ /* 0x000f68000c101d00 */
[----:B------:R-:W5:Y:S04]  /*10700*/  LD.E.128 R24, desc[UR46][R24.64] ;  /* 0x0000002e18187980 */ /* 0x000f68000c101d00 */
[----:B------:R-:W5:Y:S01]  /*10710*/  LD.E.128 R8, desc[UR46][R8.64] ;  /* 0x0000002e08087980 */ /* 0x000f62000c101d00 */
[----:B0-----:R-:W-:Y:S01]  /*10720*/  IMAD R0, R21, UR4, RZ ;  /* 0x0000000415007c24 */ /* 0x001fe2000f8e02ff */
[----:B------:R-:W-:Y:S01]  /*10730*/  BSSY B1, `(.L_x_1169) ;  /* 0x0000032000017945 */ /* 0x000fe20003800000 */
[C---:B------:R-:W-:Y:S01]  /*10740*/  IMAD.WIDE.U32 R20, R17.reuse, UR4, R44 ;  /* 0x0000000411147c25 */ /* 0x040fe2000f8e002c */
[----:B------:R-:W-:Y:S01]  /*10750*/  @!PT LDS RZ, [RZ] ;  /* 0x00000000fffff984 */ /* 0x000fe20000000800 */
[----:B------:R-:W-:Y:S01]  /*10760*/  @!PT LDS RZ, [RZ] ;  /* 0x00000000fffff984 */ /* 0x000fe20000000800 */
[----:B------:R-:W-:Y:S01]  /*10770*/  @!PT LDS RZ, [RZ] ;  /* 0x00000000fffff984 */ /* 0x000fe20000000800 */
[----:B------:R-:W-:Y:S01]  /*10780*/  @!PT LDS RZ, [RZ] ;  /* 0x00000000fffff984 */ /* 0x000fe20000000800 */
[----:B------:R0:W-:Y:S06]  /*10790*/  MEMBAR.ALL.CTA ;  /* 0x0000000000007992 */ /* 0x0001ec0000008000 */
[----:B0-----:R-:W0:Y:S01]  /*107a0*/  FENCE.VIEW.ASYNC.S ;  /* 0x00000000000073c6 */ /* 0x001e220000000000 */
[----:B------:R-:W-:Y:S01]  /*107b0*/  IMAD R17, R17, UR5, R0 ;  /* 0x0000000511117c24 */ /* 0x000fe2000f8e0200 */
[----:B------:R-:W-:Y:S01]  /*107c0*/  ULDC.64 UR4, c[0x0][0xae0] ;  /* 0x0002b80000047ab9 */ /* 0x000fe20000000a00 */
[----:B------:R-:W-:-:S02]  /*107d0*/  IMAD R45, R175, -0x80, R18 ;  /* 0xffffff80af2d7824 */ /* 0x000fc400078e0212 */
[----:B------:R-:W-:Y:S02]  /*107e0*/  IMAD.IADD R21, R21, 0x1, R17 ;  /* 0x0000000115157824 */ /* 0x000fe400078e0211 */
[----:B------:R-:W-:Y:S01]  /*107f0*/  IMAD R44, R23, UR4, RZ ;  /* 0x00000004172c7c24 */ /* 0x000fe2000f8e02ff */
[CC--:B------:R-:W-:Y:S01]  /*10800*/  ISETP.GE.AND P2, PT, R22.reuse, R45.reuse, PT ;  /* 0x0000002d1600720c */ /* 0x0c0fe20003f46270 */
[----:B------:R-:W-:Y:S02]  /*10810*/  VIADD R0, R22, 0x20 ;  /* 0x0000002016007836 */ /* 0x000fe40000000000 */
[C---:B------:R-:W-:Y:S02]  /*10820*/  IMAD R23, R173.reuse, UR5, R44 ;  /* 0x00000005ad177c24 */ /* 0x040fe4000f8e022c */
[----:B------:R-:W-:Y:S01]  /*10830*/  IMAD.WIDE.U32 R20, R173, UR4, R20 ;  /* 0x00000004ad147c25 */ /* 0x000fe2000f8e0014 */
[----:B------:R-:W-:Y:S01]  /*10840*/  ULDC.64 UR4, c[0x0][0xae8] ;  /* 0x0002ba0000047ab9 */ /* 0x000fe20000000a00 */
[----:B------:R-:W-:-:S02]  /*10850*/  ISETP.GE.AND P4, PT, R0, R45, PT ;  /* 0x0000002d0000720c */ /* 0x000fc40003f86270 */
[----:B------:R-:W-:Y:S02]  /*10860*/  VIADD R3, R3, 0x22820 ;  /* 0x0002282003037836 */ /* 0x000fe40000000000 */
[C---:B------:R-:W-:Y:S02]  /*10870*/  VIADD R2, R22.reuse, 0x40 ;  /* 0x0000004016027836 */ /* 0x040fe40000000000 */
[----:B------:R-:W-:Y:S01]  /*10880*/  VIADD R17, R22, 0x60 ;  /* 0x0000006016117836 */ /* 0x000fe20000000000 */
[----:B------:R-:W-:Y:S01]  /*10890*/  PRMT R3, RZ, 0x654, R3 ;  /* 0x00000654ff037816 */ /* 0x000fe20000000003 */
[----:B------:R-:W-:Y:S01]  /*108a0*/  IMAD.IADD R21, R21, 0x1, R23 ;  /* 0x0000000115157824 */ /* 0x000fe200078e0217 */
[-C--:B------:R-:W-:Y:S01]  /*108b0*/  ISETP.GE.AND P0, PT, R2, R45.reuse, PT ;  /* 0x0000002d0200720c */ /* 0x080fe20003f06270 */
[----:B------:R-:W-:Y:S01]  /*108c0*/  IMAD R0, R48, UR4, RZ ;  /* 0x0000000430007c24 */ /* 0x000fe2000f8e02ff */
[----:B------:R-:W-:Y:S01]  /*108d0*/  ISETP.GE.AND P1, PT, R17, R45, PT ;  /* 0x0000002d1100720c */ /* 0x000fe20003f26270 */
[C---:B------:R-:W-:Y:S01]  /*108e0*/  IMAD.WIDE.U32 R44, R49.reuse, UR4, R20 ;  /* 0x00000004312c7c25 */ /* 0x040fe2000f8e0014 */
[----:B------:R-:W-:Y:S01]  /*108f0*/  SHF.R.S32.HI R23, RZ, 0x1f, R22 ;  /* 0x0000001fff177819 */ /* 0x000fe20000011416 */
[----:B0-----:R0:W-:Y:S02]  /*10900*/  SYNCS.ARRIVE.TRANS64.RED.A1T0 RZ, [R3+URZ], RZ ;  /* 0x000000ff03ff79a7 */ /* 0x0011e4000810043f */
[----:B------:R-:W-:-:S02]  /*10910*/  IMAD R17, R49, UR5, R0 ;  /* 0x0000000531117c24 */ /* 0x000fc4000f8e0200 */
[----:B------:R-:W-:-:S04]  /*10920*/  IMAD.WIDE R20, R175, 0x80, R22 ;  /* 0x00000080af147825 */ /* 0x000fc800078e0216 */
[----:B------:R-:W-:Y:S01]  /*10930*/  IMAD.IADD R49, R45, 0x1, R17 ;  /* 0x000000012d317824 */ /* 0x000fe200078e0211 */
[----:B0-----:R-:W-:Y:S06]  /*10940*/  @P2 BRA `(.L_x_1170) ;  /* 0x0000000000402947 */ /* 0x001fec0003800000 */
[----:B------:R-:W-:Y:S01]  /*10950*/  ULDC.64 UR4, c[0x0][0xad8] ;  /* 0x0002b60000047ab9 */ /* 0x000fe20000000a00 */
[----:B------:R-:W-:Y:S01]  /*10960*/  IMAD.MOV.U32 R2, RZ, RZ, R44 ;  /* 0x000000ffff027224 */ /* 0x000fe200078e002c */
[----:B------:R-:W-:Y:S01]  /*10970*/  ULDC.64 UR6, c[0x0][0xa80] ;  /* 0x0002a00000067ab9 */ /* 0x000fe20000000a00 */
[----:B------:R-:W-:Y:S02]  /*10980*/  IMAD.MOV.U32 R3, RZ, RZ, R49 ;  /* 0x000000ffff037224 */ /* 0x000fe400078e0031 */
[----:B------:R-:W-:Y:S02]  /*10990*/  IMAD R17, R21, UR4, RZ ;  /* 0x0000000415117c24 */ /* 0x000fe4000f8e02ff */
[----:B------:R-:W-:Y:S02]  /*109a0*/  VIADD R0, R19, 0x40 ;  /* 0x0000004013007836 */ /* 0x000fe40000000000 */
        /* <DEDUP_REMOVED lines=8> */
[----:B-----5:R0:W-:Y:S04]  /*10a30*/  @!P2 STG.E.128 desc[UR46][R46.64], R36 ;  /* 0x000000242e00a986 */ /* 0x0201e8000c101d2e */
[----:B------:R0:W-:Y:S02]  /*10a40*/  @!P3 STG.E.128 desc[UR46][R46.64+0x80], R40 ;  /* 0x000080282e00b986 */ /* 0x0001e4000c101d2e */
.L_x_1170:
[----:B------:R-:W-:Y:S05]  /*10a50*/  BSYNC B1 ;  /* 0x0000000000017941 */ /* 0x000fea0003800000 */
.L_x_1169:
[----:B------:R-:W-:Y:S04]  /*10a60*/  BSSY B1, `(.L_x_1171) ;  /* 0x0000014000017945 */ /* 0x000fe80003800000 */
[----:B------:R-:W-:Y:S05]  /*10a70*/  @P4 BRA `(.L_x_1172) ;  /* 0x0000000000484947 */ /* 0x000fea0003800000 */
[----:B------:R-:W-:Y:S01]  /*10a80*/  IADD3 R17, P2, R20, 0x20, RZ ;  /* 0x0000002014117810 */ /* 0x000fe20007f5e0ff */
[----:B------:R-:W-:Y:S01]  /*10a90*/  ULDC.64 UR4, c[0x0][0xad8] ;  /* 0x0002b60000047ab9 */ /* 0x000fe20000000a00 */
[----:B------:R-:W-:Y:S01]  /*10aa0*/  IMAD.MOV.U32 R2, RZ, RZ, R44 ;  /* 0x000000ffff027224 */ /* 0x000fe200078e002c */
[----:B------:R-:W-:Y:S01]  /*10ab0*/  ULDC.64 UR6, c[0x0][0xa80] ;  /* 0x0002a00000067ab9 */ /* 0x000fe20000000a00 */
[----:B------:R-:W-:Y:S02]  /*10ac0*/  IMAD.MOV.U32 R3, RZ, RZ, R49 ;  /* 0x000000ffff037224 */ /* 0x000fe400078e0031 */
[----:B------:R-:W-:Y:S02]  /*10ad0*/  IMAD.X R0, RZ, RZ, R21, P2 ;  /* 0x000000ffff007224 */ /* 0x000fe400010e0615 */
[----:B------:R-:W-:Y:S02]  /*10ae0*/  VIADD R18, R19, 0x40 ;  /* 0x0000004013127836 */ /* 0x000fe40000000000 */
[----:B------:R-:W-:-:S02]  /*10af0*/  IMAD R0, R0, UR4, RZ ;  /* 0x0000000400007c24 */ /* 0x000fc4000f8e02ff */
[----:B------:R-:W-:Y:S01]  /*10b00*/  IMAD.WIDE.U32 R2, R17, UR4, R2 ;  /* 0x0000000411027c25 */ /* 0x000fe2000f8e0002 */
[----:B------:R-:W-:Y:S02]  /*10b10*/  ULDC UR4, c[0x0][0xa8c] ;  /* 0x0002a30000047ab9 */ /* 0x000fe40000000800 */
[----:B------:R-:W-:Y:S01]  /*10b20*/  ISETP.GE.AND P3, PT, R19, UR4, PT ;  /* 0x0000000413007c0c */ /* 0x000fe2000bf66270 */
[----:B------:R-:W-:Y:S01]  /*10b30*/  IMAD R17, R17, UR5, R0 ;  /* 0x0000000511117c24 */ /* 0x000fe2000f8e0200 */
[----:B------:R-:W-:Y:S02]  /*10b40*/  ISETP.GE.AND P4, PT, R18, UR4, PT ;  /* 0x0000000412007c0c */ /* 0x000fe4000bf86270 */
[----:B0----5:R-:W-:Y:S01]  /*10b50*/  LEA R36, P2, R2, UR6, 0x1 ;  /* 0x0000000602247c11 */ /* 0x021fe2000f8408ff */
[----:B------:R-:W-:-:S05]  /*10b60*/  IMAD.IADD R3, R3, 0x1, R17 ;  /* 0x0000000103037824 */ /* 0x000fca00078e0211 */
[----:B------:R-:W-:-:S05]  /*10b70*/  LEA.HI.X R37, R2, UR7, R3, 0x1, P2 ;  /* 0x0000000702257c11 */ /* 0x000fca00090f0c03 */
[----:B------:R1:W-:Y:S04]  /*10b80*/  @!P3 STG.E.128 desc[UR46][R36.64], R28 ;  /* 0x0000001c2400b986 */ /* 0x0003e8000c101d2e */
[----:B------:R1:W-:Y:S02]  /*10b90*/  @!P4 STG.E.128 desc[UR46][R36.64+0x80], R32 ;  /* 0x000080202400c986 */ /* 0x0003e4000c101d2e */
.L_x_1172:
[----:B------:R-:W-:Y:S05]  /*10ba0*/  BSYNC B1 ;  /* 0x0000000000017941 */ /* 0x000fea0003800000 */
.L_x_1171:
        /* <DEDUP_REMOVED lines=15> */
[----:B-1---5:R-:W-:Y:S01]  /*10ca0*/  LEA R28, P0, R2, UR6, 0x1 ;  /* 0x00000006021c7c11 */ /* 0x022fe2000f8008ff */
[----:B------:R-:W-:-:S05]  /*10cb0*/  IMAD.IADD R3, R3, 0x1, R17 ;  /* 0x0000000103037824 */ /* 0x000fca00078e0211 */
[----:B------:R-:W-:-:S05]  /*10cc0*/  LEA.HI.X R29, R2, UR7, R3, 0x1, P0 ;  /* 0x00000007021d7c11 */ /* 0x000fca00080f0c03 */
[----:B------:R2:W-:Y:S04]  /*10cd0*/  @!P2 STG.E.128 desc[UR46][R28.64], R12 ;  /* 0x0000000c1c00a986 */ /* 0x0005e8000c101d2e */
[----:B------:R2:W-:Y:S02]  /*10ce0*/  @!P3 STG.E.128 desc[UR46][R28.64+0x80], R24 ;  /* 0x000080181c00b986 */ /* 0x0005e4000c101d2e */
.L_x_1174:
[----:B------:R-:W-:Y:S05]  /*10cf0*/  BSYNC B1 ;  /* 0x0000000000017941 */ /* 0x000fea0003800000 */
.L_x_1173:
[----:B------:R-:W-:Y:S05]  /*10d00*/  @P1 BRA `(.L_x_1175) ;  /* 0x0000000800cc1947 */ /* 0x000fea0003800000 */
[----:B--2--5:R-:W-:Y:S01]  /*10d10*/  IADD3 R13, P0, R20, 0x60, RZ ;  /* 0x00000060140d7810 */ /* 0x024fe20007f1e0ff */
[----:B------:R-:W-:Y:S01]  /*10d20*/  ULDC.64 UR6, c[0x0][0xad8] ;  /* 0x0002b60000067ab9 */ /* 0x000fe20000000a00 */
[----:B------:R-:W-:Y:S01]  /*10d30*/  IMAD.MOV.U32 R2, RZ, RZ, R44 ;  /* 0x000000ffff027224 */ /* 0x000fe200078e002c */
        /* <DEDUP_REMOVED lines=17> */
.L_x_1167:
[----:B------:R-:W2:Y:S01]  /*10e50*/  LDC.64 R4, c[0x0][0xbd8] ;  /* 0x0002f600ff047b82 */ /* 0x000ea20000000a00 */
[----:B------:R-:W-:-:S07]  /*10e60*/  IMAD.MOV.U32 R7, RZ, RZ, RZ ;  /* 0x000000ffff077224 */ /* 0x000fce00078e00ff */
[----:B0-----:R-:W0:Y:S01]  /*10e70*/  LDC.64 R2, c[0x0][0xbd8] ;  /* 0x0002f600ff027b82 */ /* 0x001e220000000a00 */
[----:B--2---:R-:W-:-:S04]  /*10e80*/  ISETP.NE.U32.AND P0, PT, R4, RZ, PT ;  /* 0x000000ff0400720c */ /* 0x004fc80003f05070 */
[----:B------:R-:W-:-:S03]  /*10e90*/  ISETP.NE.AND.EX P0, PT, R5, RZ, PT, P0 ;  /* 0x000000ff0500720c */ /* 0x000fc60003f05300 */
[----:B------:R-:W2:Y:S01]  /*10ea0*/  LDC.64 R4, c[0x0][0xbe0] ;  /* 0x0002f800ff047b82 */ /* 0x000ea20000000a00 */
[----:B0-----:R-:W-:-:S07]  /*10eb0*/  IMAD.WIDE R2, R174, 0x4, R2 ;  /* 0x00000004ae027825 */ /* 0x001fce00078e0202 */
[----:B------:R-:W0:Y:S02]  /*10ec0*/  LDC R0, c[0x0][0xa88] ;  /* 0x0002a200ff007b82 */ /* 0x000e240000000800 */
[----:B------:R3:W5:Y:S01]  /*10ed0*/  @P0 LDG.E R7, desc[UR46][R2.64] ;  /* 0x0000002e02070981 */ /* 0x000762000c1e1900 */
[----:B--2---:R-:W-:-:S04]  /*10ee0*/  ISETP.NE.U32.AND P1, PT, R4, RZ, PT ;  /* 0x000000ff0400720c */ /* 0x004fc80003f25070 */
[----:B------:R-:W-:-:S13]  /*10ef0*/  ISETP.NE.AND.EX P1, PT, R5, RZ, PT, P1 ;  /* 0x000000ff0500720c */ /* 0x000fda0003f25310 */
[----:B------:R-:W2:Y:S02]  /*10f00*/  @P1 LDC.64 R4, c[0x0][0xbe0] ;  /* 0x0002f800ff041b82 */ /* 0x000ea40000000a00 */
[----:B--2---:R-:W-:-:S05]  /*10f10*/  @P1 IMAD.WIDE R4, R174, 0x4, R4 ;  /* 0x00000004ae041825 */ /* 0x004fca00078e0204 */
[----:B0-----:R3:W5:Y:S01]  /*10f20*/  @P1 LDG.E R0, desc[UR46][R4.64] ;  /* 0x0000002e04001981 */ /* 0x001762000c1e1900 */
[----:B------:R-:W-:Y:S01]  /*10f30*/  ISETP.GT.AND P2, PT, R181, 0x7f, PT ;  /* 0x0000007fb500780c */ /* 0x000fe20003f44270 */
[----:B------:R-:W-:-:S12]  /*10f40*/  @P1 BRA `(.L_x_1176) ;  /* 0x0000000000101947 */ /* 0x000fd80003800000 */
[----:B------:R-:W-:Y:S05]  /*10f50*/  @!P0 BRA `(.L_x_1176) ;  /* 0x00000000000c8947 */ /* 0x000fea0003800000 */
[----:B---3--:R-:W2:Y:S04]  /*10f60*/  LDG.E R5, desc[UR46][R2.64] ;  /* 0x0000002e02057981 */ /* 0x008ea8000c1e1900 */
[----:B-----5:R-:W2:Y:S02]  /*10f70*/  LDG.E R0, desc[UR46][R2.64+0x4] ;  /* 0x0000042e02007981 */ /* 0x020ea4000c1e1900 */
[----:B--2---:R-:W-:-:S07]  /*10f80*/  IMAD.IADD R0, R0, 0x1, -R5 ;  /* 0x0000000100007824 */ /* 0x004fce00078e0a05 */
.L_x_1176:
[----:B---3--:R-:W-:Y:S01]  /*10f90*/  SHF.R.S32.HI R2, RZ, 0x1f, R174 ;  /* 0x0000001fff027819 */ /* 0x008fe200000114ae */
[----:B------:R-:W-:Y:S01]  /*10fa0*/  BSSY B1, `(.L_x_1177) ;  /* 0x000001d000017945 */ /* 0x000fe20003800000 */
[----:B------:R-:W-:Y:S02]  /*10fb0*/  SHF.R.S32.HI R8, RZ, 0x1f, R173 ;  /* 0x0000001fff087819 */ /* 0x000fe400000114ad */
[----:B------:R-:W-:Y:S02]  /*10fc0*/  SHF.R.S32.HI R10, RZ, 0x1f, R19 ;  /* 0x0000001fff0a7819 */ /* 0x000fe40000011413 */
[----:B------:R-:W-:Y:S02]  /*10fd0*/  SEL R11, R174, RZ, !P0 ;  /* 0x000000ffae0b7207 */ /* 0x000fe40004000000 */
[----:B------:R-:W-:Y:S02]  /*10fe0*/  SEL R9, R2, RZ, !P0 ;  /* 0x000000ff02097207 */ /* 0x000fe40004000000 */
[----:B-----5:R-:W-:Y:S01]  /*10ff0*/  SHF.R.S32.HI R6, RZ, 0x1f, R7 ;  /* 0x0000001fff067819 */ /* 0x020fe20000011407 */
[----:B------:R-:W-:Y:S06]  /*11000*/  @P2 BRA `(.L_x_1178) ;  /* 0x0000000000582947 */ /* 0x000fec0003800000 */
[----:B------:R-:W0:Y:S02]  /*11010*/  S2R R3, SR_TID.X ;  /* 0x0000000000037919 */ /* 0x000e240000002100 */
[----:B0-----:R-:W-:-:S04]  /*11020*/  IMAD R2, R175, 0x80, R3 ;  /* 0x00000080af027824 */ /* 0x001fc800078e0203 */
[----:B------:R-:W-:-:S05]  /*11030*/  VIADD R3, R2, 0xffffff80 ;  /* 0xffffff8002037836 */ /* 0x000fca0000000000 */
[----:B------:R-:W-:-:S13]  /*11040*/  ISETP.GE.AND P0, PT, R3, R0, PT ;  /* 0x000000000300720c */ /* 0x000fda0003f06270 */
[----:B------:R-:W-:Y:S05]  /*11050*/  @P0 BRA `(.L_x_1178) ;  /* 0x0000000000440947 */ /* 0x000fea0003800000 */
[C---:B------:R-:W-:Y:S01]  /*11060*/  IADD3 R2, P0, R3.reuse, R7, RZ ;  /* 0x0000000703027210 */ /* 0x040fe20007f1e0ff */
[----:B------:R-:W-:Y:S02]  /*11070*/  ULDC.64 UR4, c[0x0][0xb70] ;  /* 0x0002dc0000047ab9 */ /* 0x000fe40000000a00 */
[----:B------:R-:W-:Y:S01]  /*11080*/  IMAD R4, R8, UR4, RZ ;  /* 0x0000000408047c24 */ /* 0x000fe2000f8e02ff */
[----:B------:R-:W-:-:S03]  /*11090*/  LEA.HI.X.SX32 R3, R3, R6, 0x1, P0 ;  /* 0x0000000603037211 */ /* 0x000fc600000f0eff */
[C---:B------:R-:W-:Y:S02]  /*110a0*/  IMAD R5, R173.reuse, UR5, R4 ;  /* 0x00000005ad057c24 */ /* 0x040fe4000f8e0204 */
[----:B------:R-:W-:Y:S01]  /*110b0*/  IMAD.WIDE.U32 R2, R173, UR4, R2 ;  /* 0x00000004ad027c25 */ /* 0x000fe2000f8e0002 */
[----:B------:R-:W-:-:S03]  /*110c0*/  ULDC.64 UR4, c[0x0][0xb78] ;  /* 0x0002de0000047ab9 */ /* 0x000fc60000000a00 */
[----:B------:R-:W-:Y:S02]  /*110d0*/  IMAD R4, R9, UR4, RZ ;  /* 0x0000000409047c24 */ /* 0x000fe4000f8e02ff */
[----:B------:R-:W-:Y:S02]  /*110e0*/  IMAD.IADD R3, R3, 0x1, R5 ;  /* 0x0000000103037824 */ /* 0x000fe400078e0205 */
        /* <DEDUP_REMOVED lines=8> */
.L_x_1178:
[----:B------:R-:W-:Y:S05]  /*11170*/  BSYNC B1 ;  /* 0x0000000000017941 */ /* 0x000fea0003800000 */
.L_x_1177:
[----:B------:R-:W-:Y:S01]  /*11180*/  ULDC.64 UR4, c[0x0][0xaa0] ;  /* 0x0002a80000047ab9 */ /* 0x000fe20000000a00 */
[----:B------:R-:W-:Y:S01]  /*11190*/  IMAD.MOV.U32 R2, RZ, RZ, R19 ;  /* 0x000000ffff027224 */ /* 0x000fe200078e0013 */
[----:B------:R-:W-:Y:S01]  /*111a0*/  BSSY B1, `(.L_x_1179) ;  /* 0x000002c000017945 */ /* 0x000fe20003800000 */
[----:B0-----:R-:W-:Y:S02]  /*111b0*/  IMAD.MOV.U32 R3, RZ, RZ, R10 ;  /* 0x000000ffff037224 */ /* 0x001fe400078e000a */
[----:B------:R-:W-:Y:S02]  /*111c0*/  IMAD R4, R6, UR4, RZ ;  /* 0x0000000406047c24 */ /* 0x000fe4000f8e02ff */
[----:B------:R-:W-:-:S04]  /*111d0*/  IMAD.WIDE.U32 R2, R7, UR4, R2 ;  /* 0x0000000407027c25 */ /* 0x000fc8000f8e0002 */
[----:B------:R-:W-:Y:S01]  /*111e0*/  IMAD R7, R7, UR5, R4 ;  /* 0x0000000507077c24 */ /* 0x000fe2000f8e0204 */
[----:B------:R-:W-:Y:S01]  /*111f0*/  ULDC.64 UR4, c[0x0][0xae0] ;  /* 0x0002b80000047ab9 */ /* 0x000fe20000000a00 */
[----:B------:R-:W-:Y:S02]  /*11200*/  VIADD R6, R22, 0x20 ;  /* 0x0000002016067836 */ /* 0x000fe40000000000 */
[----:B------:R-:W-:Y:S02]  /*11210*/  IMAD.IADD R3, R3, 0x1, R7 ;  /* 0x0000000103037824 */ /* 0x000fe400078e0207 */
[----:B------:R-:W-:Y:S02]  /*11220*/  IMAD R7, R175, -0x80, R0 ;  /* 0xffffff80af077824 */ /* 0x000fe400078e0200 */
[----:B------:R-:W-:Y:S02]  /*11230*/  IMAD R4, R8, UR4, RZ ;  /* 0x0000000408047c24 */ /* 0x000fe4000f8e02ff */
[C---:B------:R-:W-:Y:S01]  /*11240*/  VIADD R0, R22.reuse, 0x40 ;  /* 0x0000004016007836 */ /* 0x040fe20000000000 */
[-C--:B------:R-:W-:Y:S01]  /*11250*/  ISETP.GE.AND P2, PT, R22, R7.reuse, PT ;  /* 0x000000071600720c */ /* 0x080fe20003f46270 */
[C---:B------:R-:W-:Y:S01]  /*11260*/  IMAD R5, R173.reuse, UR5, R4 ;  /* 0x00000005ad057c24 */ /* 0x040fe2000f8e0204 */
[-C--:B------:R-:W-:Y:S01]  /*11270*/  ISETP.GE.AND P3, PT, R6, R7.reuse, PT ;  /* 0x000000070600720c */ /* 0x080fe20003f66270 */
[----:B------:R-:W-:Y:S01]  /*11280*/  IMAD.WIDE.U32 R2, R173, UR4, R2 ;  /* 0x00000004ad027c25 */ /* 0x000fe2000f8e0002 */
[----:B------:R-:W-:Y:S01]  /*11290*/  ULDC.64 UR4, c[0x0][0xae8] ;  /* 0x0002ba0000047ab9 */ /* 0x000fe20000000a00 */
[----:B------:R-:W-:-:S02]  /*112a0*/  ISETP.GE.AND P1, PT, R0, R7, PT ;  /* 0x000000070000720c */ /* 0x000fc40003f26270 */
[----:B------:R-:W-:Y:S02]  /*112b0*/  VIADD R4, R22, 0x60 ;  /* 0x0000006016047836 */ /* 0x000fe40000000000 */
[----:B------:R-:W-:Y:S02]  /*112c0*/  IMAD.IADD R3, R3, 0x1, R5 ;  /* 0x0000000103037824 */ /* 0x000fe400078e0205 */
[----:B------:R-:W-:Y:S01]  /*112d0*/  IMAD R0, R9, UR4, RZ ;  /* 0x0000000409007c24 */ /* 0x000fe2000f8e02ff */
[----:B------:R-:W-:Y:S01]  /*112e0*/  ISETP.GE.AND P0, PT, R4, R7, PT ;  /* 0x000000070400720c */ /* 0x000fe20003f06270 */
[----:B------:R-:W-:Y:S01]  /*112f0*/  IMAD.WIDE.U32 R4, R11, UR4, R2 ;  /* 0x000000040b047c25 */ /* 0x000fe2000f8e0002 */
[----:B------:R-:W-:-:S03]  /*11300*/  SHF.R.S32.HI R7, RZ, 0x1f, R22 ;  /* 0x0000001fff077819 */ /* 0x000fc60000011416 */
[----:B------:R-:W-:Y:S02]  /*11310*/  IMAD R9, R11, UR5, R0 ;  /* 0x000000050b097c24 */ /* 0x000fe4000f8e0200 */
[----:B------:R-:W-:Y:S02]  /*11320*/  IMAD.MOV.U32 R6, RZ, RZ, R22 ;  /* 0x000000ffff067224 */ /* 0x000fe400078e0016 */
[----:B------:R-:W-:Y:S02]  /*11330*/  IMAD.IADD R11, R5, 0x1, R9 ;  /* 0x00000001050b7824 */ /* 0x000fe400078e0209 */
[----:B------:R-:W-:Y:S01]  /*11340*/  IMAD.WIDE R6, R175, 0x80, R6 ;  /* 0x00000080af067825 */ /* 0x000fe200078e0206 */
[----:B------:R-:W-:Y:S06]  /*11350*/  @P2 BRA `(.L_x_1180) ;  /* 0x0000000000402947 */ /* 0x000fec0003800000 */
        /* <DEDUP_REMOVED lines=16> */
.L_x_1180:
[----:B------:R-:W-:Y:S05]  /*11460*/  BSYNC B1 ;  /* 0x0000000000017941 */ /* 0x000fea0003800000 */
.L_x_1179:
[----:B------:R-:W-:Y:S04]  /*11470*/  BSSY B1, `(.L_x_1181) ;  /* 0x0000014000017945 */ /* 0x000fe80003800000 */
[----:B------:R-:W-:Y:S05]  /*11480*/  @P3 BRA `(.L_x_1182) ;  /* 0x0000000000483947 */ /* 0x000fea0003800000 */
[----:B0-----:R-:W-:Y:S01]  /*11490*/  IADD3 R9, P2, R6, 0x20, RZ ;  /* 0x0000002006097810 */ /* 0x001fe20007f5e0ff */
        /* <DEDUP_REMOVED lines=17> */
.L_x_1182:
[----:B------:R-:W-:Y:S05]  /*115b0*/  BSYNC B1 ;  /* 0x0000000000017941 */ /* 0x000fea0003800000 */
.L_x_1181:
[----:B------:R-:W-:Y:S04]  /*115c0*/  BSSY B1, `(.L_x_1183) ;  /* 0x0000014000017945 */ /* 0x000fe80003800000 */
[----:B------:R-:W-:Y:S05]  /*115d0*/  @P1 BRA `(.L_x_1184) ;  /* 0x0000000000481947 */ /* 0x000fea0003800000 */
[----:B0-2---:R-:W-:Y:S01]  /*115e0*/  IADD3 R9, P1, R6, 0x40, RZ ;  /* 0x0000004006097810 */ /* 0x005fe20007f3e0ff */
        /* <DEDUP_REMOVED lines=17> */
.L_x_1184:
[----:B------:R-:W-:Y:S05]  /*11700*/  BSYNC B1 ;  /* 0x0000000000017941 */ /* 0x000fea0003800000 */
.L_x_1183:
        /* <DEDUP_REMOVED lines=19> */
.L_x_1175:
[----:B------:R-:W-:Y:S05]  /*11840*/  BSYNC B0 ;  /* 0x0000000000007941 */ /* 0x000fea0003800000 */
.L_x_1166:
[----:B------:R-:W-:Y:S02]  /*11850*/  ULDC UR4, c[0x0][0xc14] ;  /* 0x0003050000047ab9 */ /* 0x000fe40000000800 */
[----:B-1----:R-:W-:-:S13]  /*11860*/  ISETP.GE.AND P0, PT, R171, UR4, PT ;  /* 0x00000004ab007c0c */ /* 0x002fda000bf06270 */
[----:B------:R-:W-:Y:S05]  /*11870*/  @!P0 BRA `(.L_x_1185) ;  /* 0xfffffef4003c8947 */ /* 0x000fea000383ffff */
[----:B------:R-:W-:Y:S05]  /*11880*/  EXIT ;  /* 0x000000000000794d */ /* 0x000fea0003800000 */
.L_x_1080:
[----:B------:R-:W-:-:S08]  /*11890*/  NOP ;  /* 0x0000000000007918 */ /* 0x000fd00000000000 */
[----:B------:R-:W0:-:S00]  /*118a0*/  USETMAXREG.DEALLOC.CTAPOOL 0x18 ;  /* 0x00000018000079c8 */ /* 0x000e0000080e0500 */
[----:B0-----:R-:W2:Y:S01]  /*118b0*/  LDL.LU R2, [R1+0x38] ;  /* 0x0000380001027983 */ /* 0x001ea20000300800 */
[----:B------:R-:W-:Y:S01]  /*118c0*/  LOP3.LUT R0, R0, 0x3, RZ, 0xc0, !PT ;  /* 0x0000000300007812 */ /* 0x000fe200078ec0ff */
[----:B------:R-:W-:-:S05]  /*118d0*/  IMAD.MOV.U32 R6, RZ, RZ, RZ ;  /* 0x000000ffff067224 */ /* 0x000fca00078e00ff */
[----:B------:R-:W0:Y:S02]  /*118e0*/  SHFL.IDX PT, R0, R0, RZ, 0x1f ;  /* 0x00001fff00007589 */ /* 0x000e2400000e0000 */
[----:B0-----:R-:W-:Y:S02]  /*118f0*/  ISETP.NE.AND P0, PT, R0, RZ, PT ;  /* 0x000000ff0000720c */ /* 0x001fe40003f05270 */
        /* <DEDUP_REMOVED lines=15> */
.L_x_1186:
[----:B------:R-:W1:Y:S01]  /*119f0*/  S2R R0, SR_TID.X ;  /* 0x0000000000007919 */ /* 0x000e620000002100 */
[----:B------:R-:W-:Y:S01]  /*11a00*/  ULDC UR4, c[0x0][0xc14] ;  /* 0x0003050000047ab9 */ /* 0x000fe20000000800 */
[----:B-1----:R-:W-:-:S04]  /*11a10*/  LOP3.LUT R5, R0, 0x1f, RZ, 0xc0, !PT ;  /* 0x0000001f00057812 */ /* 0x002fc800078ec0ff */
[----:B------:R-:W-:-:S04]  /*11a20*/  ISETP.NE.AND P0, PT, R5, 0x1f, PT ;  /* 0x0000001f0500780c */ /* 0x000fc80003f05270 */
[----:B------:R-:W-:-:S13]  /*11a30*/  ISETP.GE.OR P1, PT, R5, UR4, !P0 ;  /* 0x0000000405007c0c */ /* 0x000fda000c726670 */
[----:B0-----:R-:W0:Y:S02]  /*11a40*/  @!P1 LDC.64 R2, c[0x0][0xc58] ;  /* 0x00031600ff029b82 */ /* 0x001e240000000a00 */
        /* <DEDUP_REMOVED lines=18> */
[----:B------:R-:W1:Y:S02]  /*11b70*/  SHFL.UP PT, R2, R3, 0x8, RZ ;  /* 0x0500000003027989 */ /* 0x000e6400000e00ff */
[----:B-1----:R-:W-:-:S05]  /*11b80*/  SEL R2, R2, RZ, P4 ;  /* 0x000000ff02027207 */ /* 0x002fca0002000000 */
[----:B------:R-:W-:-:S05]  /*11b90*/  IMAD.IADD R2, R3, 0x1, R2 ;  /* 0x0000000103027824 */ /* 0x000fca00078e0202 */
[----:B------:R-:W1:Y:S02]  /*11ba0*/  SHFL.UP PT, R4, R2, 0x10, RZ ;  /* 0x0600000002047989 */ /* 0x000e6400000e00ff */
[----:B-1----:R-:W-:-:S05]  /*11bb0*/  SEL R7, R4, RZ, P5 ;  /* 0x000000ff04077207 */ /* 0x002fca0002800000 */
[----:B------:R-:W-:Y:S02]  /*11bc0*/  IMAD.IADD R10, R2, 0x1, R7 ;  /* 0x00000001020a7824 */ /* 0x000fe400078e0207 */
[----:B------:R-:W1:Y:S03]  /*11bd0*/  LDC R7, c[0x0][0xc10] ;  /* 0x00030400ff077b82 */ /* 0x000e660000000800 */
        /* <DEDUP_REMOVED lines=10> */
.L_x_1192:
        /* <DEDUP_REMOVED lines=14> */
.L_x_1191:
[----:B------:R-:W-:Y:S05]  /*11d60*/  BSYNC B0 ;  /* 0x0000000000007941 */ /* 0x000fea0003800000 */
.L_x_1190:
        /* <DEDUP_REMOVED lines=22> */
.L_x_1188:
[----:B------:R-:W-:Y:S01]  /*11ed0*/  IMAD.IADD R11, R9, 0x1, -R8 ;  /* 0x00000001090b7824 */ /* 0x000fe200078e0a08 */
[----:B------:R-:W-:-:S03]  /*11ee0*/  ULDC.64 UR4, c[0x0][0xc68] ;  /* 0x00031a0000047ab9 */ /* 0x000fc60000000a00 */
[----:B------:R-:W-:-:S05]  /*11ef0*/  IMAD R3, R10, R7, R11 ;  /* 0x000000070a037224 */ /* 0x000fca00078e020b */
[----:B------:R-:W-:-:S13]  /*11f00*/  ISETP.GT.AND P0, PT, R3, R0, PT ;  /* 0x000000000300720c */ /* 0x000fda0003f04270 */
[----:B------:R-:W-:Y:S02]  /*11f10*/  VOTEU.ANY UR7, UPT, !P0 ;  /* 0x0000000000077886 */ /* 0x000fe400040e0100 */
[----:B------:R-:W-:-:S04]  /*11f20*/  UPOPC UR6, UR7 ;  /* 0x00000007000672bf */ /* 0x000fc80008000000 */
[----:B------:R-:W-:-:S04]  /*11f30*/  UIADD3 UR45, UR6, UR45, URZ ;  /* 0x0000002d062d7290 */ /* 0x000fc8000fffe03f */
[----:B------:R-:W-:-:S06]  /*11f40*/  UIMAD.WIDE UR4, UR45, 0x4, UR4 ;  /* 0x000000042d0478a5 */ /* 0x000fcc000f8e0204 */
[----:B------:R-:W-:Y:S02]  /*11f50*/  IMAD.U32 R2, RZ, RZ, UR4 ;  /* 0x00000004ff027e24 */ /* 0x000fe4000f8e00ff */
[----:B------:R-:W-:-:S05]  /*11f60*/  IMAD.U32 R3, RZ, RZ, UR5 ;  /* 0x00000005ff037e24 */ /* 0x000fca000f8e00ff */
[----:B------:R-:W2:Y:S01]  /*11f70*/  LDG.E R9, desc[UR46][R2.64] ;  /* 0x0000002e02097981 */ /* 0x000ea2000c1e1900 */
[----:B------:R-:W-:Y:S01]  /*11f80*/  IMAD.U32 R15, RZ, RZ, UR6 ;  /* 0x00000006ff0f7e24 */ /* 0x000fe2000f8e00ff */
[----:B------:R-:W-:-:S04]  /*11f90*/  ISETP.NE.AND P0, PT, RZ, UR7, PT ;  /* 0x00000007ff007c0c */ /* 0x000fc8000bf05270 */
[----:B------:R-:W2:Y:S02]  /*11fa0*/  SHFL.IDX PT, R6, R6, R15, 0x1f ;  /* 0x00001f0f06067589 */ /* 0x000ea400000e0000 */
[----:B--2---:R-:W-:-:S05]  /*11fb0*/  IMAD R8, R6, R9, RZ ;  /* 0x0000000906087224 */ /* 0x004fca00078e02ff */
[----:B------:R-:W-:-:S04]  /*11fc0*/  IABS R12, R8 ;  /* 0x00000008000c7213 */ /* 0x000fc80000000000 */
[----:B------:R-:W0:Y:S08]  /*11fd0*/  I2F.RP R13, R12 ;  /* 0x0000000c000d7306 */ /* 0x000e300000209400 */
[----:B0-----:R-:W0:Y:S02]  /*11fe0*/  MUFU.RCP R13, R13 ;  /* 0x0000000d000d7308 */ /* 0x001e240000001000 */
[----:B0-----:R-:W-:-:S06]  /*11ff0*/  VIADD R14, R13, 0xffffffe ;  /* 0x0ffffffe0d0e7836 */ /* 0x001fcc0000000000 */
[----:B------:R-:W0:Y:S02]  /*12000*/  F2I.FTZ.U32.TRUNC.NTZ R3, R14 ;  /* 0x0000000e00037305 */ /* 0x000e24000021f000 */
[----:B0-----:R-:W-:Y:S01]  /*12010*/  IMAD.MOV R17, RZ, RZ, -R3 ;  /* 0x000000ffff117224 */ /* 0x001fe200078e0a03 */
[----:B------:R-:W-:Y:S06]  /*12020*/  @!P0 BRA `(.L_x_1193) ;  /* 0x00000000000c8947 */ /* 0x000fec0003800000 */
[----:B------:R-:W-:-:S06]  /*12030*/  UIADD3 UR4, UR6, -0x1, URZ ;  /* 0xffffffff06047890 */ /* 0x000fcc000fffe03f */
[----:B------:R-:W-:-:S05]  /*12040*/  IMAD.U32 R13, RZ, RZ, UR4 ;  /* 0x00000004ff0d7e24 */ /* 0x000fca000f8e00ff */
[----:B------:R0:W1:Y:S02]  /*12050*/  SHFL.IDX PT, R4, R10, R13, 0x1f ;  /* 0x00001f0d0a047589 */ /* 0x00006400000e0000 */
.L_x_1193:
[----:B-1----:R-:W-:Y:S02]  /*12060*/  IMAD R4, R4, R7, R11 ;  /* 0x0000000704047224 */ /* 0x002fe400078e020b */
        /* <DEDUP_REMOVED lines=19> */
[----:B------:R-:W-:-:S05]  /*121a0*/  @!P1 LOP3.LUT R2, RZ, R8, RZ, 0x33, !PT ;  /* 0x00000008ff029212 */ /* 0x000fca00078e33ff */
[----:B------:R-:W-:Y:S02]  /*121b0*/  IMAD R0, R9, R2, RZ ;  /* 0x0000000209007224 */ /* 0x000fe400078e02ff */
[----:B------:R-:W-:Y:S02]  /*121c0*/  IMAD.MOV R2, RZ, RZ, -R2 ;  /* 0x000000ffff027224 */ /* 0x000fe400078e0a02 */
[----:B-1----:R-:W-:Y:S02]  /*121d0*/  IMAD.MOV R4, RZ, RZ, -R0 ;  /* 0x000000ffff047224 */ /* 0x002fe400078e0a00 */
[----:B------:R-:W-:Y:S02]  /*121e0*/  IMAD R8, R8, R2, R11 ;  /* 0x0000000208087224 */ /* 0x000fe400078e020b */
[----:B------:R-:W-:Y:S01]  /*121f0*/  IMAD.MOV.U32 R2, RZ, RZ, RZ ;  /* 0x000000ffff027224 */ /* 0x000fe200078e00ff */
[----:B------:R-:W-:-:S04]  /*12200*/  VIADDMNMX R7, R4, R7, R9, PT ;  /* 0x0000000704077246 */ /* 0x000fc80003800109 */
[-C--:B------:R-:W-:Y:S02]  /*12210*/  IABS R4, R7.reuse ;  /* 0x0000000700047213 */ /* 0x080fe40000000000 */
[----:B0-----:R-:W-:Y:S02]  /*12220*/  IABS R10, R7 ;  /* 0x00000007000a7213 */ /* 0x001fe40000000000 */
[----:B------:R-:W0:Y:S08]  /*12230*/  I2F.RP R9, R4 ;  /* 0x0000000400097306 */ /* 0x000e300000209400 */
[----:B0-----:R-:W0:Y:S02]  /*12240*/  MUFU.RCP R9, R9 ;  /* 0x0000000900097308 */ /* 0x001e240000001000 */
[----:B0-----:R-:W-:Y:S01]  /*12250*/  VIADD R3, R9, 0xffffffe ;  /* 0x0ffffffe09037836 */ /* 0x001fe20000000000 */
[----:B------:R-:W-:-:S05]  /*12260*/  IABS R9, R8 ;  /* 0x0000000800097213 */ /* 0x000fca0000000000 */
[----:B------:R-:W0:Y:S02]  /*12270*/  F2I.FTZ.U32.TRUNC.NTZ R3, R3 ;  /* 0x0000000300037305 */ /* 0x000e24000021f000 */
[----:B0-----:R-:W-:-:S04]  /*12280*/  IMAD.MOV R11, RZ, RZ, -R3 ;  /* 0x000000ffff0b7224 */ /* 0x001fc800078e0a03 */
[----:B------:R-:W-:-:S04]  /*12290*/  IMAD R11, R11, R4, RZ ;  /* 0x000000040b0b7224 */ /* 0x000fc800078e02ff */
[----:B------:R-:W-:-:S04]  /*122a0*/  IMAD.HI.U32 R2, R3, R11, R2 ;  /* 0x0000000b03027227 */ /* 0x000fc800078e0002 */
[----:B------:R-:W-:Y:S02]  /*122b0*/  IMAD.MOV R3, RZ, RZ, -R10 ;  /* 0x000000ffff037224 */ /* 0x000fe400078e0a0a */
        /* <DEDUP_REMOVED lines=8> */
[----:B------:R-:W-:Y:S01]  /*12340*/  ISETP.GE.AND P2, PT, R3, RZ, PT ;  /* 0x000000ff0300720c */ /* 0x000fe20003f46270 */
[----:B------:R-:W-:-:S06]  /*12350*/  IMAD.IADD R3, R8, 0x1, R0 ;  /* 0x0000000108037824 */ /* 0x000fcc00078e0200 */
[----:B------:R-:W-:-:S06]  /*12360*/  @P0 VIADD R2, R2, 0x1 ;  /* 0x0000000102020836 */ /* 0x000fcc0000000000 */
[----:B------:R-:W-:Y:S01]  /*12370*/  @!P2 IMAD.MOV R2, RZ, RZ, -R2 ;  /* 0x000000ffff02a224 */ /* 0x000fe200078e0a02 */
[----:B------:R-:W-:Y:S01]  /*12380*/  @!P1 LOP3.LUT R2, RZ, R7, RZ, 0x33, !PT ;  /* 0x00000007ff029212 */ /* 0x000fe200078e33ff */
[----:B------:R-:W-:-:S04]  /*12390*/  IMAD.MOV R7, RZ, RZ, -R7 ;  /* 0x000000ffff077224 */ /* 0x000fc800078e0a07 */
[----:B------:R-:W-:-:S05]  /*123a0*/  IMAD R3, R2, R7, R3 ;  /* 0x0000000702037224 */ /* 0x000fca00078e0203 */
[----:B------:R-:W-:Y:S02]  /*123b0*/  R2UR UR38, R3 ;  /* 0x00000000032672ca */ /* 0x000fe400000e0000 */
[----:B------:R-:W-:-:S05]  /*123c0*/  LOP3.LUT R3, RZ, R2, RZ, 0x33, !PT ;  /* 0x00000002ff037212 */ /* 0x000fca00078e33ff */
[----:B------:R-:W-:-:S05]  /*123d0*/  IMAD.IADD R0, R6, 0x1, R3 ;  /* 0x0000000106007824 */ /* 0x000fca00078e0203 */
[----:B------:R1:W-:Y:S01]  /*123e0*/  STL [R1+0x24], R0 ;  /* 0x0000240001007387 */ /* 0x0003e20000100800 */
[----:B------:R-:W-:Y:S05]  /*123f0*/  BRA `(.L_x_1194) ;  /* 0x00000000000c7947 */ /* 0x000fea0003800000 */
.L_x_1189:
[----:B------:R0:W-:Y:S01]  /*12400*/  STL [R1+0x20], R0 ;  /* 0x0000200001007387 */ /* 0x0001e20000100800 */
[----:B------:R-:W-:-:S03]  /*12410*/  UMOV UR38, URZ ;  /* 0x0000003f00267c82 */ /* 0x000fc60008000000 */
[----:B------:R0:W-:Y:S02]  /*12420*/  STL [R1+0x24], RZ ;  /* 0x000024ff01007387 */ /* 0x0001e40000100800 */
.L_x_1194:
[----:B------:R-:W2:Y:S04]  /*12430*/  LDL R2, [R1+0x24] ;  /* 0x0000240001027983 */ /* 0x000ea80000100800 */
[----:B------:R-:W3:Y:S01]  /*12440*/  LDL R4, [R1+0x20] ;  /* 0x0000200001047983 */ /* 0x000ee20000100800 */
[----:B------:R-:W-:-:S13]  /*12450*/  ISETP.NE.AND P0, PT, R5, RZ, PT ;  /* 0x000000ff0500720c */ /* 0x000fda0003f05270 */
[----:B------:R-:W4:Y:S01]  /*12460*/  @!P0 S2R R3, SR_CgaCtaId ;  /* 0x0000000000038919 */ /* 0x000f220000008800 */
[----:B01----:R-:W-:Y:S01]  /*12470*/  @!P0 MOV R0, 0x400 ;  /* 0x0000040000008802 */ /* 0x003fe20000000f00 */
[----:B------:R-:W-:Y:S02]  /*12480*/  IMAD.U32 R6, RZ, RZ, UR38 ;  /* 0x00000026ff067e24 */ /* 0x000fe4000f8e00ff */
[----:B------:R-:W-:Y:S01]  /*12490*/  IMAD.U32 R7, RZ, RZ, UR45 ;  /* 0x0000002dff077e24 */ /* 0x000fe2000f8e00ff */
[----:B----4-:R-:W-:Y:S01]  /*124a0*/  @!P0 LEA R0, R3, R0, 0x18 ;  /* 0x0000000003008211 */ /* 0x010fe200078ec0ff */
[----:B--2---:R-:W-:-:S05]  /*124b0*/  IMAD.MOV.U32 R5, RZ, RZ, R2 ;  /* 0x000000ffff057224 */ /* 0x004fca00078e0002 */
[----:B---3--:R0:W-:Y:S01]  /*124c0*/  @!P0 STS.128 [R0+0x228d0], R4 ;  /* 0x0228d00400008388 */ /* 0x0081e20000000c00 */
[----:B------:R-:W-:Y:S06]  /*124d0*/  BAR.ARV 0x5, 0x180 ;  /* 0x0146000000007b1d */ /* 0x000fec0000002000 */
.L_x_1187:
[----:B0-----:R-:W-:Y:S01]  /*124e0*/  IMAD.MOV.U32 R0, RZ, RZ, 0x1 ;  /* 0x00000001ff007424 */ /* 0x001fe200078e00ff */
[----:B------:R-:W-:Y:S01]  /*124f0*/  ULDC UR4, c[0x0][0xc14] ;  /* 0x0003050000047ab9 */ /* 0x000fe20000000800 */
[----:B------:R0:W-:Y:S01]  /*12500*/  STL [R1], RZ ;  /* 0x000000ff01007387 */ /* 0x0001e20000100800 */
[----:B------:R-:W-:-:S03]  /*12510*/  UISETP.GE.AND UP0, UPT, UR45, UR4, UPT ;  /* 0x000000042d00728c */ /* 0x000fc6000bf06270 */
[----:B------:R0:W-:Y:S03]  /*12520*/  STL [R1+0xc], R0 ;  /* 0x00000c0001007387 */ /* 0x0001e60000100800 */
[----:B------:R-:W-:Y:S01]  /*12530*/  PLOP3.LUT P0, PT, PT, PT, UP0, 0x80, 0x0 ;  /* 0x000000000000781c */ /* 0x000fe20003f0f008 */
[----:B------:R0:W-:-:S12]  /*12540*/  STL [R1+0x3c], RZ ;  /* 0x00003cff01007387 */ /* 0x0001d80000100800 */
[----:B0-----:R-:W-:Y:S05]  /*12550*/  @P0 BRA `(.L_x_1195) ;  /* 0x0000004000540947 */ /* 0x001fea0003800000 */
        /* <DEDUP_REMOVED lines=25> */
[----:B0-----:R-:W-:-:S05]  /*126f0*/  IMAD.MOV.U32 R0, RZ, RZ, 0x40 ;  /* 0x00000040ff007424 */ /* 0x001fca00078e00ff */
[----:B------:R-:W-:Y:S01]  /*12700*/  SEL R3, R0, 0xffffffc0, !P2 ;  /* 0xffffffc000037807 */ /* 0x000fe20005000000 */
[----:B------:R-:W-:-:S04]  /*12710*/  IMAD.MOV.U32 R0, RZ, RZ, 0x1 ;  /* 0x00000001ff007424 */ /* 0x000fc800078e00ff */
[----:B------:R0:W-:Y:S04]  /*12720*/  STL [R1+0x18], R3 ;  /* 0x0000180301007387 */ /* 0x0001e80000100800 */
[----:B------:R0:W-:Y:S04]  /*12730*/  STL [R1+0x14], R2 ;  /* 0x0000140201007387 */ /* 0x0001e80000100800 */
[----:B------:R0:W-:Y:S04]  /*12740*/  STL [R1+0x3c], RZ ;  /* 0x00003cff01007387 */ /* 0x0001e80000100800 */
[----:B------:R0:W-:Y:S04]  /*12750*/  STL [R1+0xc], R0 ;  /* 0x00000c0001007387 */ /* 0x0001e80000100800 */
[----:B------:R0:W-:Y:S02]  /*12760*/  STL [R1], RZ ;  /* 0x000000ff01007387 */ /* 0x0001e40000100800 */
.L_x_1263:
[----:B------:R-:W-:Y:S01]  /*12770*/  ULDC.64 UR4, c[0x0][0xa00] ;  /* 0x0002800000047ab9 */ /* 0x000fe20000000a00 */
[----:B------:R-:W-:Y:S01]  /*12780*/  ULDC.64 UR10, c[0x0][0xa08] ;  /* 0x00028200000a7ab9 */ /* 0x000fe20000000a00 */
[----:B------:R-:W-:Y:S01]  /*12790*/  ISETP.NE.U32.AND P0, PT, RZ, UR4, PT ;  /* 0x00000004ff007c0c */ /* 0x000fe2000bf05070 */
[----:B------:R-:W-:Y:S01]  /*127a0*/  ULDC.64 UR6, c[0x0][0xa00] ;  /* 0x0002800000067ab9 */ /* 0x000fe20000000a00 */
[----:B------:R-:W-:Y:S01]  /*127b0*/  ISETP.NE.U32.AND P1, PT, RZ, UR10, PT ;  /* 0x0000000aff007c0c */ /* 0x000fe2000bf25070 */
[----:B------:R-:W-:Y:S01]  /*127c0*/  UIMAD.WIDE UR6, UR45, 0x4, UR6 ;  /* 0x000000042d0678a5 */ /* 0x000fe2000f8e0206 */
[----:B------:R-:W-:Y:S01]  /*127d0*/  ISETP.NE.AND.EX P0, PT, RZ, UR5, PT, P0 ;  /* 0x00000005ff007c0c */ /* 0x000fe2000bf05300 */
[----:B------:R-:W-:Y:S01]  /*127e0*/  ULDC.64 UR4, c[0x0][0xa28] ;  /* 0x00028a0000047ab9 */ /* 0x000fe20000000a00 */
[----:B------:R-:W-:Y:S01]  /*127f0*/  ULDC.64 UR8, c[0x0][0xa08] ;  /* 0x0002820000087ab9 */ /* 0x000fe20000000a00 */
[----:B------:R-:W-:Y:S01]  /*12800*/  UISETP.NE.U32.AND UP0, UPT, UR4, URZ, UPT ;  /* 0x0000003f0400728c */ /* 0x000fe2000bf05070 */
[----:B------:R-:W-:Y:S01]  /*12810*/  ISETP.NE.AND.EX P1, PT, RZ, UR11, PT, P1 ;  /* 0x0000000bff007c0c */ /* 0x000fe2000bf25310 */
[----:B------:R-:W-:Y:S01]  /*12820*/  ULDC.64 UR10, c[0x0][0xa18] ;  /* 0x00028600000a7ab9 */ /* 0x000fe20000000a00 */
[----:B------:R-:W-:Y:S01]  /*12830*/  IMAD.MOV.U32 R18, RZ, RZ, RZ ;  /* 0x000000ffff127224 */ /* 0x000fe200078e00ff */
[----:B------:R-:W-:Y:S01]  /*12840*/  UISETP.NE.AND.EX UP0, UPT, UR5, URZ, UPT, UP0 ;  /* 0x0000003f0500728c */ /* 0x000fe2000bf05300 */
[----:B0-----:R-:W-:Y:S01]  /*12850*/  IMAD.U32 R2, RZ, RZ, UR6 ;  /* 0x00000006ff027e24 */ /* 0x001fe2000f8e00ff */
[----:B------:R-:W-:Y:S01]  /*12860*/  UISETP.NE.U32.AND UP1, UPT, UR10, URZ, UPT ;  /* 0x0000003f0a00728c */ /* 0x000fe2000bf25070 */
[----:B------:R-:W-:Y:S01]  /*12870*/  IMAD.U32 R3, RZ, RZ, UR7 ;  /* 0x00000007ff037e24 */ /* 0x000fe2000f8e00ff */
[----:B------:R-:W-:Y:S01]  /*12880*/  UIMAD.WIDE UR8, UR45, 0x4, UR8 ;  /* 0x000000042d0878a5 */ /* 0x000fe2000f8e0208 */
[----:B--2---:R-:W0:Y:S01]  /*12890*/  LDC R0, c[0x0][0x288] ;  /* 0x0000a200ff007b82 */ /* 0x004e220000000800 */
[----:B------:R-:W-:Y:S01]  /*128a0*/  UISETP.NE.AND.EX UP1, UPT, UR11, URZ, UPT, UP1 ;  /* 0x0000003f0b00728c */ /* 0x000fe2000bf25310 */
[----:B------:R-:W-:Y:S01]  /*128b0*/  CS2R R4, SRZ ;  /* 0x0000000000047805 */ /* 0x000fe2000001ff00 */
[----:B-1----:R1:W5:Y:S03]  /*128c0*/  @P0 LDG.E R18, desc[UR46][R2.64] ;  /* 0x0000002e02120981 */ /* 0x002366000c1e1900 */
[----:B------:R-:W-:Y:S01]  /*128d0*/  @UP0 ULDC.64 UR4, c[0x0][0xa28] ;  /* 0x00028a0000040ab9 */ /* 0x000fe20000000a00 */
[----:B------:R-:W-:Y:S01]  /*128e0*/  PLOP3.LUT P2, PT, PT, PT, UP0, 0x80, 0x0 ;  /* 0x000000000000781c */ /* 0x000fe20003f4f008 */
[----:B------:R-:W-:Y:S01]  /*128f0*/  @UP0 UIMAD.WIDE UR4, UR45, 0x4, UR4 ;  /* 0x000000042d0408a5 */ /* 0x000fe2000f8e0204 */
[----:B------:R-:W2:Y:S01]  /*12900*/  LDC R6, c[0x0][0x404] ;  /* 0x00010100ff067b82 */ /* 0x000ea20000000800 */
[----:B-1----:R-:W-:-:S02]  /*12910*/  IMAD.U32 R2, RZ, RZ, UR8 ;  /* 0x00000008ff027e24 */ /* 0x002fc4000f8e00ff */
[----:B------:R-:W-:Y:S01]  /*12920*/  IMAD.U32 R3, RZ, RZ, UR9 ;  /* 0x00000009ff037e24 */ /* 0x000fe2000f8e00ff */
[----:B------:R-:W-:-:S04]  /*12930*/  PLOP3.LUT P4, PT, PT, PT, UP1, 0x80, 0x0 ;  /* 0x000000000000781c */ /* 0x000fc80003f8f018 */
[----:B------:R-:W1:Y:S01]  /*12940*/  LDC R7, c[0x0][0x2e0] ;  /* 0x0000b800ff077b82 */ /* 0x000e620000000800 */
[----:B------:R3:W5:Y:S02]  /*12950*/  @P1 LDG.E R5, desc[UR46][R2.64] ;  /* 0x0000002e02051981 */ /* 0x000764000c1e1900 */
[----:B---3--:R-:W-:Y:S02]  /*12960*/  IMAD.U32 R2, RZ, RZ, UR4 ;  /* 0x00000004ff027e24 */ /* 0x008fe4000f8e00ff */
[----:B------:R-:W-:Y:S01]  /*12970*/  IMAD.U32 R3, RZ, RZ, UR5 ;  /* 0x00000005ff037e24 */ /* 0x000fe2000f8e00ff */
[----:B------:R-:W-:Y:S02]  /*12980*/  @UP1 ULDC.64 UR4, c[0x0][0xa18] ;  /* 0x0002860000041ab9 */ /* 0x000fe40000000a00 */
[----:B------:R-:W-:Y:S02]  /*12990*/  @UP1 UIMAD.WIDE UR4, UR45, 0x4, UR4 ;  /* 0x000000042d0418a5 */ /* 0x000fe4000f8e0204 */
[----:B------:R3:W5:Y:S04]  /*129a0*/  @P2 LDG.E R4, desc[UR46][R2.64] ;  /* 0x0000002e02042981 */ /* 0x000768000c1e1900 */
[----:B---3--:R-:W-:-:S02]  /*129b0*/  IMAD.U32 R2, RZ, RZ, UR4 ;  /* 0x00000004ff027e24 */ /* 0x008fc4000f8e00ff */
[----:B------:R-:W-:Y:S01]  /*129c0*/  IMAD.U32 R3, RZ, RZ, UR5 ;  /* 0x00000005ff037e24 */ /* 0x000fe2000f8e00ff */
[----:B------:R-:W-:-:S04]  /*129d0*/  ULDC.64 UR4, c[0x0][0xa20] ;  /* 0x0002880000047ab9 */ /* 0x000fc80000000a00 */
[----:B0-----:R0:W5:Y:S01]  /*129e0*/  @P4 LDG.E R0, desc[UR46][R2.64] ;  /* 0x0000002e02004981 */ /* 0x001162000c1e1900 */
[----:B------:R-:W-:-:S04]  /*129f0*/  ISETP.NE.U32.AND P3, PT, RZ, UR4, PT ;  /* 0x00000004ff007c0c */ /* 0x000fc8000bf65070 */
[----:B------:R-:W-:Y:S01]  /*12a00*/  ISETP.NE.AND.EX P3, PT, RZ, UR5, PT, P3 ;  /* 0x00000005ff007c0c */ /* 0x000fe2000bf65330 */
[----:B0-----:R-:W0:Y:S02]  /*12a10*/  LDC.64 R2, c[0x0][0x3f8] ;  /* 0x0000fe00ff027b82 */ /* 0x001e240000000a00 */
[----:B0-----:R-:W-:-:S04]  /*12a20*/  ISETP.NE.U32.AND P2, PT, R2, RZ, PT ;  /* 0x000000ff0200720c */ /* 0x001fc80003f45070 */
[----:B------:R-:W-:-:S04]  /*12a30*/  ISETP.NE.AND.EX P2, PT, R3, RZ, PT, P2 ;  /* 0x000000ff0300720c */ /* 0x000fc80003f45320 */
[----:B--2---:R-:W-:-:S05]  /*12a40*/  SEL R6, R6, 0x1, P2 ;  /* 0x0000000106067807 */ /* 0x004fca0001000000 */
[----:B-1----:R-:W-:Y:S01]  /*12a50*/  IMAD R6, R6, R7, RZ ;  /* 0x0000000706067224 */ /* 0x002fe200078e02ff */
[----:B------:R-:W-:Y:S06]  /*12a60*/  @P4 BRA `(.L_x_1196) ;  /* 0x0000000000184947 */ /* 0x000fec0003800000 */
[----:B------:R-:W-:Y:S05]  /*12a70*/  @!P0 BRA `(.L_x_1196) ;  /* 0x0000000000148947 */ /* 0x000fea0003800000 */
[----:B------:R-:W-:Y:S02]  /*12a80*/  IMAD.U32 R2, RZ, RZ, UR6 ;  /* 0x00000006ff027e24 */ /* 0x000fe4000f8e00ff */
[----:B------:R-:W-:-:S05]  /*12a90*/  IMAD.U32 R3, RZ, RZ, UR7 ;  /* 0x00000007ff037e24 */ /* 0x000fca000f8e00ff */
[----:B------:R-:W2:Y:S04]  /*12aa0*/  LDG.E R7, desc[UR46][R2.64] ;  /* 0x0000002e02077981 */ /* 0x000ea8000c1e1900 */
[----:B-----5:R-:W2:Y:S02]  /*12ab0*/  LDG.E R0, desc[UR46][R2.64+0x4] ;  /* 0x0000042e02007981 */ /* 0x020ea4000c1e1900 */
[----:B--2---:R-:W-:-:S07]  /*12ac0*/  IMAD.IADD R0, R0, 0x1, -R7 ;  /* 0x0000000100007824 */ /* 0x004fce00078e0a07 */
.L_x_1196:
[----:B-----5:R-:W-:-:S05]  /*12ad0*/  IMAD.IADD R2, R5, 0x1, R4 ;  /* 0x0000000105027824 */ /* 0x020fca00078e0204 */
[----:B------:R0:W-:Y:S01]  /*12ae0*/  STL [R1+0x2c], R2 ;  /* 0x00002c0201007387 */ /* 0x0001e20000100800 */
[----:B------:R-:W-:Y:S05]  /*12af0*/  @!P3 BRA `(.L_x_1197) ;  /* 0x000000000018b947 */ /* 0x000fea0003800000 */
[----:B------:R-:W-:Y:S02]  /*12b00*/  ULDC.64 UR4, c[0x0][0xa20] ;  /* 0x0002880000047ab9 */ /* 0x000fe40000000a00 */
[----:B------:R-:W-:-:S06]  /*12b10*/  UIMAD.WIDE UR4, UR45, 0x4, UR4 ;  /* 0x000000042d0478a5 */ /* 0x000fcc000f8e0204 */
[----:B0-----:R-:W-:Y:S02]  /*12b20*/  IMAD.U32 R2, RZ, RZ, UR4 ;  /* 0x00000004ff027e24 */ /* 0x001fe4000f8e00ff */
[----:B------:R-:W-:-:S05]  /*12b30*/  IMAD.U32 R3, RZ, RZ, UR5 ;  /* 0x00000005ff037e24 */ /* 0x000fca000f8e00ff */
[----:B------:R0:W5:Y:S01]  /*12b40*/  LDG.E R6, desc[UR46][R2.64] ;  /* 0x0000002e02067981 */ /* 0x000162000c1e1900 */
[----:B------:R-:W-:Y:S05]  /*12b50*/  BRA `(.L_x_1198) ;  /* 0x0000000000187947 */ /* 0x000fea0003800000 */
.L_x_1197:
[----:B------:R-:W-:Y:S05]  /*12b60*/  @!P1 BRA `(.L_x_1198) ;  /* 0x0000000000149947 */ /* 0x000fea0003800000 */
[----:B0-----:R-:W-:Y:S02]  /*12b70*/  IMAD.U32 R2, RZ, RZ, UR8 ;  /* 0x00000008ff027e24 */ /* 0x001fe4000f8e00ff */
[----:B------:R-:W-:-:S05]  /*12b80*/  IMAD.U32 R3, RZ, RZ, UR9 ;  /* 0x00000009ff037e24 */ /* 0x000fca000f8e00ff */
[----:B------:R-:W2:Y:S04]  /*12b90*/  LDG.E R5, desc[UR46][R2.64] ;  /* 0x0000002e02057981 */ /* 0x000ea8000c1e1900 */
[----:B------:R-:W2:Y:S02]  /*12ba0*/  LDG.E R6, desc[UR46][R2.64+0x4] ;  /* 0x0000042e02067981 */ /* 0x000ea4000c1e1900 */
[----:B--2---:R-:W-:-:S07]  /*12bb0*/  IMAD.IADD R6, R6, 0x1, -R5 ;  /* 0x0000000106067824 */ /* 0x004fce00078e0a05 */
.L_x_1198:
[----:B------:R-:W2:Y:S01]  /*12bc0*/  LDL R19, [R1+0x24] ;  /* 0x0000240001137983 */ /* 0x000ea20000100800 */
[----:B0-----:R-:W0:Y:S01]  /*12bd0*/  LDC.64 R2, c[0x0][0x9e0] ;  /* 0x00027800ff027b82 */ /* 0x001e220000000a00 */
[----:B-----5:R-:W-:Y:S01]  /*12be0*/  IMAD.IADD R6, R6, 0x1, -R4 ;  /* 0x0000000106067824 */ /* 0x020fe200078e0a04 */
[----:B0-----:R-:W-:Y:S02]  /*12bf0*/  ISETP.GE.AND P1, PT, R3, 0x1, PT ;  /* 0x000000010300780c */ /* 0x001fe40003f26270 */
[----:B--2---:R-:W-:-:S04]  /*12c00*/  LEA R7, R19, 0x80, 0x7 ;  /* 0x0000008013077811 */ /* 0x004fc800078e38ff */
[----:B------:R-:W-:-:S05]  /*12c10*/  IADD3 R7, R6, R7, -R0 ;  /* 0x0000000706077210 */ /* 0x000fca0007ffe800 */
[----:B------:R-:W-:Y:S02]  /*12c20*/  IMAD.IADD R2, R7, 0x1, R2 ;  /* 0x0000000107027824 */ /* 0x000fe400078e0202 */
[----:B------:R-:W-:Y:S05]  /*12c30*/  @!P1 BRA `(.L_x_1199) ;  /* 0x0000000000409947 */ /* 0x000fea0003800000 */
        /* <DEDUP_REMOVED lines=10> */
.L_x_1200:
[----:B------:R-:W-:-:S13]  /*12ce0*/  ISETP.NE.AND P0, PT, R3, 0x1, PT ;  /* 0x000000010300780c */ /* 0x000fda0003f05270 */
[----:B------:R-:W0:Y:S02]  /*12cf0*/  @P0 LDC.64 R4, c[0x0][0x9e8] ;  /* 0x00027a00ff040b82 */ /* 0x000e240000000a00 */
[----:B0-----:R-:W-:-:S05]  /*12d00*/  @P0 IMAD.HI.U32 R4, R8, R4, RZ ;  /* 0x0000000408040227 */ /* 0x001fca00078e00ff */
[----:B------:R-:W-:-:S07]  /*12d10*/  @P0 SHF.R.U32.HI R8, RZ, R5, R4 ;  /* 0x00000005ff080219 */ /* 0x000fce0000011604 */
.L_x_1201:
[----:B------:R-:W-:-:S05]  /*12d20*/  IMAD R5, R8, R3, R3 ;  /* 0x0000000308057224 */ /* 0x000fca00078e0203 */
[----:B------:R-:W-:-:S07]  /*12d30*/  VIMNMX R2, R2, R5, PT ;  /* 0x0000000502027248 */ /* 0x000fce0003fe0100 */
.L_x_1199:
[----:B------:R-:W-:Y:S01]  /*12d40*/  IMAD R5, R19, 0x80, -R0 ;  /* 0x0000008013057824 */ /* 0x000fe200078e0a00 */
[----:B------:R-:W-:Y:S01]  /*12d50*/  ULDC UR4, c[0x0][0x9dc] ;  /* 0x0002770000047ab9 */ /* 0x000fe20000000800 */
[----:B------:R-:W-:Y:S02]  /*12d60*/  VIADD R0, R2, 0x7f ;  /* 0x0000007f02007836 */ /* 0x000fe40000000000 */
[C---:B------:R-:W-:Y:S02]  /*12d70*/  IMAD.IADD R2, R6.reuse, 0x1, R5 ;  /* 0x0000000106027824 */ /* 0x040fe400078e0205 */
[----:B------:R-:W-:Y:S01]  /*12d80*/  VIADD R6, R6, 0x7f ;  /* 0x0000007f06067836 */ /* 0x000fe20000000000 */
[----:B------:R-:W-:-:S04]  /*12d90*/  SHF.R.S32.HI R5, RZ, 0x1f, R0 ;  /* 0x0000001fff057819 */ /* 0x000fc80000011400 */
[----:B------:R-:W-:Y:S02]  /*12da0*/  LEA.HI R0, R5, R0, RZ, 0x7 ;  /* 0x0000000005007211 */ /* 0x000fe400078f38ff */
[----:B------:R-:W-:Y:S02]  /*12db0*/  SHF.R.S32.HI R5, RZ, 0x1f, R6 ;  /* 0x0000001fff057819 */ /* 0x000fe40000011406 */
[----:B------:R-:W-:Y:S02]  /*12dc0*/  SHF.R.S32.HI R0, RZ, 0x7, R0 ;  /* 0x00000007ff007819 */ /* 0x000fe40000011400 */
[----:B------:R-:W-:-:S04]  /*12dd0*/  LEA.HI R5, R5, R6, RZ, 0x7 ;  /* 0x0000000605057211 */ /* 0x000fc800078f38ff */
[----:B------:R-:W-:-:S04]  /*12de0*/  SHF.R.S32.HI R5, RZ, 0x7, R5 ;  /* 0x00000007ff057819 */ /* 0x000fc80000011405 */
[----:B------:R-:W-:Y:S01]  /*12df0*/  VIMNMX R16, R5, R0, PT ;  /* 0x0000000005107248 */ /* 0x000fe20003fe0100 */
[----:B------:R-:W-:Y:S01]  /*12e00*/  VIADD R0, R2, -UR4 ;  /* 0x8000000402007c36 */ /* 0x000fe20008000000 */
        /* <DEDUP_REMOVED lines=10> */
.L_x_1203:
[----:B------:R-:W-:-:S13]  /*12eb0*/  ISETP.NE.AND P0, PT, R3, 0x1, PT ;  /* 0x000000010300780c */ /* 0x000fda0003f05270 */
[----:B------:R-:W0:Y:S02]  /*12ec0*/  @P0 LDC.64 R4, c[0x0][0x9e8] ;  /* 0x00027a00ff040b82 */ /* 0x000e240000000a00 */
[----:B0-----:R-:W-:-:S05]  /*12ed0*/  @P0 IMAD.HI.U32 R4, R2, R4, RZ ;  /* 0x0000000402040227 */ /* 0x001fca00078e00ff */
[----:B------:R-:W-:-:S07]  /*12ee0*/  @P0 SHF.R.U32.HI R2, RZ, R5, R4 ;  /* 0x00000005ff020219 */ /* 0x000fce0000011604 */
.L_x_1204:
[----:B------:R-:W-:-:S05]  /*12ef0*/  IMAD R3, R2, R3, RZ ;  /* 0x0000000302037224 */ /* 0x000fca00078e02ff */
[----:B------:R-:W-:-:S07]  /*12f00*/  VIMNMX R0, R0, R3, !PT ;  /* 0x0000000300007248 */ /* 0x000fce0007fe0100 */
.L_x_1202:
[----:B------:R-:W-:Y:S01]  /*12f10*/  SHF.R.S32.HI R3, RZ, 0x1f, R0 ;  /* 0x0000001fff037819 */ /* 0x000fe20000011400 */
[----:B------:R-:W-:Y:S03]  /*12f20*/  BSSY B6, `(.L_x_1205) ;  /* 0x00002b1000067945 */ /* 0x000fe60003800000 */
[----:B------:R-:W-:-:S04]  /*12f30*/  LEA.HI R3, R3, R0, RZ, 0x7 ;  /* 0x0000000003037211 */ /* 0x000fc800078f38ff */
[----:B------:R-:W-:-:S04]  /*12f40*/  SHF.R.S32.HI R3, RZ, 0x7, R3 ;  /* 0x00000007ff037819 */ /* 0x000fc80000011403 */
[----:B------:R-:W-:-:S04]  /*12f50*/  VIMNMX R2, RZ, R3, !PT ;  /* 0x00000003ff027248 */ /* 0x000fc80007fe0100 */
[----:B------:R-:W-:Y:S01]  /*12f60*/  ISETP.GT.AND P0, PT, R16, R2, PT ;  /* 0x000000021000720c */ /* 0x000fe20003f04270 */
[----:B------:R0:W-:-:S12]  /*12f70*/  STL [R1+0x28], R2 ;  /* 0x0000280201007387 */ /* 0x0001d80000100800 */
[----:B0-----:R-:W-:Y:S05]  /*12f80*/  @P0 BRA `(.L_x_1206) ;  /* 0x0000000000480947 */ /* 0x001fea0003800000 */
        /* <DEDUP_REMOVED lines=18> */
.L_x_1206:
        /* <DEDUP_REMOVED lines=23> */
.L_x_1208:
        /* <DEDUP_REMOVED lines=8> */
[----:B0-----:R-:W-:Y:S01]  /*132a0*/  MOV R2, 0x0 ;  /* 0x0000000000027802 */ /* 0x001fe20000000f00 */
        /* <DEDUP_REMOVED lines=15> */
.L_x_1209:
[----:B------:R-:W-:-:S04]  /*133a0*/  UIADD3 UR4, UR40, 0x400, URZ ;  /* 0x0000040028047890 */ /* 0x000fc8000fffe03f */
[----:B------:R-:W-:-:S06]  /*133b0*/  ULOP3.LUT UP0, URZ, UR4, 0x3ff, URZ, 0xc0, !UPT ;  /* 0x000003ff043f7892 */ /* 0x000fcc000f80c03f */
[----:B------:R-:W-:-:S13]  /*133c0*/  PLOP3.LUT P0, PT, PT, PT, UP0, 0x80, 0x0 ;  /* 0x000000000000781c */ /* 0x000fda0003f0f008 */
        /* <DEDUP_REMOVED lines=17> */
.L_x_1210:
[----:B------:R-:W-:-:S13]  /*134e0*/  LOP3.LUT P6, RZ, R17, 0x3ff, RZ, 0xc0, !PT ;  /* 0x000003ff11ff7812 */ /* 0x000fda00078cc0ff */
        /* <DEDUP_REMOVED lines=17> */
.L_x_1211:
[----:B------:R-:W1:Y:S01]  /*13600*/  LDC R0, c[0x0][0x428] ;  /* 0x00010a00ff007b82 */ /* 0x000e620000000800 */
[----:B------:R-:W-:Y:S01]  /*13610*/  ULDC.64 UR4, c[0x0][0x9f8] ;  /* 0x00027e0000047ab9 */ /* 0x000fe20000000a00 */
[----:B0-----:R-:W-:Y:S01]  /*13620*/  IMAD.U32 R2, RZ, RZ, UR38 ;  /* 0x00000026ff027e24 */ /* 0x001fe2000f8e00ff */
[----:B------:R-:W-:Y:S01]  /*13630*/  UISETP.NE.U32.AND UP0, UPT, UR4, URZ, UPT ;  /* 0x0000003f0400728c */ /* 0x000fe2000bf05070 */
[----:B------:R-:W-:Y:S01]  /*13640*/  IMAD.U32 R10, RZ, RZ, UR45 ;  /* 0x0000002dff0a7e24 */ /* 0x000fe2000f8e00ff */
[----:B------:R-:W0:Y:S01]  /*13650*/  S2R R4, SR_TID.X ;  /* 0x0000000000047919 */ /* 0x000e220000002100 */
[----:B------:R-:W-:Y:S01]  /*13660*/  IMAD R6, R19, 0x80, R18 ;  /* 0x0000008013067824 */ /* 0x000fe200078e0212 */
[----:B------:R-:W-:Y:S01]  /*13670*/  UISETP.NE.AND.EX UP0, UPT, UR5, URZ, UPT, UP0 ;  /* 0x0000003f0500728c */ /* 0x000fe2000bf05300 */
[----:B------:R-:W-:-:S10]  /*13680*/  ULDC.64 UR6, c[0x0][0xa08] ;  /* 0x0002820000067ab9 */ /* 0x000fd40000000a00 */
[----:B------:R-:W-:Y:S02]  /*13690*/  @UP0 ULDC.64 UR4, c[0x0][0x9f8] ;  /* 0x00027e0000040ab9 */ /* 0x000fe40000000a00 */
[----:B------:R-:W-:Y:S01]  /*136a0*/  @UP0 UIMAD.WIDE UR4, UR45, 0x4, UR4 ;  /* 0x000000042d0408a5 */ /* 0x000fe2000f8e0204 */
[----:B-1----:R-:W-:-:S13]  /*136b0*/  ISETP.NE.AND P0, PT, R0, 0x1, PT ;  /* 0x000000010000780c */ /* 0x002fda0003f05270 */
[----:B------:R-:W1:Y:S01]  /*136c0*/  @P0 LDC R0, c[0x0][0x42c] ;  /* 0x00010b00ff000b82 */ /* 0x000e620000000800 */
[----:B0-----:R-:W-:-:S07]  /*136d0*/  LOP3.LUT R17, R4, 0x7f, RZ, 0xc0, !PT ;  /* 0x0000007f04117812 */ /* 0x001fce00078ec0ff */
[----:B------:R-:W0:Y:S01]  /*136e0*/  @P0 LDC R3, c[0x0][0x430] ;  /* 0x00010c00ff030b82 */ /* 0x000e220000000800 */
[----:B-1----:R-:W-:-:S05]  /*136f0*/  @P0 IMAD.HI.U32 R0, R0, UR38, RZ ;  /* 0x0000002600000c27 */ /* 0x002fca000f8e00ff */
[----:B0-----:R-:W-:Y:S01]  /*13700*/  @P0 SHF.R.U32.HI R2, RZ, R3, R0 ;  /* 0x00000003ff020219 */ /* 0x001fe20000011600 */
[----:B------:R-:W-:Y:S01]  /*13710*/  IMAD.U32 R3, RZ, RZ, UR5 ;  /* 0x00000005ff037e24 */ /* 0x000fe2000f8e00ff */
[----:B------:R-:W-:-:S03]  /*13720*/  PLOP3.LUT P0, PT, PT, PT, UP0, 0x80, 0x0 ;  /* 0x000000000000781c */ /* 0x000fc60003f0f008 */
[----:B------:R0:W-:Y:S02]  /*13730*/  STL [R1+0x8], R2 ;  /* 0x0000080201007387 */ /* 0x0001e40000100800 */
[----:B0-----:R-:W-:Y:S01]  /*13740*/  IMAD.U32 R2, RZ, RZ, UR4 ;  /* 0x00000004ff027e24 */ /* 0x001fe2000f8e00ff */
[----:B------:R-:W-:Y:S01]  /*13750*/  ISETP.NE.AND P1, PT, R17, RZ, PT ;  /* 0x000000ff1100720c */ /* 0x000fe20003f25270 */
[----:B------:R-:W-:-:S06]  /*13760*/  ULDC.64 UR4, c[0x0][0xa00] ;  /* 0x0002800000047ab9 */ /* 0x000fcc0000000a00 */
[----:B------:R0:W2:Y:S01]  /*13770*/  @P0 LDG.E R10, desc[UR46][R2.64] ;  /* 0x0000002e020a0981 */ /* 0x0000a2000c1e1900 */
[----:B------:R-:W-:Y:S01]  /*13780*/  ISETP.NE.U32.AND P0, PT, RZ, UR4, PT ;  /* 0x00000004ff007c0c */ /* 0x000fe2000bf05070 */
[----:B------:R-:W-:Y:S01]  /*13790*/  UMOV UR36, URZ ;  /* 0x0000003f00247c82 */ /* 0x000fe20008000000 */
[----:B------:R-:W-:Y:S01]  /*137a0*/  R2UR UR37, R6 ;  /* 0x00000000062572ca */ /* 0x000fe200000e0000 */
[----:B------:R-:W-:Y:S01]  /*137b0*/  UMOV UR8, 0x40 ;  /* 0x0000004000087882 */ /* 0x000fe20000000000 */
[----:B------:R-:W-:Y:S01]  /*137c0*/  ISETP.NE.AND.EX P0, PT, RZ, UR5, PT, P0 ;  /* 0x00000005ff007c0c */ /* 0x000fe2000bf05300 */
[----:B------:R-:W-:Y:S01]  /*137d0*/  UMOV UR10, UR38 ;  /* 0x00000026000a7c82 */ /* 0x000fe20008000000 */
[----:B------:R-:W-:Y:S01]  /*137e0*/  UMOV UR12, 0x80 ;  /* 0x00000080000c7882 */ /* 0x000fe20000000000 */
[----:B------:R-:W-:Y:S01]  /*137f0*/  UMOV UR14, UR38 ;  /* 0x00000026000e7c82 */ /* 0x000fe20008000000 */
[----:B------:R-:W-:Y:S01]  /*13800*/  VOTEU.ALL UP1, P1 ;  /* 0x00000000003f7886 */ /* 0x000fe20000820000 */
[----:B0-----:R-:W0:Y:S01]  /*13810*/  LDC.64 R2, c[0x0][0x3f8] ;  /* 0x0000fe00ff027b82 */ /* 0x001e220000000a00 */
[----:B------:R-:W-:-:S02]  /*13820*/  SEL R8, RZ, UR45, P0 ;  /* 0x0000002dff087c07 */ /* 0x000fc40008000000 */
[----:B------:R-:W-:Y:S01]  /*13830*/  SHF.R.U32.HI R4, RZ, 0x5, R4 ;  /* 0x00000005ff047819 */ /* 0x000fe20000011604 */
[----:B------:R-:W-:Y:S01]  /*13840*/  @!UP1 UIADD3 UR4, UP0, UR48, 0x270, URZ ;  /* 0x0000027030049890 */ /* 0x000fe2000ff1e03f */
[----:B------:R-:W-:Y:S01]  /*13850*/  R2UR UR39, R8 ;  /* 0x00000000082772ca */ /* 0x000fe200000e0000 */
[----:B------:R-:W-:Y:S01]  /*13860*/  UMOV UR9, UR37 ;  /* 0x0000002500097c82 */ /* 0x000fe20008000000 */
[----:B------:R-:W-:Y:S01]  /*13870*/  UMOV UR13, UR37 ;  /* 0x00000025000d7c82 */ /* 0x000fe20008000000 */
[----:B------:R-:W-:Y:S01]  /*13880*/  @!UP1 UIADD3.X UR5, URZ, UR49, URZ, UP0, !UPT ;  /* 0x000000313f059290 */ /* 0x000fe200087fe43f */
[----:B------:R-:W-:-:S09]  /*13890*/  LOP3.LUT R4, R4, 0x3, RZ, 0xc0, !PT ;  /* 0x0000000304047812 */ /* 0x000fd200078ec0ff */
[----:B------:R-:W-:Y:S01]  /*138a0*/  UMOV UR11, UR39 ;  /* 0x00000027000b7c82 */ /* 0x000fe20008000000 */
[----:B------:R-:W-:Y:S01]  /*138b0*/  UMOV UR15, UR39 ;  /* 0x00000027000f7c82 */ /* 0x000fe20008000000 */
[----:B------:R1:W-:Y:S01]  /*138c0*/  @!UP1 UTMAPF.L2.4D [UR36], [UR4] ;  /* 0x00000024040095b8 */ /* 0x0003e20008018000 */
[----:B0-----:R-:W-:Y:S01]  /*138d0*/  LOP3.LUT P0, RZ, R2, UR6, RZ, 0xfc, !PT ;  /* 0x0000000602ff7c12 */ /* 0x001fe2000f80fcff */
[----:B------:R-:W-:Y:S01]  /*138e0*/  UMOV UR6, 0xffffffff ;  /* 0xffffffff00067882 */ /* 0x000fe20000000000 */
[----:B------:R1:W-:Y:S02]  /*138f0*/  @!UP1 UTMAPF.L2.4D [UR8], [UR4] ;  /* 0x00000008040095b8 */ /* 0x0003e40008018000 */
[----:B------:R-:W-:Y:S01]  /*13900*/  LOP3.LUT P0, RZ, R3, UR7, RZ, 0xfc, P0 ;  /* 0x0000000703ff7c12 */ /* 0x000fe2000800fcff */
[----:B------:R1:W-:Y:S01]  /*13910*/  @!UP1 UTMAPF.L2.4D [UR12], [UR4] ;  /* 0x0000000c040095b8 */ /* 0x0003e20008018000 */
[----:B--2---:R-:W-:Y:S01]  /*13920*/  SHF.R.S32.HI R19, RZ, 0x1f, R10 ;  /* 0x0000001fff137819 */ /* 0x004fe2000001140a */
[----:B------:R1:W-:Y:S01]  /*13930*/  STL [R1+0x10], R10 ;  /* 0x0000100a01007387 */ /* 0x0003e20000100800 */
[----:B------:R-:W-:-:S03]  /*13940*/  SEL R0, R10, RZ, !P0 ;  /* 0x000000ff0a007207 */ /* 0x000fc60004000000 */
[----:B------:R1:W-:Y:S01]  /*13950*/  STL [R1+0x1c], R19 ;  /* 0x00001c1301007387 */ /* 0x0003e20000100800 */
[----:B------:R-:W-:Y:S05]  /*13960*/  BRA.DIV UR6, `(.L_x_1212) ;  /* 0x0000003606347947 */ /* 0x000fea000b800000 */
[----:B------:R0:W2:Y:S02]  /*13970*/  SHFL.IDX PT, R14, R4, RZ, 0x1f ;  /* 0x00001fff040e7589 */ /* 0x0000a400000e0000 */
.L_x_1282:
[----:B--2---:R-:W-:Y:S02]  /*13980*/  ISETP.NE.AND P0, PT, R14, RZ, PT ;  /* 0x000000ff0e00720c */ /* 0x004fe40003f05270 */
[----:B------:R-:W-:-:S11]  /*13990*/  PLOP3.LUT P6, PT, PT, PT, PT, 0x8, 0x0 ;  /* 0x000000000000781c */ /* 0x000fd60003fce170 */
[----:B------:R-:W-:Y:S05]  /*139a0*/  @P0 BRA `(.L_x_1213) ;  /* 0x0000000800000947 */ /* 0x000fea0003800000 */
[----:B-1----:R-:W-:Y:S01]  /*139b0*/  UMOV UR4, 0xffffffff ;  /* 0xffffffff00047882 */ /* 0x002fe20000000000 */
[----:B------:R-:W-:Y:S02]  /*139c0*/  VIADD R7, R16, 0xffffffff ;  /* 0xffffffff10077836 */ /* 0x000fe40000000000 */
[----:B------:R-:W-:Y:S05]  /*139d0*/  BRA.DIV UR4, `(.L_x_1214) ;  /* 0x0000003604387947 */ /* 0x000fea000b800000 */
[----:B------:R-:W-:-:S13]  /*139e0*/  ELECT P6, URZ, PT ;  /* 0x00000000003f782f */ /* 0x000fda00038c0000 */
.L_x_1285:
[----:B------:R-:W-:Y:S05]  /*139f0*/  @!P6 BRA `(.L_x_1215) ;  /* 0x000000040070e947 */ /* 0x000fea0003800000 */
[----:B------:R-:W-:-:S04]  /*13a00*/  ISETP.NE.U32.AND P0, PT, R2, RZ, PT ;  /* 0x000000ff0200720c */ /* 0x000fc80003f05070 */
[----:B------:R-:W-:-:S13]  /*13a10*/  ISETP.NE.AND.EX P0, PT, R3, RZ, PT, P0 ;  /* 0x000000ff0300720c */ /* 0x000fda0003f05300 */
[----:B------:R-:W-:Y:S05]  /*13a20*/  @!P0 BRA `(.L_x_1216) ;  /* 0x0000000000488947 */ /* 0x000fea0003800000 */
[----:B------:R-:W1:Y:S01]  /*13a30*/  LDC R9, c[0x0][0x41c] ;  /* 0x00010700ff097b82 */ /* 0x000e620000000800 */
[----:B------:R-:W-:Y:S01]  /*13a40*/  IMAD.MOV.U32 R0, RZ, RZ, R7 ;  /* 0x000000ffff007224 */ /* 0x000fe200078e0007 */
[----:B------:R-:W-:Y:S01]  /*13a50*/  ULDC.64 UR4, c[0x0][0x408] ;  /* 0x0001020000047ab9 */ /* 0x000fe20000000a00 */
[----:B-1----:R-:W-:-:S13]  /*13a60*/  ISETP.NE.AND P0, PT, R9, 0x1, PT ;  /* 0x000000010900780c */ /* 0x002fda0003f05270 */
[----:B0-----:R-:W0:Y:S02]  /*13a70*/  @P0 LDC.64 R4, c[0x0][0x420] ;  /* 0x00010800ff040b82 */ /* 0x001e240000000a00 */
[----:B0-----:R-:W-:-:S05]  /*13a80*/  @P0 IMAD.HI.U32 R4, R7, R4, RZ ;  /* 0x0000000407040227 */ /* 0x001fca00078e00ff */
[----:B------:R-:W-:-:S04]  /*13a90*/  @P0 SHF.R.U32.HI R0, RZ, R5, R4 ;  /* 0x00000005ff000219 */ /* 0x000fc80000011604 */
[--C-:B------:R-:W-:Y:S01]  /*13aa0*/  SHF.R.S32.HI R5, RZ, 0x1f, R0.reuse ;  /* 0x0000001fff057819 */ /* 0x100fe20000011400 */
[----:B------:R-:W-:-:S04]  /*13ab0*/  IMAD.MOV R4, RZ, RZ, -R0 ;  /* 0x000000ffff047224 */ /* 0x000fc800078e0a00 */
[----:B------:R-:W-:Y:S02]  /*13ac0*/  IMAD R7, R9, R4, R7 ;  /* 0x0000000409077224 */ /* 0x000fe400078e0207 */
[----:B------:R-:W-:Y:S02]  /*13ad0*/  IMAD R9, R19, UR4, RZ ;  /* 0x0000000413097c24 */ /* 0x000fe4000f8e02ff */
[----:B------:R-:W-:Y:S02]  /*13ae0*/  IMAD.MOV.U32 R4, RZ, RZ, R0 ;  /* 0x000000ffff047224 */ /* 0x000fe400078e0000 */
[C---:B------:R-:W-:Y:S02]  /*13af0*/  IMAD R0, R10.reuse, UR5, R9 ;  /* 0x000000050a007c24 */ /* 0x040fe4000f8e0209 */
[----:B------:R-:W-:-:S04]  /*13b00*/  IMAD.WIDE.U32 R4, R10, UR4, R4 ;  /* 0x000000040a047c25 */ /* 0x000fc8000f8e0004 */
[----:B------:R-:W-:Y:S01]  /*13b10*/  IMAD.IADD R0, R5, 0x1, R0 ;  /* 0x0000000105007824 */ /* 0x000fe200078e0200 */
[----:B------:R-:W-:-:S04]  /*13b20*/  LEA R2, P0, R4, R2, 0x2 ;  /* 0x0000000204027211 */ /* 0x000fc800078010ff */
[----:B------:R-:W-:-:S05]  /*13b30*/  LEA.HI.X R3, R4, R3, R0, 0x2, P0 ;  /* 0x0000000304037211 */ /* 0x000fca00000f1400 */
[----:B------:R1:W5:Y:S04]  /*13b40*/  LDG.E R0, desc[UR46][R2.64] ;  /* 0x0000002e02007981 */ /* 0x000368000c1e1900 */
.L_x_1216:
[----:B-1----:R-:W2:Y:S04]  /*13b50*/  LDL R3, [R1] ;  /* 0x0000000001037983 */ /* 0x002ea80000100800 */
[----:B------:R-:W3:Y:S01]  /*13b60*/  LDL R2, [R1+0xc] ;  /* 0x00000c0001027983 */ /* 0x000ee20000100800 */
[----:B------:R-:W-:Y:S02]  /*13b70*/  ISETP.NE.AND P0, PT, R17, RZ, PT ;  /* 0x000000ff1100720c */ /* 0x000fe40003f05270 */
[----:B--2---:R-:W-:Y:S02]  /*13b80*/  LEA R3, R3, UR40, 0x3 ;  /* 0x0000002803037c11 */ /* 0x004fe4000f8e18ff */
[----:B---3--:R-:W-:-:S04]  /*13b90*/  SHF.L.U32 R2, R2, 0x1f, RZ ;  /* 0x0000001f02027819 */ /* 0x008fc800000006ff */
[----:B------:R-:W1:Y:S02]  /*13ba0*/  SYNCS.PHASECHK.TRANS64.TRYWAIT P2, [R3+URZ+0x22880], R2 ;  /* 0x02288002030075a7 */ /* 0x000e64000804017f */
[----:B-1----:R-:W-:Y:S05]  /*13bb0*/  @!P2 BRA `(.L_x_1217) ;  /* 0x0000003000e0a947 */ /* 0x002fea0003800000 */
.L_x_1286:
        /* <DEDUP_REMOVED lines=8> */
.L_x_1218:
[----:B------:R-:W2:Y:S04]  /*13c40*/  LDL R9, [R1] ;  /* 0x0000000001097983 */ /* 0x000ea80000100800 */
[----:B------:R-:W3:Y:S04]  /*13c50*/  LDL R5, [R1+0x2c] ;  /* 0x00002c0001057983 */ /* 0x000ee80000100800 */
[----:B0-----:R-:W4:Y:S01]  /*13c60*/  LDL R4, [R1+0x8] ;  /* 0x0000080001047983 */ /* 0x001f220000100800 */
        /* <DEDUP_REMOVED lines=12> */
[----:B------:R-:W-:-:S04]  /*13d30*/  ULEA UR8, UR8, UR40, 0xe ;  /* 0x0000002808087291 */ /* 0x000fc8000f8e703f */
[----:B------:R-:W-:-:S09]  /*13d40*/  UIADD3 UR8, UR8, 0x8400, URZ ;  /* 0x0000840008087890 */ /* 0x000fd2000fffe03f */
[----:B------:R0:W-:Y:S01]  /*13d50*/  UTMALDG.4D [UR8], [UR4], desc[UR6] ;  /* 0x00000608040075b4 */ /* 0x0001e20008019000 */
[----:B------:R-:W2:Y:S02]  /*13d60*/  SYNCS.PHASECHK.TRANS64.TRYWAIT P2, [R3+URZ+0x22840], R2 ;  /* 0x02284002030075a7 */ /* 0x000ea4000804017f */
[----:B0-2---:R-:W-:Y:S05]  /*13d70*/  @!P2 BRA `(.L_x_1219) ;  /* 0x000000300084a947 */ /* 0x005fea0003800000 */
.L_x_1287:
        /* <DEDUP_REMOVED lines=8> */
.L_x_1220:
        /* <DEDUP_REMOVED lines=27> */
[----:B-1----:R-:W-:Y:S01]  /*13fb0*/  NOP ;  /* 0x0000000000007918 */ /* 0x002fe20000000000 */
.L_x_1215:
        /* <DEDUP_REMOVED lines=9> */
[----:B------:R-:W-:Y:S01]  /*14050*/  @P0 R2UR UR11, R6 ;  /* 0x00000000060b02ca */ /* 0x000fe200000e0000 */
[----:B------:R-:W-:Y:S01]  /*14060*/  @P0 IMAD.MOV.U32 R2, RZ, RZ, 0x6000 ;  /* 0x00006000ff020424 */ /* 0x000fe200078e00ff */
[----:B------:R-:W-:Y:S01]  /*14070*/  @P0 R2UR UR13, R8 ;  /* 0x00000000080d02ca */ /* 0x000fe200000e0000 */
[----:B------:R-:W-:Y:S01]  /*14080*/  UMOV UR6, 0x0 ;  /* 0x0000000000067882 */ /* 0x000fe20000000000 */
[----:B------:R-:W-:Y:S01]  /*14090*/  @P0 R2UR UR27, R6 ;  /* 0x00000000061b02ca */ /* 0x000fe200000e0000 */
[----:B------:R-:W-:Y:S01]  /*140a0*/  UMOV UR7, 0x12f00000 ;  /* 0x12f0000000077882 */ /* 0x000fe20000000000 */
[----:B------:R-:W-:Y:S01]  /*140b0*/  @P0 R2UR UR29, R8 ;  /* 0x00000000081d02ca */ /* 0x000fe200000e0000 */
        /* <DEDUP_REMOVED lines=15> */
.L_x_1213:
        /* <DEDUP_REMOVED lines=10> */
.L_x_1288:
[----:B-1----:R-:W-:Y:S05]  /*14250*/  BSYNC B0 ;  /* 0x0000000000007941 */ /* 0x002fea0003800000 */
.L_x_1221:
[----:B--2---:R-:W2:Y:S01]  /*14260*/  LDL R3, [R1+0x28] ;  /* 0x0000280001037983 */ /* 0x004ea20000100800 */
[----:B------:R-:W-:-:S05]  /*14270*/  VIADD R2, R16, 0xfffffffe ;  /* 0xfffffffe10027836 */ /* 0x000fca0000000000 */
[----:B--2---:R-:W-:-:S13]  /*14280*/  ISETP.GE.AND P0, PT, R2, R3, PT ;  /* 0x000000030200720c */ /* 0x004fda0003f06270 */
[----:B------:R-:W-:Y:S05]  /*14290*/  @!P0 BRA `(.L_x_1223) ;  /* 0x0000000c00f48947 */ /* 0x000fea0003800000 */
[----:B------:R1:W5:Y:S04]  /*142a0*/  LDL.LU R3, [R1] ;  /* 0x0000000001037983 */ /* 0x0003680000300800 */
[----:B------:R1:W5:Y:S02]  /*142b0*/  LDL.LU R8, [R1+0xc] ;  /* 0x00000c0001087983 */ /* 0x0003640000300800 */
.L_x_1245:
[----:B0----5:R-:W-:Y:S01]  /*142c0*/  VIADD R4, R3, 0x1 ;  /* 0x0000000103047836 */ /* 0x021fe20000000000 */
        /* <DEDUP_REMOVED lines=23> */
[--C-:B------:R-:W-:Y:S01]  /*14440*/  SHF.R.S32.HI R5, RZ, 0x1f, R4.reuse ;  /* 0x0000001fff057819 */ /* 0x100fe20000011404 */
[----:B------:R-:W-:-:S04]  /*14450*/  IMAD.MOV R0, RZ, RZ, -R4 ;  /* 0x000000ffff007224 */ /* 0x000fc800078e0a04 */
        /* <DEDUP_REMOVED lines=8> */
.L_x_1226:
[----:B------:R-:W2:Y:S01]  /*144e0*/  S2R R4, SR_TID.X ;  /* 0x0000000000047919 */ /* 0x000ea20000002100 */
[----:B------:R-:W-:Y:S01]  /*144f0*/  LEA R5, R11, UR40, 0x3 ;  /* 0x000000280b057c11 */ /* 0x000fe2000f8e18ff */
[----:B------:R-:W-:Y:S01]  /*14500*/  BSSY B1, `(.L_x_1227) ;  /* 0x0000006000017945 */ /* 0x000fe20003800000 */
[----:B--2---:R-:W-:Y:S02]  /*14510*/  LOP3.LUT R6, R4, 0x7f, RZ, 0xc0, !PT ;  /* 0x0000007f04067812 */ /* 0x004fe400078ec0ff */
[----:B------:R-:W-:Y:S02]  /*14520*/  SHF.L.U32 R4, R10, 0x1f, RZ ;  /* 0x0000001f0a047819 */ /* 0x000fe400000006ff */
[----:B------:R-:W-:Y:S02]  /*14530*/  ISETP.NE.AND P2, PT, R6, RZ, PT ;  /* 0x000000ff0600720c */ /* 0x000fe40003f45270 */
[----:B------:R-:W2:Y:S02]  /*14540*/  SYNCS.PHASECHK.TRANS64.TRYWAIT P0, [R5+URZ+0x22880], R4 ;  /* 0x02288004050075a7 */ /* 0x000ea4000800017f */
[----:B--2---:R-:W-:Y:S09]  /*14550*/  @!P0 BRA `(.L_x_1228) ;  /* 0x0000002800b88947 */ /* 0x004ff20003800000 */
.L_x_1289:
[----:B------:R-:W-:Y:S05]  /*14560*/  BSYNC B1 ;  /* 0x0000000000017941 */ /* 0x000fea0003800000 */
.L_x_1227:
        /* <DEDUP_REMOVED lines=9> */
.L_x_1230:
[----:B------:R-:W-:Y:S05]  /*14600*/  BSYNC B1 ;  /* 0x0000000000017941 */ /* 0x000fea0003800000 */
.L_x_1229:
[----:B0-----:R-:W3:Y:S04]  /*14610*/  LDL R10, [R1+0x8] ;  /* 0x00000800010a7983 */ /* 0x001ee80000100800 */
[----:B------:R-:W4:Y:S04]  /*14620*/  LDL R7, [R1] ;  /* 0x0000000001077983 */ /* 0x000f280000100800 */
        /* <DEDUP_REMOVED lines=8> */
[----:B---3--:R-:W-:-:S02]  /*146b0*/  R2UR UR12, R10 ;  /* 0x000000000a0c72ca */ /* 0x008fc400000e0000 */
[----:B----4-:R-:W-:Y:S01]  /*146c0*/  LEA R7, R7, UR40, 0xe ;  /* 0x0000002807077c11 */ /* 0x010fe2000f8e70ff */
[----:B--2---:R-:W-:-:S04]  /*146d0*/  IMAD R6, R9, 0x80, R6 ;  /* 0x0000008009067824 */ /* 0x004fc800078e0206 */
[----:B------:R-:W-:Y:S02]  /*146e0*/  VIADD R7, R7, 0x8400 ;  /* 0x0000840007077836 */ /* 0x000fe40000000000 */
[----:B------:R-:W-:-:S07]  /*146f0*/  VIADD R9, R5, 0x22870 ;  /* 0x0002287005097836 */ /* 0x000fce0000000000 */
.L_x_1231:
        /* <DEDUP_REMOVED lines=8> */
[----:B0-----:R-:W-:Y:S05]  /*14780*/  @P0 BRA.U.ANY `(.L_x_1231) ;  /* 0xfffffffd00dc0947 */ /* 0x001fea000393ffff */
[----:B------:R-:W0:Y:S01]  /*14790*/  SYNCS.PHASECHK.TRANS64.TRYWAIT P0, [R5+URZ+0x22840], R4 ;  /* 0x02284004050075a7 */ /* 0x000e22000800017f */
[----:B------:R-:W-:Y:S04]  /*147a0*/  BSSY B1, `(.L_x_1232) ;  /* 0x0000002000017945 */ /* 0x000fe80003800000 */
[----:B0-----:R-:W-:Y:S05]  /*147b0*/  @!P0 BRA `(.L_x_1233) ;  /* 0x0000002800348947 */ /* 0x001fea0003800000 */
.L_x_1290:
[----:B------:R-:W-:Y:S05]  /*147c0*/  BSYNC B1 ;  /* 0x0000000000017941 */ /* 0x000fea0003800000 */
.L_x_1232:
[----:B------:R-:W-:Y:S01]  /*147d0*/  BSSY B1, `(.L_x_1234) ;  /* 0x000000b000017945 */ /* 0x000fe20003800000 */
[----:B------:R-:W-:Y:S02]  /*147e0*/  IMAD.MOV.U32 R10, RZ, RZ, 0x0 ;  /* 0x00000000ff0a7424 */ /* 0x000fe400078e00ff */
[----:B------:R-:W-:Y:S01]  /*147f0*/  IMAD.MOV.U32 R11, RZ, RZ, 0x14f00000 ;  /* 0x14f00000ff0b7424 */ /* 0x000fe200078e00ff */
[----:B------:R-:W-:Y:S06]  /*14800*/  @P2 BRA `(.L_x_1235) ;  /* 0x00000000001c2947 */ /* 0x000fec0003800000 */
[----:B------:R-:W2:Y:S01]  /*14810*/  S2R R7, SR_TID.X ;  /* 0x0000000000077919 */ /* 0x000ea20000002100 */
[----:B0-----:R-:W-:-:S04]  /*14820*/  IMAD.MOV.U32 R4, RZ, RZ, 0x6000 ;  /* 0x00006000ff047424 */ /* 0x001fc800078e00ff */
[----:B------:R3:W-:Y:S01]  /*14830*/  SYNCS.ARRIVE.TRANS64 RZ, [R5+URZ+0x22830], R4 ;  /* 0x0228300405ff79a7 */ /* 0x0007e2000800003f */
[----:B--2---:R-:W-:-:S04]  /*14840*/  LOP3.LUT R7, R7, 0x1f, RZ, 0xc0, !PT ;  /* 0x0000001f07077812 */ /* 0x004fc800078ec0ff */
[----:B------:R-:W-:-:S13]  /*14850*/  ISETP.NE.AND P0, PT, R7, RZ, PT ;  /* 0x000000ff0700720c */ /* 0x000fda0003f05270 */
[----:B---3--:R-:W-:Y:S05]  /*14860*/  @!P0 BRA `(.L_x_1235) ;  /* 0x0000000000048947 */ /* 0x008fea0003800000 */
[----:B------:R-:W-:Y:S01]  /*14870*/  BPT.TRAP 0x1 ;  /* 0x000000040000795c */ /* 0x000fe20000300000 */
.L_x_1235:
[----:B------:R-:W-:Y:S05]  /*14880*/  BSYNC B1 ;  /* 0x0000000000017941 */ /* 0x000fea0003800000 */
.L_x_1234:
[----:B------:R-:W2:Y:S04]  /*14890*/  LDL R9, [R1+0x8] ;  /* 0x0000080001097983 */ /* 0x000ea80000100800 */
[----:B------:R-:W3:Y:S01]  /*148a0*/  LDL R7, [R1] ;  /* 0x0000000001077983 */ /* 0x000ee20000100800 */
[----:B------:R-:W-:Y:S01]  /*148b0*/  R2UR UR10, R12 ;  /* 0x000000000c0a72ca */ /* 0x000fe200000e0000 */
[----:B0-----:R-:W-:Y:S01]  /*148c0*/  IMAD.U32 R4, RZ, RZ, UR40 ;  /* 0x00000028ff047e24 */ /* 0x001fe2000f8e00ff */
[----:B------:R-:W-:Y:S01]  /*148d0*/  R2UR UR6, R10 ;  /* 0x000000000a0672ca */ /* 0x000fe200000e0000 */
[----:B------:R-:W-:Y:S01]  /*148e0*/  UIADD3 UR4, UP0, UR48, 0x370, URZ ;  /* 0x0000037030047890 */ /* 0x000fe2000ff1e03f */
[----:B------:R-:W-:Y:S01]  /*148f0*/  R2UR UR7, R11 ;  /* 0x000000000b0772ca */ /* 0x000fe200000e0000 */
[----:B------:R-:W-:Y:S01]  /*14900*/  VIADD R5, R5, 0x22830 ;  /* 0x0002283005057836 */ /* 0x000fe20000000000 */
[----:B------:R-:W-:Y:S01]  /*14910*/  PLOP3.LUT P0, PT, PT, PT, PT, 0x80, 0x0 ;  /* 0x000000000000781c */ /* 0x000fe20003f0f070 */
[----:B------:R-:W-:Y:S01]  /*14920*/  UIADD3.X UR5, URZ, UR49, URZ, UP0, !UPT ;  /* 0x000000313f057290 */ /* 0x000fe200087fe43f */
[----:B--2---:R-:W-:Y:S01]  /*14930*/  R2UR UR12, R9 ;  /* 0x00000000090c72ca */ /* 0x004fe200000e0000 */
[----:B---3--:R-:W-:-:S04]  /*14940*/  IMAD R4, R7, 0x6000, R4 ;  /* 0x0000600007047824 */ /* 0x008fc800078e0204 */
[----:B------:R-:W-:-:S10]  /*14950*/  VIADD R7, R4, 0x16400 ;  /* 0x0001640004077836 */ /* 0x000fd40000000000 */
.L_x_1236:
        /* <DEDUP_REMOVED lines=8> */
[----:B0-----:R-:W-:Y:S05]  /*149e0*/  @P0 BRA.U.ANY `(.L_x_1236) ;  /* 0xfffffffd00dc0947 */ /* 0x001fea000393ffff */
[----:B------:R-:W2:Y:S01]  /*149f0*/  LDL R9, [R1+0x8] ;  /* 0x0000080001097983 */ /* 0x000ea20000100800 */
[----:B------:R-:W-:Y:S01]  /*14a00*/  R2UR UR6, R10 ;  /* 0x000000000a0672ca */ /* 0x000fe200000e0000 */
[----:B------:R-:W-:Y:S01]  /*14a10*/  VIADD R7, R4, 0x18400 ;  /* 0x0001840004077836 */ /* 0x000fe20000000000 */
[----:B------:R-:W-:Y:S01]  /*14a20*/  R2UR UR7, R11 ;  /* 0x000000000b0772ca */ /* 0x000fe200000e0000 */
[----:B------:R-:W-:Y:S01]  /*14a30*/  UMOV UR10, 0x40 ;  /* 0x00000040000a7882 */ /* 0x000fe20000000000 */
[----:B------:R-:W-:Y:S02]  /*14a40*/  PLOP3.LUT P0, PT, PT, PT, PT, 0x80, 0x0 ;  /* 0x000000000000781c */ /* 0x000fe40003f0f070 */
[----:B--2---:R-:W-:-:S15]  /*14a50*/  R2UR UR12, R9 ;  /* 0x00000000090c72ca */ /* 0x004fde00000e0000 */
.L_x_1237:
        /* <DEDUP_REMOVED lines=16> */
.L_x_1238:
        /* <DEDUP_REMOVED lines=9> */
.L_x_1225:
[----:B------:R-:W-:Y:S05]  /*14bf0*/  BSYNC B0 ;  /* 0x0000000000007941 */ /* 0x000fea0003800000 */
.L_x_1224:
[----:B------:R-:W-:-:S06]  /*14c00*/  UISETP.NE.AND UP0, UPT, UR41, 0x3, UPT ;  /* 0x000000032900788c */ /* 0x000fcc000bf05270 */
[----:B------:R-:W-:-:S13]  /*14c10*/  PLOP3.LUT P0, PT, PT, PT, UP0, 0x80, 0x0 ;  /* 0x000000000000781c */ /* 0x000fda0003f0f008 */
[----:B------:R-:W-:Y:S05]  /*14c20*/  @!P0 BRA `(.L_x_1239) ;  /* 0x0000000000048947 */ /* 0x000fea0003800000 */
[----:B------:R-:W-:Y:S01]  /*14c30*/  BPT.TRAP 0x1 ;  /* 0x000000040000795c */ /* 0x000fe20000300000 */
.L_x_1239:
[----:B------:R-:W-:Y:S01]  /*14c40*/  IMAD.U32 R4, RZ, RZ, UR44 ;  /* 0x0000002cff047e24 */ /* 0x000fe2000f8e00ff */
[----:B------:R-:W-:Y:S01]  /*14c50*/  LEA R5, R3, UR40, 0x3 ;  /* 0x0000002803057c11 */ /* 0x000fe2000f8e18ff */
[----:B------:R-:W-:Y:S03]  /*14c60*/  BSSY B0, `(.L_x_1240) ;  /* 0x0000007000007945 */ /* 0x000fe60003800000 */
[----:B------:R-:W-:Y:S01]  /*14c70*/  ISETP.NE.AND P0, PT, R4, 0x3, PT ;  /* 0x000000030400780c */ /* 0x000fe20003f05270 */
[----:B------:R2:W-:Y:S01]  /*14c80*/  STL [R1+0x4], R5 ;  /* 0x0000040501007387 */ /* 0x0005e20000100800 */
[----:B------:R-:W-:-:S04]  /*14c90*/  LOP3.LUT R4, R8, 0x1, RZ, 0x3c, !PT ;  /* 0x0000000108047812 */ /* 0x000fc800078e3cff */
[----:B------:R-:W-:-:S04]  /*14ca0*/  SHF.L.U32 R4, R4, 0x1f, RZ ;  /* 0x0000001f04047819 */ /* 0x000fc800000006ff */
[----:B------:R-:W3:Y:S02]  /*14cb0*/  SYNCS.PHASECHK.TRANS64.TRYWAIT P2, [R5+URZ+0x22870], R4 ;  /* 0x02287004050075a7 */ /* 0x000ee4000804017f */
[----:B--23--:R-:W-:Y:S05]  /*14cc0*/  @!P2 BRA `(.L_x_1241) ;  /* 0x000000240004a947 */ /* 0x00cfea0003800000 */
.L_x_1291:
[----:B------:R-:W-:Y:S05]  /*14cd0*/  BSYNC B0 ;  /* 0x0000000000007941 */ /* 0x000fea0003800000 */
.L_x_1240:
[----:B------:R-:W-:Y:S05]  /*14ce0*/  @!P0 BRA `(.L_x_1242) ;  /* 0x0000000000048947 */ /* 0x000fea0003800000 */
[----:B------:R-:W-:Y:S01]  /*14cf0*/  BPT.TRAP 0x1 ;  /* 0x000000040000795c */ /* 0x000fe20000300000 */
.L_x_1242:
[----:B--2---:R-:W2:Y:S01]  /*14d00*/  LDL R5, [R1+0x4] ;  /* 0x0000040001057983 */ /* 0x004ea20000100800 */
[----:B------:R-:W-:Y:S01]  /*14d10*/  SHF.L.U32 R4, R8, 0x1f, RZ ;  /* 0x0000001f08047819 */ /* 0x000fe200000006ff */
[----:B------:R-:W-:-:S03]  /*14d20*/  IMAD.SHL.U32 R12, R3, 0x4000, RZ ;  /* 0x00004000030c7824 */ /* 0x000fc600078e00ff */
[----:B--2---:R-:W2:Y:S02]  /*14d30*/  SYNCS.PHASECHK.TRANS64.TRYWAIT P2, [R5+URZ+0x22860], R4 ;  /* 0x02286004050075a7 */ /* 0x004ea4000804017f */
[----:B--2---:R-:W-:Y:S05]  /*14d40*/  @!P2 BRA `(.L_x_1243) ;  /* 0x0000002000fca947 */ /* 0x004fea0003800000 */
.L_x_1292:
[----:B--2---:R-:W2:Y:S04]  /*14d50*/  LDL R3, [R1+0x34] ;  /* 0x0000340001037983 */ /* 0x004ea80000100800 */
[----:B------:R-:W3:Y:S04]  /*14d60*/  LDL R16, [R1+0x18] ;  /* 0x0000180001107983 */ /* 0x000ee80000100800 */
[----:B------:R-:W4:Y:S01]  /*14d70*/  LDL R13, [R1+0x30] ;  /* 0x00003000010d7983 */ /* 0x000f220000100800 */
[----:B------:R-:W-:Y:S05]  /*14d80*/  WARPSYNC.ALL ;  /* 0x0000000000007948 */ /* 0x000fea0003800000 */
[----:B--2---:R-:W-:-:S05]  /*14d90*/  LOP3.LUT R3, R12, R3, RZ, 0xfc, !PT ;  /* 0x000000030c037212 */ /* 0x004fca00078efcff */
[----:B0-----:R-:W0:Y:S01]  /*14da0*/  LDSM.16.MT88.4 R8, [R3+UR40+0x8400] ;  /* 0x008400280308783b */ /* 0x001e220008004200 */
[----:B------:R-:W-:-:S04]  /*14db0*/  VIADD R21, R3, UR40 ;  /* 0x0000002803157c36 */ /* 0x000fc80008000000 */
[----:B---3--:R-:W-:Y:S01]  /*14dc0*/  IMAD.IADD R21, R16, 0x1, R21 ;  /* 0x0000000110157824 */ /* 0x008fe200078e0215 */
[C-C-:B0-----:R-:W-:Y:S02]  /*14dd0*/  PRMT R4, R8.reuse, 0x6420, R9.reuse ;  /* 0x0000642008047816 */ /* 0x141fe40000000009 */
[----:B------:R-:W-:Y:S02]  /*14de0*/  PRMT R5, R8, 0x7531, R9 ;  /* 0x0000753108057816 */ /* 0x000fe40000000009 */
[C-C-:B------:R-:W-:Y:S02]  /*14df0*/  PRMT R6, R10.reuse, 0x6420, R11.reuse ;  /* 0x000064200a067816 */ /* 0x140fe4000000000b */
[----:B------:R-:W-:Y:S02]  /*14e00*/  PRMT R7, R10, 0x7531, R11 ;  /* 0x000075310a077816 */ /* 0x000fe4000000000b */
[----:B------:R-:W0:Y:S01]  /*14e10*/  LDSM.16.MT88.4 R8, [R21+0x8400] ;  /* 0x008400001508783b */ /* 0x000e220000004200 */
[----:B----4-:R-:W-:-:S05]  /*14e20*/  IADD3 R20, R12, UR40, R13 ;  /* 0x000000280c147c10 */ /* 0x010fca000fffe00d */
[----:B------:R-:W-:Y:S01]  /*14e30*/  STSM.16.M88.4 [R20+0x400], R4 ;  /* 0x0004000414007844 */ /* 0x000fe20000000200 */
[C-C-:B0-----:R-:W-:Y:S02]  /*14e40*/  PRMT R12, R8.reuse, 0x6420, R9.reuse ;  /* 0x00006420080c7816 */ /* 0x141fe40000000009 */
[----:B------:R-:W-:Y:S02]  /*14e50*/  PRMT R13, R8, 0x7531, R9 ;  /* 0x00007531080d7816 */ /* 0x000fe40000000009 */
[C-C-:B------:R-:W-:Y:S02]  /*14e60*/  PRMT R14, R10.reuse, 0x6420, R11.reuse ;  /* 0x000064200a0e7816 */ /* 0x140fe4000000000b */
[----:B------:R-:W-:-:S05]  /*14e70*/  PRMT R15, R10, 0x7531, R11 ;  /* 0x000075310a0f7816 */ /* 0x000fca000000000b */
[----:B------:R0:W-:Y:S04]  /*14e80*/  STSM.16.M88.4 [R20+0x2400], R12 ;  /* 0x0024000c14007844 */ /* 0x0001e80000000200 */
[----:B------:R-:W2:Y:S04]  /*14e90*/  LDSM.16.MT88.4 R8, [R3+UR40+0x9400] ;  /* 0x009400280308783b */ /* 0x000ea80008004200 */
[----:B0-----:R-:W3:Y:S01]  /*14ea0*/  LDL R14, [R1+0x14] ;  /* 0x00001400010e7983 */ /* 0x001ee20000100800 */
[C-C-:B--2---:R-:W-:Y:S02]  /*14eb0*/  PRMT R4, R8.reuse, 0x6420, R9.reuse ;  /* 0x0000642008047816 */ /* 0x144fe40000000009 */
[----:B------:R-:W-:-:S02]  /*14ec0*/  PRMT R5, R8, 0x7531, R9 ;  /* 0x0000753108057816 */ /* 0x000fc40000000009 */
[C-C-:B------:R-:W-:Y:S02]  /*14ed0*/  PRMT R6, R10.reuse, 0x6420, R11.reuse ;  /* 0x000064200a067816 */ /* 0x140fe4000000000b */
[----:B------:R-:W-:Y:S02]  /*14ee0*/  PRMT R7, R10, 0x7531, R11 ;  /* 0x000075310a077816 */ /* 0x000fe4000000000b */
[----:B------:R-:W0:Y:S01]  /*14ef0*/  LDSM.16.MT88.4 R8, [R21+0x9400] ;  /* 0x009400001508783b */ /* 0x000e220000004200 */
[----:B------:R-:W-:Y:S01]  /*14f00*/  IMAD.MOV.U32 R15, RZ, RZ, R16 ;  /* 0x000000ffff0f7224 */ /* 0x000fe200078e0010 */
[C-C-:B0-----:R-:W-:Y:S02]  /*14f10*/  PRMT R16, R8.reuse, 0x6420, R9.reuse ;  /* 0x0000642008107816 */ /* 0x141fe40000000009 */
[----:B------:R-:W-:Y:S02]  /*14f20*/  PRMT R17, R8, 0x7531, R9 ;  /* 0x0000753108117816 */ /* 0x000fe40000000009 */
[----:B------:R-:W-:-:S02]  /*14f30*/  PRMT R18, R10, 0x6420, R11 ;  /* 0x000064200a127816 */ /* 0x000fc4000000000b */
[----:B------:R-:W-:Y:S02]  /*14f40*/  PRMT R19, R10, 0x7531, R11 ;  /* 0x000075310a137816 */ /* 0x000fe4000000000b */
[----:B---3--:R-:W-:-:S05]  /*14f50*/  IADD3 R12, R14, 0x400, R20 ;  /* 0x000004000e0c7810 */ /* 0x008fca0007ffe014 */
[----:B------:R-:W-:Y:S04]  /*14f60*/  STSM.16.M88.4 [R12], R4 ;  /* 0x000000040c007844 */ /* 0x000fe80000000200 */
[----:B------:R-:W-:Y:S04]  /*14f70*/  STSM.16.M88.4 [R12+0x2000], R16 ;  /* 0x002000100c007844 */ /* 0x000fe80000000200 */
[----:B------:R-:W0:Y:S02]  /*14f80*/  LDSM.16.MT88.4 R8, [R3+UR40+0xa400] ;  /* 0x00a400280308783b */ /* 0x000e240008004200 */
[----:B0-----:R-:W-:-:S02]  /*14f90*/  PRMT R4, R8, 0x6420, R9 ;  /* 0x0000642008047816 */ /* 0x001fc40000000009 */
[----:B------:R-:W-:Y:S02]  /*14fa0*/  PRMT R5, R8, 0x7531, R9 ;  /* 0x0000753108057816 */ /* 0x000fe40000000009 */
[C-C-:B------:R-:W-:Y:S02]  /*14fb0*/  PRMT R6, R10.reuse, 0x6420, R11.reuse ;  /* 0x000064200a067816 */ /* 0x140fe4000000000b */
[----:B------:R-:W-:Y:S02]  /*14fc0*/  PRMT R7, R10, 0x7531, R11 ;  /* 0x000075310a077816 */ /* 0x000fe4000000000b */
[----:B------:R-:W0:Y:S01]  /*14fd0*/  LDSM.16.MT88.4 R8, [R21+0xa400] ;  /* 0x00a400001508783b */ /* 0x000e220000004200 */
[----:B------:R-:W-:Y:S01]  /*14fe0*/  IMAD.MOV.U32 R19, RZ, RZ, R14 ;  /* 0x000000ffff137224 */ /* 0x000fe200078e000e */
[----:B------:R-:W-:-:S05]  /*14ff0*/  IADD3 R16, R15, 0x400, R20 ;  /* 0x000004000f107810 */ /* 0x000fca0007ffe014 */
[----:B------:R-:W-:Y:S01]  /*15000*/  STSM.16.M88.4 [R16], R4 ;  /* 0x0000000410007844 */ /* 0x000fe20000000200 */
[C-C-:B0-----:R-:W-:Y:S02]  /*15010*/  PRMT R12, R8.reuse, 0x6420, R9.reuse ;  /* 0x00006420080c7816 */ /* 0x141fe40000000009 */
        /* <DEDUP_REMOVED lines=9> */
[----:B------:R-:W0:Y:S01]  /*150b0*/  LDSM.16.MT88.4 R8, [R21+0xb400] ;  /* 0x00b400001508783b */ /* 0x000e220000004200 */
[----:B------:R-:W-:-:S05]  /*150c0*/  IMAD.IADD R3, R19, 0x1, R16 ;  /* 0x0000000113037824 */ /* 0x000fca00078e0210 */
[----:B------:R0:W-:Y:S02]  /*150d0*/  STSM.16.M88.4 [R3], R4 ;  /* 0x0000000403007844 */ /* 0x0001e40000000200 */
[C-C-:B0-----:R-:W-:Y:S02]  /*150e0*/  PRMT R4, R8.reuse, 0x6420, R9.reuse ;  /* 0x0000642008047816 */ /* 0x141fe40000000009 */
        /* <DEDUP_REMOVED lines=12> */
.L_x_1244:
[----:B0-----:R-:W2:Y:S04]  /*151b0*/  LDL.LU R3, [R1+0x4] ;  /* 0x0000040001037983 */ /* 0x001ea80000300800 */
[----:B------:R-:W3:Y:S04]  /*151c0*/  LDL R4, [R1+0x28] ;  /* 0x0000280001047983 */ /* 0x000ee80000100800 */
[----:B------:R4:W5:Y:S01]  /*151d0*/  LDL R8, [R1+0xc] ;  /* 0x00000c0001087983 */ /* 0x0009620000100800 */
[----:B--2---:R0:W-:Y:S01]  /*151e0*/  SYNCS.ARRIVE.TRANS64.A1T0 RZ, [R3+URZ+0x22850], RZ ;  /* 0x022850ff03ff79a7 */ /* 0x0041e2000810003f */
[----:B------:R-:W-:Y:S01]  /*151f0*/  BAR.SYNC.DEFER_BLOCKING 0x2, 0x80 ;  /* 0x0082000000007b1d */ /* 0x000fe20000010000 */
[C---:B---3--:R-:W-:Y:S01]  /*15200*/  ISETP.GT.AND P0, PT, R2.reuse, R4, PT ;  /* 0x000000040200720c */ /* 0x048fe20003f04270 */
[----:B------:R-:W-:-:S02]  /*15210*/  VIADD R2, R2, 0xffffffff ;  /* 0xffffffff02027836 */ /* 0x000fc40000000000 */
[----:B0-----:R-:W-:-:S05]  /*15220*/  @!P1 VIADD R3, R3, 0x22880 ;  /* 0x0002288003039836 */ /* 0x001fca0000000000 */
[----:B------:R-:W-:-:S04]  /*15230*/  @!P1 PRMT R3, RZ, 0x654, R3 ;  /* 0x00000654ff039816 */ /* 0x000fc80000000003 */
[----:B------:R0:W-:Y:S02]  /*15240*/  @!P1 SYNCS.ARRIVE.TRANS64.RED.A1T0 RZ, [R3+URZ], RZ ;  /* 0x000000ff03ff99a7 */ /* 0x0001e4000810043f */
[----:B0-----:R4:W5:Y:S01]  /*15250*/  LDL R3, [R1] ;  /* 0x0000000001037983 */ /* 0x0019620000100800 */
[----:B------:R-:W-:Y:S05]  /*15260*/  @P0 BRA `(.L_x_1245) ;  /* 0xfffffff000140947 */ /* 0x000fea000383ffff */
.L_x_1223:
[----:B------:R-:W-:Y:S04]  /*15270*/  BSSY B0, `(.L_x_1246) ;  /* 0x000000f000007945 */ /* 0x000fe80003800000 */
[----:B------:R-:W-:Y:S05]  /*15280*/  @P1 BRA `(.L_x_1247) ;  /* 0x0000000000341947 */ /* 0x000fea0003800000 */
[----:B------:R-:W2:Y:S01]  /*15290*/  S2R R5, SR_LANEID ;  /* 0x0000000000057919 */ /* 0x000ea20000000000 */
[----:B------:R-:W-:Y:S01]  /*152a0*/  VOTEU.ANY UR4, UPT, PT ;  /* 0x0000000000047886 */ /* 0x000fe200038e0100 */
[----:B-----5:R-:W3:Y:S01]  /*152b0*/  LDC.64 R2, c[0x0][0xc38] ;  /* 0x00030e00ff027b82 */ /* 0x020ee20000000a00 */
[----:B------:R-:W2:Y:S02]  /*152c0*/  FLO.U32 R0, UR4 ;  /* 0x0000000400007d00 */ /* 0x000ea400080e0000 */
[----:B--2---:R-:W-:-:S06]  /*152d0*/  ISETP.EQ.U32.AND P0, PT, R0, R5, PT ;  /* 0x000000050000720c */ /* 0x004fcc0003f02070 */
[----:B------:R-:W3:Y:S07]  /*152e0*/  POPC R5, UR4 ;  /* 0x0000000400057d09 */ /* 0x000eee0008000000 */
[----:B---3--:R-:W2:Y:S01]  /*152f0*/  @P0 ATOMG.E.ADD.STRONG.GPU PT, R3, desc[UR46][R2.64], R5 ;  /* 0x00000005020309a8 */ /* 0x008ea200081ee1ee */
[----:B0-----:R-:W0:Y:S02]  /*15300*/  S2R R4, SR_LTMASK ;  /* 0x0000000000047919 */ /* 0x001e240000003900 */
[----:B0-----:R-:W-:-:S04]  /*15310*/  LOP3.LUT R4, R4, UR4, RZ, 0xc0, !PT ;  /* 0x0000000404047c12 */ /* 0x001fc8000f8ec0ff */
[----:B------:R-:W0:Y:S01]  /*15320*/  POPC R7, R4 ;  /* 0x0000000400077309 */ /* 0x000e220000000000 */
[----:B--2---:R-:W0:Y:S02]  /*15330*/  SHFL.IDX PT, R0, R3, R0, 0x1f ;  /* 0x00001f0003007589 */ /* 0x004e2400000e0000 */
[----:B0-----:R-:W-:-:S05]  /*15340*/  IADD3 R0, R0, UR43, R7 ;  /* 0x0000002b00007c10 */ /* 0x001fca000fffe007 */
[----:B------:R2:W-:Y:S02]  /*15350*/  STL [R1+0x20], R0 ;  /* 0x0000200001007387 */ /* 0x0005e40000100800 */
.L_x_1247:
[----:B------:R-:W-:Y:S05]  /*15360*/  BSYNC B0 ;  /* 0x0000000000007941 */ /* 0x000fea0003800000 */
.L_x_1246:
[----:B------:R-:W-:-:S06]  /*15370*/  UISETP.NE.AND UP0, UPT, UR41, 0x3, UPT ;  /* 0x000000032900788c */ /* 0x000fcc000bf05270 */
[----:B------:R-:W-:-:S13]  /*15380*/  PLOP3.LUT P0, PT, PT, PT, UP0, 0x80, 0x0 ;  /* 0x000000000000781c */ /* 0x000fda0003f0f008 */
[----:B------:R-:W-:Y:S05]  /*15390*/  @!P0 BRA `(.L_x_1248) ;  /* 0x0000000000048947 */ /* 0x000fea0003800000 */
[----:B------:R-:W-:Y:S01]  /*153a0*/  BPT.TRAP 0x1 ;  /* 0x000000040000795c */ /* 0x000fe20000300000 */
.L_x_1248:
[----:B------:R-:W3:Y:S04]  /*153b0*/  LDL R2, [R1+0xc] ;  /* 0x00000c0001027983 */ /* 0x000ee80000100800 */
[----:B--2---:R-:W2:Y:S01]  /*153c0*/  LDL R0, [R1] ;  /* 0x0000000001007983 */ /* 0x004ea20000100800 */
[----:B------:R-:W-:Y:S01]  /*153d0*/  BSSY B0, `(.L_x_1249) ;  /* 0x0000008000007945 */ /* 0x000fe20003800000 */
[----:B---3-5:R-:W-:-:S04]  /*153e0*/  LOP3.LUT R3, R2, 0x1, RZ, 0x3c, !PT ;  /* 0x0000000102037812 */ /* 0x028fc800078e3cff */
[----:B------:R-:W-:Y:S02]  /*153f0*/  SHF.L.U32 R3, R3, 0x1f, RZ ;  /* 0x0000001f03037819 */ /* 0x000fe400000006ff */
[----:B--2---:R-:W-:-:S04]  /*15400*/  LEA R20, R0, UR40, 0x3 ;  /* 0x0000002800147c11 */ /* 0x004fc8000f8e18ff */
[----:B------:R-:W2:Y:S01]  /*15410*/  SYNCS.PHASECHK.TRANS64.TRYWAIT P0, [R20+URZ+0x22870], R3 ;  /* 0x02287003140075a7 */ /* 0x000ea2000800017f */
[----:B------:R-:W-:-:S05]  /*15420*/  IMAD.U32 R0, RZ, RZ, UR44 ;  /* 0x0000002cff007e24 */ /* 0x000fca000f8e00ff */
[----:B------:R-:W-:Y:S01]  /*15430*/  ISETP.NE.AND P2, PT, R0, 0x3, PT ;  /* 0x000000030000780c */ /* 0x000fe20003f45270 */
[----:B--2---:R-:W-:-:S12]  /*15440*/  @!P0 BRA `(.L_x_1250) ;  /* 0x0000001c00548947 */ /* 0x004fd80003800000 */
.L_x_1293:
[----:B------:R-:W-:Y:S05]  /*15450*/  BSYNC B0 ;  /* 0x0000000000007941 */ /* 0x000fea0003800000 */
.L_x_1249:
[----:B------:R-:W-:Y:S05]  /*15460*/  @!P2 BRA `(.L_x_1251) ;  /* 0x000000000004a947 */ /* 0x000fea0003800000 */
[----:B------:R-:W-:Y:S01]  /*15470*/  BPT.TRAP 0x1 ;  /* 0x000000040000795c */ /* 0x000fe20000300000 */
.L_x_1251:
[----:B------:R-:W2:Y:S02]  /*15480*/  LDL R0, [R1+0xc] ;  /* 0x00000c0001007983 */ /* 0x000ea40000100800 */
[----:B--2---:R-:W-:-:S04]  /*15490*/  SHF.L.U32 R3, R0, 0x1f, RZ ;  /* 0x0000001f00037819 */ /* 0x004fc800000006ff */
[----:B------:R-:W2:Y:S02]  /*154a0*/  SYNCS.PHASECHK.TRANS64.TRYWAIT P0, [R20+URZ+0x22860], R3 ;  /* 0x02286003140075a7 */ /* 0x000ea4000800017f */
[----:B--2---:R-:W-:Y:S05]  /*154b0*/  @!P0 BRA `(.L_x_1252) ;  /* 0x0000001c004c8947 */ /* 0x004fea0003800000 */
.L_x_1294:
        /* <DEDUP_REMOVED lines=8> */
[----:B0-----:R-:W0:Y:S01]  /*15540*/  LDSM.16.MT88.4 R4, [R0+UR40+0x8400] ;  /* 0x008400280004783b */ /* 0x001e220008004200 */
[----:B--2---:R-:W-:-:S04]  /*15550*/  VIADD R3, R0, UR40 ;  /* 0x0000002800037c36 */ /* 0x004fc80008000000 */
[----:B----4-:R-:W-:Y:S01]  /*15560*/  IMAD.IADD R3, R18, 0x1, R3 ;  /* 0x0000000112037824 */ /* 0x010fe200078e0203 */
[C-C-:B0-----:R-:W-:Y:S02]  /*15570*/  PRMT R8, R4.reuse, 0x6420, R5.reuse ;  /* 0x0000642004087816 */ /* 0x141fe40000000005 */
[----:B------:R-:W-:Y:S02]  /*15580*/  PRMT R9, R4, 0x7531, R5 ;  /* 0x0000753104097816 */ /* 0x000fe40000000005 */
[C-C-:B------:R-:W-:Y:S02]  /*15590*/  PRMT R10, R6.reuse, 0x6420, R7.reuse ;  /* 0x00006420060a7816 */ /* 0x140fe40000000007 */
[----:B------:R-:W-:Y:S02]  /*155a0*/  PRMT R11, R6, 0x7531, R7 ;  /* 0x00007531060b7816 */ /* 0x000fe40000000007 */
[----:B------:R-:W0:Y:S01]  /*155b0*/  LDSM.16.MT88.4 R4, [R3+0x8400] ;  /* 0x008400000304783b */ /* 0x000e220000004200 */
[----:B------:R-:W-:-:S05]  /*155c0*/  IADD3 R2, R2, UR40, R12 ;  /* 0x0000002802027c10 */ /* 0x000fca000fffe00c */
[----:B------:R0:W-:Y:S02]  /*155d0*/  STSM.16.M88.4 [R2+0x400], R8 ;  /* 0x0004000802007844 */ /* 0x0001e40000000200 */
        /* <DEDUP_REMOVED lines=11> */
[----:B------:R-:W-:-:S05]  /*15690*/  IADD3 R16, R17, 0x400, R2 ;  /* 0x0000040011107810 */ /* 0x000fca0007ffe002 */
[----:B------:R2:W-:Y:S01]  /*156a0*/  STSM.16.M88.4 [R16], R12 ;  /* 0x0000000c10007844 */ /* 0x0005e20000000200 */
[C-C-:B0-----:R-:W-:Y:S02]  /*156b0*/  PRMT R8, R4.reuse, 0x6420, R5.reuse ;  /* 0x0000642004087816 */ /* 0x141fe40000000005 */
[----:B------:R-:W-:Y:S02]  /*156c0*/  PRMT R9, R4, 0x7531, R5 ;  /* 0x0000753104097816 */ /* 0x000fe40000000005 */
[C-C-:B------:R-:W-:Y:S02]  /*156d0*/  PRMT R10, R6.reuse, 0x6420, R7.reuse ;  /* 0x00006420060a7816 */ /* 0x140fe40000000007 */
[----:B------:R-:W-:-:S05]  /*156e0*/  PRMT R11, R6, 0x7531, R7 ;  /* 0x00007531060b7816 */ /* 0x000fca0000000007 */
[----:B------:R-:W-:Y:S04]  /*156f0*/  STSM.16.M88.4 [R16+0x2000], R8 ;  /* 0x0020000810007844 */ /* 0x000fe80000000200 */
[----:B------:R-:W0:Y:S01]  /*15700*/  LDSM.16.MT88.4 R4, [R0+UR40+0xa400] ;  /* 0x00a400280004783b */ /* 0x000e220008004200 */
[----:B--2---:R-:W-:Y:S02]  /*15710*/  IMAD.MOV.U32 R14, RZ, RZ, R18 ;  /* 0x000000ffff0e7224 */ /* 0x004fe400078e0012 */
[----:B------:R-:W-:Y:S01]  /*15720*/  IMAD.MOV.U32 R15, RZ, RZ, R17 ;  /* 0x000000ffff0f7224 */ /* 0x000fe200078e0011 */
[C-C-:B0-----:R-:W-:Y:S02]  /*15730*/  PRMT R16, R4.reuse, 0x6420, R5.reuse ;  /* 0x0000642004107816 */ /* 0x141fe40000000005 */
[----:B------:R-:W-:-:S02]  /*15740*/  PRMT R17, R4, 0x7531, R5 ;  /* 0x0000753104117816 */ /* 0x000fc40000000005 */
[C-C-:B------:R-:W-:Y:S02]  /*15750*/  PRMT R18, R6.reuse, 0x6420, R7.reuse ;  /* 0x0000642006127816 */ /* 0x140fe40000000007 */
        /* <DEDUP_REMOVED lines=10> */
[----:B--2---:R-:W-:Y:S01]  /*15800*/  IMAD.MOV.U32 R19, RZ, RZ, R15 ;  /* 0x000000ffff137224 */ /* 0x004fe200078e000f */
[C-C-:B0-----:R-:W-:Y:S02]  /*15810*/  PRMT R12, R4.reuse, 0x6420, R5.reuse ;  /* 0x00006420040c7816 */ /* 0x141fe40000000005 */
[----:B------:R-:W-:Y:S02]  /*15820*/  PRMT R13, R4, 0x7531, R5 ;  /* 0x00007531040d7816 */ /* 0x000fe40000000005 */
[----:B------:R-:W-:-:S02]  /*15830*/  PRMT R14, R6, 0x6420, R7 ;  /* 0x00006420060e7816 */ /* 0x000fc40000000007 */
[----:B------:R-:W-:Y:S02]  /*15840*/  PRMT R15, R6, 0x7531, R7 ;  /* 0x00007531060f7816 */ /* 0x000fe40000000007 */
[----:B------:R-:W0:Y:S01]  /*15850*/  LDSM.16.MT88.4 R4, [R3+0xb400] ;  /* 0x00b400000304783b */ /* 0x000e220000004200 */
[----:B------:R-:W-:-:S05]  /*15860*/  IMAD.IADD R2, R19, 0x1, R2 ;  /* 0x0000000113027824 */ /* 0x000fca00078e0202 */
[----:B------:R2:W-:Y:S01]  /*15870*/  STSM.16.M88.4 [R2], R12 ;  /* 0x0000000c02007844 */ /* 0x0005e20000000200 */
        /* <DEDUP_REMOVED lines=13> */
.L_x_1253:
[----:B--2---:R-:W2:Y:S01]  /*15950*/  LDL.LU R2, [R1] ;  /* 0x0000000001027983 */ /* 0x004ea20000300800 */
[----:B0-----:R-:W-:Y:S03]  /*15960*/  SYNCS.ARRIVE.TRANS64.A1T0 RZ, [R20+URZ+0x22850], RZ ;  /* 0x022850ff14ff79a7 */ /* 0x001fe6000810003f */
        /* <DEDUP_REMOVED lines=12> */
.L_x_1207:
[----:B------:R-:W-:Y:S05]  /*15a30*/  BSYNC B6 ;  /* 0x0000000000067941 */ /* 0x000fea0003800000 */
.L_x_1205:
[----:B0-2---:R-:W2:Y:S02]  /*15a40*/  LDL R0, [R1+0x38] ;  /* 0x0000380001007983 */ /* 0x005ea40000100800 */
[----:B--2---:R-:W-:-:S13]  /*15a50*/  LOP3.LUT P0, RZ, R0, 0x2, RZ, 0xc0, !PT ;  /* 0x0000000200ff7812 */ /* 0x004fda000780c0ff */
        /* <DEDUP_REMOVED lines=13> */
.L_x_1254:
[----:B------:R-:W0:Y:S01]  /*15b30*/  S2R R2, SR_TID.X ;  /* 0x0000000000027919 */ /* 0x000e220000002100 */
[----:B------:R-:W-:Y:S01]  /*15b40*/  ULDC UR4, c[0x0][0xc14] ;  /* 0x0003050000047ab9 */ /* 0x000fe20000000800 */
[----:B------:R-:W2:Y:S01]  /*15b50*/  LDL.LU R0, [R1+0x20] ;  /* 0x0000200001007983 */ /* 0x000ea20000300800 */
[----:B0-----:R-:W-:-:S04]  /*15b60*/  LOP3.LUT R8, R2, 0x1f, RZ, 0xc0, !PT ;  /* 0x0000001f02087812 */ /* 0x001fc800078ec0ff */
[C---:B------:R-:W-:Y:S01]  /*15b70*/  ISETP.NE.AND P0, PT, R8.reuse, 0x1f, PT ;  /* 0x0000001f0800780c */ /* 0x040fe20003f05270 */
[----:B------:R-:W-:-:S05]  /*15b80*/  VIADD R5, R8, UR45 ;  /* 0x0000002d08057c36 */ /* 0x000fca0008000000 */
[----:B------:R-:W-:Y:S01]  /*15b90*/  ISETP.GE.OR P1, PT, R5, UR4, !P0 ;  /* 0x0000000405007c0c */ /* 0x000fe2000c726670 */
[----:B------:R-:W-:-:S12]  /*15ba0*/  ULDC UR4, c[0x0][0xc14] ;  /* 0x0003050000047ab9 */ /* 0x000fd80000000800 */
[----:B------:R-:W0:Y:S02]  /*15bb0*/  @!P1 LDC.64 R2, c[0x0][0xc58] ;  /* 0x00031600ff029b82 */ /* 0x000e240000000a00 */
[----:B0-----:R-:W-:-:S04]  /*15bc0*/  @!P1 IMAD.WIDE R2, R5, 0x4, R2 ;  /* 0x0000000405029825 */ /* 0x001fc800078e0202 */
[----:B------:R-:W-:-:S06]  /*15bd0*/  IMAD.MOV.U32 R5, RZ, RZ, RZ ;  /* 0x000000ffff057224 */ /* 0x000fcc00078e00ff */
        /* <DEDUP_REMOVED lines=17> */
[----:B------:R-:W2:Y:S02]  /*15cf0*/  SHFL.UP PT, R3, R2, 0x8, RZ ;  /* 0x0500000002037989 */ /* 0x000ea400000e00ff */
[----:B--2---:R-:W-:-:S05]  /*15d00*/  SEL R3, R3, RZ, P4 ;  /* 0x000000ff03037207 */ /* 0x004fca0002000000 */
[----:B------:R-:W-:-:S05]  /*15d10*/  IMAD.IADD R3, R2, 0x1, R3 ;  /* 0x0000000102037824 */ /* 0x000fca00078e0203 */
[----:B------:R-:W2:Y:S04]  /*15d20*/  SHFL.UP PT, R0, R3, 0x10, RZ ;  /* 0x0600000003007989 */ /* 0x000ea800000e00ff */
[----:B------:R-:W-:Y:S01]  /*15d30*/  SHFL.IDX PT, R9, R6, 0x1, 0x1f ;  /* 0x00201f0006097f89 */ /* 0x000fe200000e0000 */
[----:B--2---:R-:W-:-:S05]  /*15d40*/  SEL R0, R0, RZ, P5 ;  /* 0x000000ff00007207 */ /* 0x004fca0002800000 */
[----:B------:R-:W-:-:S05]  /*15d50*/  IMAD.IADD R8, R3, 0x1, R0 ;  /* 0x0000000103087824 */ /* 0x000fca00078e0200 */
[----:B------:R-:W0:Y:S04]  /*15d60*/  SHFL.IDX PT, R7, R8, 0x1f, 0x1f ;  /* 0x03e01f0008077f89 */ /* 0x000e2800000e0000 */
[----:B------:R-:W2:Y:S01]  /*15d70*/  SHFL.IDX PT, R0, R6, RZ, 0x1f ;  /* 0x00001fff06007589 */ /* 0x000ea200000e0000 */
[----:B0-----:R-:W-:-:S04]  /*15d80*/  IMAD R2, R7, R4, RZ ;  /* 0x0000000407027224 */ /* 0x001fc800078e02ff */
[----:B------:R-:W-:-:S05]  /*15d90*/  IMAD.IADD R7, R9, 0x1, R2 ;  /* 0x0000000109077824 */ /* 0x000fca00078e0202 */
[----:B--2---:R-:W-:-:S13]  /*15da0*/  ISETP.GT.AND P6, PT, R7, R0, PT ;  /* 0x000000000700720c */ /* 0x004fda0003fc4270 */
[----:B------:R-:W-:Y:S05]  /*15db0*/  @P6 BRA `(.L_x_1256) ;  /* 0x0000000000906947 */ /* 0x000fea0003800000 */
.L_x_1260:
        /* <DEDUP_REMOVED lines=14> */
.L_x_1259:
[----:B------:R-:W-:Y:S05]  /*15ea0*/  BSYNC B0 ;  /* 0x0000000000007941 */ /* 0x000fea0003800000 */
.L_x_1258:
        /* <DEDUP_REMOVED lines=21> */
.L_x_1256:
        /* <DEDUP_REMOVED lines=10> */
[----:B------:R0:W2:Y:S01]  /*160a0*/  LDG.E R9, desc[UR46][R2.64] ;  /* 0x0000002e02097981 */ /* 0x0000a2000c1e1900 */
[----:B------:R-:W-:Y:S01]  /*160b0*/  IMAD.U32 R12, RZ, RZ, UR6 ;  /* 0x00000006ff0c7e24 */ /* 0x000fe2000f8e00ff */
[----:B------:R-:W-:-:S04]  /*160c0*/  ISETP.NE.AND P0, PT, RZ, UR7, PT ;  /* 0x00000007ff007c0c */ /* 0x000fc8000bf05270 */
[----:B------:R-:W2:Y:S01]  /*160d0*/  SHFL.IDX PT, R5, R5, R12, 0x1f ;  /* 0x00001f0c05057589 */ /* 0x000ea200000e0000 */
[----:B0-----:R-:W-:Y:S02]  /*160e0*/  IMAD.MOV.U32 R2, RZ, RZ, RZ ;  /* 0x000000ffff027224 */ /* 0x001fe400078e00ff */
[----:B--2---:R-:W-:-:S05]  /*160f0*/  IMAD R6, R5, R9, RZ ;  /* 0x0000000905067224 */ /* 0x004fca00078e02ff */
[----:B------:R-:W-:Y:S01]  /*16100*/  IABS R10, R6 ;  /* 0x00000006000a7213 */ /* 0x000fe20000000000 */
[----:B------:R-:W-:Y:S06]  /*16110*/  @!P0 BRA `(.L_x_1261) ;  /* 0x00000000000c8947 */ /* 0x000fec0003800000 */
[----:B------:R-:W-:-:S06]  /*16120*/  UIADD3 UR4, UR6, -0x1, URZ ;  /* 0xffffffff06047890 */ /* 0x000fcc000fffe03f */
[----:B------:R-:W-:-:S05]  /*16130*/  IMAD.U32 R3, RZ, RZ, UR4 ;  /* 0x00000004ff037e24 */ /* 0x000fca000f8e00ff */
[----:B------:R0:W2:Y:S02]  /*16140*/  SHFL.IDX PT, R2, R8, R3, 0x1f ;  /* 0x00001f0308027589 */ /* 0x0000a400000e0000 */
.L_x_1261:
[----:B0-----:R-:W0:Y:S01]  /*16150*/  I2F.RP R8, R10 ;  /* 0x0000000a00087306 */ /* 0x001e220000209400 */
[----:B--2---:R-:W-:Y:S02]  /*16160*/  IMAD R12, R2, R4, R7 ;  /* 0x00000004020c7224 */ /* 0x004fe400078e0207 */
[----:B------:R-:W-:-:S03]  /*16170*/  IMAD.MOV.U32 R2, RZ, RZ, RZ ;  /* 0x000000ffff027224 */ /* 0x000fc600078e00ff */
[----:B------:R2:W-:Y:S02]  /*16180*/  STL [R1+0x20], R12 ;  /* 0x0000200c01007387 */ /* 0x0005e40000100800 */
[----:B0-----:R-:W0:Y:S02]  /*16190*/  MUFU.RCP R8, R8 ;  /* 0x0000000800087308 */ /* 0x001e240000001000 */
[----:B0-----:R-:W-:-:S06]  /*161a0*/  VIADD R11, R8, 0xffffffe ;  /* 0x0ffffffe080b7836 */ /* 0x001fcc0000000000 */
[----:B------:R-:W0:Y:S02]  /*161b0*/  F2I.FTZ.U32.TRUNC.NTZ R3, R11 ;  /* 0x0000000b00037305 */ /* 0x000e24000021f000 */
[----:B0-----:R-:W-:-:S04]  /*161c0*/  IMAD.MOV R7, RZ, RZ, -R3 ;  /* 0x000000ffff077224 */ /* 0x001fc800078e0a03 */
[----:B------:R-:W-:-:S04]  /*161d0*/  IMAD R7, R7, R10, RZ ;  /* 0x0000000a07077224 */ /* 0x000fc800078e02ff */
        /* <DEDUP_REMOVED lines=19> */
[----:B------:R-:W-:Y:S02]  /*16310*/  IMAD.MOV R3, RZ, RZ, -R0 ;  /* 0x000000ffff037224 */ /* 0x000fe400078e0a00 */
[----:B------:R-:W-:Y:S02]  /*16320*/  IMAD R7, R6, R2, R7 ;  /* 0x0000000206077224 */ /* 0x000fe400078e0207 */
[----:B------:R-:W-:Y:S01]  /*16330*/  IMAD.MOV.U32 R2, RZ, RZ, RZ ;  /* 0x000000ffff027224 */ /* 0x000fe200078e00ff */
[----:B------:R-:W-:-:S04]  /*16340*/  VIADDMNMX R4, R3, R4, R9, PT ;  /* 0x0000000403047246 */ /* 0x000fc80003800109 */
[-C--:B------:R-:W-:Y:S02]  /*16350*/  IABS R8, R4.reuse ;  /* 0x0000000400087213 */ /* 0x080fe40000000000 */
[----:B------:R-:W-:Y:S02]  /*16360*/  IABS R6, R4 ;  /* 0x0000000400067213 */ /* 0x000fe40000000000 */
[----:B------:R-:W0:Y:S03]  /*16370*/  I2F.RP R9, R8 ;  /* 0x0000000800097306 */ /* 0x000e260000209400 */
[----:B------:R-:W-:-:S05]  /*16380*/  IMAD.MOV R6, RZ, RZ, -R6 ;  /* 0x000000ffff067224 */ /* 0x000fca00078e0a06 */
[----:B0-----:R-:W0:Y:S02]  /*16390*/  MUFU.RCP R9, R9 ;  /* 0x0000000900097308 */ /* 0x001e240000001000 */
[----:B0-----:R-:W-:-:S06]  /*163a0*/  VIADD R10, R9, 0xffffffe ;  /* 0x0ffffffe090a7836 */ /* 0x001fcc0000000000 */
[----:B------:R-:W0:Y:S02]  /*163b0*/  F2I.FTZ.U32.TRUNC.NTZ R3, R10 ;  /* 0x0000000a00037305 */ /* 0x000e24000021f000 */
[----:B0-----:R-:W-:-:S04]  /*163c0*/  IMAD.MOV R11, RZ, RZ, -R3 ;  /* 0x000000ffff0b7224 */ /* 0x001fc800078e0a03 */
        /* <DEDUP_REMOVED lines=10> */
[C---:B------:R-:W-:Y:S01]  /*16470*/  LOP3.LUT R3, R7.reuse, R4, RZ, 0x3c, !PT ;  /* 0x0000000407037212 */ /* 0x040fe200078e3cff */
[----:B------:R-:W-:-:S03]  /*16480*/  IMAD.IADD R7, R7, 0x1, R0 ;  /* 0x0000000107077824 */ /* 0x000fc600078e0200 */
[----:B------:R-:W-:-:S07]  /*16490*/  ISETP.GE.AND P2, PT, R3, RZ, PT ;  /* 0x000000ff0300720c */ /* 0x000fce0003f46270 */
[----:B------:R-:W-:-:S06]  /*164a0*/  @P0 VIADD R2, R2, 0x1 ;  /* 0x0000000102020836 */ /* 0x000fcc0000000000 */
[----:B------:R-:W-:Y:S01]  /*164b0*/  @!P2 IMAD.MOV R2, RZ, RZ, -R2 ;  /* 0x000000ffff02a224 */ /* 0x000fe200078e0a02 */
[----:B------:R-:W-:Y:S01]  /*164c0*/  @!P1 LOP3.LUT R2, RZ, R4, RZ, 0x33, !PT ;  /* 0x00000004ff029212 */ /* 0x000fe200078e33ff */
[----:B------:R-:W-:-:S04]  /*164d0*/  IMAD.MOV R4, RZ, RZ, -R4 ;  /* 0x000000ffff047224 */ /* 0x000fc800078e0a04 */
[----:B------:R-:W-:Y:S01]  /*164e0*/  IMAD R4, R2, R4, R7 ;  /* 0x0000000402047224 */ /* 0x000fe200078e0207 */
[----:B------:R-:W-:-:S04]  /*164f0*/  LOP3.LUT R2, RZ, R2, RZ, 0x33, !PT ;  /* 0x00000002ff027212 */ /* 0x000fc800078e33ff */
[----:B------:R-:W-:Y:S01]  /*16500*/  R2UR UR38, R4 ;  /* 0x00000000042672ca */ /* 0x000fe200000e0000 */
[----:B------:R-:W-:-:S05]  /*16510*/  IMAD.IADD R0, R5, 0x1, R2 ;  /* 0x0000000105007824 */ /* 0x000fca00078e0202 */
[----:B------:R2:W-:Y:S01]  /*16520*/  STL [R1+0x24], R0 ;  /* 0x0000240001007387 */ /* 0x0005e20000100800 */
[----:B------:R-:W-:Y:S08]  /*16530*/  BRA `(.L_x_1262) ;  /* 0x0000000000107947 */ /* 0x000ff00003800000 */
.L_x_1257:
[----:B------:R0:W-:Y:S01]  /*16540*/  STL [R1+0x20], R0 ;  /* 0x0000200001007387 */ /* 0x0001e20000100800 */
[----:B------:R-:W-:Y:S01]  /*16550*/  ULDC UR45, c[0x0][0xc14] ;  /* 0x00030500002d7ab9 */ /* 0x000fe20000000800 */
[----:B------:R-:W-:Y:S02]  /*16560*/  UMOV UR38, URZ ;  /* 0x0000003f00267c82 */ /* 0x000fe40008000000 */
[----:B------:R0:W-:Y:S03]  /*16570*/  STL [R1+0x24], RZ ;  /* 0x000024ff01007387 */ /* 0x0001e60000100800 */
.L_x_1262:
[----:B------:R-:W3:Y:S04]  /*16580*/  LDL R3, [R1+0x20] ;  /* 0x0000200001037983 */ /* 0x000ee80000100800 */
[----:B------:R-:W4:Y:S01]  /*16590*/  LDL R2, [R1+0x24] ;  /* 0x0000240001027983 */ /* 0x000f220000100800 */
[----:B------:R-:W-:Y:S02]  /*165a0*/  IMAD.U32 R6, RZ, RZ, UR38 ;  /* 0x00000026ff067e24 */ /* 0x000fe4000f8e00ff */
[----:B------:R-:W-:Y:S01]  /*165b0*/  IMAD.U32 R7, RZ, RZ, UR45 ;  /* 0x0000002dff077e24 */ /* 0x000fe2000f8e00ff */
[----:B0-2---:R-:W0:Y:S02]  /*165c0*/  S2R R0, SR_TID.X ;  /* 0x0000000000007919 */ /* 0x005e240000002100 */
        /* <DEDUP_REMOVED lines=10> */
.L_x_1255:
[----:B------:R-:W-:Y:S02]  /*16670*/  ULDC UR4, c[0x0][0xc14] ;  /* 0x0003050000047ab9 */ /* 0x000fe40000000800 */
[----:B------:R-:W-:-:S06]  /*16680*/  UISETP.GE.AND UP0, UPT, UR45, UR4, UPT ;  /* 0x000000042d00728c */ /* 0x000fcc000bf06270 */
[----:B------:R-:W-:-:S13]  /*16690*/  PLOP3.LUT P0, PT, PT, PT, UP0, 0x80, 0x0 ;  /* 0x000000000000781c */ /* 0x000fda0003f0f008 */
[----:B------:R-:W-:Y:S05]  /*166a0*/  @!P0 BRA `(.L_x_1263) ;  /* 0xffffffc000308947 */ /* 0x000fea000383ffff */
.L_x_1195:
[----:B--2---:R-:W2:Y:S01]  /*166b0*/  LDL.LU R0, [R1+0x3c] ;  /* 0x00003c0001007983 */ /* 0x004ea20000300800 */
[----:B------:R-:W-:Y:S01]  /*166c0*/  BSSY B0, `(.L_x_1264) ;  /* 0x000000b000007945 */ /* 0x000fe20003800000 */
[----:B01----:R-:W0:Y:S01]  /*166d0*/  S2R R5, SR_CgaCtaId ;  /* 0x0000000000057919 */ /* 0x003e220000008800 */
        /* <DEDUP_REMOVED lines=9> */
.L_x_1295:
[----:B------:R-:W-:Y:S05]  /*16770*/  BSYNC B0 ;  /* 0x0000000000007941 */ /* 0x000fea0003800000 */
.L_x_1264:
[----:B------:R-:W-:-:S03]  /*16780*/  UMOV UR4, 0xffffffff ;  /* 0xffffffff00047882 */ /* 0x000fc60000000000 */
[----:B------:R-:W-:Y:S05]  /*16790*/  BRA.DIV UR4, `(.L_x_1266) ;  /* 0x0000000a04bc7947 */ /* 0x000fea000b800000 */
[----:B------:R-:W1:Y:S02]  /*167a0*/  S2R R2, SR_TID.X ;  /* 0x0000000000027919 */ /* 0x000e640000002100 */
[----:B-1----:R-:W-:-:S04]  /*167b0*/  SHF.R.U32.HI R2, RZ, 0x5, R2 ;  /* 0x00000005ff027819 */ /* 0x002fc80000011602 */
[----:B------:R-:W-:-:S05]  /*167c0*/  LOP3.LUT R2, R2, 0x3, RZ, 0xc0, !PT ;  /* 0x0000000302027812 */ /* 0x000fca00078ec0ff */
[----:B------:R1:W2:Y:S02]  /*167d0*/  SHFL.IDX PT, R14, R2, RZ, 0x1f ;  /* 0x00001fff020e7589 */ /* 0x0002a400000e0000 */
.L_x_1298:
[----:B--2---:R-:W-:Y:S01]  /*167e0*/  ISETP.NE.AND P0, PT, R14, RZ, PT ;  /* 0x000000ff0e00720c */ /* 0x004fe20003f05270 */
[----:B------:R-:W-:-:S12]  /*167f0*/  BSSY B0, `(.L_x_1267) ;  /* 0x000002e000007945 */ /* 0x000fd80003800000 */
[----:B------:R-:W-:Y:S05]  /*16800*/  @P0 BRA `(.L_x_1268) ;  /* 0x0000000000b00947 */ /* 0x000fea0003800000 */
[----:B------:R-:W-:-:S03]  /*16810*/  UMOV UR4, 0xffffffff ;  /* 0xffffffff00047882 */ /* 0x000fc60000000000 */
[----:B------:R-:W-:Y:S05]  /*16820*/  BRA.DIV UR4, `(.L_x_1269) ;  /* 0x0000000a04cc7947 */ /* 0x000fea000b800000 */
[----:B------:R-:W-:-:S13]  /*16830*/  ELECT P6, URZ, PT ;  /* 0x00000000003f782f */ /* 0x000fda00038c0000 */
.L_x_1301:
[----:B------:R-:W-:Y:S05]  /*16840*/  @!P6 BRA `(.L_x_1268) ;  /* 0x0000000000a0e947 */ /* 0x000fea0003800000 */
[----:B------:R-:W-:-:S06]  /*16850*/  ULOP3.LUT UR4, UR42, 0x2, URZ, 0xfc, !UPT ;  /* 0x000000022a047892 */ /* 0x000fcc000f8efc3f */
[----:B-1----:R-:W-:-:S05]  /*16860*/  IMAD.U32 R2, RZ, RZ, UR4 ;  /* 0x00000004ff027e24 */ /* 0x002fca000f8e00ff */
[----:B------:R-:W-:-:S13]  /*16870*/  ISETP.NE.AND P0, PT, R2, 0x3, PT ;  /* 0x000000030200780c */ /* 0x000fda0003f05270 */
[----:B------:R-:W-:Y:S05]  /*16880*/  @!P0 BRA `(.L_x_1270) ;  /* 0x0000000000048947 */ /* 0x000fea0003800000 */
[----:B------:R-:W-:Y:S01]  /*16890*/  BPT.TRAP 0x1 ;  /* 0x000000040000795c */ /* 0x000fe20000300000 */
.L_x_1270:
        /* <DEDUP_REMOVED lines=14> */
.L_x_1302:
[----:B------:R-:W1:Y:S02]  /*16980*/  SYNCS.PHASECHK.TRANS64.TRYWAIT P1, [R7+URZ], R2 ;  /* 0x00000002070075a7 */ /* 0x000e64000802017f */
[----:B-1----:R-:W-:Y:S05]  /*16990*/  @!P1 BRA `(.L_x_1272) ;  /* 0x0000000800a49947 */ /* 0x002fea0003800000 */
.L_x_1303:
[----:B------:R-:W-:Y:S05]  /*169a0*/  @!P0 BRA `(.L_x_1273) ;  /* 0x0000000000048947 */ /* 0x000fea0003800000 */
[----:B------:R-:W-:Y:S01]  /*169b0*/  BPT.TRAP 0x1 ;  /* 0x000000040000795c */ /* 0x000fe20000300000 */
.L_x_1273:
[----:B------:R-:W2:Y:S02]  /*169c0*/  LDL.LU R4, [R1] ;  /* 0x0000000001047983 */ /* 0x000ea40000300800 */
[----:B--2---:R-:W-:-:S04]  /*169d0*/  IMAD R4, R4, 0x8, R0 ;  /* 0x0000000804047824 */ /* 0x004fc800078e0200 */
[----:B------:R-:W2:Y:S02]  /*169e0*/  SYNCS.PHASECHK.TRANS64.TRYWAIT P1, [R4+URZ+0x22860], R5 ;  /* 0x02286005040075a7 */ /* 0x000ea4000802017f */
[----:B--2---:R-:W-:Y:S05]  /*169f0*/  @!P1 BRA `(.L_x_1274) ;  /* 0x0000000800a09947 */ /* 0x004fea0003800000 */
.L_x_1304:
[----:B------:R-:W-:Y:S05]  /*16a00*/  @!P0 BRA `(.L_x_1275) ;  /* 0x0000000000048947 */ /* 0x000fea0003800000 */
[----:B------:R-:W-:Y:S01]  /*16a10*/  BPT.TRAP 0x1 ;  /* 0x000000040000795c */ /* 0x000fe20000300000 */
.L_x_1275:
[----:B------:R-:W-:-:S04]  /*16a20*/  IMAD R3, R3, 0x8, R0 ;  /* 0x0000000803037824 */ /* 0x000fc800078e0200 */
[----:B------:R-:W3:Y:S02]  /*16a30*/  SYNCS.PHASECHK.TRANS64.TRYWAIT P1, [R3+URZ+0x22860], R2 ;  /* 0x02286002030075a7 */ /* 0x000ee4000802017f */
[----:B---3--:R-:W-:Y:S05]  /*16a40*/  @!P1 BRA `(.L_x_1276) ;  /* 0x0000000800a09947 */ /* 0x008fea0003800000 */
.L_x_1305:
[----:B------:R-:W-:Y:S05]  /*16a50*/  @!P0 BRA `(.L_x_1277) ;  /* 0x0000000000048947 */ /* 0x000fea0003800000 */
[----:B------:R-:W-:Y:S01]  /*16a60*/  BPT.TRAP 0x1 ;  /* 0x000000040000795c */ /* 0x000fe20000300000 */
.L_x_1277:
[----:B------:R-:W4:Y:S02]  /*16a70*/  SYNCS.PHASECHK.TRANS64.TRYWAIT P0, [R4+URZ+0x22880], R5 ;  /* 0x02288005040075a7 */ /* 0x000f24000800017f */
[----:B----4-:R-:W-:Y:S05]  /*16a80*/  @!P0 BRA `(.L_x_1278) ;  /* 0x0000000800a48947 */ /* 0x010fea0003800000 */
.L_x_1279:
[----:B------:R0:W0:Y:S02]  /*16a90*/  SYNCS.PHASECHK.TRANS64.TRYWAIT P0, [R3+URZ+0x22880], R2 ;  /* 0x02288002030075a7 */ /* 0x000024000800017f */
[----:B0-----:R-:W-:Y:S05]  /*16aa0*/  @!P0 NANOSLEEP.SYNCS 0x989680 ;  /* 0x009896800000895d */ /* 0x001fea0003900000 */
[----:B------:R-:W0:Y:S02]  /*16ab0*/  @!P0 SYNCS.PHASECHK.TRANS64 P0, [R3+URZ+0x22880], R2 ;  /* 0x02288002030085a7 */ /* 0x000e24000800007f */
[----:B0-----:R-:W-:Y:S05]  /*16ac0*/  @!P0 BRA `(.L_x_1279) ;  /* 0xfffffffc00f08947 */ /* 0x001fea000383ffff */
.L_x_1268:
[----:B------:R-:W-:Y:S05]  /*16ad0*/  BSYNC B0 ;  /* 0x0000000000007941 */ /* 0x000fea0003800000 */
.L_x_1267:
[----:B------:R-:W-:Y:S05]  /*16ae0*/  EXIT ;  /* 0x000000000000794d */ /* 0x000fea0003800000 */
.L_x_1093:
[----:B0-----:R-:W-:-:S04]  /*16af0*/  IMAD.U32 R3, RZ, RZ, UR40 ;  /* 0x00000028ff037e24 */ /* 0x001fc8000f8e00ff */
[----:B------:R0:W1:Y:S03]  /*16b00*/  SYNCS.PHASECHK.TRANS64.TRYWAIT P1, [R3+URZ+0x22800], R2 ;  /* 0x02280002030075a7 */ /* 0x000066000802017f */
[----:B-1----:R-:W-:Y:S05]  /*16b10*/  @!P1 NANOSLEEP.SYNCS 0x989680 ;  /* 0x009896800000995d */ /* 0x002fea0003900000 */
[----:B------:R-:W1:Y:S02]  /*16b20*/  @!P1 SYNCS.PHASECHK.TRANS64 P1, [R3+URZ+0x22800], R2 ;  /* 0x02280002030095a7 */ /* 0x000e64000802007f */
[----:B-1----:R-:W-:Y:S05]  /*16b30*/  @!P1 BRA `(.L_x_1093) ;  /* 0xfffffffc00ec9947 */ /* 0x002fea000383ffff */
[----:B------:R-:W-:Y:S05]  /*16b40*/  BRA `(.L_x_1280) ;  /* 0xfffffeb000247947 */ /* 0x000fea000383ffff */
.L_x_1097:
[----:B-1----:R1:W2:Y:S02]  /*16b50*/  SYNCS.PHASECHK.TRANS64.TRYWAIT P2, [R15+URZ+0x22830], R2 ;  /* 0x022830020f0075a7 */ /* 0x0022a4000804017f */
[----:B--2---:R-:W-:Y:S05]  /*16b60*/  @!P2 NANOSLEEP.SYNCS 0x989680 ;  /* 0x009896800000a95d */ /* 0x004fea0003900000 */
[----:B------:R-:W2:Y:S02]  /*16b70*/  @!P2 SYNCS.PHASECHK.TRANS64 P2, [R15+URZ+0x22830], R2 ;  /* 0x022830020f00a5a7 */ /* 0x000ea4000804007f */
[----:B--2---:R-:W-:Y:S05]  /*16b80*/  @!P2 BRA `(.L_x_1097) ;  /* 0xfffffffc00f0a947 */ /* 0x004fea000383ffff */
[----:B------:R-:W-:Y:S05]  /*16b90*/  BRA `(.L_x_1096) ;  /* 0xfffffeb000487947 */ /* 0x000fea000383ffff */
.L_x_1113:
[----:B-1----:R-:W-:-:S04]  /*16ba0*/  IMAD.U32 R21, RZ, RZ, UR10 ;  /* 0x0000000aff157e24 */ /* 0x002fc8000f8e00ff */
[----:B------:R1:W2:Y:S03]  /*16bb0*/  SYNCS.PHASECHK.TRANS64.TRYWAIT P3, [R21+URZ+0x22830], R8 ;  /* 0x02283008150075a7 */ /* 0x0002a6000806017f */
[----:B--2---:R-:W-:Y:S05]  /*16bc0*/  @!P3 NANOSLEEP.SYNCS 0x989680 ;  /* 0x009896800000b95d */ /* 0x004fea0003900000 */
[----:B------:R-:W2:Y:S02]  /*16bd0*/  @!P3 SYNCS.PHASECHK.TRANS64 P3, [R21+URZ+0x22830], R8 ;  /* 0x022830081500b5a7 */ /* 0x000ea4000806007f */
[----:B--2---:R-:W-:Y:S05]  /*16be0*/  @!P3 BRA `(.L_x_1113) ;  /* 0xfffffffc00ecb947 */ /* 0x004fea000383ffff */
[----:B------:R-:W-:Y:S05]  /*16bf0*/  BRA `(.L_x_1110) ;  /* 0xfffffee800507947 */ /* 0x000fea000383ffff */
.L_x_1117:
[----:B-1----:R-:W-:-:S04]  /*16c00*/  IMAD.U32 R21, RZ, RZ, UR10 ;  /* 0x0000000aff157e24 */ /* 0x002fc8000f8e00ff */
[----:B------:R1:W2:Y:S03]  /*16c10*/  SYNCS.PHASECHK.TRANS64.TRYWAIT P3, [R21+URZ+0x22850], R8 ;  /* 0x02285008150075a7 */ /* 0x0002a6000806017f */
[----:B--2---:R-:W-:Y:S05]  /*16c20*/  @!P3 NANOSLEEP.SYNCS 0x989680 ;  /* 0x009896800000b95d */ /* 0x004fea0003900000 */
[----:B------:R-:W2:Y:S02]  /*16c30*/  @!P3 SYNCS.PHASECHK.TRANS64 P3, [R21+URZ+0x22850], R8 ;  /* 0x022850081500b5a7 */ /* 0x000ea4000806007f */
[----:B--2---:R-:W-:Y:S05]  /*16c40*/  @!P3 BRA `(.L_x_1117) ;  /* 0xfffffffc00ecb947 */ /* 0x004fea000383ffff */
[----:B------:R-:W-:Y:S05]  /*16c50*/  BRA `(.L_x_1114) ;  /* 0xfffffee800f07947 */ /* 0x000fea000383ffff */
.L_x_1135:
[----:B-1----:R-:W-:-:S04]  /*16c60*/  IMAD.U32 R7, RZ, RZ, UR7 ;  /* 0x00000007ff077e24 */ /* 0x002fc8000f8e00ff */
[----:B------:R1:W2:Y:S03]  /*16c70*/  SYNCS.PHASECHK.TRANS64.TRYWAIT P2, [R7+URZ+0x22830], R6 ;  /* 0x02283006070075a7 */ /* 0x0002a6000804017f */
[----:B--2---:R-:W-:Y:S05]  /*16c80*/  @!P2 NANOSLEEP.SYNCS 0x989680 ;  /* 0x009896800000a95d */ /* 0x004fea0003900000 */
[----:B------:R-:W2:Y:S02]  /*16c90*/  @!P2 SYNCS.PHASECHK.TRANS64 P2, [R7+URZ+0x22830], R6 ;  /* 0x022830060700a5a7 */ /* 0x000ea4000804007f */
[----:B--2---:R-:W-:Y:S05]  /*16ca0*/  @!P2 BRA `(.L_x_1135) ;  /* 0xfffffffc00eca947 */ /* 0x004fea000383ffff */
[----:B------:R-:W-:Y:S05]  /*16cb0*/  BRA `(.L_x_1132) ;  /* 0xffffff2000307947 */ /* 0x000fea000383ffff */
.L_x_1139:
[----:B-1----:R-:W-:-:S04]  /*16cc0*/  IMAD.U32 R7, RZ, RZ, UR10 ;  /* 0x0000000aff077e24 */ /* 0x002fc8000f8e00ff */
[----:B------:R1:W2:Y:S03]  /*16cd0*/  SYNCS.PHASECHK.TRANS64.TRYWAIT P2, [R7+URZ+0x22850], R6 ;  /* 0x02285006070075a7 */ /* 0x0002a6000804017f */
[----:B--2---:R-:W-:Y:S05]  /*16ce0*/  @!P2 NANOSLEEP.SYNCS 0x989680 ;  /* 0x009896800000a95d */ /* 0x004fea0003900000 */
[----:B------:R-:W2:Y:S02]  /*16cf0*/  @!P2 SYNCS.PHASECHK.TRANS64 P2, [R7+URZ+0x22850], R6 ;  /* 0x022850060700a5a7 */ /* 0x000ea4000804007f */
[----:B--2---:R-:W-:Y:S05]  /*16d00*/  @!P2 BRA `(.L_x_1139) ;  /* 0xfffffffc00eca947 */ /* 0x004fea000383ffff */
[----:B------:R-:W-:Y:S05]  /*16d10*/  BRA `(.L_x_1136) ;  /* 0xffffff2000dc7947 */ /* 0x000fea000383ffff */
.L_x_1146:
[----:B-1----:R-:W-:-:S04]  /*16d20*/  IMAD.U32 R7, RZ, RZ, UR7 ;  /* 0x00000007ff077e24 */ /* 0x002fc8000f8e00ff */
[----:B------:R1:W2:Y:S03]  /*16d30*/  SYNCS.PHASECHK.TRANS64.TRYWAIT P2, [R7+URZ+0x22830], R6 ;  /* 0x02283006070075a7 */ /* 0x0002a6000804017f */
[----:B--2---:R-:W-:Y:S05]  /*16d40*/  @!P2 NANOSLEEP.SYNCS 0x989680 ;  /* 0x009896800000a95d */ /* 0x004fea0003900000 */
[----:B------:R-:W2:Y:S02]  /*16d50*/  @!P2 SYNCS.PHASECHK.TRANS64 P2, [R7+URZ+0x22830], R6 ;  /* 0x022830060700a5a7 */ /* 0x000ea4000804007f */
[----:B--2---:R-:W-:Y:S05]  /*16d60*/  @!P2 BRA `(.L_x_1146) ;  /* 0xfffffffc00eca947 */ /* 0x004fea000383ffff */
[----:B------:R-:W-:Y:S05]  /*16d70*/  BRA `(.L_x_1143) ;  /* 0xffffff4400cc7947 */ /* 0x000fea000383ffff */
.L_x_1150:
[----:B-1----:R-:W-:-:S04]  /*16d80*/  IMAD.U32 R7, RZ, RZ, UR10 ;  /* 0x0000000aff077e24 */ /* 0x002fc8000f8e00ff */
[----:B------:R1:W2:Y:S03]  /*16d90*/  SYNCS.PHASECHK.TRANS64.TRYWAIT P2, [R7+URZ+0x22850], R6 ;  /* 0x02285006070075a7 */ /* 0x0002a6000804017f */
[----:B--2---:R-:W-:Y:S05]  /*16da0*/  @!P2 NANOSLEEP.SYNCS 0x989680 ;  /* 0x009896800000a95d */ /* 0x004fea0003900000 */
[----:B------:R-:W2:Y:S02]  /*16db0*/  @!P2 SYNCS.PHASECHK.TRANS64 P2, [R7+URZ+0x22850], R6 ;  /* 0x022850060700a5a7 */ /* 0x000ea4000804007f */
[----:B--2---:R-:W-:Y:S05]  /*16dc0*/  @!P2 BRA `(.L_x_1150) ;  /* 0xfffffffc00eca947 */ /* 0x004fea000383ffff */
[----:B------:R-:W-:Y:S05]  /*16dd0*/  BRA `(.L_x_1147) ;  /* 0xffffff4800787947 */ /* 0x000fea000383ffff */
.L_x_1164:
[----:B-1----:R-:W-:-:S04]  /*16de0*/  IMAD.U32 R5, RZ, RZ, UR5 ;  /* 0x00000005ff057e24 */ /* 0x002fc8000f8e00ff */
[----:B------:R1:W2:Y:S03]  /*16df0*/  SYNCS.PHASECHK.TRANS64.TRYWAIT P1, [R5+URZ+0x22850], R0 ;  /* 0x02285000050075a7 */ /* 0x0002a6000802017f */
[----:B--2---:R-:W-:Y:S05]  /*16e00*/  @!P1 NANOSLEEP.SYNCS 0x989680 ;  /* 0x009896800000995d */ /* 0x004fea0003900000 */
[----:B------:R-:W2:Y:S02]  /*16e10*/  @!P1 SYNCS.PHASECHK.TRANS64 P1, [R5+URZ+0x22850], R0 ;  /* 0x02285000050095a7 */ /* 0x000ea4000802007f */
[----:B--2---:R-:W-:Y:S05]  /*16e20*/  @!P1 BRA `(.L_x_1164) ;  /* 0xfffffffc00ec9947 */ /* 0x004fea000383ffff */
[----:B------:R-:W-:Y:S05]  /*16e30*/  BRA `(.L_x_1163) ;  /* 0xffffff7c00187947 */ /* 0x000fea000383ffff */
.L_x_1212:
[----:B------:R-:W-:Y:S02]  /*16e40*/  IMAD.MOV.U32 R13, RZ, RZ, R4 ;  /* 0x000000ffff0d7224 */ /* 0x000fe400078e0004 */
[----:B------:R-:W-:Y:S02]  /*16e50*/  IMAD.MOV.U32 R12, RZ, RZ, RZ ;  /* 0x000000ffff0c7224 */ /* 0x000fe400078e00ff */
[----:B------:R-:W-:Y:S02]  /*16e60*/  IMAD.MOV.U32 R11, RZ, RZ, 0x1f ;  /* 0x0000001fff0b7424 */ /* 0x000fe400078e00ff */
[----:B------:R-:W-:-:S07]  /*16e70*/  IMAD.MOV.U32 R15, RZ, RZ, -0x1 ;  /* 0xffffffffff0f7424 */ /* 0x000fce00078e00ff */
[----:B-1----:R-:W-:Y:S05]  /*16e80*/  WARPSYNC.COLLECTIVE R15, `(.L_x_1281) ;  /* 0x000000000f087348 */ /* 0x002fea0003c00000 */
[----:B------:R0:W2:Y:S02]  /*16e90*/  SHFL.IDX P6, R14, R13, R12, R11 ;  /* 0x0000000c0d0e7389 */ /* 0x0000a400000c000b */
[----:B012---:R-:W-:Y:S01]  /*16ea0*/  ENDCOLLECTIVE ;  /* 0x000000000000791b */ /* 0x007fe20003800000 */
.L_x_1281:
[----:B------:R-:W-:Y:S05]  /*16eb0*/  BRA `(.L_x_1282) ;  /* 0xffffffc800b07947 */ /* 0x000fea000383ffff */
.L_x_1214:
[----:B------:R-:W-:Y:S01]  /*16ec0*/  BSSY B0, `(.L_x_1283) ;  /* 0x0000006000007945 */ /* 0x000fe20003800000 */
[----:B------:R-:W-:-:S07]  /*16ed0*/  IMAD.MOV.U32 R15, RZ, RZ, -0x1 ;  /* 0xffffffffff0f7424 */ /* 0x000fce00078e00ff */
[----:B0-----:R-:W-:Y:S05]  /*16ee0*/  WARPSYNC.COLLECTIVE R15, `(.L_x_1284) ;  /* 0x000000000f0c7348 */ /* 0x001fea0003c00000 */
[----:B------:R-:W-:Y:S02]  /*16ef0*/  ELECT P6, UR62, PT ;  /* 0x00000000003e782f */ /* 0x000fe400038c0000 */
[----:B------:R-:W-:Y:S01]  /*16f00*/  MOV R14, UR62 ;  /* 0x0000003e000e7c02 */ /* 0x000fe20008000f00 */
[----:B0-----:R-:W-:Y:S10]  /*16f10*/  ENDCOLLECTIVE ;  /* 0x000000000000791b */ /* 0x001ff40003800000 */
.L_x_1284:
[----:B------:R-:W-:Y:S05]  /*16f20*/  BSYNC B0 ;  /* 0x0000000000007941 */ /* 0x000fea0003800000 */
.L_x_1283:
[----:B------:R-:W-:Y:S05]  /*16f30*/  BRA `(.L_x_1285) ;  /* 0xffffffc800ac7947 */ /* 0x000fea000383ffff */
.L_x_1217:
[----:B-1----:R1:W2:Y:S02]  /*16f40*/  SYNCS.PHASECHK.TRANS64.TRYWAIT P2, [R3+URZ+0x22880], R2 ;  /* 0x02288002030075a7 */ /* 0x0022a4000804017f */
[----:B--2---:R-:W-:Y:S05]  /*16f50*/  @!P2 NANOSLEEP.SYNCS 0x989680 ;  /* 0x009896800000a95d */ /* 0x004fea0003900000 */
[----:B------:R-:W2:Y:S02]  /*16f60*/  @!P2 SYNCS.PHASECHK.TRANS64 P2, [R3+URZ+0x22880], R2 ;  /* 0x022880020300a5a7 */ /* 0x000ea4000804007f */
[----:B--2---:R-:W-:Y:S05]  /*16f70*/  @!P2 BRA `(.L_x_1217) ;  /* 0xfffffffc00f0a947 */ /* 0x004fea000383ffff */
[----:B------:R-:W-:Y:S05]  /*16f80*/  BRA `(.L_x_1286) ;  /* 0xffffffcc000c7947 */ /* 0x000fea000383ffff */
.L_x_1219:
[----:B0-----:R0:W2:Y:S02]  /*16f90*/  SYNCS.PHASECHK.TRANS64.TRYWAIT P2, [R3+URZ+0x22840], R2 ;  /* 0x02284002030075a7 */ /* 0x0010a4000804017f */
[----:B--2---:R-:W-:Y:S05]  /*16fa0*/  @!P2 NANOSLEEP.SYNCS 0x989680 ;  /* 0x009896800000a95d */ /* 0x004fea0003900000 */
[----:B------:R-:W2:Y:S02]  /*16fb0*/  @!P2 SYNCS.PHASECHK.TRANS64 P2, [R3+URZ+0x22840], R2 ;  /* 0x022840020300a5a7 */ /* 0x000ea4000804007f */
[----:B--2---:R-:W-:Y:S05]  /*16fc0*/  @!P2 BRA `(.L_x_1219) ;  /* 0xfffffffc00f0a947 */ /* 0x004fea000383ffff */
[----:B------:R-:W-:Y:S05]  /*16fd0*/  BRA `(.L_x_1287) ;  /* 0xffffffcc00687947 */ /* 0x000fea000383ffff */
.L_x_1222:
[----:B--2---:R-:W-:-:S04]  /*16fe0*/  IMAD.U32 R3, RZ, RZ, UR40 ;  /* 0x00000028ff037e24 */ /* 0x004fc8000f8e00ff */
[----:B------:R2:W3:Y:S03]  /*16ff0*/  SYNCS.PHASECHK.TRANS64.TRYWAIT P0, [R3+URZ+0x22820], R2 ;  /* 0x02282002030075a7 */ /* 0x0004e6000800017f */
[----:B---3--:R-:W-:Y:S05]  /*17000*/  @!P0 NANOSLEEP.SYNCS 0x989680 ;  /* 0x009896800000895d */ /* 0x008fea0003900000 */
[----:B------:R-:W3:Y:S02]  /*17010*/  @!P0 SYNCS.PHASECHK.TRANS64 P0, [R3+URZ+0x22820], R2 ;  /* 0x02282002030085a7 */ /* 0x000ee4000800007f */
[----:B---3--:R-:W-:Y:S05]  /*17020*/  @!P0 BRA `(.L_x_1222) ;  /* 0xfffffffc00ec8947 */ /* 0x008fea000383ffff */
[----:B------:R-:W-:Y:S05]  /*17030*/  BRA `(.L_x_1288) ;  /* 0xffffffd000847947 */ /* 0x000fea000383ffff */
.L_x_1228:
[----:B--2---:R2:W3:Y:S02]  /*17040*/  SYNCS.PHASECHK.TRANS64.TRYWAIT P0, [R5+URZ+0x22880], R4 ;  /* 0x02288004050075a7 */ /* 0x0044e4000800017f */
[----:B---3--:R-:W-:Y:S05]  /*17050*/  @!P0 NANOSLEEP.SYNCS 0x989680 ;  /* 0x009896800000895d */ /* 0x008fea0003900000 */
[----:B------:R-:W3:Y:S02]  /*17060*/  @!P0 SYNCS.PHASECHK.TRANS64 P0, [R5+URZ+0x22880], R4 ;  /* 0x02288004050085a7 */ /* 0x000ee4000800007f */
[----:B---3--:R-:W-:Y:S05]  /*17070*/  @!P0 BRA `(.L_x_1228) ;  /* 0xfffffffc00f08947 */ /* 0x008fea000383ffff */
[----:B------:R-:W-:Y:S05]  /*17080*/  BRA `(.L_x_1289) ;  /* 0xffffffd400347947 */ /* 0x000fea000383ffff */
.L_x_1233:
[----:B0-----:R0:W2:Y:S02]  /*17090*/  SYNCS.PHASECHK.TRANS64.TRYWAIT P0, [R5+URZ+0x22840], R4 ;  /* 0x02284004050075a7 */ /* 0x0010a4000800017f */
[----:B--2---:R-:W-:Y:S05]  /*170a0*/  @!P0 NANOSLEEP.SYNCS 0x989680 ;  /* 0x009896800000895d */ /* 0x004fea0003900000 */
[----:B------:R-:W2:Y:S02]  /*170b0*/  @!P0 SYNCS.PHASECHK.TRANS64 P0, [R5+URZ+0x22840], R4 ;  /* 0x02284004050085a7 */ /* 0x000ea4000800007f */
[----:B--2---:R-:W-:Y:S05]  /*170c0*/  @!P0 BRA `(.L_x_1233) ;  /* 0xfffffffc00f08947 */ /* 0x004fea000383ffff */
[----:B------:R-:W-:Y:S05]  /*170d0*/  BRA `(.L_x_1290) ;  /* 0xffffffd400b87947 */ /* 0x000fea000383ffff */
.L_x_1241:
[----:B--2---:R-:W2:Y:S02]  /*170e0*/  LDL R5, [R1+0x4] ;  /* 0x0000040001057983 */ /* 0x004ea40000100800 */
[----:B--2---:R2:W3:Y:S02]  /*170f0*/  SYNCS.PHASECHK.TRANS64.TRYWAIT P2, [R5+URZ+0x22870], R4 ;  /* 0x02287004050075a7 */ /* 0x0044e4000804017f */
[----:B---3--:R-:W-:Y:S05]  /*17100*/  @!P2 NANOSLEEP.SYNCS 0x989680 ;  /* 0x009896800000a95d */ /* 0x008fea0003900000 */
[----:B------:R-:W3:Y:S02]  /*17110*/  @!P2 SYNCS.PHASECHK.TRANS64 P2, [R5+URZ+0x22870], R4 ;  /* 0x022870040500a5a7 */ /* 0x000ee4000804007f */
[----:B---3--:R-:W-:Y:S05]  /*17120*/  @!P2 BRA `(.L_x_1241) ;  /* 0xfffffffc00eca947 */ /* 0x008fea000383ffff */
[----:B------:R-:W-:Y:S05]  /*17130*/  BRA `(.L_x_1291) ;  /* 0xffffffd800e47947 */ /* 0x000fea000383ffff */
.L_x_1243:
[----:B--2---:R-:W2:Y:S02]  /*17140*/  LDL R3, [R1+0x4] ;  /* 0x0000040001037983 */ /* 0x004ea40000100800 */
[----:B--2---:R2:W3:Y:S02]  /*17150*/  SYNCS.PHASECHK.TRANS64.TRYWAIT P2, [R3+URZ+0x22860], R4 ;  /* 0x02286004030075a7 */ /* 0x0044e4000804017f */
[----:B---3--:R-:W-:Y:S05]  /*17160*/  @!P2 NANOSLEEP.SYNCS 0x989680 ;  /* 0x009896800000a95d */ /* 0x008fea0003900000 */
[----:B------:R-:W3:Y:S02]  /*17170*/  @!P2 SYNCS.PHASECHK.TRANS64 P2, [R3+URZ+0x22860], R4 ;  /* 0x022860040300a5a7 */ /* 0x000ee4000804007f */
[----:B---3--:R-:W-:Y:S05]  /*17180*/  @!P2 BRA `(.L_x_1243) ;  /* 0xfffffffc00eca947 */ /* 0x008fea000383ffff */
[----:B------:R-:W-:Y:S05]  /*17190*/  BRA `(.L_x_1292) ;  /* 0xffffffd800ec7947 */ /* 0x000fea000383ffff */
.L_x_1250:
[----:B--2---:R2:W3:Y:S02]  /*171a0*/  SYNCS.PHASECHK.TRANS64.TRYWAIT P0, [R20+URZ+0x22870], R3 ;  /* 0x02287003140075a7 */ /* 0x0044e4000800017f */
[----:B---3--:R-:W-:Y:S05]  /*171b0*/  @!P0 NANOSLEEP.SYNCS 0x989680 ;  /* 0x009896800000895d */ /* 0x008fea0003900000 */
[----:B------:R-:W3:Y:S02]  /*171c0*/  @!P0 SYNCS.PHASECHK.TRANS64 P0, [R20+URZ+0x22870], R3 ;  /* 0x02287003140085a7 */ /* 0x000ee4000800007f */
[----:B---3--:R-:W-:Y:S05]  /*171d0*/  @!P0 BRA `(.L_x_1250) ;  /* 0xfffffffc00f08947 */ /* 0x008fea000383ffff */
[----:B------:R-:W-:Y:S05]  /*171e0*/  BRA `(.L_x_1293) ;  /* 0xffffffe000987947 */ /* 0x000fea000383ffff */
.L_x_1252:
[----:B--2---:R2:W3:Y:S02]  /*171f0*/  SYNCS.PHASECHK.TRANS64.TRYWAIT P0, [R20+URZ+0x22860], R3 ;  /* 0x02286003140075a7 */ /* 0x0044e4000800017f */
[----:B---3--:R-:W-:Y:S05]  /*17200*/  @!P0 NANOSLEEP.SYNCS 0x989680 ;  /* 0x009896800000895d */ /* 0x008fea0003900000 */
[----:B------:R-:W3:Y:S02]  /*17210*/  @!P0 SYNCS.PHASECHK.TRANS64 P0, [R20+URZ+0x22860], R3 ;  /* 0x02286003140085a7 */ /* 0x000ee4000800007f */
[----:B---3--:R-:W-:Y:S05]  /*17220*/  @!P0 BRA `(.L_x_1252) ;  /* 0xfffffffc00f08947 */ /* 0x008fea000383ffff */
[----:B------:R-:W-:Y:S05]  /*17230*/  BRA `(.L_x_1294) ;  /* 0xffffffe000a07947 */ /* 0x000fea000383ffff */
.L_x_1265:
[----:B0-----:R0:W1:Y:S02]  /*17240*/  SYNCS.PHASECHK.TRANS64.TRYWAIT P0, [R0+URZ+0x22820], R3 ;  /* 0x02282003000075a7 */ /* 0x001064000800017f */
[----:B-1----:R-:W-:Y:S05]  /*17250*/  @!P0 NANOSLEEP.SYNCS 0x989680 ;  /* 0x009896800000895d */ /* 0x002fea0003900000 */
[----:B------:R-:W1:Y:S02]  /*17260*/  @!P0 SYNCS.PHASECHK.TRANS64 P0, [R0+URZ+0x22820], R3 ;  /* 0x02282003000085a7 */ /* 0x000e64000800007f */
[----:B-1----:R-:W-:Y:S05]  /*17270*/  @!P0 BRA `(.L_x_1265) ;  /* 0xfffffffc00f08947 */ /* 0x002fea000383ffff */
[----:B------:R-:W-:Y:S05]  /*17280*/  BRA `(.L_x_1295) ;  /* 0xfffffff400387947 */ /* 0x000fea000383ffff */
.L_x_1266:
        /* <DEDUP_REMOVED lines=11> */
.L_x_1297:
[----:B------:R-:W-:Y:S05]  /*17340*/  BSYNC B0 ;  /* 0x0000000000007941 */ /* 0x000fea0003800000 */
.L_x_1296:
[----:B------:R-:W-:Y:S05]  /*17350*/  BRA `(.L_x_1298) ;  /* 0xfffffff400207947 */ /* 0x000fea000383ffff */
.L_x_1269:
[----:B------:R-:W-:Y:S01]  /*17360*/  BSSY B1, `(.L_x_1299) ;  /* 0x0000006000017945 */ /* 0x000fe20003800000 */
[----:B------:R-:W-:-:S07]  /*17370*/  IMAD.MOV.U32 R15, RZ, RZ, -0x1 ;  /* 0xffffffffff0f7424 */ /* 0x000fce00078e00ff */
[----:B01----:R-:W-:Y:S05]  /*17380*/  WARPSYNC.COLLECTIVE R15, `(.L_x_1300) ;  /* 0x000000000f0c7348 */ /* 0x003fea0003c00000 */
[----:B------:R-:W-:Y:S02]  /*17390*/  ELECT P6, UR62, PT ;  /* 0x00000000003e782f */ /* 0x000fe400038c0000 */
[----:B------:R-:W-:Y:S01]  /*173a0*/  MOV R14, UR62 ;  /* 0x0000003e000e7c02 */ /* 0x000fe20008000f00 */
[----:B01----:R-:W-:Y:S10]  /*173b0*/  ENDCOLLECTIVE ;  /* 0x000000000000791b */ /* 0x003ff40003800000 */
.L_x_1300:
[----:B------:R-:W-:Y:S05]  /*173c0*/  BSYNC B1 ;  /* 0x0000000000017941 */ /* 0x000fea0003800000 */
.L_x_1299:
[----:B------:R-:W-:Y:S05]  /*173d0*/  BRA `(.L_x_1301) ;  /* 0xfffffff400187947 */ /* 0x000fea000383ffff */
.L_x_1271:
[----:B0-----:R0:W1:Y:S02]  /*173e0*/  SYNCS.PHASECHK.TRANS64.TRYWAIT P1, [R6+URZ], R5 ;  /* 0x00000005060075a7 */ /* 0x001064000802017f */
[----:B-1----:R-:W-:Y:S05]  /*173f0*/  @!P1 NANOSLEEP.SYNCS 0x989680 ;  /* 0x009896800000995d */ /* 0x002fea0003900000 */
[----:B------:R-:W1:Y:S02]  /*17400*/  @!P1 SYNCS.PHASECHK.TRANS64 P1, [R6+URZ], R5 ;  /* 0x00000005060095a7 */ /* 0x000e64000802007f */
[----:B-1----:R-:W-:Y:S05]  /*17410*/  @!P1 BRA `(.L_x_1271) ;  /* 0xfffffffc00f09947 */ /* 0x002fea000383ffff */
[----:B------:R-:W-:Y:S05]  /*17420*/  BRA `(.L_x_1302) ;  /* 0xfffffff400547947 */ /* 0x000fea000383ffff */
.L_x_1272:
[----:B-1----:R1:W2:Y:S02]  /*17430*/  SYNCS.PHASECHK.TRANS64.TRYWAIT P1, [R7+URZ], R2 ;  /* 0x00000002070075a7 */ /* 0x0022a4000802017f */
[----:B--2---:R-:W-:Y:S05]  /*17440*/  @!P1 NANOSLEEP.SYNCS 0x989680 ;  /* 0x009896800000995d */ /* 0x004fea0003900000 */
[----:B------:R-:W2:Y:S02]  /*17450*/  @!P1 SYNCS.PHASECHK.TRANS64 P1, [R7+URZ], R2 ;  /* 0x00000002070095a7 */ /* 0x000ea4000802007f */
[----:B--2---:R-:W-:Y:S05]  /*17460*/  @!P1 BRA `(.L_x_1272) ;  /* 0xfffffffc00f09947 */ /* 0x004fea000383ffff */
[----:B------:R-:W-:Y:S05]  /*17470*/  BRA `(.L_x_1303) ;  /* 0xfffffff400487947 */ /* 0x000fea000383ffff */
.L_x_1274:
[----:B--2---:R2:W3:Y:S02]  /*17480*/  SYNCS.PHASECHK.TRANS64.TRYWAIT P1, [R4+URZ+0x22860], R5 ;  /* 0x02286005040075a7 */ /* 0x0044e4000802017f */
[----:B---3--:R-:W-:Y:S05]  /*17490*/  @!P1 NANOSLEEP.SYNCS 0x989680 ;  /* 0x009896800000995d */ /* 0x008fea0003900000 */
[----:B------:R-:W3:Y:S02]  /*174a0*/  @!P1 SYNCS.PHASECHK.TRANS64 P1, [R4+URZ+0x22860], R5 ;  /* 0x02286005040095a7 */ /* 0x000ee4000802007f */
[----:B---3--:R-:W-:Y:S05]  /*174b0*/  @!P1 BRA `(.L_x_1274) ;  /* 0xfffffffc00f09947 */ /* 0x008fea000383ffff */
[----:B------:R-:W-:Y:S05]  /*174c0*/  BRA `(.L_x_1304) ;  /* 0xfffffff4004c7947 */ /* 0x000fea000383ffff */
.L_x_1276:
[----:B---3--:R3:W4:Y:S02]  /*174d0*/  SYNCS.PHASECHK.TRANS64.TRYWAIT P1, [R3+URZ+0x22860], R2 ;  /* 0x02286002030075a7 */ /* 0x008724000802017f */
[----:B----4-:R-:W-:Y:S05]  /*174e0*/  @!P1 NANOSLEEP.SYNCS 0x989680 ;  /* 0x009896800000995d */ /* 0x010fea0003900000 */
[----:B------:R-:W4:Y:S02]  /*174f0*/  @!P1 SYNCS.PHASECHK.TRANS64 P1, [R3+URZ+0x22860], R2 ;  /* 0x02286002030095a7 */ /* 0x000f24000802007f */
[----:B----4-:R-:W-:Y:S05]  /*17500*/  @!P1 BRA `(.L_x_1276) ;  /* 0xfffffffc00f09947 */ /* 0x010fea000383ffff */
[----:B------:R-:W-:Y:S05]  /*17510*/  BRA `(.L_x_1305) ;  /* 0xfffffff4004c7947 */ /* 0x000fea000383ffff */
.L_x_1278:
[----:B----4-:R4:W0:Y:S02]  /*17520*/  SYNCS.PHASECHK.TRANS64.TRYWAIT P0, [R4+URZ+0x22880], R5 ;  /* 0x02288005040075a7 */ /* 0x010824000800017f */
[----:B0-----:R-:W-:Y:S05]  /*17530*/  @!P0 NANOSLEEP.SYNCS 0x989680 ;  /* 0x009896800000895d */ /* 0x001fea0003900000 */
[----:B------:R-:W0:Y:S02]  /*17540*/  @!P0 SYNCS.PHASECHK.TRANS64 P0, [R4+URZ+0x22880], R5 ;  /* 0x02288005040085a7 */ /* 0x000e24000800007f */
[----:B0-----:R-:W-:Y:S05]  /*17550*/  @!P0 BRA `(.L_x_1278) ;  /* 0xfffffffc00f08947 */ /* 0x001fea000383ffff */
[----:B------:R-:W-:Y:S05]  /*17560*/  BRA `(.L_x_1279) ;  /* 0xfffffff400487947 */ /* 0x000fea000383ffff */
.L_x_1306:
        /* <DEDUP_REMOVED lines=9> */
.L_x_2627:


//--------------------- .text._ZN7cutlass13device_kernelIN5flash11enable_sm90INS1_16FlashAttnFwdSm90INS1_25CollectiveMainloopFwdSm90ILi2EN4cute5tupleIJNS5_1CILi1EEES8_S8_EEENS6_IJNS7_ILi128EEESA_NS7_ILi192EEEEEELi128ENS_12float_e4m3_tEfNS_4arch4Sm90ELb0ELb1ELb1ELb1ELb0ELb1ELb0ELb1ELb1ELb0ELb0ELb0EEENS1_21CollectiveEpilogueFwdINS6_IJSA_SA_SA_EEES9_NS_10bfloat16_tESF_Li256ELb1ELb0ELb0ELb1EEENS1_36VarlenDynamicPersistentTileSchedulerILi128ELi128ELi256ELi128ELb0ELb0ELb1ELb1ELb0ELb1EEEEEEEEEvNT_6ParamsE --------------------------
	.section	.text._ZN7cutlass13device_kernelIN5flash11enable_sm90INS1_16FlashAttnFwdSm90INS1_25CollectiveMainloopFwdSm90ILi2EN4cute5tupleIJNS5_1CILi1EEES8_S8_EEENS6_IJNS7_ILi128EEESA_NS7_ILi192EEEEEELi128ENS_12float_e4m3_tEfNS_4arch4Sm90ELb0ELb1ELb1ELb1ELb0ELb1ELb0ELb1ELb1ELb0ELb0ELb0EEENS1_21CollectiveEpilogueFwdINS6_IJSA_SA_SA_EEES9_NS_10bfloat16_tESF_Li256ELb1ELb0ELb0ELb1EEENS1_36VarlenDynamicPersistentTileSchedulerILi128ELi128ELi256ELi128ELb0ELb0ELb1ELb1ELb0ELb1EEEEEEEEEvNT_6ParamsE,"ax",@progbits
	.align	128
.text._ZN7cutlass13device_kernelIN5flash11enable_sm90INS1_16FlashAttnFwdSm90INS1_25CollectiveMainloopFwdSm90ILi2EN4cute5tupleIJNS5_1CILi1EEES8_S8_EEENS6_IJNS7_ILi128EEESA_NS7_ILi192EEEEEELi128ENS_12float_e4m3_tEfNS_4arch4Sm90ELb0ELb1ELb1ELb1ELb0ELb1ELb0ELb1ELb1ELb0ELb0ELb0EEENS1_21CollectiveEpilogueFwdINS6_IJSA_SA_SA_EEES9_NS_10bfloat16_tESF_Li256ELb1ELb0ELb0ELb1EEENS1_36VarlenDynamicPersistentTileSchedulerILi128ELi128ELi256ELi128ELb0ELb0ELb1ELb1ELb0ELb1EEEEEEEEEvNT_6ParamsE:
        .type           _ZN7cutlass13device_kernelIN5flash11enable_sm90INS1_16FlashAttnFwdSm90INS1_25CollectiveMainloopFwdSm90ILi2EN4cute5tupleIJNS5_1CILi1EEES8_S8_EEENS6_IJNS7_ILi128EEESA_NS7_ILi192EEEEEELi128ENS_12float_e4m3_tEfNS_4arch4Sm90ELb0ELb1ELb1ELb1ELb0ELb1ELb0ELb1ELb1ELb0ELb0ELb0EEENS1_21CollectiveEpilogueFwdINS6_IJSA_SA_SA_EEES9_NS_10bfloat16_tESF_Li256ELb1ELb0ELb0ELb1EEENS1_36VarlenDynamicPersistentTileSchedulerILi128ELi128ELi256ELi128ELb0ELb0ELb1ELb1ELb0ELb1EEEEEEEEEvNT_6ParamsE,@function
        .size           _ZN7cutlass13device_kernelIN5flash11enable_sm90INS1_16FlashAttnFwdSm90INS1_25CollectiveMainloopFwdSm90ILi2EN4cute5tupleIJNS5_1CILi1EEES8_S8_EEENS6_IJNS7_ILi128EEESA_NS7_ILi192EEEEEELi128ENS_12float_e4m3_tEfNS_4arch4Sm90ELb0ELb1ELb1ELb1ELb0ELb1ELb0ELb1ELb1ELb0ELb0ELb0EEENS1_21CollectiveEpilogueFwdINS6_IJSA_SA_SA_EEES9_NS_10bfloat16_tESF_Li256ELb1ELb0ELb0ELb1EEENS1_36VarlenDynamicPersistentTileSchedulerILi128ELi128ELi256ELi128ELb0ELb0ELb1ELb1ELb0ELb1EEEEEEEEEvNT_6ParamsE,(.L_x_2628 - _ZN7cutlass13device_kernelIN5flash11enable_sm90INS1_16FlashAttnFwdSm90INS1_25CollectiveMainloopFwdSm90ILi2EN4cute5tupleIJNS5_1CILi1EEES8_S8_EEENS6_IJNS7_ILi128EEESA_NS7_ILi192EEEEEELi128ENS_12float_e4m3_tEfNS_4arch4Sm90ELb0ELb1ELb1ELb1ELb0ELb1ELb0ELb1ELb1ELb0ELb0ELb0EEENS1_21CollectiveEpilogueFwdINS6_IJSA_SA_SA_EEES9_NS_10bfloat16_tESF_Li256ELb1ELb0ELb0ELb1EEENS1_36VarlenDynamicPersistentTileSchedulerILi128ELi128ELi256ELi128ELb0ELb0ELb1ELb1ELb0ELb1EEEEEEEEEvNT_6ParamsE)
        .other          _ZN7cutlass13device_kernelIN5flash11enable_sm90INS1_16FlashAttnFwdSm90INS1_25CollectiveMainloopFwdSm90ILi2EN4cute5tupleIJNS5_1CILi1EEES8_S8_EEENS6_IJNS7_ILi128EEESA_NS7_ILi192EEEEEELi128ENS_12float_e4m3_tEfNS_4arch4Sm90ELb0ELb1ELb1ELb1ELb0ELb1ELb0ELb1ELb1ELb0ELb0ELb0EEENS1_21CollectiveEpilogueFwdINS6_IJSA_SA_SA_EEES9_NS_10bfloat16_tESF_Li256ELb1ELb0ELb0ELb1EEENS1_36VarlenDynamicPersistentTileSchedulerILi128ELi128ELi256ELi128ELb0ELb0ELb1ELb1ELb0ELb1EEEEEEEEEvNT_6ParamsE,@"STO_CUDA_ENTRY STV_DEFAULT"
_ZN7cutlass13device_kernelIN5flash11enable_sm90INS1_16FlashAttnFwdSm90INS1_25CollectiveMainloopFwdSm90ILi2EN4cute5tupleIJNS5_1CILi1EEES8_S8_EEENS6_IJNS7_ILi128EEESA_NS7_ILi192EEEEEELi128ENS_12float_e4m3_tEfNS_4arch4Sm90ELb0ELb1ELb1ELb1ELb0ELb1ELb0ELb1ELb1ELb0ELb0ELb0EEENS1_21CollectiveEpilogueFwdINS6_IJSA_SA_SA_EEES9_NS_10bfloat16_tESF_Li256ELb1ELb0ELb0ELb1EEENS1_36VarlenDynamicPersistentTileSchedulerILi128ELi128ELi256ELi128ELb0ELb0ELb1ELb1ELb0ELb1EEEEEEEEEvNT_6ParamsE:
        /* <DEDUP_REMOVED lines=27> */
.L_x_1308:
[----:B------:R-:W-:Y:S05]  /*01b0*/  BSYNC B0 ;  /* 0x0000000000007941 */ /* 0x000fea0003800000 */
.L_x_1307:
        /* <DEDUP_REMOVED lines=41> */
.L_x_1309:
        /* <DEDUP_REMOVED lines=22> */
.L_x_1310:
        /* <DEDUP_REMOVED lines=18> */
.L_x_1311:
        /* <DEDUP_REMOVED lines=22> */
.L_x_1312:
        /* <DEDUP_REMOVED lines=22> */
.L_x_1313:
        /* <DEDUP_REMOVED lines=8> */
.L_x_1316:
        /* <DEDUP_REMOVED lines=8> */
[----:B-1----:R-:W-:-:S06]  /*0a90*/  ULEA UR4, UR38, UR4, 0x18 ;  /* 0x0000000426047291 */ /* 0x002fcc000f8ec03f */
[----:B------:R-:W-:Y:S01]  /*0aa0*/  IMAD.U32 R16, RZ, RZ, UR4 ;  /* 0x00000004ff107e24 */ /* 0x000fe2000f8e00ff */
[----:B0-----:R-:W-:Y:S01]  /*0ab0*/  SHF.R.U32.HI R0, RZ, 0x7, R0 ;  /* 0x00000007ff007819 */ /* 0x001fe20000011600 */
[----:B------:R-:W-:-:S03]  /*0ac0*/  ULDC UR4, c[0x0][0xc14] ;  /* 0x0003050000047ab9 */ /* 0x000fc60000000800 */
[----:B------:R-:W-:-:S13]  /*0ad0*/  ISETP.NE.AND P0, PT, R0, 0x1, PT ;  /* 0x000000010000780c */ /* 0x000fda0003f05270 */
[----:B------:R-:W-:Y:S08]  /*0ae0*/  @!P0 BAR.ARV 0x9, 0x100 ;  /* 0x0244000000008b1d */ /* 0x000ff00000002000 */
[----:B------:R-:W-:Y:S06]  /*0af0*/  BAR.SYNC.DEFER_BLOCKING 0x5, 0x180 ;  /* 0x0146000000007b1d */ /* 0x000fec0000010000 */
[----:B------:R-:W0:Y:S02]  /*0b00*/  LDS.128 R176, [R16+0x228d0] ;  /* 0x0228d00010b07984 */ /* 0x000e240000000c00 */
[----:B------:R-:W-:Y:S06]  /*0b10*/  BAR.ARV 0x4, 0x180 ;  /* 0x0106000000007b1d */ /* 0x000fec0000002000 */
[----:B0-----:R-:W-:-:S13]  /*0b20*/  ISETP.GE.AND P0, PT, R179, UR4, PT ;  /* 0x00000004b3007c0c */ /* 0x001fda000bf06270 */
[----:B------:R-:W-:Y:S05]  /*0b30*/  @P0 BRA `(.L_x_1317) ;  /* 0x0000027400c00947 */ /* 0x000fea0003800000 */
[----:B------:R-:W0:Y:S01]  /*0b40*/  S2R R0, SR_TID.X ;  /* 0x0000000000007919 */ /* 0x000e220000002100 */
[----:B------:R-:W-:Y:S01]  /*0b50*/  R2UR UR42, R16 ;  /* 0x00000000102a72ca */ /* 0x000fe200000e0000 */
[----:B------:R-:W-:Y:S01]  /*0b60*/  IMAD.MOV.U32 R17, RZ, RZ, RZ ;  /* 0x000000ffff117224 */ /* 0x000fe200078e00ff */
[----:B------:R-:W-:Y:S01]  /*0b70*/  MOV R195, 0x20 ;  /* 0x0000002000c37802 */ /* 0x000fe20000000f00 */
        /* <DEDUP_REMOVED lines=10> */
[-C--:B------:R-:W-:Y:S02]  /*0c20*/  LEA.HI R0, R3, R206.reuse, RZ, 0x4 ;  /* 0x000000ce03007211 */ /* 0x080fe400078f20ff */
[--C-:B------:R-:W-:Y:S01]  /*0c30*/  SHF.R.S32.HI R6, RZ, 0x2, R4.reuse ;  /* 0x00000002ff067819 */ /* 0x100fe20000011404 */
[----:B------:R-:W-:Y:S01]  /*0c40*/  IMAD.SHL.U32 R2, R2, 0x20, RZ ;  /* 0x0000002002027824 */ /* 0x000fe200078e00ff */
[----:B------:R-:W-:Y:S02]  /*0c50*/  SHF.R.S32.HI R7, RZ, 0x1f, R4 ;  /* 0x0000001fff077819 */ /* 0x000fe40000011404 */
[----:B------:R-:W-:-:S02]  /*0c60*/  LEA.HI R4, R206, R206, RZ, 0x1 ;  /* 0x000000cece047211 */ /* 0x000fc400078f08ff */
[----:B------:R-:W-:Y:S02]  /*0c70*/  LOP3.LUT R5, R0, 0x3fffff0, RZ, 0xc0, !PT ;  /* 0x03fffff000057812 */ /* 0x000fe400078ec0ff */
[--C-:B------:R-:W-:Y:S02]  /*0c80*/  SHF.R.S32.HI R19, RZ, 0x1, R4.reuse ;  /* 0x00000001ff137819 */ /* 0x100fe40000011404 */
[----:B------:R-:W-:Y:S01]  /*0c90*/  SHF.R.S32.HI R8, RZ, 0x1f, R4 ;  /* 0x0000001fff087819 */ /* 0x000fe20000011404 */
[----:B------:R-:W-:Y:S01]  /*0ca0*/  IMAD.IADD R5, R206, 0x1, -R5 ;  /* 0x00000001ce057824 */ /* 0x000fe200078e0a05 */
[----:B------:R-:W-:Y:S02]  /*0cb0*/  LOP3.LUT R2, R2, 0xfffffc00, RZ, 0xc0, !PT ;  /* 0xfffffc0002027812 */ /* 0x000fe400078ec0ff */
[----:B------:R-:W-:Y:S02]  /*0cc0*/  LEA.HI R8, R8, R19, RZ, 0x3 ;  /* 0x0000001308087211 */ /* 0x000fe400078f18ff */
[----:B------:R-:W-:Y:S01]  /*0cd0*/  LEA.HI R7, R7, R6, RZ, 0x2 ;  /* 0x0000000607077211 */ /* 0x000fe200078f10ff */
[----:B------:R-:W-:Y:S01]  /*0ce0*/  IMAD R205, R5, 0x40, R2 ;  /* 0x0000004005cd7824 */ /* 0x000fe200078e0202 */
[----:B------:R-:W-:-:S02]  /*0cf0*/  LOP3.LUT R8, R8, 0xfffffff8, RZ, 0xc0, !PT ;  /* 0xfffffff808087812 */ /* 0x000fc400078ec0ff */
[----:B------:R-:W-:Y:S02]  /*0d00*/  LOP3.LUT R7, R7, 0xfffffffc, RZ, 0xc0, !PT ;  /* 0xfffffffc07077812 */ /* 0x000fe400078ec0ff */
[----:B------:R-:W-:Y:S01]  /*0d10*/  LEA.HI R5, R3, R206, RZ, 0x7 ;  /* 0x000000ce03057211 */ /* 0x000fe200078f38ff */
[----:B------:R-:W-:Y:S01]  /*0d20*/  IMAD.IADD R183, R19, 0x1, -R8 ;  /* 0x0000000113b77824 */ /* 0x000fe200078e0a08 */
[----:B------:R-:W-:Y:S01]  /*0d30*/  LOP3.LUT R169, R4, 0xfffffffe, RZ, 0xc0, !PT ;  /* 0xfffffffe04a97812 */ /* 0x000fe200078ec0ff */
[----:B------:R-:W-:Y:S01]  /*0d40*/  IMAD.IADD R6, R6, 0x1, -R7 ;  /* 0x0000000106067824 */ /* 0x000fe200078e0a07 */
[----:B------:R-:W-:Y:S01]  /*0d50*/  LOP3.LUT R197, R5, 0xffffff80, RZ, 0xc0, !PT ;  /* 0xffffff8005c57812 */ /* 0x000fe200078ec0ff */
[----:B------:R-:W-:Y:S01]  /*0d60*/  IMAD.SHL.U32 R2, R183, 0x80, RZ ;  /* 0x00000080b7027824 */ /* 0x000fe200078e00ff */
[----:B------:R-:W-:Y:S01]  /*0d70*/  SHF.R.S32.HI R7, RZ, 0x4, R0 ;  /* 0x00000004ff077819 */ /* 0x000fe20000011400 */
[----:B------:R-:W-:Y:S01]  /*0d80*/  IMAD.IADD R169, R206, 0x1, -R169 ;  /* 0x00000001cea97824 */ /* 0x000fe200078e0aa9 */
[----:B------:R-:W-:Y:S01]  /*0d90*/  LEA.HI R4, R4, R19, RZ, 0x1 ;  /* 0x0000001304047211 */ /* 0x000fe200078f08ff */
[----:B------:R-:W-:Y:S01]  /*0da0*/  IMAD.IADD R197, R206, 0x1, -R197 ;  /* 0x00000001cec57824 */ /* 0x000fe200078e0ac5 */
[----:B------:R-:W-:Y:S01]  /*0db0*/  LEA.HI R0, R0, R7, RZ, 0x1 ;  /* 0x0000000700007211 */ /* 0x000fe200078f08ff */
[C---:B------:R-:W-:Y:S01]  /*0dc0*/  IMAD.SHL.U32 R22, R169.reuse, 0x10, RZ ;  /* 0x00000010a9167824 */ /* 0x040fe200078e00ff */
[----:B------:R-:W-:Y:S01]  /*0dd0*/  LOP3.LUT R9, R2, 0x380, RZ, 0xc0, !PT ;  /* 0x0000038002097812 */ /* 0x000fe200078ec0ff */
[----:B------:R-:W-:Y:S01]  /*0de0*/  IMAD.SHL.U32 R180, R6, 0x80, RZ ;  /* 0x0000008006b47824 */ /* 0x000fe200078e00ff */
[----:B------:R-:W-:Y:S01]  /*0df0*/  SHF.R.S32.HI R8, RZ, 0x1f, R197 ;  /* 0x0000001fff087819 */ /* 0x000fe200000114c5 */
[----:B------:R-:W-:Y:S01]  /*0e00*/  VIADD R175, R22, 0x20 ;  /* 0x0000002016af7836 */ /* 0x000fe20000000000 */
[----:B------:R-:W-:Y:S01]  /*0e10*/  LOP3.LUT R0, R0, 0x1ffffffe, RZ, 0xc0, !PT ;  /* 0x1ffffffe00007812 */ /* 0x000fe200078ec0ff */
[----:B------:R-:W-:Y:S01]  /*0e20*/  VIADD R174, R22, 0x40 ;  /* 0x0000004016ae7836 */ /* 0x000fe20000000000 */
[----:B------:R-:W-:Y:S01]  /*0e30*/  SHF.R.U32.HI R2, RZ, 0x3, R9 ;  /* 0x00000003ff027819 */ /* 0x000fe20000011609 */
[----:B------:R-:W-:Y:S01]  /*0e40*/  IMAD.SHL.U32 R172, R169, 0x8, RZ ;  /* 0x00000008a9ac7824 */ /* 0x000fe200078e00ff */
[----:B------:R-:W-:Y:S01]  /*0e50*/  LOP3.LUT R4, R4, 0x3fffffe, RZ, 0xc0, !PT ;  /* 0x03fffffe04047812 */ /* 0x000fe200078ec0ff */
[----:B------:R-:W-:Y:S01]  /*0e60*/  IMAD.IADD R0, R7, 0x1, -R0 ;  /* 0x0000000107007824 */ /* 0x000fe200078e0a00 */
[----:B------:R-:W-:-:S02]  /*0e70*/  LEA.HI R10, R8, R197, RZ, 0x2 ;  /* 0x000000c5080a7211 */ /* 0x000fc400078f10ff */
[----:B------:R-:W-:Y:S01]  /*0e80*/  LOP3.LUT R9, R9, 0x10, R22, 0xf8, !PT ;  /* 0x0000001009097812 */ /* 0x000fe200078ef816 */
[----:B------:R-:W-:Y:S01]  /*0e90*/  IMAD R205, R0, 0x8, R205 ;  /* 0x0000000800cd7824 */ /* 0x000fe200078e02cd */
[----:B------:R-:W-:Y:S01]  /*0ea0*/  SHF.R.S32.HI R11, RZ, 0x2, R10 ;  /* 0x00000002ff0b7819 */ /* 0x000fe2000001140a */
[----:B------:R-:W-:Y:S01]  /*0eb0*/  IMAD.IADD R4, R19, 0x1, -R4 ;  /* 0x0000000113047824 */ /* 0x000fe200078e0a04 */
[----:B------:R-:W-:Y:S02]  /*0ec0*/  SHF.R.S32.HI R12, RZ, 0x1f, R10 ;  /* 0x0000001fff0c7819 */ /* 0x000fe4000001140a */
[----:B------:R-:W-:Y:S01]  /*0ed0*/  LOP3.LUT R2, R9, R2, RZ, 0x3c, !PT ;  /* 0x0000000209027212 */ /* 0x000fe200078e3cff */
[C---:B------:R-:W-:Y:S01]  /*0ee0*/  IMAD R4, R7.reuse, 0x8, R4 ;  /* 0x0000000807047824 */ /* 0x040fe200078e0204 */
[----:B------:R-:W-:Y:S02]  /*0ef0*/  SHF.R.S32.HI R0, RZ, 0x1f, R175 ;  /* 0x0000001fff007819 */ /* 0x000fe400000114af */
[----:B------:R-:W-:Y:S01]  /*0f00*/  LEA.HI R12, R12, R11, RZ, 0x3 ;  /* 0x0000000b0c0c7211 */ /* 0x000fe200078f18ff */
[----:B------:R-:W-:Y:S01]  /*0f10*/  IMAD R190, R7, 0x400, R2 ;  /* 0x0000040007be7824 */ /* 0x000fe200078e0202 */
[----:B------:R-:W-:Y:S01]  /*0f20*/  SHF.R.S32.HI R202, RZ, 0x7, R5 ;  /* 0x00000007ffca7819 */ /* 0x000fe20000011405 */
[----:B------:R-:W-:Y:S01]  /*0f30*/  IMAD.SHL.U32 R182, R4, 0x40, RZ ;  /* 0x0000004004b67824 */ /* 0x000fe200078e00ff */
[----:B------:R-:W-:-:S02]  /*0f40*/  LEA.HI R7, R0, R175, RZ, 0x4 ;  /* 0x000000af00077211 */ /* 0x000fc400078f20ff */
[----:B------:R-:W-:Y:S02]  /*0f50*/  LEA.HI R0, R0, R175, RZ, 0x6 ;  /* 0x000000af00007211 */ /* 0x000fe400078f30ff */
[----:B------:R-:W-:Y:S02]  /*0f60*/  LOP3.LUT R12, R12, 0xfffffff8, RZ, 0xc0, !PT ;  /* 0xfffffff80c0c7812 */ /* 0x000fe400078ec0ff */
[----:B------:R-:W-:Y:S01]  /*0f70*/  LEA.HI R5, R5, R202, RZ, 0x1 ;  /* 0x000000ca05057211 */ /* 0x000fe200078f08ff */
[----:B------:R-:W-:Y:S01]  /*0f80*/  IMAD.SHL.U32 R2, R0, 0x80, RZ ;  /* 0x0000008000027824 */ /* 0x000fe200078e00ff */
[----:B------:R-:W-:Y:S01]  /*0f90*/  LEA.HI R8, R8, R197, RZ, 0x5 ;  /* 0x000000c508087211 */ /* 0x000fe200078f28ff */
[----:B------:R-:W-:Y:S01]  /*0fa0*/  IMAD.IADD R11, R11, 0x1, -R12 ;  /* 0x000000010b0b7824 */ /* 0x000fe200078e0a0c */
[----:B------:R-:W-:Y:S02]  /*0fb0*/  LOP3.LUT R180, R180, 0x180, RZ, 0xc0, !PT ;  /* 0x00000180b4b47812 */ /* 0x000fe400078ec0ff */
[----:B------:R-:W-:-:S02]  /*0fc0*/  LOP3.LUT R5, R5, 0x3fffffe, RZ, 0xc0, !PT ;  /* 0x03fffffe05057812 */ /* 0x000fc400078ec0ff */
[----:B------:R-:W-:Y:S02]  /*0fd0*/  SHF.R.S32.HI R9, RZ, 0x1f, R174 ;  /* 0x0000001fff097819 */ /* 0x000fe400000114ae */
[----:B------:R-:W-:Y:S01]  /*0fe0*/  SHF.R.S32.HI R8, RZ, 0x5, R8 ;  /* 0x00000005ff087819 */ /* 0x000fe20000011408 */
[----:B------:R-:W-:Y:S01]  /*0ff0*/  IMAD.IADD R5, R202, 0x1, -R5 ;  /* 0x00000001ca057824 */ /* 0x000fe200078e0a05 */
[----:B------:R-:W-:Y:S02]  /*1000*/  LOP3.LUT R0, R180, 0x30, R7, 0xf8, !PT ;  /* 0x00000030b4007812 */ /* 0x000fe400078ef807 */
[----:B------:R-:W-:Y:S01]  /*1010*/  SHF.R.U32.HI R181, RZ, 0x3, R180 ;  /* 0x00000003ffb57819 */ /* 0x000fe200000116b4 */
[----:B------:R-:W-:Y:S01]  /*1020*/  IMAD R8, R8, 0x10, R11 ;  /* 0x0000001008087824 */ /* 0x000fe200078e020b */
[CC--:B------:R-:W-:Y:S02]  /*1030*/  LEA.HI R4, R9.reuse, R174.reuse, RZ, 0x6 ;  /* 0x000000ae09047211 */ /* 0x0c0fe400078f30ff */
[----:B------:R-:W-:Y:S01]  /*1040*/  LEA.HI R203, R9, R174, RZ, 0x4 ;  /* 0x000000ae09cb7211 */ /* 0x000fe200078f20ff */
[----:B------:R-:W-:Y:S01]  /*1050*/  IMAD R201, R5, 0x40, R8 ;  /* 0x0000004005c97824 */ /* 0x000fe200078e0208 */
[----:B------:R-:W-:-:S02]  /*1060*/  LOP3.LUT R9, R2, 0xffffe000, RZ, 0xc0, !PT ;  /* 0xffffe00002097812 */ /* 0x000fc400078ec0ff */
[----:B------:R-:W-:Y:S02]  /*1070*/  LOP3.LUT R0, R0, R181, RZ, 0x3c, !PT ;  /* 0x000000b500007212 */ /* 0x000fe400078e3cff */
[----:B------:R-:W-:Y:S02]  /*1080*/  LEA.HI R3, R3, R206, RZ, 0x3 ;  /* 0x000000ce03037211 */ /* 0x000fe400078f18ff */
[----:B------:R-:W-:Y:S01]  /*1090*/  LOP3.LUT P0, RZ, R6, 0x2, RZ, 0xc0, !PT ;  /* 0x0000000206ff7812 */ /* 0x000fe2000780c0ff */
[----:B------:R-:W-:Y:S01]  /*10a0*/  IMAD.SHL.U32 R6, R4, 0x80, RZ ;  /* 0x0000008004067824 */ /* 0x000fe200078e00ff */
[----:B------:R-:W-:Y:S02]  /*10b0*/  IADD3 R9, R0, R182, R9 ;  /* 0x000000b600097210 */ /* 0x000fe40007ffe009 */
[----:B------:R-:W-:Y:S02]  /*10c0*/  LOP3.LUT R5, R3, 0x1ffffff8, RZ, 0xc0, !PT ;  /* 0x1ffffff803057812 */ /* 0x000fe400078ec0ff */
[----:B------:R-:W-:Y:S01]  /*10d0*/  LOP3.LUT R0, R180, 0x10, R22, 0xf8, !PT ;  /* 0x00000010b4007812 */ /* 0x000fe200078ef816 */
[----:B------:R-:W-:Y:S01]  /*10e0*/  IMAD.IADD R199, R16, 0x1, R9 ;  /* 0x0000000110c77824 */ /* 0x000fe200078e0209 */
[----:B------:R-:W-:Y:S01]  /*10f0*/  LOP3.LUT R4, R180, 0x30, R203, 0xf8, !PT ;  /* 0x00000030b4047812 */ /* 0x000fe200078ef8cb */
[----:B------:R-:W-:Y:S01]  /*1100*/  IMAD.IADD R5, R206, 0x1, -R5 ;  /* 0x00000001ce057824 */ /* 0x000fe200078e0a05 */
[----:B------:R-:W-:-:S02]  /*1110*/  SHF.R.S32.HI R186, RZ, 0x3, R3 ;  /* 0x00000003ffba7819 */ /* 0x000fc40000011403 */
[-C--:B------:R-:W-:Y:S01]  /*1120*/  LOP3.LUT R3, R0, R181.reuse, RZ, 0x3c, !PT ;  /* 0x000000b500037212 */ /* 0x080fe200078e3cff */
[----:B------:R-:W-:Y:S01]  /*1130*/  IMAD.SHL.U32 R184, R5, 0x8, RZ ;  /* 0x0000000805b87824 */ /* 0x000fe200078e00ff */
[----:B------:R-:W-:Y:S02]  /*1140*/  LOP3.LUT R13, R6, 0xffffe000, RZ, 0xc0, !PT ;  /* 0xffffe000060d7812 */ /* 0x000fe400078ec0ff */
[----:B------:R-:W-:Y:S01]  /*1150*/  LOP3.LUT R4, R4, R181, RZ, 0x3c, !PT ;  /* 0x000000b504047212 */ /* 0x000fe200078e3cff */
[----:B------:R-:W-:Y:S01]  /*1160*/  IMAD.IADD R188, R182, 0x1, R3 ;  /* 0x00000001b6bc7824 */ /* 0x000fe200078e0203 */
[----:B------:R-:W-:Y:S02]  /*1170*/  LOP3.LUT R2, R180, 0x30, R22, 0xf8, !PT ;  /* 0x00000030b4027812 */ /* 0x000fe400078ef816 */
[----:B------:R-:W-:Y:S02]  /*1180*/  SEL R195, R195, 0xffffffe0, !P0 ;  /* 0xffffffe0c3c37807 */ /* 0x000fe40004000000 */
[----:B------:R-:W-:-:S02]  /*1190*/  IADD3 R13, R4, R182, R13 ;  /* 0x000000b6040d7210 */ /* 0x000fc40007ffe00d */
[----:B------:R-:W-:Y:S01]  /*11a0*/  LOP3.LUT R10, R10, 0x7ffffffc, RZ, 0xc0, !PT ;  /* 0x7ffffffc0a0a7812 */ /* 0x000fe200078ec0ff */
[----:B------:R-:W-:Y:S01]  /*11b0*/  IMAD.IADD R189, R195, 0x1, R188 ;  /* 0x00000001c3bd7824 */ /* 0x000fe200078e02bc */
[----:B------:R-:W-:Y:S01]  /*11c0*/  LOP3.LUT R5, R2, R181, RZ, 0x3c, !PT ;  /* 0x000000b502057212 */ /* 0x000fe200078e3cff */
[C---:B------:R-:W-:Y:S01]  /*11d0*/  IMAD.IADD R198, R16.reuse, 0x1, R13 ;  /* 0x0000000110c67824 */ /* 0x040fe200078e020d */
[----:B------:R-:W-:Y:S01]  /*11e0*/  SHF.R.S32.HI R196, RZ, 0x1f, R19 ;  /* 0x0000001fffc47819 */ /* 0x000fe20000011413 */
[----:B------:R-:W-:Y:S01]  /*11f0*/  IMAD.IADD R23, R197, 0x1, -R10 ;  /* 0x00000001c5177824 */ /* 0x000fe200078e0a0a */
[----:B------:R-:W-:Y:S02]  /*1200*/  SHF.R.S32.HI R204, RZ, 0x4, R7 ;  /* 0x00000004ffcc7819 */ /* 0x000fe40000011407 */
[----:B------:R-:W-:Y:S02]  /*1210*/  SHF.R.S32.HI R203, RZ, 0x4, R203 ;  /* 0x00000004ffcb7819 */ /* 0x000fe400000114cb */
[----:B------:R-:W-:-:S02]  /*1220*/  IADD3 R200, R16, R182, R5 ;  /* 0x000000b610c87210 */ /* 0x000fc40007ffe005 */
[----:B------:R-:W-:-:S07]  /*1230*/  IADD3 R195, R195, UR42, R188 ;  /* 0x0000002ac3c37c10 */ /* 0x000fce000fffe0bc */
.L_x_1538:
[----:B------:R-:W-:Y:S05]  /*1240*/  YIELD ;  /* 0x0000000000007946 */ /* 0x000fea0003800000 */
[----:B------:R-:W-:Y:S01]  /*1250*/  ULDC.64 UR4, c[0x0][0xa28] ;  /* 0x00028a0000047ab9 */ /* 0x000fe20000000a00 */
[----:B0-2345:R-:W0:Y:S01]  /*1260*/  LDC.64 R4, c[0x0][0xa08] ;  /* 0x00028200ff047b82 */ /* 0x03de220000000a00 */
[----:B------:R-:W-:Y:S01]  /*1270*/  ISETP.NE.U32.AND P1, PT, RZ, UR4, PT ;  /* 0x00000004ff007c0c */ /* 0x000fe2000bf25070 */
[----:B------:R-:W-:Y:S02]  /*1280*/  IMAD.MOV.U32 R11, RZ, RZ, RZ ;  /* 0x000000ffff0b7224 */ /* 0x000fe400078e00ff */
[----:B------:R-:W-:Y:S01]  /*1290*/  IMAD.MOV.U32 R25, RZ, RZ, RZ ;  /* 0x000000ffff197224 */ /* 0x000fe200078e00ff */
[----:B------:R-:W-:Y:S01]  /*12a0*/  ISETP.NE.AND.EX P1, PT, RZ, UR5, PT, P1 ;  /* 0x00000005ff007c0c */ /* 0x000fe2000bf25310 */
[----:B------:R-:W-:-:S02]  /*12b0*/  ULDC.64 UR4, c[0x0][0xa18] ;  /* 0x0002860000047ab9 */ /* 0x000fc40000000a00 */
[----:B------:R-:W-:-:S04]  /*12c0*/  ISETP.NE.U32.AND P2, PT, RZ, UR4, PT ;  /* 0x00000004ff007c0c */ /* 0x000fc8000bf45070 */
[----:B------:R-:W-:Y:S01]  /*12d0*/  ISETP.NE.AND.EX P2, PT, RZ, UR5, PT, P2 ;  /* 0x00000005ff007c0c */ /* 0x000fe2000bf45320 */
[----:B------:R-:W-:Y:S02]  /*12e0*/  ULDC.64 UR4, c[0x0][0xa08] ;  /* 0x0002820000047ab9 */ /* 0x000fe40000000a00 */
[----:B------:R-:W-:-:S03]  /*12f0*/  ISETP.NE.U32.AND P0, PT, RZ, UR4, PT ;  /* 0x00000004ff007c0c */ /* 0x000fc6000bf05070 */
[----:B------:R-:W1:Y:S01]  /*1300*/  @P1 LDC.64 R2, c[0x0][0xa28] ;  /* 0x00028a00ff021b82 */ /* 0x000e620000000a00 */
[----:B------:R-:W-:Y:S01]  /*1310*/  ISETP.NE.AND.EX P0, PT, RZ, UR5, PT, P0 ;  /* 0x00000005ff007c0c */ /* 0x000fe2000bf05300 */
[----:B0-----:R-:W-:-:S06]  /*1320*/  IMAD.WIDE R8, R179, 0x4, R4 ;  /* 0x00000004b3087825 */ /* 0x001fcc00078e0204 */
[----:B------:R-:W0:Y:S01]  /*1330*/  @P2 LDC.64 R6, c[0x0][0xa18] ;  /* 0x00028600ff062b82 */ /* 0x000e220000000a00 */
[----:B------:R-:W-:Y:S02]  /*1340*/  ULDC UR4, c[0x0][0x288] ;  /* 0x0000a20000047ab9 */ /* 0x000fe40000000800 */
[----:B------:R-:W-:Y:S01]  /*1350*/  IMAD.U32 R171, RZ, RZ, UR4 ;  /* 0x00000004ffab7e24 */ /* 0x000fe2000f8e00ff */
[----:B------:R-:W-:Y:S02]  /*1360*/  ULDC.64 UR4, c[0x0][0x3f8] ;  /* 0x0000fe0000047ab9 */ /* 0x000fe40000000a00 */
[----:B------:R2:W5:Y:S01]  /*1370*/  @P0 LDG.E R25, desc[UR40][R8.64] ;  /* 0x0000002808190981 */ /* 0x000562000c1e1900 */
[----:B-1----:R-:W-:-:S05]  /*1380*/  @P1 IMAD.WIDE R2, R179, 0x4, R2 ;  /* 0x00000004b3021825 */ /* 0x002fca00078e0202 */
[----:B------:R2:W5:Y:S01]  /*1390*/  @P1 LDG.E R11, desc[UR40][R2.64] ;  /* 0x00000028020b1981 */ /* 0x000562000c1e1900 */
[----:B0-----:R-:W-:-:S05]  /*13a0*/  @P2 IMAD.WIDE R4, R179, 0x4, R6 ;  /* 0x00000004b3042825 */ /* 0x001fca00078e0206 */
        /* <DEDUP_REMOVED lines=8> */
[----:B------:R-:W-:Y:S02]  /*1430*/  IMAD.U32 R58, RZ, RZ, UR5 ;  /* 0x00000005ff3a7e24 */ /* 0x000fe4000f8e00ff */
[----:B------:R-:W-:Y:S01]  /*1440*/  IMAD.U32 R24, RZ, RZ, UR4 ;  /* 0x00000004ff187e24 */ /* 0x000fe2000f8e00ff */
[----:B--2---:R-:W-:Y:S06]  /*1450*/  @P2 BRA `(.L_x_1318) ;  /* 0x0000000000242947 */ /* 0x004fec0003800000 */
        /* <DEDUP_REMOVED lines=9> */
.L_x_1318:
[----:B------:R-:W-:Y:S01]  /*14f0*/  ULDC.64 UR4, c[0x0][0xa20] ;  /* 0x0002880000047ab9 */ /* 0x000fe20000000a00 */
[----:B------:R-:W-:Y:S01]  /*1500*/  IMAD.MOV.U32 R194, RZ, RZ, R177 ;  /* 0x000000ffffc27224 */ /* 0x000fe200078e00b1 */
[----:B------:R-:W-:Y:S01]  /*1510*/  ISETP.NE.U32.AND P1, PT, RZ, UR4, PT ;  /* 0x00000004ff007c0c */ /* 0x000fe2000bf25070 */
[----:B------:R-:W-:Y:S02]  /*1520*/  IMAD.MOV.U32 R192, RZ, RZ, R178 ;  /* 0x000000ffffc07224 */ /* 0x000fe400078e00b2 */
[----:B------:R-:W-:Y:S01]  /*1530*/  IMAD.MOV.U32 R193, RZ, RZ, R179 ;  /* 0x000000ffffc17224 */ /* 0x000fe200078e00b3 */
[----:B------:R-:W-:-:S13]  /*1540*/  ISETP.NE.AND.EX P1, PT, RZ, UR5, PT, P1 ;  /* 0x00000005ff007c0c */ /* 0x000fda000bf25310 */
[----:B------:R-:W-:Y:S05]  /*1550*/  @!P1 BRA `(.L_x_1319) ;  /* 0x0000000000109947 */ /* 0x000fea0003800000 */
[----:B------:R-:W0:Y:S02]  /*1560*/  LDC.64 R2, c[0x0][0xa20] ;  /* 0x00028800ff027b82 */ /* 0x000e240000000a00 */
[----:B0-----:R-:W-:-:S05]  /*1570*/  IMAD.WIDE R2, R179, 0x4, R2 ;  /* 0x00000004b3027825 */ /* 0x001fca00078e0202 */
[----:B------:R0:W5:Y:S01]  /*1580*/  LDG.E R24, desc[UR40][R2.64] ;  /* 0x0000002802187981 */ /* 0x000162000c1e1900 */
[----:B------:R-:W-:Y:S05]  /*1590*/  BRA `(.L_x_1320) ;  /* 0x0000000000107947 */ /* 0x000fea0003800000 */
.L_x_1319:
[----:B------:R-:W-:Y:S05]  /*15a0*/  @!P0 BRA `(.L_x_1320) ;  /* 0x00000000000c8947 */ /* 0x000fea0003800000 */
[----:B------:R-:W2:Y:S04]  /*15b0*/  LDG.E R3, desc[UR40][R8.64] ;  /* 0x0000002808037981 */ /* 0x000ea8000c1e1900 */
[----:B------:R-:W2:Y:S02]  /*15c0*/  LDG.E R24, desc[UR40][R8.64+0x4] ;  /* 0x0000042808187981 */ /* 0x000ea4000c1e1900 */
[----:B--2---:R-:W-:-:S07]  /*15d0*/  IMAD.IADD R24, R24, 0x1, -R3 ;  /* 0x0000000118187824 */ /* 0x004fce00078e0a03 */
.L_x_1320:
[----:B------:R-:W-:Y:S01]  /*15e0*/  ULDC.64 UR4, c[0x0][0xa10] ;  /* 0x0002840000047ab9 */ /* 0x000fe20000000a00 */
[----:B------:R-:W1:Y:S01]  /*15f0*/  LDC.64 R8, c[0x0][0x9e0] ;  /* 0x00027800ff087b82 */ /* 0x000e620000000a00 */
[----:B------:R-:W-:-:S04]  /*1600*/  ISETP.NE.U32.AND P0, PT, RZ, UR4, PT ;  /* 0x00000004ff007c0c */ /* 0x000fc8000bf05070 */
[----:B------:R-:W-:Y:S01]  /*1610*/  ISETP.NE.AND.EX P0, PT, RZ, UR5, PT, P0 ;  /* 0x00000005ff007c0c */ /* 0x000fe2000bf05300 */
[----:B------:R-:W-:Y:S02]  /*1620*/  ULDC.64 UR4, c[0x0][0xa30] ;  /* 0x00028c0000047ab9 */ /* 0x000fe40000000a00 */
[----:B------:R-:W-:-:S04]  /*1630*/  ISETP.NE.U32.AND P1, PT, RZ, UR4, PT ;  /* 0x00000004ff007c0c */ /* 0x000fc8000bf25070 */
[----:B------:R-:W-:-:S06]  /*1640*/  ISETP.NE.AND.EX P1, PT, RZ, UR5, PT, P1 ;  /* 0x00000005ff007c0c */ /* 0x000fcc000bf25310 */
[----:B0-----:R-:W0:Y:S08]  /*1650*/  @P0 LDC.64 R2, c[0x0][0xa10] ;  /* 0x00028400ff020b82 */ /* 0x001e300000000a00 */
[----:B------:R-:W2:Y:S01]  /*1660*/  @P1 LDC.64 R4, c[0x0][0xa30] ;  /* 0x00028c00ff041b82 */ /* 0x000ea20000000a00 */
[----:B0-----:R-:W-:-:S05]  /*1670*/  @P0 IMAD.WIDE R2, R179, 0x4, R2 ;  /* 0x00000004b3020825 */ /* 0x001fca00078e0202 */
[----:B------:R-:W3:Y:S04]  /*1680*/  @P0 LDG.E R0, desc[UR40][R2.64] ;  /* 0x0000002802000981 */ /* 0x000ee8000c1e1900 */
[----:B------:R-:W3:Y:S01]  /*1690*/  @P0 LDG.E R7, desc[UR40][R2.64+0x4] ;  /* 0x0000042802070981 */ /* 0x000ee2000c1e1900 */
[----:B-----5:R-:W-:Y:S02]  /*16a0*/  IMAD.MOV.U32 R55, RZ, RZ, R24 ;  /* 0x000000ffff377224 */ /* 0x020fe400078e0018 */
[----:B--2---:R-:W-:-:S04]  /*16b0*/  @P1 IMAD.WIDE R4, R179, 0x4, R4 ;  /* 0x00000004b3041825 */ /* 0x004fc800078e0204 */
[----:B------:R-:W-:Y:S01]  /*16c0*/  IMAD.IADD R10, R24, 0x1, -R11 ;  /* 0x00000001180a7824 */ /* 0x000fe200078e0a0b */
[----:B------:R0:W5:Y:S01]  /*16d0*/  @P1 LDG.E R55, desc[UR40][R4.64] ;  /* 0x0000002804371981 */ /* 0x000162000c1e1900 */
[----:B-1----:R-:W-:Y:S02]  /*16e0*/  ISETP.GE.AND P1, PT, R9, 0x1, PT ;  /* 0x000000010900780c */ /* 0x002fe40003f26270 */
[----:B------:R-:W-:Y:S01]  /*16f0*/  LEA R6, R177, 0x80, 0x7 ;  /* 0x00000080b1067811 */ /* 0x000fe200078e38ff */
[----:B---3--:R-:W-:-:S04]  /*1700*/  @P0 IMAD.IADD R58, R7, 0x1, -R0 ;  /* 0x00000001073a0824 */ /* 0x008fc800078e0a00 */
[----:B------:R-:W-:-:S04]  /*1710*/  IMAD.IADD R170, R10, 0x1, R58 ;  /* 0x000000010aaa7824 */ /* 0x000fc800078e023a */
[C---:B------:R-:W-:Y:S01]  /*1720*/  VIADD R0, R170.reuse, 0x7f ;  /* 0x0000007faa007836 */ /* 0x040fe20000000000 */
[----:B------:R-:W-:-:S04]  /*1730*/  IADD3 R3, R170, R6, -R171 ;  /* 0x00000006aa037210 */ /* 0x000fc80007ffe8ab */
[----:B------:R-:W-:-:S04]  /*1740*/  SHF.R.S32.HI R7, RZ, 0x1f, R0 ;  /* 0x0000001fff077819 */ /* 0x000fc80000011400 */
[----:B------:R-:W-:Y:S02]  /*1750*/  LEA.HI R7, R7, R0, RZ, 0x7 ;  /* 0x0000000007077211 */ /* 0x000fe400078f38ff */
[----:B------:R-:W-:Y:S02]  /*1760*/  IADD3 R0, R3, R8, RZ ;  /* 0x0000000803007210 */ /* 0x000fe40007ffe0ff */
[----:B------:R-:W-:Y:S01]  /*1770*/  SHF.R.S32.HI R54, RZ, 0x7, R7 ;  /* 0x00000007ff367819 */ /* 0x000fe20000011407 */
[----:B0-----:R-:W-:Y:S06]  /*1780*/  @!P1 BRA `(.L_x_1321) ;  /* 0x0000000000489947 */ /* 0x001fec0003800000 */
[C---:B------:R-:W-:Y:S01]  /*1790*/  ISETP.GT.AND P0, PT, R3.reuse, RZ, PT ;  /* 0x000000ff0300720c */ /* 0x040fe20003f04270 */
[----:B------:R-:W-:Y:S01]  /*17a0*/  BSSY B0, `(.L_x_1322) ;  /* 0x000000e000007945 */ /* 0x000fe20003800000 */
[----:B------:R-:W-:-:S11]  /*17b0*/  VIADD R2, R3, 0xffffffff ;  /* 0xffffffff03027836 */ /* 0x000fd60000000000 */
        /* <DEDUP_REMOVED lines=8> */
.L_x_1323:
[----:B------:R-:W-:-:S13]  /*1840*/  ISETP.NE.AND P0, PT, R9, 0x1, PT ;  /* 0x000000010900780c */ /* 0x000fda0003f05270 */
[----:B------:R-:W0:Y:S02]  /*1850*/  @P0 LDC.64 R4, c[0x0][0x9e8] ;  /* 0x00027a00ff040b82 */ /* 0x000e240000000a00 */
[----:B0-----:R-:W-:-:S05]  /*1860*/  @P0 IMAD.HI.U32 R4, R2, R4, RZ ;  /* 0x0000000402040227 */ /* 0x001fca00078e00ff */
[----:B------:R-:W-:-:S07]  /*1870*/  @P0 SHF.R.U32.HI R2, RZ, R5, R4 ;  /* 0x00000005ff020219 */ /* 0x000fce0000011604 */
.L_x_1324:
[----:B------:R-:W-:Y:S05]  /*1880*/  BSYNC B0 ;  /* 0x0000000000007941 */ /* 0x000fea0003800000 */
.L_x_1322:
[----:B------:R-:W-:-:S05]  /*1890*/  IMAD R3, R2, R9, R9 ;  /* 0x0000000902037224 */ /* 0x000fca00078e0209 */
[----:B------:R-:W-:-:S07]  /*18a0*/  VIMNMX R0, R0, R3, PT ;  /* 0x0000000300007248 */ /* 0x000fce0003fe0100 */
.L_x_1321:
[----:B------:R-:W-:Y:S01]  /*18b0*/  IMAD R3, R177, 0x80, -R171 ;  /* 0x00000080b1037824 */ /* 0x000fe200078e0aab */
[----:B------:R-:W-:-:S03]  /*18c0*/  ULDC UR4, c[0x0][0x9dc] ;  /* 0x0002770000047ab9 */ /* 0x000fc60000000800 */
[----:B------:R-:W-:-:S04]  /*18d0*/  IMAD.IADD R3, R170, 0x1, R3 ;  /* 0x00000001aa037824 */ /* 0x000fc800078e0203 */
[----:B------:R-:W-:Y:S01]  /*18e0*/  VIADD R2, R3, -UR4 ;  /* 0x8000000403027c36 */ /* 0x000fe20008000000 */
[----:B------:R-:W-:Y:S06]  /*18f0*/  @!P1 BRA `(.L_x_1325) ;  /* 0x0000000000449947 */ /* 0x000fec0003800000 */
[----:B------:R-:W-:Y:S01]  /*1900*/  ISETP.GT.AND P0, PT, R3, -0x1, PT ;  /* 0xffffffff0300780c */ /* 0x000fe20003f04270 */
[----:B------:R-:W-:-:S12]  /*1910*/  BSSY B0, `(.L_x_1326) ;  /* 0x000000d000007945 */ /* 0x000fd80003800000 */
        /* <DEDUP_REMOVED lines=8> */
.L_x_1327:
[----:B------:R-:W-:-:S13]  /*19a0*/  ISETP.NE.AND P0, PT, R9, 0x1, PT ;  /* 0x000000010900780c */ /* 0x000fda0003f05270 */
[----:B------:R-:W0:Y:S02]  /*19b0*/  @P0 LDC.64 R4, c[0x0][0x9e8] ;  /* 0x00027a00ff040b82 */ /* 0x000e240000000a00 */
[----:B0-----:R-:W-:-:S05]  /*19c0*/  @P0 IMAD.HI.U32 R4, R3, R4, RZ ;  /* 0x0000000403040227 */ /* 0x001fca00078e00ff */
[----:B------:R-:W-:-:S07]  /*19d0*/  @P0 SHF.R.U32.HI R3, RZ, R5, R4 ;  /* 0x00000005ff030219 */ /* 0x000fce0000011604 */
.L_x_1328:
[----:B------:R-:W-:Y:S05]  /*19e0*/  BSYNC B0 ;  /* 0x0000000000007941 */ /* 0x000fea0003800000 */
.L_x_1326:
[----:B------:R-:W-:-:S05]  /*19f0*/  IMAD R3, R3, R9, RZ ;  /* 0x0000000903037224 */ /* 0x000fca00078e02ff */
[----:B------:R-:W-:-:S07]  /*1a00*/  VIMNMX R2, R2, R3, !PT ;  /* 0x0000000302027248 */ /* 0x000fce0007fe0100 */
.L_x_1325:
[----:B------:R-:W-:Y:S01]  /*1a10*/  VIADD R0, R0, 0x7f ;  /* 0x0000007f00007836 */ /* 0x000fe20000000000 */
[----:B------:R-:W-:-:S04]  /*1a20*/  SHF.R.S32.HI R5, RZ, 0x1f, R2 ;  /* 0x0000001fff057819 */ /* 0x000fc80000011402 */
[----:B------:R-:W-:Y:S02]  /*1a30*/  SHF.R.S32.HI R3, RZ, 0x1f, R0 ;  /* 0x0000001fff037819 */ /* 0x000fe40000011400 */
[----:B------:R-:W-:Y:S02]  /*1a40*/  LEA.HI R5, R5, R2, RZ, 0x7 ;  /* 0x0000000205057211 */ /* 0x000fe400078f38ff */
[----:B------:R-:W-:Y:S02]  /*1a50*/  LEA.HI R3, R3, R0, RZ, 0x7 ;  /* 0x0000000003037211 */ /* 0x000fe400078f38ff */
[----:B------:R-:W-:Y:S02]  /*1a60*/  SHF.R.S32.HI R5, RZ, 0x7, R5 ;  /* 0x00000007ff057819 */ /* 0x000fe40000011405 */
[----:B------:R-:W-:Y:S02]  /*1a70*/  SHF.R.S32.HI R3, RZ, 0x7, R3 ;  /* 0x00000007ff037819 */ /* 0x000fe40000011403 */
[----:B------:R-:W-:-:S02]  /*1a80*/  VIMNMX R5, RZ, R5, !PT ;  /* 0x00000005ff057248 */ /* 0x000fc40007fe0100 */
[----:B------:R-:W-:-:S03]  /*1a90*/  VIMNMX R3, R54, R3, PT ;  /* 0x0000000336037248 */ /* 0x000fc60003fe0100 */
[--C-:B------:R-:W-:Y:S02]  /*1aa0*/  IMAD R5, R5, 0x80, -R10.reuse ;  /* 0x0000008005057824 */ /* 0x100fe400078e0a0a */
[----:B------:R-:W-:-:S03]  /*1ab0*/  IMAD R3, R3, 0x80, -R10 ;  /* 0x0000008003037824 */ /* 0x000fc600078e0a0a */
[----:B------:R-:W-:Y:S02]  /*1ac0*/  VIMNMX R5, RZ, R5, !PT ;  /* 0x00000005ff057248 */ /* 0x000fe40007fe0100 */
[----:B------:R-:W-:Y:S02]  /*1ad0*/  VIMNMX R0, R3, R58, PT ;  /* 0x0000003a03007248 */ /* 0x000fe40003fe0100 */
[----:B------:R-:W-:Y:S02]  /*1ae0*/  SHF.R.U32.HI R56, RZ, 0x7, R5 ;  /* 0x00000007ff387819 */ /* 0x000fe40000011605 */
[----:B------:R-:W-:-:S03]  /*1af0*/  ISETP.GT.AND P0, PT, R0, R5, PT ;  /* 0x000000050000720c */ /* 0x000fc60003f04270 */
[----:B------:R-:W-:-:S10]  /*1b00*/  IMAD.MOV.U32 R57, RZ, RZ, R56 ;  /* 0x000000ffff397224 */ /* 0x000fd400078e0038 */
[----:B------:R-:W-:-:S05]  /*1b10*/  @P0 VIADD R0, R0, 0x7f ;  /* 0x0000007f00000836 */ /* 0x000fca0000000000 */
[----:B------:R-:W-:-:S04]  /*1b20*/  @P0 SHF.R.S32.HI R3, RZ, 0x1f, R0 ;  /* 0x0000001fff030819 */ /* 0x000fc80000011400 */
[----:B------:R-:W-:-:S04]  /*1b30*/  @P0 LEA.HI R3, R3, R0, RZ, 0x7 ;  /* 0x0000000003030211 */ /* 0x000fc800078f38ff */
[----:B------:R-:W-:Y:S02]  /*1b40*/  @P0 SHF.R.S32.HI R57, RZ, 0x7, R3 ;  /* 0x00000007ff390819 */ /* 0x000fe40000011403 */
[----:B------:R-:W-:Y:S02]  /*1b50*/  PLOP3.LUT P0, PT, PT, PT, PT, 0x80, 0x0 ;  /* 0x000000000000781c */ /* 0x000fe40003f0f070 */
[----:B------:R-:W-:-:S13]  /*1b60*/  ISETP.GT.AND P1, PT, R57, R56, PT ;  /* 0x000000383900720c */ /* 0x000fda0003f24270 */
[----:B------:R-:W-:Y:S05]  /*1b70*/  @!P1 BRA `(.L_x_1329) ;  /* 0x0000007800989947 */ /* 0x000fea0003800000 */
        /* <DEDUP_REMOVED lines=19> */
[----:B-1---5:R-:W-:Y:S05]  /*1cb0*/  CALL.ABS.NOINC R2 ;  /* 0x0000000002007343 */ /* 0x022fea0003c00000 */
.L_x_1331:
[----:B------:R-:W-:Y:S05]  /*1cc0*/  BSYNC B6 ;  /* 0x0000000000067941 */ /* 0x000fea0003800000 */
.L_x_1330:
        /* <DEDUP_REMOVED lines=12> */
[----:B------:R-:W-:Y:S01]  /*1d90*/  MOV R8, 0x70 ;  /* 0x0000007000087802 */ /* 0x000fe20000000f00 */
[----:B------:R-:W-:Y:S02]  /*1da0*/  IMAD.U32 R7, RZ, RZ, UR7 ;  /* 0x00000007ff077e24 */ /* 0x000fe4000f8e00ff */
[----:B------:R-:W-:-:S02]  /*1db0*/  IMAD.U32 R10, RZ, RZ, UR4 ;  /* 0x00000004ff0a7e24 */ /* 0x000fc4000f8e00ff */
[----:B------:R-:W-:Y:S02]  /*1dc0*/  IMAD.U32 R11, RZ, RZ, UR5 ;  /* 0x00000005ff0b7e24 */ /* 0x000fe4000f8e00ff */
[----:B------:R-:W-:Y:S02]  /*1dd0*/  IMAD.MOV.U32 R12, RZ, RZ, 0x1 ;  /* 0x00000001ff0c7424 */ /* 0x000fe400078e00ff */
[----:B0-----:R-:W-:-:S07]  /*1de0*/  IMAD.MOV.U32 R13, RZ, RZ, RZ ;  /* 0x000000ffff0d7224 */ /* 0x001fce00078e00ff */
[----:B------:R-:W-:-:S07]  /*1df0*/  LEPC R20, `(.L_x_1333) ;  /* 0x000000001014794e */ /* 0x000fce0000000000 */
[----:B-1---5:R-:W-:Y:S05]  /*1e00*/  CALL.ABS.NOINC R2 ;  /* 0x0000000002007343 */ /* 0x022fea0003c00000 */
.L_x_1333:
[----:B------:R-:W-:Y:S05]  /*1e10*/  BSYNC B6 ;  /* 0x0000000000067941 */ /* 0x000fea0003800000 */
.L_x_1332:
[----:B------:R-:W-:Y:S01]  /*1e20*/  ULDC.64 UR4, c[0x0][0x9f8] ;  /* 0x00027e0000047ab9 */ /* 0x000fe20000000a00 */
[----:B------:R-:W-:Y:S01]  /*1e30*/  IMAD.MOV.U32 R6, RZ, RZ, R179 ;  /* 0x000000ffff067224 */ /* 0x000fe200078e00b3 */
[----:B------:R-:W-:Y:S01]  /*1e40*/  ISETP.NE.U32.AND P0, PT, RZ, UR4, PT ;  /* 0x00000004ff007c0c */ /* 0x000fe2000bf05070 */
[----:B------:R-:W0:Y:S08]  /*1e50*/  LDC R0, c[0x0][0x428] ;  /* 0x00010a00ff007b82 */ /* 0x000e300000000800 */
[----:B------:R-:W1:Y:S01]  /*1e60*/  LDC.64 R2, c[0x0][0x2f0] ;  /* 0x0000bc00ff027b82 */ /* 0x000e620000000a00 */
[----:B------:R-:W-:Y:S01]  /*1e70*/  ISETP.NE.AND.EX P0, PT, RZ, UR5, PT, P0 ;  /* 0x00000005ff007c0c */ /* 0x000fe2000bf05300 */
[----:B------:R-:W2:Y:S01]  /*1e80*/  S2R R21, SR_TID.X ;  /* 0x0000000000157919 */ /* 0x000ea20000002100 */
[----:B------:R-:W-:Y:S01]  /*1e90*/  IMAD.IADD R44, R25, 0x1, R24 ;  /* 0x00000001192c7824 */ /* 0x000fe200078e0218 */
[----:B------:R-:W-:Y:S01]  /*1ea0*/  ULDC.64 UR4, c[0x0][0x2f8] ;  /* 0x0000be0000047ab9 */ /* 0x000fe20000000a00 */
[----:B------:R-:W-:Y:S01]  /*1eb0*/  IMAD.MOV.U32 R11, RZ, RZ, R178 ;  /* 0x000000ffff0b7224 */ /* 0x000fe200078e00b2 */
[----:B------:R-:W-:-:S02]  /*1ec0*/  ULDC.64 UR6, c[0x0][0xa08] ;  /* 0x0002820000067ab9 */ /* 0x000fc40000000a00 */
[----:B------:R-:W3:Y:S08]  /*1ed0*/  LDC R93, c[0x0][0x3d4] ;  /* 0x0000f500ff5d7b82 */ /* 0x000ef00000000800 */
[----:B------:R-:W4:Y:S02]  /*1ee0*/  @P0 LDC.64 R4, c[0x0][0x9f8] ;  /* 0x00027e00ff040b82 */ /* 0x000f240000000a00 */
[----:B----4-:R-:W-:-:S05]  /*1ef0*/  @P0 IMAD.WIDE R4, R179, 0x4, R4 ;  /* 0x00000004b3040825 */ /* 0x010fca00078e0204 */
[----:B------:R4:W3:Y:S01]  /*1f00*/  @P0 LDG.E R6, desc[UR40][R4.64] ;  /* 0x0000002804060981 */ /* 0x0008e2000c1e1900 */
[----:B0-----:R-:W-:Y:S01]  /*1f10*/  ISETP.NE.AND P0, PT, R0, 0x1, PT ;  /* 0x000000010000780c */ /* 0x001fe20003f05270 */
[----:B------:R-:W-:Y:S01]  /*1f20*/  VIADD R100, R22, 0x60 ;  /* 0x0000006016647836 */ /* 0x000fe20000000000 */
[----:B------:R-:W-:Y:S01]  /*1f30*/  SHF.R.S32.HI R31, RZ, 0x1f, R44 ;  /* 0x0000001fff1f7819 */ /* 0x000fe2000001142c */
[--C-:B------:R-:W-:Y:S01]  /*1f40*/  IMAD.MOV.U32 R12, RZ, RZ, R172.reuse ;  /* 0x000000ffff0c7224 */ /* 0x100fe200078e00ac */
[----:B--2---:R-:W-:Y:S01]  /*1f50*/  SHF.R.U32.HI R28, RZ, 0x7, R21 ;  /* 0x00000007ff1c7819 */ /* 0x004fe20000011615 */
[----:B-1----:R-:W-:Y:S01]  /*1f60*/  IMAD.SHL.U32 R81, R2, 0x80, RZ ;  /* 0x0000008002517824 */ /* 0x002fe200078e00ff */
[----:B------:R-:W-:Y:S01]  /*1f70*/  SHF.R.S32.HI R13, RZ, 0x1f, R172 ;  /* 0x0000001fff0d7819 */ /* 0x000fe200000114ac */
[-C--:B------:R-:W-:Y:S01]  /*1f80*/  IMAD R8, R31, R2.reuse, RZ ;  /* 0x000000021f087224 */ /* 0x080fe200078e02ff */
[----:B------:R-:W-:Y:S01]  /*1f90*/  ISETP.NE.AND P6, PT, R28, 0x1, PT ;  /* 0x000000011c00780c */ /* 0x000fe20003fc5270 */
[----:B----4-:R-:W-:Y:S01]  /*1fa0*/  IMAD.WIDE.U32 R4, R44, R2, RZ ;  /* 0x000000022c047225 */ /* 0x010fe200078e00ff */
[----:B---3--:R-:W-:-:S02]  /*1fb0*/  ISETP.GE.AND P5, PT, R175, R93, PT ;  /* 0x0000005daf00720c */ /* 0x008fc40003fa6270 */
[----:B------:R-:W-:Y:S01]  /*1fc0*/  ISETP.GE.AND P4, PT, R174, R93, PT ;  /* 0x0000005dae00720c */ /* 0x000fe20003f86270 */
[----:B------:R-:W0:Y:S01]  /*1fd0*/  @P0 LDC R7, c[0x0][0x42c] ;  /* 0x00010b00ff070b82 */ /* 0x000e220000000800 */
[----:B-----5:R-:W-:Y:S01]  /*1fe0*/  SHF.R.S32.HI R29, RZ, 0x1f, R55 ;  /* 0x0000001fff1d7819 */ /* 0x020fe20000011437 */
[----:B------:R-:W-:Y:S01]  /*1ff0*/  VIADD R76, R28, 0x8 ;  /* 0x000000081c4c7836 */ /* 0x000fe20000000000 */
[----:B------:R-:W-:Y:S01]  /*2000*/  SHF.L.U64.HI R82, R2, 0x7, R3 ;  /* 0x0000000702527819 */ /* 0x000fe20000010203 */
[----:B------:R-:W-:-:S04]  /*2010*/  IMAD.SHL.U32 R75, R93, 0x2, RZ ;  /* 0x000000025d4b7824 */ /* 0x000fc800078e00ff */
[----:B------:R-:W1:Y:S01]  /*2020*/  @P0 LDC R9, c[0x0][0x430] ;  /* 0x00010c00ff090b82 */ /* 0x000e620000000800 */
[----:B0-----:R-:W-:-:S04]  /*2030*/  @P0 IMAD.HI.U32 R0, R178, R7, RZ ;  /* 0x00000007b2000227 */ /* 0x001fc800078e00ff */
[----:B------:R-:W-:Y:S02]  /*2040*/  IMAD R7, R44, R3, R8 ;  /* 0x000000032c077224 */ /* 0x000fe400078e0208 */
[----:B------:R-:W-:Y:S01]  /*2050*/  IMAD.MOV.U32 R8, RZ, RZ, R22 ;  /* 0x000000ffff087224 */ /* 0x000fe200078e0016 */
[----:B-1----:R-:W-:Y:S01]  /*2060*/  @P0 SHF.R.U32.HI R11, RZ, R9, R0 ;  /* 0x00000009ff0b0219 */ /* 0x002fe20000011600 */
[----:B------:R-:W-:Y:S01]  /*2070*/  IMAD.IADD R5, R5, 0x1, R7 ;  /* 0x0000000105057824 */ /* 0x000fe200078e0207 */
[----:B------:R-:W-:Y:S02]  /*2080*/  ISETP.NE.U32.AND P0, PT, RZ, UR6, PT ;  /* 0x00000006ff007c0c */ /* 0x000fe4000bf05070 */
[----:B------:R-:W-:Y:S01]  /*2090*/  SHF.R.S32.HI R10, RZ, 0x1f, R11 ;  /* 0x0000001fff0a7819 */ /* 0x000fe2000001140b */
[----:B------:R-:W-:Y:S01]  /*20a0*/  IMAD.WIDE.U32 R4, R11, UR4, R4 ;  /* 0x000000040b047c25 */ /* 0x000fe2000f8e0004 */
[----:B------:R-:W-:Y:S02]  /*20b0*/  ISETP.NE.AND.EX P0, PT, RZ, UR7, PT, P0 ;  /* 0x00000007ff007c0c */ /* 0x000fe4000bf05300 */
[----:B------:R-:W-:Y:S01]  /*20c0*/  SHF.R.S32.HI R9, RZ, 0x1f, R22 ;  /* 0x0000001fff097819 */ /* 0x000fe20000011416 */
[----:B------:R-:W-:-:S04]  /*20d0*/  IMAD R0, R10, UR4, RZ ;  /* 0x000000040a007c24 */ /* 0x000fc8000f8e02ff */
[----:B------:R-:W-:Y:S01]  /*20e0*/  IMAD R7, R11, UR5, R0 ;  /* 0x000000050b077c24 */ /* 0x000fe2000f8e0200 */
[----:B------:R-:W-:-:S03]  /*20f0*/  ULDC.64 UR4, c[0x0][0x300] ;  /* 0x0000c00000047ab9 */ /* 0x000fc60000000a00 */
[----:B------:R-:W-:Y:S01]  /*2100*/  IMAD.IADD R5, R5, 0x1, R7 ;  /* 0x0000000105057824 */ /* 0x000fe200078e0207 */
[----:B------:R-:W-:Y:S02]  /*2110*/  SHF.R.S32.HI R0, RZ, 0x1f, R6 ;  /* 0x0000001fff007819 */ /* 0x000fe40000011406 */
[----:B------:R-:W-:Y:S01]  /*2120*/  SEL R25, R6, RZ, !P0 ;  /* 0x000000ff06197207 */ /* 0x000fe20004000000 */
[----:B------:R-:W-:Y:S01]  /*2130*/  IMAD R6, R196, R2, RZ ;  /* 0x00000002c4067224 */ /* 0x000fe200078e02ff */
[----:B------:R-:W-:-:S03]  /*2140*/  SEL R20, R0, RZ, !P0 ;  /* 0x000000ff00147207 */ /* 0x000fc60004000000 */
[----:B------:R-:W-:Y:S02]  /*2150*/  IMAD R90, R19, R3, R6 ;  /* 0x00000003135a7224 */ /* 0x000fe400078e0206 */
[----:B------:R-:W-:Y:S02]  /*2160*/  IMAD R0, R20, UR4, RZ ;  /* 0x0000000414007c24 */ /* 0x000fe4000f8e02ff */
[C---:B------:R-:W-:Y:S02]  /*2170*/  IMAD.WIDE.U32 R52, R25.reuse, UR4, R4 ;  /* 0x0000000419347c25 */ /* 0x040fe4000f8e0004 */
[----:B------:R-:W0:Y:S02]  /*2180*/  LDC.64 R4, c[0x0][0x3e8] ;  /* 0x0000fa00ff047b82 */ /* 0x000e240000000a00 */
[----:B------:R-:W-:Y:S01]  /*2190*/  IMAD R91, R25, UR5, R0 ;  /* 0x00000005195b7c24 */ /* 0x000fe2000f8e0200 */
[----:B------:R-:W-:Y:S05]  /*21a0*/  @!P6 WARPSYNC.ALL ;  /* 0x000000000000e948 */ /* 0x000fea0003800000 */
[----:B------:R-:W-:Y:S01]  /*21b0*/  IMAD.WIDE.U32 R6, R19, R2, R8 ;  /* 0x0000000213067225 */ /* 0x000fe200078e0008 */
[----:B------:R-:W-:-:S03]  /*21c0*/  ULDC.64 UR4, c[0x0][0x320] ;  /* 0x0000c80000047ab9 */ /* 0x000fc60000000a00 */
[----:B------:R-:W-:Y:S01]  /*21d0*/  IMAD.IADD R91, R53, 0x1, R91 ;  /* 0x00000001355b7824 */ /* 0x000fe200078e025b */
[----:B------:R-:W-:Y:S01]  /*21e0*/  @!P6 BAR.SYNC.DEFER_BLOCKING 0x9, 0x100 ;  /* 0x024400000000eb1d */ /* 0x000fe20000010000 */
[----:B------:R-:W-:Y:S01]  /*21f0*/  IADD3 R89, P0, R52, R6, RZ ;  /* 0x0000000634597210 */ /* 0x000fe20007f1e0ff */
[----:B------:R-:W-:Y:S02]  /*2200*/  IMAD R0, R10, UR4, RZ ;  /* 0x000000040a007c24 */ /* 0x000fe4000f8e02ff */
[----:B------:R-:W-:Y:S01]  /*2210*/  VIADD R10, R22, 0xa0 ;  /* 0x000000a0160a7836 */ /* 0x000fe20000000000 */
[----:B------:R-:W-:Y:S01]  /*2220*/  IADD3.X R90, R91, R7, R90, P0, !PT ;  /* 0x000000075b5a7210 */ /* 0x000fe200007fe45a */
[----:B------:R-:W-:Y:S01]  /*2230*/  IMAD.WIDE.U32 R6, R11, UR4, R8 ;  /* 0x000000040b067c25 */ /* 0x000fe2000f8e0008 */
[----:B------:R-:W-:Y:S02]  /*2240*/  ULDC UR4, c[0x0][0x2e4] ;  /* 0x0000b90000047ab9 */ /* 0x000fe40000000800 */
[----:B------:R-:W-:Y:S01]  /*2250*/  ISETP.GE.AND P2, PT, R175, UR4, PT ;  /* 0x00000004af007c0c */ /* 0x000fe2000bf46270 */
[----:B------:R-:W-:Y:S01]  /*2260*/  IMAD R51, R11, UR5, R0 ;  /* 0x000000050b337c24 */ /* 0x000fe2000f8e0200 */
[----:B------:R-:W-:Y:S01]  /*2270*/  ISETP.GE.AND P0, PT, R10, UR4, PT ;  /* 0x000000040a007c0c */ /* 0x000fe2000bf06270 */
[----:B------:R-:W-:Y:S01]  /*2280*/  IMAD.MOV.U32 R50, RZ, RZ, R6 ;  /* 0x000000ffff327224 */ /* 0x000fe200078e0006 */
[----:B------:R-:W-:Y:S01]  /*2290*/  SEL R10, RZ, 0xffffffff, P2 ;  /* 0xffffffffff0a7807 */ /* 0x000fe20001000000 */
[----:B------:R-:W-:Y:S01]  /*22a0*/  IMAD.IADD R51, R7, 0x1, R51 ;  /* 0x0000000107337824 */ /* 0x000fe200078e0233 */
[C---:B------:R-:W-:Y:S01]  /*22b0*/  ISETP.GE.AND P1, PT, R22.reuse, UR4, PT ;  /* 0x0000000416007c0c */ /* 0x040fe2000bf26270 */
[----:B------:R-:W1:Y:S01]  /*22c0*/  LDC.64 R6, c[0x0][0x3d8] ;  /* 0x0000f600ff067b82 */ /* 0x000e620000000a00 */
[----:B------:R-:W-:Y:S01]  /*22d0*/  VIADD R0, R22, 0x80 ;  /* 0x0000008016007836 */ /* 0x000fe20000000000 */
[----:B------:R-:W-:Y:S01]  /*22e0*/  ISETP.GE.AND P2, PT, R100, UR4, PT ;  /* 0x0000000464007c0c */ /* 0x000fe2000bf46270 */
[----:B------:R-:W-:Y:S01]  /*22f0*/  IMAD.SHL.U32 R11, R10, 0x2, RZ ;  /* 0x000000020a0b7824 */ /* 0x000fe200078e00ff */
[----:B0-----:R-:W-:Y:S01]  /*2300*/  SHF.L.U64.HI R80, R4, 0x7, R5 ;  /* 0x0000000704507819 */ /* 0x001fe20000010205 */
[-C--:B------:R-:W-:Y:S01]  /*2310*/  IMAD R10, R196, R4.reuse, RZ ;  /* 0x00000004c40a7224 */ /* 0x080fe200078e02ff */
[----:B------:R-:W-:Y:S01]  /*2320*/  ISETP.GE.AND P3, PT, R0, UR4, PT ;  /* 0x0000000400007c0c */ /* 0x000fe2000bf66270 */
[----:B------:R-:W-:Y:S01]  /*2330*/  IMAD.WIDE.U32 R48, R19, R4, R8 ;  /* 0x0000000413307225 */ /* 0x000fe200078e0008 */
[----:B------:R-:W-:-:S02]  /*2340*/  SEL R0, RZ, 0x1, P1 ;  /* 0x00000001ff007807 */ /* 0x000fc40000800000 */
[----:B------:R-:W-:Y:S01]  /*2350*/  ISETP.GE.AND P1, PT, R174, UR4, PT ;  /* 0x00000004ae007c0c */ /* 0x000fe2000bf26270 */
[----:B------:R-:W-:Y:S01]  /*2360*/  IMAD R21, R19, R5, R10 ;  /* 0x0000000513157224 */ /* 0x000fe200078e020a */
[----:B------:R-:W-:Y:S01]  /*2370*/  LOP3.LUT R0, R11, 0x2, R0, 0xe2, !PT ;  /* 0x000000020b007812 */ /* 0x000fe200078ee200 */
[----:B------:R-:W-:Y:S01]  /*2380*/  IMAD.WIDE.U32 R10, R19, R4, R12 ;  /* 0x00000004130a7225 */ /* 0x000fe200078e000c */
[----:B------:R-:W-:Y:S01]  /*2390*/  SEL R15, RZ, 0x4, P1 ;  /* 0x00000004ff0f7807 */ /* 0x000fe20000800000 */
[----:B------:R-:W-:Y:S01]  /*23a0*/  ULDC.64 UR4, c[0x0][0x328] ;  /* 0x0000ca0000047ab9 */ /* 0x000fe20000000a00 */
[----:B------:R-:W-:Y:S01]  /*23b0*/  SEL R14, RZ, 0x8, P2 ;  /* 0x00000008ff0e7807 */ /* 0x000fe20001000000 */
[----:B------:R-:W-:Y:S01]  /*23c0*/  IMAD.IADD R49, R49, 0x1, R21 ;  /* 0x0000000131317824 */ /* 0x000fe200078e0215 */
[----:B------:R-:W-:Y:S01]  /*23d0*/  ISETP.GE.AND P1, PT, R22, R93, PT ;  /* 0x0000005d1600720c */ /* 0x000fe20003f26270 */
[----:B------:R-:W-:Y:S01]  /*23e0*/  IMAD.IADD R11, R21, 0x1, R11 ;  /* 0x00000001150b7824 */ /* 0x000fe200078e020b */
[----:B------:R-:W-:Y:S01]  /*23f0*/  LOP3.LUT R0, R14, R0, R15, 0xfe, !PT ;  /* 0x000000000e007212 */ /* 0x000fe200078efe0f */
[----:B------:R-:W-:Y:S01]  /*2400*/  IMAD R14, R20, UR4, RZ ;  /* 0x00000004140e7c24 */ /* 0x000fe2000f8e02ff */
[----:B------:R-:W-:Y:S01]  /*2410*/  SEL R15, RZ, 0x10, P3 ;  /* 0x00000010ff0f7807 */ /* 0x000fe20001800000 */
[----:B------:R-:W-:Y:S01]  /*2420*/  IMAD.WIDE.U32 R50, R25, UR4, R50 ;  /* 0x0000000419327c25 */ /* 0x000fe2000f8e0032 */
[----:B------:R-:W-:-:S02]  /*2430*/  SEL R21, R93, RZ, P1 ;  /* 0x000000ff5d157207 */ /* 0x000fc40000800000 */
[----:B------:R-:W-:Y:S01]  /*2440*/  LOP3.LUT R15, R0, R15, RZ, 0xfc, !PT ;  /* 0x0000000f000f7212 */ /* 0x000fe200078efcff */
[----:B-1----:R-:W-:Y:S01]  /*2450*/  IMAD R0, R196, R6, RZ ;  /* 0x00000006c4007224 */ /* 0x002fe200078e02ff */
[----:B------:R-:W-:Y:S01]  /*2460*/  IADD3 R44, P1, R19, R44, RZ ;  /* 0x0000002c132c7210 */ /* 0x000fe20007f3e0ff */
[----:B------:R-:W-:Y:S01]  /*2470*/  IMAD R65, R25, UR5, R14 ;  /* 0x0000000519417c24 */ /* 0x000fe2000f8e020e */
[----:B------:R-:W-:Y:S01]  /*2480*/  SEL R25, R93, RZ, P4 ;  /* 0x000000ff5d197207 */ /* 0x000fe20002000000 */
[----:B------:R-:W-:Y:S01]  /*2490*/  IMAD R27, R19, R7, R0 ;  /* 0x00000007131b7224 */ /* 0x000fe200078e0200 */
[----:B------:R-:W-:Y:S01]  /*24a0*/  SEL R0, R93, RZ, P5 ;  /* 0x000000ff5d007207 */ /* 0x000fe20002800000 */
[----:B------:R-:W-:Y:S01]  /*24b0*/  IMAD.IADD R21, R22, 0x1, R21 ;  /* 0x0000000116157824 */ /* 0x000fe200078e0215 */
[----:B------:R-:W-:Y:S01]  /*24c0*/  SHF.L.U32 R79, R4, 0x7, RZ ;  /* 0x00000007044f7819 */ /* 0x000fe200000006ff */
[----:B------:R-:W-:Y:S01]  /*24d0*/  IMAD.WIDE.U32 R8, R19, R6, R8 ;  /* 0x0000000613087225 */ /* 0x000fe200078e0008 */
[----:B------:R-:W-:-:S02]  /*24e0*/  SHF.L.U64.HI R78, R6, 0x7, R7 ;  /* 0x00000007064e7819 */ /* 0x000fc40000010207 */
[----:B------:R-:W-:Y:S01]  /*24f0*/  LOP3.LUT R59, R15, 0x1, RZ, 0xc0, !PT ;  /* 0x000000010f3b7812 */ /* 0x000fe200078ec0ff */
[----:B------:R-:W-:-:S04]  /*2500*/  IMAD.WIDE.U32 R12, R19, R6, R12 ;  /* 0x00000006130c7225 */ /* 0x000fc800078e000c */
[----:B------:R-:W-:Y:S01]  /*2510*/  IMAD.IADD R14, R175, 0x1, R0 ;  /* 0x00000001af0e7824 */ /* 0x000fe200078e0200 */
[----:B------:R-:W-:Y:S01]  /*2520*/  SHF.R.S32.HI R0, RZ, 0x1f, R21 ;  /* 0x0000001fff007819 */ /* 0x000fe20000011415 */
[----:B------:R-:W-:Y:S02]  /*2530*/  IMAD.IADD R20, R174, 0x1, R25 ;  /* 0x00000001ae147824 */ /* 0x000fe400078e0219 */
[----:B------:R-:W-:Y:S01]  /*2540*/  IMAD.IADD R9, R9, 0x1, R27 ;  /* 0x0000000109097824 */ /* 0x000fe200078e021b */
[----:B------:R-:W-:Y:S01]  /*2550*/  SHF.R.S32.HI R25, RZ, 0x1f, R14 ;  /* 0x0000001fff197819 */ /* 0x000fe2000001140e */
[----:B------:R-:W-:Y:S01]  /*2560*/  IMAD.IADD R13, R27, 0x1, R13 ;  /* 0x000000011b0d7824 */ /* 0x000fe200078e020d */
[----:B------:R-:W-:Y:S01]  /*2570*/  SHF.R.S32.HI R27, RZ, 0x1f, R20 ;  /* 0x0000001fff1b7819 */ /* 0x000fe20000011414 */
[CC--:B------:R-:W-:Y:S01]  /*2580*/  IMAD.WIDE.U32 R48, R55.reuse, R4.reuse, R48 ;  /* 0x0000000437307225 */ /* 0x0c0fe200078e0030 */
[CC--:B------:R-:W-:Y:S02]  /*2590*/  LEA.HI R87, R0.reuse, R21.reuse, RZ, 0x4 ;  /* 0x0000001500577211 */ /* 0x0c0fe400078f20ff */
[----:B------:R-:W-:Y:S01]  /*25a0*/  LEA.HI R0, R0, R21, RZ, 0x6 ;  /* 0x0000001500007211 */ /* 0x000fe200078f30ff */
[----:B------:R-:W-:Y:S01]  /*25b0*/  IMAD.WIDE.U32 R46, R55, R4, R10 ;  /* 0x00000004372e7225 */ /* 0x000fe200078e000a */
[----:B------:R-:W-:-:S02]  /*25c0*/  LEA.HI R85, R25, R14, RZ, 0x4 ;  /* 0x0000000e19557211 */ /* 0x000fc400078f20ff */
[----:B------:R-:W-:Y:S01]  /*25d0*/  LEA.HI R83, R27, R20, RZ, 0x4 ;  /* 0x000000141b537211 */ /* 0x000fe200078f20ff */
[----:B------:R-:W-:Y:S01]  /*25e0*/  IMAD.WIDE.U32 R2, R55, R6, R12 ;  /* 0x0000000637027225 */ /* 0x000fe200078e000c */
[----:B------:R-:W-:Y:S02]  /*25f0*/  LEA.HI R25, R25, R14, RZ, 0x6 ;  /* 0x0000000e19197211 */ /* 0x000fe400078f30ff */
[----:B------:R-:W-:Y:S01]  /*2600*/  LEA.HI R20, R27, R20, RZ, 0x6 ;  /* 0x000000141b147211 */ /* 0x000fe200078f30ff */
[----:B------:R-:W-:Y:S01]  /*2610*/  IMAD.SHL.U32 R14, R0, 0x80, RZ ;  /* 0x00000080000e7824 */ /* 0x000fe200078e00ff */
[C---:B------:R-:W-:Y:S01]  /*2620*/  LOP3.LUT R0, R180.reuse, 0x30, R87, 0xf8, !PT ;  /* 0x00000030b4007812 */ /* 0x040fe200078ef857 */
[----:B------:R-:W-:Y:S01]  /*2630*/  IMAD.SHL.U32 R25, R25, 0x80, RZ ;  /* 0x0000008019197824 */ /* 0x000fe200078e00ff */
[----:B------:R-:W-:Y:S01]  /*2640*/  LOP3.LUT R24, R180, 0x30, R83, 0xf8, !PT ;  /* 0x00000030b4187812 */ /* 0x000fe200078ef853 */
[----:B------:R-:W-:Y:S01]  /*2650*/  IMAD.SHL.U32 R26, R20, 0x80, RZ ;  /* 0x00000080141a7824 */ /* 0x000fe200078e00ff */
[----:B------:R-:W-:Y:S01]  /*2660*/  LOP3.LUT R20, R180, 0x30, R85, 0xf8, !PT ;  /* 0x00000030b4147812 */ /* 0x000fe200078ef855 */
[----:B------:R-:W-:Y:S01]  /*2670*/  IMAD.SHL.U32 R77, R6, 0x80, RZ ;  /* 0x00000080064d7824 */ /* 0x000fe200078e00ff */
[----:B------:R-:W-:Y:S01]  /*2680*/  LOP3.LUT R21, R14, 0xffffe000, RZ, 0xc0, !PT ;  /* 0xffffe0000e157812 */ /* 0x000fe200078ec0ff */
[----:B------:R-:W-:Y:S01]  /*2690*/  IMAD.X R45, R196, 0x1, R31, P1 ;  /* 0x00000001c42d7824 */ /* 0x000fe200008e061f */
[----:B------:R-:W-:Y:S01]  /*26a0*/  LOP3.LUT R0, R0, R181, RZ, 0x3c, !PT ;  /* 0x000000b500007212 */ /* 0x000fe200078e3cff */
[----:B------:R-:W-:Y:S01]  /*26b0*/  IMAD.IADD R65, R51, 0x1, R65 ;  /* 0x0000000133417824 */ /* 0x000fe200078e0241 */
[----:B------:R-:W-:-:S02]  /*26c0*/  LOP3.LUT R25, R25, 0xffffe000, RZ, 0xc0, !PT ;  /* 0xffffe00019197812 */ /* 0x000fc400078ec0ff */
[----:B------:R-:W-:Y:S02]  /*26d0*/  LOP3.LUT R20, R20, R181, RZ, 0x3c, !PT ;  /* 0x000000b514147212 */ /* 0x000fe400078e3cff */
[--C-:B------:R-:W-:Y:S01]  /*26e0*/  IADD3 R88, R0, R21, R182.reuse ;  /* 0x0000001500587210 */ /* 0x100fe20007ffe0b6 */
[----:B------:R-:W-:Y:S01]  /*26f0*/  IMAD R0, R29, R4, RZ ;  /* 0x000000041d007224 */ /* 0x000fe200078e02ff */
[----:B------:R-:W-:Y:S01]  /*2700*/  IADD3 R86, R20, R25, R182 ;  /* 0x0000001914567210 */ /* 0x000fe20007ffe0b6 */
[CC--:B------:R-:W-:Y:S01]  /*2710*/  IMAD.WIDE.U32 R20, R55.reuse, R6.reuse, R8 ;  /* 0x0000000637147225 */ /* 0x0c0fe200078e0008 */
[----:B------:R-:W-:Y:S02]  /*2720*/  LOP3.LUT R27, R26, 0xffffe000, RZ, 0xc0, !PT ;  /* 0xffffe0001a1b7812 */ /* 0x000fe400078ec0ff */
[----:B------:R-:W-:Y:S01]  /*2730*/  LOP3.LUT R24, R24, R181, RZ, 0x3c, !PT ;  /* 0x000000b518187212 */ /* 0x000fe200078e3cff */
[----:B------:R-:W-:Y:S01]  /*2740*/  IMAD R25, R55, R5, R0 ;  /* 0x0000000537197224 */ /* 0x000fe200078e0200 */
[----:B------:R-:W-:Y:S01]  /*2750*/  LOP3.LUT R73, R87, 0xfffffff0, RZ, 0xc0, !PT ;  /* 0xfffffff057497812 */ /* 0x000fe200078ec0ff */
[----:B------:R-:W-:Y:S01]  /*2760*/  IMAD R0, R29, R6, RZ ;  /* 0x000000061d007224 */ /* 0x000fe200078e02ff */
[----:B------:R-:W-:Y:S01]  /*2770*/  LOP3.LUT R71, R85, 0xfffffff0, RZ, 0xc0, !PT ;  /* 0xfffffff055477812 */ /* 0x000fe200078ec0ff */
[----:B------:R-:W-:Y:S01]  /*2780*/  IMAD.IADD R74, R49, 0x1, R25 ;  /* 0x00000001314a7824 */ /* 0x000fe200078e0219 */
[----:B------:R-:W-:Y:S01]  /*2790*/  LOP3.LUT R69, R83, 0xfffffff0, RZ, 0xc0, !PT ;  /* 0xfffffff053457812 */ /* 0x000fe200078ec0ff */
[----:B------:R-:W-:Y:S01]  /*27a0*/  IMAD R5, R55, R7, R0 ;  /* 0x0000000737057224 */ /* 0x000fe200078e0200 */
[----:B------:R-:W-:Y:S01]  /*27b0*/  SEL R0, RZ, 0x20, P0 ;  /* 0x00000020ff007807 */ /* 0x000fe20000000000 */
[----:B------:R-:W-:Y:S01]  /*27c0*/  IMAD.IADD R72, R25, 0x1, R47 ;  /* 0x0000000119487824 */ /* 0x000fe200078e022f */
[----:B------:R-:W-:Y:S01]  /*27d0*/  IADD3 R84, R24, R27, R182 ;  /* 0x0000001b18547210 */ /* 0x000fe20007ffe0b6 */
[----:B------:R-:W-:Y:S01]  /*27e0*/  IMAD.IADD R70, R21, 0x1, R5 ;  /* 0x0000000115467824 */ /* 0x000fe200078e0205 */
[----:B------:R-:W-:Y:S01]  /*27f0*/  LOP3.LUT R0, R15, R0, RZ, 0xfc, !PT ;  /* 0x000000000f007212 */ /* 0x000fe200078efcff */
[----:B------:R-:W-:Y:S01]  /*2800*/  IMAD.IADD R68, R5, 0x1, R3 ;  /* 0x0000000105447824 */ /* 0x000fe200078e0203 */
[----:B------:R-:W-:-:S02]  /*2810*/  SHF.R.S32.HI R67, RZ, 0x1f, R73 ;  /* 0x0000001fff437819 */ /* 0x000fc40000011449 */
[C---:B------:R-:W-:Y:S02]  /*2820*/  LOP3.LUT R99, R0.reuse, 0x2, RZ, 0xc0, !PT ;  /* 0x0000000200637812 */ /* 0x040fe400078ec0ff */
[C---:B------:R-:W-:Y:S02]  /*2830*/  LOP3.LUT R98, R0.reuse, 0x4, RZ, 0xc0, !PT ;  /* 0x0000000400627812 */ /* 0x040fe400078ec0ff */
[C---:B------:R-:W-:Y:S02]  /*2840*/  LOP3.LUT R97, R0.reuse, 0x8, RZ, 0xc0, !PT ;  /* 0x0000000800617812 */ /* 0x040fe400078ec0ff */
[----:B------:R-:W-:Y:S02]  /*2850*/  LOP3.LUT R96, R0, 0x10, RZ, 0xc0, !PT ;  /* 0x0000001000607812 */ /* 0x000fe400078ec0ff */
[----:B------:R-:W-:Y:S02]  /*2860*/  SHF.R.S32.HI R66, RZ, 0x1f, R71 ;  /* 0x0000001fff427819 */ /* 0x000fe40000011447 */
[----:B------:R-:W-:-:S02]  /*2870*/  SHF.R.S32.HI R64, RZ, 0x1f, R69 ;  /* 0x0000001fff407819 */ /* 0x000fc40000011445 */
[----:B------:R-:W-:-:S07]  /*2880*/  LOP3.LUT R0, R0, 0x20, RZ, 0xc0, !PT ;  /* 0x0000002000007812 */ /* 0x000fce00078ec0ff */
.L_x_1389:
[----:B0-----:R-:W0:Y:S01]  /*2890*/  LDC.64 R60, c[0x0][0x2d8] ;  /* 0x0000b600ff3c7b82 */ /* 0x001e220000000a00 */
[----:B------:R-:W-:Y:S01]  /*28a0*/  VIADD R57, R57, 0xffffffff ;  /* 0xffffffff39397836 */ /* 0x000fe20000000000 */
[----:B------:R-:W-:Y:S05]  /*28b0*/  YIELD ;  /* 0x0000000000007946 */ /* 0x000fea0003800000 */
[----:B------:R-:W-:Y:S01]  /*28c0*/  SHF.R.S32.HI R7, RZ, 0x1f, R57 ;  /* 0x0000001fff077819 */ /* 0x000fe20000011439 */
[----:B------:R-:W1:Y:S01]  /*28d0*/  LDC R101, c[0x0][0x3d4] ;  /* 0x0000f500ff657b82 */ /* 0x000e620000000800 */
[-C--:B------:R-:W-:Y:S01]  /*28e0*/  IMAD R4, R82, R57.reuse, RZ ;  /* 0x0000003952047224 */ /* 0x080fe200078e02ff */
[----:B------:R-:W-:Y:S01]  /*28f0*/  BSSY B0, `(.L_x_1334) ;  /* 0x0000671000007945 */ /* 0x000fe20003800000 */
[----:B------:R-:W-:Y:S01]  /*2900*/  IMAD.WIDE.U32 R40, R81, R57, RZ ;  /* 0x0000003951287225 */ /* 0x000fe200078e00ff */
[----:B------:R-:W-:-:S03]  /*2910*/  ISETP.GT.AND P0, PT, R57, R56, PT ;  /* 0x000000383900720c */ /* 0x000fc60003f04270 */
[----:B------:R-:W-:Y:S02]  /*2920*/  IMAD R5, R7, R81, R4 ;  /* 0x0000005107057224 */ /* 0x000fe400078e0204 */
[----:B------:R-:W-:Y:S02]  /*2930*/  IMAD R63, R17, 0x6000, R188 ;  /* 0x00006000113f7824 */ /* 0x000fe400078e02bc */
[----:B------:R-:W-:Y:S02]  /*2940*/  IMAD.IADD R43, R41, 0x1, R5 ;  /* 0x00000001292b7824 */ /* 0x000fe400078e0205 */
[----:B------:R-:W-:Y:S02]  /*2950*/  IMAD R5, R17, 0x6000, R189 ;  /* 0x0000600011057824 */ /* 0x000fe400078e02bd */
[----:B------:R-:W-:Y:S01]  /*2960*/  IMAD.IADD R63, R16, 0x1, R63 ;  /* 0x00000001103f7824 */ /* 0x000fe200078e023f */
[----:B0-----:R-:W-:Y:S01]  /*2970*/  IADD3 R28, P1, P2, R40, R60, R89 ;  /* 0x0000003c281c7210 */ /* 0x001fe20007a3e059 */
[----:B------:R-:W-:-:S03]  /*2980*/  IMAD.IADD R62, R16, 0x1, R5 ;  /* 0x00000001103e7824 */ /* 0x000fc600078e0205 */
[----:B------:R-:W-:Y:S02]  /*2990*/  IADD3.X R29, R43, R61, R90, P1, P2 ;  /* 0x0000003d2b1d7210 */ /* 0x000fe40000fe445a */
[----:B-1----:R-:W-:-:S13]  /*29a0*/  ISETP.GE.AND P1, PT, R101, 0x1, PT ;  /* 0x000000016500780c */ /* 0x002fda0003f26270 */
[----:B---3--:R-:W-:Y:S05]  /*29b0*/  @!P1 BRA `(.L_x_1335) ;  /* 0x0000006400109947 */ /* 0x008fea0003800000 */
[----:B------:R-:W-:Y:S01]  /*29c0*/  ULDC.U8 UR4, c[0x0][0x3f0] ;  /* 0x0000fc0000047ab9 */ /* 0x000fe20000000000 */
[-C--:B------:R-:W-:Y:S01]  /*29d0*/  IMAD R4, R78, R57.reuse, RZ ;  /* 0x000000394e047224 */ /* 0x080fe200078e02ff */
[----:B------:R-:W-:Y:S01]  /*29e0*/  ISETP.NE.AND P1, PT, RZ, UR4, PT ;  /* 0x00000004ff007c0c */ /* 0x000fe2000bf25270 */
[----:B------:R-:W-:Y:S02]  /*29f0*/  IMAD R6, R80, R57, RZ ;  /* 0x0000003950067224 */ /* 0x000fe400078e02ff */
[----:B------:R-:W-:Y:S02]  /*2a00*/  IMAD R5, R7, R77, R4 ;  /* 0x0000004d07057224 */ /* 0x000fe400078e0204 */
[----:B------:R-:W-:Y:S02]  /*2a10*/  IMAD R94, R57, -0x80, R58 ;  /* 0xffffff80395e7824 */ /* 0x000fe400078e023a */
[----:B------:R-:W-:Y:S02]  /*2a20*/  IMAD R7, R7, R79, R6 ;  /* 0x0000004f07077224 */ /* 0x000fe400078e0206 */
[----:B------:R-:W-:Y:S01]  /*2a30*/  IMAD.WIDE.U32 R38, R77, R57, RZ ;  /* 0x000000394d267225 */ /* 0x000fe200078e00ff */
[----:B------:R-:W-:-:S03]  /*2a40*/  VIMNMX R94, R94, 0x80, PT ;  /* 0x000000805e5e7848 */ /* 0x000fc60003fe0100 */
[----:B------:R-:W-:-:S04]  /*2a50*/  IMAD.WIDE.U32 R36, R79, R57, RZ ;  /* 0x000000394f247225 */ /* 0x000fc800078e00ff */
[----:B------:R-:W-:Y:S02]  /*2a60*/  IMAD.IADD R95, R39, 0x1, R5 ;  /* 0x00000001275f7824 */ /* 0x000fe400078e0205 */
        /* <DEDUP_REMOVED lines=17> */
[----:B------:R-:W-:Y:S01]  /*2b80*/  ULDC.64 UR4, c[0x0][0x3c8] ;  /* 0x0000f20000047ab9 */ /* 0x000fe20000000a00 */
[----:B------:R-:W-:Y:S02]  /*2b90*/  CS2R R60, SRZ ;  /* 0x00000000003c7805 */ /* 0x000fe4000001ff00 */
[----:B------:R-:W-:Y:S02]  /*2ba0*/  IADD3 R38, P1, P3, R2, UR4, R38 ;  /* 0x0000000402267c10 */ /* 0x000fe4000fb3e026 */
        /* <DEDUP_REMOVED lines=38> */
.L_x_1338:
[----:B------:R-:W-:Y:S05]  /*2e10*/  BSYNC B1 ;  /* 0x0000000000017941 */ /* 0x000fea0003800000 */
.L_x_1337:
[----:B------:R-:W-:Y:S01]  /*2e20*/  UISETP.NE.AND UP0, UPT, UR39, 0x3, UPT ;  /* 0x000000032700788c */ /* 0x000fe2000bf05270 */
[----:B0----5:R-:W-:Y:S01]  /*2e30*/  IMAD.MOV.U32 R36, RZ, RZ, R8 ;  /* 0x000000ffff247224 */ /* 0x021fe200078e0008 */
[----:B------:R-:W-:Y:S01]  /*2e40*/  MOV R39, R14 ;  /* 0x0000000e00277202 */ /* 0x000fe20000000f00 */
[----:B------:R-:W-:Y:S02]  /*2e50*/  IMAD.MOV.U32 R38, RZ, RZ, R12 ;  /* 0x000000ffff267224 */ /* 0x000fe400078e000c */
[----:B------:R-:W-:Y:S01]  /*2e60*/  IMAD.MOV.U32 R102, RZ, RZ, R24 ;  /* 0x000000ffff667224 */ /* 0x000fe200078e0018 */
[----:B------:R-:W-:Y:S01]  /*2e70*/  PLOP3.LUT P1, PT, PT, PT, UP0, 0x80, 0x0 ;  /* 0x000000000000781c */ /* 0x000fe20003f2f008 */
[----:B------:R-:W-:Y:S02]  /*2e80*/  IMAD.MOV.U32 R104, RZ, RZ, R32 ;  /* 0x000000ffff687224 */ /* 0x000fe400078e0020 */
[----:B------:R-:W-:Y:S02]  /*2e90*/  IMAD.MOV.U32 R106, RZ, RZ, R40 ;  /* 0x000000ffff6a7224 */ /* 0x000fe400078e0028 */
[----:B------:R-:W-:-:S02]  /*2ea0*/  IMAD.MOV.U32 R119, RZ, RZ, R60 ;  /* 0x000000ffff777224 */ /* 0x000fc400078e003c */
[----:B------:R-:W-:Y:S02]  /*2eb0*/  IMAD.MOV.U32 R37, RZ, RZ, R10 ;  /* 0x000000ffff257224 */ /* 0x000fe400078e000a */
[----:B------:R-:W-:Y:S02]  /*2ec0*/  IMAD.MOV.U32 R103, RZ, RZ, R26 ;  /* 0x000000ffff677224 */ /* 0x000fe400078e001a */
[----:B------:R-:W-:Y:S02]  /*2ed0*/  IMAD.MOV.U32 R105, RZ, RZ, R30 ;  /* 0x000000ffff697224 */ /* 0x000fe400078e001e */
[----:B------:R-:W-:Y:S02]  /*2ee0*/  IMAD.MOV.U32 R107, RZ, RZ, R34 ;  /* 0x000000ffff6b7224 */ /* 0x000fe400078e0022 */
[----:B------:R-:W-:Y:S01]  /*2ef0*/  IMAD.MOV.U32 R116, RZ, RZ, R42 ;  /* 0x000000ffff747224 */ /* 0x000fe200078e002a */
[----:B------:R-:W-:Y:S06]  /*2f00*/  @!P1 BRA `(.L_x_1339) ;  /* 0x0000000000049947 */ /* 0x000fec0003800000 */
[----:B------:R-:W-:Y:S01]  /*2f10*/  BPT.TRAP 0x1 ;  /* 0x000000040000795c */ /* 0x000fe20000300000 */
.L_x_1339:
[----:B------:R-:W-:Y:S01]  /*2f20*/  IMAD R92, R17, 0x8, R16 ;  /* 0x00000008115c7824 */ /* 0x000fe200078e0210 */
[----:B------:R-:W-:Y:S01]  /*2f30*/  SHF.L.U32 R95, R173, 0x1f, RZ ;  /* 0x0000001fad5f7819 */ /* 0x000fe200000006ff */
[----:B------:R-:W-:Y:S03]  /*2f40*/  BSSY B1, `(.L_x_1340) ;  /* 0x0000003000017945 */ /* 0x000fe60003800000 */
[----:B------:R-:W0:Y:S02]  /*2f50*/  SYNCS.PHASECHK.TRANS64.TRYWAIT P3, [R92+URZ+0x22890], R95 ;  /* 0x0228905f5c0075a7 */ /* 0x000e24000806017f */
[----:B0-----:R-:W-:Y:S05]  /*2f60*/  @!P3 BRA `(.L_x_1341) ;  /* 0x0000025000bcb947 */ /* 0x001fea0003800000 */
.L_x_1684:
[----:B------:R-:W-:Y:S05]  /*2f70*/  BSYNC B1 ;  /* 0x0000000000017941 */ /* 0x000fea0003800000 */
.L_x_1340:
[----:B------:R-:W-:Y:S05]  /*2f80*/  @P2 BRA `(.L_x_1342) ;  /* 0x00000060001c2947 */ /* 0x000fea0003800000 */
[----:B------:R-:W-:Y:S01]  /*2f90*/  ISETP.NE.AND P2, PT, R59, RZ, PT ;  /* 0x000000ff3b00720c */ /* 0x000fe20003f45270 */
[----:B------:R-:W-:-:S12]  /*2fa0*/  BSSY B1, `(.L_x_1343) ;  /* 0x0000071000017945 */ /* 0x000fd80003800000 */
[----:B------:R-:W-:Y:S05]  /*2fb0*/  @!P2 BRA `(.L_x_1344) ;  /* 0x0000000400bca947 */ /* 0x000fea0003800000 */
[----:B------:R1:W2:Y:S01]  /*2fc0*/  LDS.128 R4, [R63+0x16400] ;  /* 0x016400003f047984 */ /* 0x0002a20000000c00 */
[----:B------:R-:W-:Y:S01]  /*2fd0*/  ISETP.GE.AND P2, PT, R172, R101, PT ;  /* 0x00000065ac00720c */ /* 0x000fe20003f46270 */
[----:B------:R-:W-:-:S12]  /*2fe0*/  BSSY B2, `(.L_x_1345) ;  /* 0x000006b000027945 */ /* 0x000fd80003800000 */
[----:B-1----:R-:W-:Y:S05]  /*2ff0*/  @P2 BRA `(.L_x_1346) ;  /* 0x0000000400a42947 */ /* 0x002fea0003800000 */
[----:B------:R-:W-:Y:S01]  /*3000*/  SHF.R.U32.HI R110, RZ, 0x8, R61 ;  /* 0x00000008ff6e7819 */ /* 0x000fe2000001163d */
[----:B--2---:R-:W-:Y:S01]  /*3010*/  IMAD.MOV.U32 R60, RZ, RZ, R7 ;  /* 0x000000ffff3c7224 */ /* 0x004fe200078e0007 */
[--C-:B------:R-:W-:Y:S02]  /*3020*/  SHF.R.U32.HI R42, RZ, 0x8, R43.reuse ;  /* 0x00000008ff2a7819 */ /* 0x100fe4000001162b */
[----:B------:R-:W-:Y:S02]  /*3030*/  SHF.R.U32.HI R109, RZ, 0x10, R43 ;  /* 0x00000010ff6d7819 */ /* 0x000fe4000001162b */
[----:B------:R-:W-:Y:S01]  /*3040*/  LOP3.LUT R108, R43, 0xff0000ff, RZ, 0xc0, !PT ;  /* 0xff0000ff2b6c7812 */ /* 0x000fe200078ec0ff */
[----:B------:R-:W-:Y:S01]  /*3050*/  IMAD.MOV.U32 R43, RZ, RZ, R6 ;  /* 0x000000ffff2b7224 */ /* 0x000fe200078e0006 */
[----:B------:R-:W-:Y:S01]  /*3060*/  SHF.R.U32.HI R111, RZ, 0x10, R61 ;  /* 0x00000010ff6f7819 */ /* 0x000fe2000001163d */
[----:B------:R-:W-:Y:S01]  /*3070*/  IMAD.SHL.U32 R6, R110, 0x100, RZ ;  /* 0x000001006e067824 */ /* 0x000fe200078e00ff */
[----:B------:R-:W-:Y:S01]  /*3080*/  LOP3.LUT R61, R61, 0xff0000ff, RZ, 0xc0, !PT ;  /* 0xff0000ff3d3d7812 */ /* 0x000fe200078ec0ff */
[----:B------:R-:W-:-:S03]  /*3090*/  IMAD.SHL.U32 R7, R42, 0x100, RZ ;  /* 0x000001002a077824 */ /* 0x000fc600078e00ff */
        /* <DEDUP_REMOVED lines=11> */
[----:B------:R-:W-:Y:S01]  /*3150*/  HADD2.F32 R7, -RZ, R6.H1_H1 ;  /* 0x30000006ff077230 */ /* 0x000fe20000004100 */
[----:B------:R-:W-:Y:S01]  /*3160*/  F2FP.F16.E4M3.UNPACK_B R61, R119.H1 ;  /* 0x00000077ff3d723e */ /* 0x000fe200030006ff */
[----:B------:R-:W-:-:S02]  /*3170*/  HADD2.F32 R42, -RZ, R5.H1_H1 ;  /* 0x30000005ff2a7230 */ /* 0x000fc40000004100 */
[----:B------:R-:W-:Y:S02]  /*3180*/  HADD2.F32 R6, -RZ, R6.H0_H0 ;  /* 0x20000006ff067230 */ /* 0x000fe40000004100 */
        /* <DEDUP_REMOVED lines=14> */
[--C-:B------:R-:W-:Y:S01]  /*3270*/  HADD2.F32 R110, -RZ, R6.reuse.H1_H1 ;  /* 0x30000006ff6e7230 */ /* 0x100fe20000004100 */
[----:B------:R-:W-:Y:S01]  /*3280*/  F2FP.F16.E4M3.UNPACK_B R42, R119 ;  /* 0x00000077ff2a723e */ /* 0x000fe200020006ff */
[----:B------:R-:W-:Y:S01]  /*3290*/  HADD2.F32 R108, -RZ, R6.H0_H0 ;  /* 0x20000006ff6c7230 */ /* 0x000fe20000004100 */
[----:B------:R-:W-:Y:S01]  /*32a0*/  F2FP.SATFINITE.E4M3.F32.PACK_AB_MERGE_C R120, R118, R117, RZ ;  /* 0x000000757678723e */ /* 0x000fe200048070ff */
[----:B------:R-:W-:-:S02]  /*32b0*/  HADD2.F32 R6, -RZ, R5.H0_H0 ;  /* 0x20000005ff067230 */ /* 0x000fc40000004100 */
[----:B------:R-:W-:Y:S02]  /*32c0*/  HADD2.F32 R7, -RZ, R5.H1_H1 ;  /* 0x30000005ff077230 */ /* 0x000fe40000004100 */
[--C-:B------:R-:W-:Y:S02]  /*32d0*/  HADD2.F32 R5, -RZ, R4.reuse.H0_H0 ;  /* 0x20000004ff057230 */ /* 0x100fe40000004100 */
[-C--:B------:R-:W-:Y:S01]  /*32e0*/  FMUL.FTZ R114, R6, R110.reuse ;  /* 0x0000006e06727220 */ /* 0x080fe20000410000 */
[----:B------:R-:W-:Y:S02]  /*32f0*/  HADD2.F32 R4, -RZ, R4.H1_H1 ;  /* 0x30000004ff047230 */ /* 0x000fe40000004100 */
[----:B------:R-:W-:Y:S01]  /*3300*/  FMUL.FTZ R113, R7, R110 ;  /* 0x0000006e07717220 */ /* 0x000fe20000410000 */
[--C-:B------:R-:W-:Y:S02]  /*3310*/  HADD2.F32 R61, -RZ, R42.reuse.H1_H1 ;  /* 0x3000002aff3d7230 */ /* 0x100fe40000004100 */
[----:B------:R-:W-:Y:S01]  /*3320*/  FMUL.FTZ R111, R5, R108 ;  /* 0x0000006c056f7220 */ /* 0x000fe20000410000 */
[----:B------:R-:W-:-:S02]  /*3330*/  HADD2.F32 R42, -RZ, R42.H0_H0 ;  /* 0x2000002aff2a7230 */ /* 0x000fc40000004100 */
[----:B------:R-:W-:Y:S01]  /*3340*/  FMUL.FTZ R110, R4, R108 ;  /* 0x0000006c046e7220 */ /* 0x000fe20000410000 */
[----:B------:R-:W-:Y:S01]  /*3350*/  F2FP.F16.E4M3.UNPACK_B R108, R112.H1 ;  /* 0x00000070ff6c723e */ /* 0x000fe200030006ff */
[-C--:B------:R-:W-:Y:S01]  /*3360*/  FFMA.FTZ R6, R6, R61.reuse, -R113 ;  /* 0x0000003d06067223 */ /* 0x080fe20000010871 */
[----:B------:R-:W-:Y:S01]  /*3370*/  FFMA.FTZ R7, R7, R61, R114 ;  /* 0x0000003d07077223 */ /* 0x000fe20000010072 */
[----:B------:R-:W-:Y:S01]  /*3380*/  FFMA.FTZ R113, R5, R42, -R110 ;  /* 0x0000002a05717223 */ /* 0x000fe2000001086e */
[----:B------:R-:W-:Y:S01]  /*3390*/  F2FP.F16.E4M3.UNPACK_B R5, R60.H1 ;  /* 0x0000003cff05723e */ /* 0x000fe200030006ff */
[----:B------:R-:W-:Y:S01]  /*33a0*/  FFMA.FTZ R114, R4, R42, R111 ;  /* 0x0000002a04727223 */ /* 0x000fe2000001006f */
[----:B------:R-:W-:Y:S01]  /*33b0*/  F2FP.F16.E4M3.UNPACK_B R42, R109.H1 ;  /* 0x0000006dff2a723e */ /* 0x000fe200030006ff */
[----:B------:R-:W-:Y:S01]  /*33c0*/  HADD2.F32 R111, -RZ, R108.H1_H1 ;  /* 0x3000006cff6f7230 */ /* 0x000fe20000004100 */
[----:B------:R-:W-:Y:S01]  /*33d0*/  F2FP.SATFINITE.E4M3.F32.PACK_AB_MERGE_C R119, R7, R6, RZ ;  /* 0x000000060777723e */ /* 0x000fe200048070ff */
[--C-:B------:R-:W-:Y:S01]  /*33e0*/  HADD2.F32 R7, -RZ, R5.reuse.H1_H1 ;  /* 0x30000005ff077230 */ /* 0x100fe20000004100 */
        /* <DEDUP_REMOVED lines=42> */
.L_x_1346:
[----:B------:R-:W-:Y:S05]  /*3690*/  BSYNC B2 ;  /* 0x0000000000027941 */ /* 0x000fea0003800000 */
.L_x_1345:
[----:B--2---:R1:W-:Y:S02]  /*36a0*/  STG.E.128 desc[UR40][R28.64], R4 ;  /* 0x000000041c007986 */ /* 0x0043e4000c101d28 */
.L_x_1344:
[----:B------:R-:W-:Y:S05]  /*36b0*/  BSYNC B1 ;  /* 0x0000000000017941 */ /* 0x000fea0003800000 */
.L_x_1343:
[----:B------:R-:W-:Y:S01]  /*36c0*/  ISETP.NE.AND P2, PT, R99, RZ, PT ;  /* 0x000000ff6300720c */ /* 0x000fe20003f45270 */
[----:B------:R-:W-:-:S12]  /*36d0*/  BSSY B1, `(.L_x_1347) ;  /* 0x0000072000017945 */ /* 0x000fd80003800000 */
[----:B------:R-:W-:Y:S05]  /*36e0*/  @!P2 BRA `(.L_x_1348) ;  /* 0x0000000400c0a947 */ /* 0x000fea0003800000 */
[----:B-1----:R1:W2:Y:S01]  /*36f0*/  LDS.128 R4, [R62+0x16400] ;  /* 0x016400003e047984 */ /* 0x0022a20000000c00 */
[----:B------:R-:W-:Y:S01]  /*3700*/  VIADD R42, R172, 0x10 ;  /* 0x00000010ac2a7836 */ /* 0x000fe20000000000 */
[----:B------:R-:W-:Y:S04]  /*3710*/  BSSY B2, `(.L_x_1349) ;  /* 0x000006c000027945 */ /* 0x000fe80003800000 */
[----:B------:R-:W-:-:S13]  /*3720*/  ISETP.GE.AND P2, PT, R42, R101, PT ;  /* 0x000000652a00720c */ /* 0x000fda0003f46270 */
[----:B-1----:R-:W-:Y:S05]  /*3730*/  @P2 BRA `(.L_x_1350) ;  /* 0x0000000400a42947 */ /* 0x002fea0003800000 */
[----:B------:R-:W-:Y:S01]  /*3740*/  SHF.R.U32.HI R61, RZ, 0x8, R41 ;  /* 0x00000008ff3d7819 */ /* 0x000fe20000011629 */
[----:B--2---:R-:W-:Y:S01]  /*3750*/  IMAD.MOV.U32 R40, RZ, RZ, R7 ;  /* 0x000000ffff287224 */ /* 0x004fe200078e0007 */
[----:B------:R-:W-:Y:S02]  /*3760*/  SHF.R.U32.HI R42, RZ, 0x8, R35 ;  /* 0x00000008ff2a7819 */ /* 0x000fe40000011623 */
[----:B------:R-:W-:Y:S01]  /*3770*/  LOP3.LUT R34, R41, 0xff0000ff, RZ, 0xc0, !PT ;  /* 0xff0000ff29227812 */ /* 0x000fe200078ec0ff */
[----:B------:R-:W-:Y:S01]  /*3780*/  IMAD.SHL.U32 R7, R61, 0x100, RZ ;  /* 0x000001003d077824 */ /* 0x000fe200078e00ff */
[----:B------:R-:W-:Y:S02]  /*3790*/  SHF.R.U32.HI R43, RZ, 0x10, R41 ;  /* 0x00000010ff2b7819 */ /* 0x000fe40000011629 */
[----:B------:R-:W-:Y:S02]  /*37a0*/  LOP3.LUT R41, R35, 0xff0000ff, RZ, 0xc0, !PT ;  /* 0xff0000ff23297812 */ /* 0x000fe400078ec0ff */
[----:B------:R-:W-:Y:S01]  /*37b0*/  SHF.R.U32.HI R60, RZ, 0x10, R35 ;  /* 0x00000010ff3c7819 */ /* 0x000fe20000011623 */
[----:B------:R-:W-:Y:S01]  /*37c0*/  IMAD.MOV.U32 R35, RZ, RZ, R6 ;  /* 0x000000ffff237224 */ /* 0x000fe200078e0006 */
[----:B------:R-:W-:Y:S01]  /*37d0*/  LOP3.LUT R7, R34, 0xff00, R7, 0xf8, !PT ;  /* 0x0000ff0022077812 */ /* 0x000fe200078ef807 */
[----:B------:R-:W-:Y:S01]  /*37e0*/  IMAD.SHL.U32 R6, R42, 0x100, RZ ;  /* 0x000001002a067824 */ /* 0x000fe200078e00ff */
[-C--:B------:R-:W-:Y:S01]  /*37f0*/  F2FP.F16.E4M3.UNPACK_B R42, R107.reuse.H1 ;  /* 0x0000006bff2a723e */ /* 0x080fe200030006ff */
[----:B------:R-:W-:Y:S01]  /*3800*/  IMAD.U32 R60, R60, 0x10000, RZ ;  /* 0x000100003c3c7824 */ /* 0x000fe200078e00ff */
[----:B------:R-:W-:Y:S01]  /*3810*/  F2FP.F16.E4M3.UNPACK_B R107, R107 ;  /* 0x0000006bff6b723e */ /* 0x000fe200020006ff */
[----:B------:R-:W-:Y:S01]  /*3820*/  IMAD.U32 R34, R43, 0x10000, RZ ;  /* 0x000100002b227824 */ /* 0x000fe200078e00ff */
[----:B------:R-:W-:Y:S01]  /*3830*/  LOP3.LUT R41, R41, 0xff00, R6, 0xf8, !PT ;  /* 0x0000ff0029297812 */ /* 0x000fe200078ef806 */
[----:B------:R-:W-:Y:S01]  /*3840*/  HADD2.F32 R61, -RZ, R42.H1_H1 ;  /* 0x3000002aff3d7230 */ /* 0x000fe20000004100 */
[----:B------:R-:W-:-:S02]  /*3850*/  F2FP.F16.E4M3.UNPACK_B R6, R5 ;  /* 0x00000005ff06723e */ /* 0x000fc400020006ff */
[----:B------:R-:W-:Y:S01]  /*3860*/  LOP3.LUT R108, R41, 0xff0000, R60, 0xf8, !PT ;  /* 0x00ff0000296c7812 */ /* 0x000fe200078ef83c */
[----:B------:R-:W-:Y:S01]  /*3870*/  HADD2.F32 R60, -RZ, R42.H0_H0 ;  /* 0x2000002aff3c7230 */ /* 0x000fe20000004100 */
[----:B------:R-:W-:Y:S01]  /*3880*/  LOP3.LUT R43, R7, 0xff0000, R34, 0xf8, !PT ;  /* 0x00ff0000072b7812 */ /* 0x000fe200078ef822 */
[--C-:B------:R-:W-:Y:S01]  /*3890*/  HADD2.F32 R7, -RZ, R6.reuse.H1_H1 ;  /* 0x30000006ff077230 */ /* 0x100fe20000004100 */
[----:B------:R-:W-:Y:S01]  /*38a0*/  F2FP.F16.E4M3.UNPACK_B R41, R106.H1 ;  /* 0x0000006aff29723e */ /* 0x000fe200030006ff */
[----:B------:R-:W-:Y:S01]  /*38b0*/  HADD2.F32 R6, -RZ, R6.H0_H0 ;  /* 0x20000006ff067230 */ /* 0x000fe20000004100 */
[----:B------:R-:W-:Y:S02]  /*38c0*/  F2FP.F16.E4M3.UNPACK_B R5, R5.H1 ;  /* 0x00000005ff05723e */ /* 0x000fe400030006ff */
[-C--:B------:R-:W-:Y:S01]  /*38d0*/  FMUL.FTZ R109, R7, R60.reuse ;  /* 0x0000003c076d7220 */ /* 0x080fe20000410000 */
[----:B------:R-:W-:Y:S02]  /*38e0*/  HADD2.F32 R42, -RZ, R41.H0_H0 ;  /* 0x20000029ff2a7230 */ /* 0x000fe40000004100 */
[----:B------:R-:W-:Y:S01]  /*38f0*/  FMUL.FTZ R60, R6, R60 ;  /* 0x0000003c063c7220 */ /* 0x000fe20000410000 */
[--C-:B------:R-:W-:Y:S01]  /*3900*/  HADD2.F32 R34, -RZ, R5.reuse.H1_H1 ;  /* 0x30000005ff227230 */ /* 0x100fe20000004100 */
[----:B------:R-:W-:Y:S01]  /*3910*/  F2FP.F16.E4M3.UNPACK_B R106, R106 ;  /* 0x0000006aff6a723e */ /* 0x000fe200020006ff */
[----:B------:R-:W-:-:S02]  /*3920*/  HADD2.F32 R5, -RZ, R5.H0_H0 ;  /* 0x20000005ff057230 */ /* 0x000fc40000004100 */
[-C--:B------:R-:W-:Y:S01]  /*3930*/  FFMA.FTZ R109, R6, R42.reuse, -R109 ;  /* 0x0000002a066d7223 */ /* 0x080fe2000001086d */
[----:B------:R-:W-:Y:S02]  /*3940*/  HADD2.F32 R41, -RZ, R41.H1_H1 ;  /* 0x30000029ff297230 */ /* 0x000fe40000004100 */
[CC--:B------:R-:W-:Y:S01]  /*3950*/  FMUL.FTZ R6, R34.reuse, R61.reuse ;  /* 0x0000003d22067220 */ /* 0x0c0fe20000410000 */
[----:B------:R-:W-:Y:S01]  /*3960*/  FFMA.FTZ R110, R7, R42, R60 ;  /* 0x0000002a076e7223 */ /* 0x000fe2000001003c */
[C---:B------:R-:W-:Y:S02]  /*3970*/  FMUL.FTZ R61, R5.reuse, R61 ;  /* 0x0000003d053d7220 */ /* 0x040fe40000410000 */
        /* <DEDUP_REMOVED lines=69> */
.L_x_1350:
[----:B------:R-:W-:Y:S05]  /*3dd0*/  BSYNC B2 ;  /* 0x0000000000027941 */ /* 0x000fea0003800000 */
.L_x_1349:
[----:B--2---:R2:W-:Y:S02]  /*3de0*/  STG.E.128 desc[UR40][R28.64+0x20], R4 ;  /* 0x000020041c007986 */ /* 0x0045e4000c101d28 */
.L_x_1348:
[----:B------:R-:W-:Y:S05]  /*3df0*/  BSYNC B1 ;  /* 0x0000000000017941 */ /* 0x000fea0003800000 */
.L_x_1347:
[----:B------:R-:W-:Y:S01]  /*3e00*/  ISETP.NE.AND P2, PT, R98, RZ, PT ;  /* 0x000000ff6200720c */ /* 0x000fe20003f45270 */
[----:B------:R-:W-:-:S12]  /*3e10*/  BSSY B1, `(.L_x_1351) ;  /* 0x0000072000017945 */ /* 0x000fd80003800000 */
[----:B------:R-:W-:Y:S05]  /*3e20*/  @!P2 BRA `(.L_x_1352) ;  /* 0x0000000400c0a947 */ /* 0x000fea0003800000 */
[----:B-12---:R1:W2:Y:S01]  /*3e30*/  LDS.128 R4, [R63+0x18400] ;  /* 0x018400003f047984 */ /* 0x0062a20000000c00 */
[----:B------:R-:W-:Y:S01]  /*3e40*/  VIADD R34, R172, 0x20 ;  /* 0x00000020ac227836 */ /* 0x000fe20000000000 */
[----:B------:R-:W-:Y:S04]  /*3e50*/  BSSY B2, `(.L_x_1353) ;  /* 0x000006c000027945 */ /* 0x000fe80003800000 */
[----:B------:R-:W-:-:S13]  /*3e60*/  ISETP.GE.AND P2, PT, R34, R101, PT ;  /* 0x000000652200720c */ /* 0x000fda0003f46270 */
        /* <DEDUP_REMOVED lines=11> */
[----:B------:R-:W-:Y:S02]  /*3f20*/  LOP3.LUT R30, R33, 0xff00, R6, 0xf8, !PT ;  /* 0x0000ff00211e7812 */ /* 0x000fe400078ef806 */
[----:B------:R-:W-:Y:S01]  /*3f30*/  LOP3.LUT R40, R34, 0xff00, R7, 0xf8, !PT ;  /* 0x0000ff0022287812 */ /* 0x000fe200078ef807 */
[----:B------:R-:W-:Y:S01]  /*3f40*/  IMAD.U32 R7, R41, 0x10000, RZ ;  /* 0x0001000029077824 */ /* 0x000fe200078e00ff */
[----:B------:R-:W-:Y:S02]  /*3f50*/  SHF.L.U32 R33, R35, 0x10, RZ ;  /* 0x0000001023217819 */ /* 0x000fe400000006ff */
        /* <DEDUP_REMOVED lines=91> */
.L_x_1354:
[----:B------:R-:W-:Y:S05]  /*4510*/  BSYNC B2 ;  /* 0x0000000000027941 */ /* 0x000fea0003800000 */
.L_x_1353:
[----:B--2---:R3:W-:Y:S02]  /*4520*/  STG.E.128 desc[UR40][R28.64+0x40], R4 ;  /* 0x000040041c007986 */ /* 0x0047e4000c101d28 */
.L_x_1352:
[----:B------:R-:W-:Y:S05]  /*4530*/  BSYNC B1 ;  /* 0x0000000000017941 */ /* 0x000fea0003800000 */
.L_x_1351:
[----:B------:R-:W-:Y:S01]  /*4540*/  ISETP.NE.AND P2, PT, R97, RZ, PT ;  /* 0x000000ff6100720c */ /* 0x000fe20003f45270 */
[----:B------:R-:W-:-:S12]  /*4550*/  BSSY B1, `(.L_x_1355) ;  /* 0x0000072000017945 */ /* 0x000fd80003800000 */
[----:B------:R-:W-:Y:S05]  /*4560*/  @!P2 BRA `(.L_x_1356) ;  /* 0x0000000400c0a947 */ /* 0x000fea0003800000 */
[----:B-123--:R1:W2:Y:S01]  /*4570*/  LDS.128 R4, [R62+0x18400] ;  /* 0x018400003e047984 */ /* 0x00e2a20000000c00 */
[----:B------:R-:W-:Y:S01]  /*4580*/  VIADD R30, R172, 0x30 ;  /* 0x00000030ac1e7836 */ /* 0x000fe20000000000 */
[----:B------:R-:W-:Y:S04]  /*4590*/  BSSY B2, `(.L_x_1357) ;  /* 0x000006c000027945 */ /* 0x000fe80003800000 */
[----:B------:R-:W-:-:S13]  /*45a0*/  ISETP.GE.AND P2, PT, R30, R101, PT ;  /* 0x000000651e00720c */ /* 0x000fda0003f46270 */
[----:B-1----:R-:W-:Y:S05]  /*45b0*/  @P2 BRA `(.L_x_1358) ;  /* 0x0000000400a42947 */ /* 0x002fea0003800000 */
[----:B------:R-:W-:Y:S01]  /*45c0*/  SHF.R.U32.HI R34, RZ, 0x8, R25 ;  /* 0x00000008ff227819 */ /* 0x000fe20000011619 */
[----:B--2---:R-:W-:Y:S01]  /*45d0*/  IMAD.MOV.U32 R26, RZ, RZ, R7 ;  /* 0x000000ffff1a7224 */ /* 0x004fe200078e0007 */
[--C-:B------:R-:W-:Y:S02]  /*45e0*/  SHF.R.U32.HI R31, RZ, 0x8, R27.reuse ;  /* 0x00000008ff1f7819 */ /* 0x100fe4000001161b */
[----:B------:R-:W-:Y:S01]  /*45f0*/  LOP3.LUT R30, R27, 0xff0000ff, RZ, 0xc0, !PT ;  /* 0xff0000ff1b1e7812 */ /* 0x000fe200078ec0ff */
[----:B------:R-:W-:Y:S01]  /*4600*/  IMAD.SHL.U32 R7, R34, 0x100, RZ ;  /* 0x0000010022077824 */ /* 0x000fe200078e00ff */
[----:B------:R-:W-:Y:S01]  /*4610*/  SHF.R.U32.HI R32, RZ, 0x10, R27 ;  /* 0x00000010ff207819 */ /* 0x000fe2000001161b */
[----:B------:R-:W-:Y:S01]  /*4620*/  IMAD.SHL.U32 R27, R31, 0x100, RZ ;  /* 0x000001001f1b7824 */ /* 0x000fe200078e00ff */
[----:B------:R-:W-:Y:S02]  /*4630*/  LOP3.LUT R24, R25, 0xff0000ff, RZ, 0xc0, !PT ;  /* 0xff0000ff19187812 */ /* 0x000fe400078ec0ff */
[----:B------:R-:W-:Y:S01]  /*4640*/  SHF.R.U32.HI R33, RZ, 0x10, R25 ;  /* 0x00000010ff217819 */ /* 0x000fe20000011619 */
[----:B------:R-:W-:Y:S01]  /*4650*/  IMAD.U32 R32, R32, 0x10000, RZ ;  /* 0x0001000020207824 */ /* 0x000fe200078e00ff */
[----:B------:R-:W-:Y:S01]  /*4660*/  LOP3.LUT R7, R24, 0xff00, R7, 0xf8, !PT ;  /* 0x0000ff0018077812 */ /* 0x000fe200078ef807 */
[----:B------:R-:W-:Y:S01]  /*4670*/  IMAD.MOV.U32 R25, RZ, RZ, R6 ;  /* 0x000000ffff197224 */ /* 0x000fe200078e0006 */
[----:B------:R-:W-:Y:S01]  /*4680*/  LOP3.LUT R27, R30, 0xff00, R27, 0xf8, !PT ;  /* 0x0000ff001e1b7812 */ /* 0x000fe200078ef81b */
[----:B------:R-:W-:Y:S01]  /*4690*/  IMAD.U32 R24, R33, 0x10000, RZ ;  /* 0x0001000021187824 */ /* 0x000fe200078e00ff */
[----:B------:R-:W-:-:S02]  /*46a0*/  F2FP.F16.E4M3.UNPACK_B R30, R103.H1 ;  /* 0x00000067ff1e723e */ /* 0x000fc400030006ff */
        /* <DEDUP_REMOVED lines=8> */
[----:B------:R-:W-:Y:S02]  /*4730*/  HADD2.F32 R6, -RZ, R6.H0_H0 ;  /* 0x20000006ff067230 */ /* 0x000fe40000004100 */
[----:B------:R-:W-:Y:S01]  /*4740*/  FMUL.FTZ R35, R7, R32 ;  /* 0x0000002007237220 */ /* 0x000fe20000410000 */
[----:B------:R-:W-:Y:S01]  /*4750*/  HADD2.F32 R30, -RZ, R27.H0_H0 ;  /* 0x2000001bff1e7230 */ /* 0x000fe20000004100 */
[----:B------:R-:W-:Y:S01]  /*4760*/  F2FP.F16.E4M3.UNPACK_B R103, R103 ;  /* 0x00000067ff67723e */ /* 0x000fe200020006ff */
[----:B------:R-:W-:-:S02]  /*4770*/  HADD2.F32 R24, -RZ, R5.H1_H1 ;  /* 0x30000005ff187230 */ /* 0x000fc40000004100 */
        /* <DEDUP_REMOVED lines=77> */
.L_x_1358:
[----:B------:R-:W-:Y:S05]  /*4c50*/  BSYNC B2 ;  /* 0x0000000000027941 */ /* 0x000fea0003800000 */
.L_x_1357:
[----:B--2---:R4:W-:Y:S02]  /*4c60*/  STG.E.128 desc[UR40][R28.64+0x60], R4 ;  /* 0x000060041c007986 */ /* 0x0049e4000c101d28 */
.L_x_1356:
[----:B------:R-:W-:Y:S05]  /*4c70*/  BSYNC B1 ;  /* 0x0000000000017941 */ /* 0x000fea0003800000 */
.L_x_1355:
[----:B------:R-:W-:Y:S01]  /*4c80*/  ISETP.NE.AND P2, PT, R96, RZ, PT ;  /* 0x000000ff6000720c */ /* 0x000fe20003f45270 */
[----:B------:R-:W-:-:S12]  /*4c90*/  BSSY B1, `(.L_x_1359) ;  /* 0x0000072000017945 */ /* 0x000fd80003800000 */
[----:B------:R-:W-:Y:S05]  /*4ca0*/  @!P2 BRA `(.L_x_1360) ;  /* 0x0000000400c0a947 */ /* 0x000fea0003800000 */
[----:B-1234-:R1:W2:Y:S01]  /*4cb0*/  LDS.128 R4, [R63+0x1a400] ;  /* 0x01a400003f047984 */ /* 0x01e2a20000000c00 */
[----:B------:R-:W-:Y:S01]  /*4cc0*/  VIADD R24, R172, 0x40 ;  /* 0x00000040ac187836 */ /* 0x000fe20000000000 */
[----:B------:R-:W-:Y:S04]  /*4cd0*/  BSSY B2, `(.L_x_1361) ;  /* 0x000006c000027945 */ /* 0x000fe80003800000 */
[----:B------:R-:W-:-:S13]  /*4ce0*/  ISETP.GE.AND P2, PT, R24, R101, PT ;  /* 0x000000651800720c */ /* 0x000fda0003f46270 */
[----:B-1----:R-:W-:Y:S05]  /*4cf0*/  @P2 BRA `(.L_x_1362) ;  /* 0x0000000400a42947 */ /* 0x002fea0003800000 */
[----:B------:R-:W-:Y:S01]  /*4d00*/  SHF.R.U32.HI R12, RZ, 0x8, R15 ;  /* 0x00000008ff0c7819 */ /* 0x000fe2000001160f */
[----:B--2---:R-:W-:Y:S01]  /*4d10*/  IMAD.MOV.U32 R14, RZ, RZ, R7 ;  /* 0x000000ffff0e7224 */ /* 0x004fe200078e0007 */
[--C-:B------:R-:W-:Y:S02]  /*4d20*/  SHF.R.U32.HI R26, RZ, 0x8, R13.reuse ;  /* 0x00000008ff1a7819 */ /* 0x100fe4000001160d */
[----:B------:R-:W-:Y:S01]  /*4d30*/  SHF.R.U32.HI R30, RZ, 0x10, R13 ;  /* 0x00000010ff1e7819 */ /* 0x000fe2000001160d */
[----:B------:R-:W-:Y:S01]  /*4d40*/  IMAD.SHL.U32 R7, R12, 0x100, RZ ;  /* 0x000001000c077824 */ /* 0x000fe200078e00ff */
[----:B------:R-:W-:Y:S01]  /*4d50*/  LOP3.LUT R25, R13, 0xff0000ff, RZ, 0xc0, !PT ;  /* 0xff0000ff0d197812 */ /* 0x000fe200078ec0ff */
[----:B------:R-:W-:Y:S01]  /*4d60*/  IMAD.MOV.U32 R13, RZ, RZ, R6 ;  /* 0x000000ffff0d7224 */ /* 0x000fe200078e0006 */
[----:B------:R-:W-:Y:S01]  /*4d70*/  SHF.R.U32.HI R27, RZ, 0x10, R15 ;  /* 0x00000010ff1b7819 */ /* 0x000fe2000001160f */
[----:B------:R-:W-:Y:S01]  /*4d80*/  IMAD.SHL.U32 R6, R26, 0x100, RZ ;  /* 0x000001001a067824 */ /* 0x000fe200078e00ff */
[----:B------:R-:W-:-:S03]  /*4d90*/  LOP3.LUT R24, R15, 0xff0000ff, RZ, 0xc0, !PT ;  /* 0xff0000ff0f187812 */ /* 0x000fc600078ec0ff */
[----:B------:R-:W-:Y:S01]  /*4da0*/  IMAD.U32 R15, R27, 0x10000, RZ ;  /* 0x000100001b0f7824 */ /* 0x000fe200078e00ff */
[----:B------:R-:W-:Y:S01]  /*4db0*/  LOP3.LUT R26, R24, 0xff00, R7, 0xf8, !PT ;  /* 0x0000ff00181a7812 */ /* 0x000fe200078ef807 */
[----:B------:R-:W-:Y:S01]  /*4dc0*/  IMAD.U32 R7, R30, 0x10000, RZ ;  /* 0x000100001e077824 */ /* 0x000fe200078e00ff */
[----:B------:R-:W-:Y:S02]  /*4dd0*/  LOP3.LUT R12, R25, 0xff00, R6, 0xf8, !PT ;  /* 0x0000ff00190c7812 */ /* 0x000fe400078ef806 */
        /* <DEDUP_REMOVED lines=91> */
.L_x_1362:
[----:B------:R-:W-:Y:S05]  /*5390*/  BSYNC B2 ;  /* 0x0000000000027941 */ /* 0x000fea0003800000 */
.L_x_1361:
[----:B--2---:R1:W-:Y:S02]  /*53a0*/  STG.E.128 desc[UR40][R28.64+0x80], R4 ;  /* 0x000080041c007986 */ /* 0x0043e4000c101d28 */
.L_x_1360:
[----:B------:R-:W-:Y:S05]  /*53b0*/  BSYNC B1 ;  /* 0x0000000000017941 */ /* 0x000fea0003800000 */
.L_x_1359:
[----:B------:R-:W-:-:S13]  /*53c0*/  ISETP.NE.AND P2, PT, R0, RZ, PT ;  /* 0x000000ff0000720c */ /* 0x000fda0003f45270 */
        /* <DEDUP_REMOVED lines=111> */
.L_x_1364:
[----:B------:R-:W-:Y:S05]  /*5ac0*/  BSYNC B1 ;  /* 0x0000000000017941 */ /* 0x000fea0003800000 */
.L_x_1363:
[----:B--2---:R1:W-:Y:S01]  /*5ad0*/  STG.E.128 desc[UR40][R28.64+0xa0], R4 ;  /* 0x0000a0041c007986 */ /* 0x0043e2000c101d28 */
[----:B------:R-:W-:Y:S05]  /*5ae0*/  BRA `(.L_x_1342) ;  /* 0x0000003400447947 */ /* 0x000fea0003800000 */
.L_x_1336:
        /* <DEDUP_REMOVED lines=42> */
.L_x_1366:
[----:B------:R-:W-:Y:S05]  /*5d90*/  BSYNC B1 ;  /* 0x0000000000017941 */ /* 0x000fea0003800000 */
.L_x_1365:
[----:B------:R-:W-:Y:S01]  /*5da0*/  UISETP.NE.AND UP0, UPT, UR39, 0x3, UPT ;  /* 0x000000032700788c */ /* 0x000fe2000bf05270 */
[----:B-----5:R-:W-:Y:S01]  /*5db0*/  IMAD.MOV.U32 R106, RZ, RZ, R6 ;  /* 0x000000ffff6a7224 */ /* 0x020fe200078e0006 */
        /* <DEDUP_REMOVED lines=14> */
.L_x_1367:
[----:B------:R-:W-:Y:S01]  /*5ea0*/  IMAD R92, R17, 0x8, R16 ;  /* 0x00000008115c7824 */ /* 0x000fe200078e0210 */
[----:B------:R-:W-:Y:S01]  /*5eb0*/  SHF.L.U32 R95, R173, 0x1f, RZ ;  /* 0x0000001fad5f7819 */ /* 0x000fe200000006ff */
[----:B------:R-:W-:Y:S03]  /*5ec0*/  BSSY B1, `(.L_x_1368) ;  /* 0x0000003000017945 */ /* 0x000fe60003800000 */
[----:B------:R-:W1:Y:S02]  /*5ed0*/  SYNCS.PHASECHK.TRANS64.TRYWAIT P3, [R92+URZ+0x22890], R95 ;  /* 0x0228905f5c0075a7 */ /* 0x000e64000806017f */
[----:B-1----:R-:W-:Y:S05]  /*5ee0*/  @!P3 BRA `(.L_x_1369) ;  /* 0x0000022000f0b947 */ /* 0x002fea0003800000 */
.L_x_1685:
[----:B------:R-:W-:Y:S05]  /*5ef0*/  BSYNC B1 ;  /* 0x0000000000017941 */ /* 0x000fea0003800000 */
.L_x_1368:
[----:B------:R-:W-:Y:S05]  /*5f00*/  @P2 BRA `(.L_x_1342) ;  /* 0x00000030003c2947 */ /* 0x000fea0003800000 */
[----:B------:R-:W2:Y:S01]  /*5f10*/  LDC R110, c[0x0][0x2e4] ;  /* 0x0000b900ff6e7b82 */ /* 0x000ea20000000800 */
[----:B------:R-:W-:Y:S01]  /*5f20*/  ISETP.NE.AND P2, PT, R59, RZ, PT ;  /* 0x000000ff3b00720c */ /* 0x000fe20003f45270 */
[----:B------:R-:W-:Y:S01]  /*5f30*/  ULDC.64 UR4, c[0x0][0x2f0] ;  /* 0x0000bc0000047ab9 */ /* 0x000fe20000000a00 */
[----:B------:R-:W-:Y:S01]  /*5f40*/  IMAD.MOV.U32 R62, RZ, RZ, R40 ;  /* 0x000000ffff3e7224 */ /* 0x000fe200078e0028 */
[----:B------:R-:W-:Y:S01]  /*5f50*/  BSSY B1, `(.L_x_1370) ;  /* 0x00000f8000017945 */ /* 0x000fe20003800000 */
[----:B0-----:R-:W-:Y:S02]  /*5f60*/  IMAD R36, R196, UR4, RZ ;  /* 0x00000004c4247c24 */ /* 0x001fe4000f8e02ff */
[----:B------:R-:W-:Y:S02]  /*5f70*/  IMAD.MOV.U32 R63, RZ, RZ, R43 ;  /* 0x000000ffff3f7224 */ /* 0x000fe400078e002b */
[C---:B------:R-:W-:Y:S02]  /*5f80*/  IMAD R37, R19.reuse, UR5, R36 ;  /* 0x0000000513257c24 */ /* 0x040fe4000f8e0224 */
[----:B------:R-:W-:-:S04]  /*5f90*/  IMAD.WIDE.U32 R62, R19, UR4, R62 ;  /* 0x00000004133e7c25 */ /* 0x000fc8000f8e003e */
[----:B------:R-:W-:Y:S02]  /*5fa0*/  IMAD.IADD R112, R37, 0x1, R63 ;  /* 0x0000000125707824 */ /* 0x000fe400078e023f */
[----:B--2---:R-:W-:Y:S01]  /*5fb0*/  IMAD.IADD R116, R110, 0x1, -R75 ;  /* 0x000000016e747824 */ /* 0x004fe200078e0a4b */
[----:B------:R-:W-:Y:S06]  /*5fc0*/  @!P2 BRA `(.L_x_1371) ;  /* 0x0000000c00c0a947 */ /* 0x000fec0003800000 */
[----:B------:R-:W-:Y:S01]  /*5fd0*/  ISETP.GE.AND P4, PT, R22, R93, PT ;  /* 0x0000005d1600720c */ /* 0x000fe20003f86270 */
[----:B------:R-:W-:Y:S01]  /*5fe0*/  BSSY B2, `(.L_x_1372) ;  /* 0x00000ec000027945 */ /* 0x000fe20003800000 */
[----:B------:R-:W-:Y:S02]  /*5ff0*/  IADD3 R103, P2, P3, R52, R62, R73 ;  /* 0x0000003e34677210 */ /* 0x000fe40007b5e049 */
[----:B------:R-:W-:Y:S02]  /*6000*/  SEL R36, R75, R116, !P4 ;  /* 0x000000744b247207 */ /* 0x000fe40006000000 */
[----:B------:R-:W-:Y:S02]  /*6010*/  IADD3.X R40, R91, R112, R67, P2, P3 ;  /* 0x000000705b287210 */ /* 0x000fe400017e6443 */
[----:B------:R-:W-:-:S04]  /*6020*/  SHF.R.S32.HI R37, RZ, 0x1f, R36 ;  /* 0x0000001fff257819 */ /* 0x000fc80000011424 */
[----:B------:R-:W-:-:S04]  /*6030*/  LEA.HI R37, R37, R36, RZ, 0x5 ;  /* 0x0000002425257211 */ /* 0x000fc800078f28ff */
[----:B------:R-:W-:-:S04]  /*6040*/  SHF.R.S32.HI R36, RZ, 0x5, R37 ;  /* 0x00000005ff247819 */ /* 0x000fc80000011425 */
[----:B------:R-:W-:-:S04]  /*6050*/  LEA.HI.SX32 R36, R87, R36, 0x1c ;  /* 0x0000002457247211 */ /* 0x000fc800078fe2ff */
[----:B------:R-:W-:Y:S01]  /*6060*/  SHF.R.S32.HI R39, RZ, 0x1f, R36 ;  /* 0x0000001fff277819 */ /* 0x000fe20000011424 */
[----:B------:R-:W-:-:S03]  /*6070*/  IMAD.SHL.U32 R37, R36, 0x10, RZ ;  /* 0x0000001024257824 */ /* 0x000fc600078e00ff */
[----:B------:R-:W-:Y:S02]  /*6080*/  LEA.HI R39, R39, R36, RZ, 0x2 ;  /* 0x0000002427277211 */ /* 0x000fe400078f10ff */
[----:B------:R-:W-:Y:S02]  /*6090*/  ISETP.GE.AND P2, PT, R37, R110, PT ;  /* 0x0000006e2500720c */ /* 0x000fe40003f46270 */
[----:B------:R-:W-:Y:S01]  /*60a0*/  LOP3.LUT R36, R180, 0x30, R37, 0xf8, !PT ;  /* 0x00000030b4247812 */ /* 0x000fe200078ef825 */
[----:B------:R-:W-:-:S03]  /*60b0*/  IMAD.SHL.U32 R39, R39, 0x800, RZ ;  /* 0x0000080027277824 */ /* 0x000fc600078e00ff */
[----:B------:R-:W-:Y:S02]  /*60c0*/  LOP3.LUT R36, R36, R181, RZ, 0x3c, !PT ;  /* 0x000000b524247212 */ /* 0x000fe400078e3cff */
[----:B------:R-:W-:-:S04]  /*60d0*/  LOP3.LUT R39, R39, 0xffffe000, RZ, 0xc0, !PT ;  /* 0xffffe00027277812 */ /* 0x000fc800078ec0ff */
[----:B------:R-:W-:Y:S02]  /*60e0*/  IADD3 R36, R36, R39, R182 ;  /* 0x0000002724247210 */ /* 0x000fe40007ffe0b6 */
[--C-:B------:R-:W-:Y:S02]  /*60f0*/  @!P2 SHF.R.S32.HI R38, RZ, 0x1f, R37.reuse ;  /* 0x0000001fff26a819 */ /* 0x100fe40000011425 */
[----:B------:R-:W-:Y:S01]  /*6100*/  @!P2 IADD3 R105, P3, P4, R52, R62, R37 ;  /* 0x0000003e3469a210 */ /* 0x000fe20007c7e025 */
[C---:B------:R-:W-:Y:S02]  /*6110*/  IMAD R37, R17.reuse, 0x6000, R88 ;  /* 0x0000600011257824 */ /* 0x040fe400078e0258 */
[----:B------:R-:W-:Y:S01]  /*6120*/  IMAD R39, R17, 0x6000, R36 ;  /* 0x0000600011277824 */ /* 0x000fe200078e0224 */
[----:B------:R-:W-:Y:S01]  /*6130*/  @!P2 IADD3.X R38, R91, R112, R38, P3, P4 ;  /* 0x000000705b26a210 */ /* 0x000fe20001fe8426 */
[----:B------:R-:W-:Y:S01]  /*6140*/  IMAD.IADD R37, R16, 0x1, R37 ;  /* 0x0000000110257824 */ /* 0x000fe200078e0225 */
[----:B------:R-:W-:-:S05]  /*6150*/  IADD3 R102, P3, R103, R60, RZ ;  /* 0x0000003c67667210 */ /* 0x000fca0007f7e0ff */
[----:B------:R-:W-:Y:S01]  /*6160*/  IMAD.X R103, R40, 0x1, R61, P3 ;  /* 0x0000000128677824 */ /* 0x000fe200018e063d */
[----:B------:R-:W-:Y:S01]  /*6170*/  @!P2 IADD3 R104, P3, R105, R60, RZ ;  /* 0x0000003c6968a210 */ /* 0x000fe20007f7e0ff */
[----:B------:R-:W-:-:S04]  /*6180*/  IMAD.IADD R40, R16, 0x1, R39 ;  /* 0x0000000110287824 */ /* 0x000fc800078e0227 */
[----:B------:R-:W-:Y:S01]  /*6190*/  @!P2 IMAD.X R105, R38, 0x1, R61, P3 ;  /* 0x000000012669a824 */ /* 0x000fe200018e063d */
[----:B------:R-:W-:Y:S01]  /*61a0*/  ISETP.GE.AND P3, PT, R22, R101, PT ;  /* 0x000000651600720c */ /* 0x000fe20003f66270 */
[----:B------:R-:W0:Y:S04]  /*61b0*/  LDS.128 R36, [R37+0x16400] ;  /* 0x0164000025247984 */ /* 0x000e280000000c00 */
[----:B------:R-:W2:Y:S08]  /*61c0*/  LDS.128 R40, [R40+0x16400] ;  /* 0x0164000028287984 */ /* 0x000eb00000000c00 */
[----:B------:R-:W-:Y:S05]  /*61d0*/  @P3 BRA `(.L_x_1373) ;  /* 0x0000000c00303947 */ /* 0x000fea0003800000 */
[----:B------:R-:W-:Y:S02]  /*61e0*/  SHF.R.U32.HI R28, RZ, 0x8, R29 ;  /* 0x00000008ff1c7819 */ /* 0x000fe4000001161d */
[----:B------:R-:W-:Y:S02]  /*61f0*/  SHF.R.U32.HI R34, RZ, 0x8, R35 ;  /* 0x00000008ff227819 */ /* 0x000fe40000011623 */
[----:B------:R-:W-:Y:S01]  /*6200*/  SHF.R.U32.HI R32, RZ, 0x8, R33 ;  /* 0x00000008ff207819 */ /* 0x000fe20000011621 */
[----:B------:R-:W-:Y:S01]  /*6210*/  IMAD.SHL.U32 R28, R28, 0x100, RZ ;  /* 0x000001001c1c7824 */ /* 0x000fe200078e00ff */
[----:B------:R-:W-:Y:S01]  /*6220*/  SHF.R.U32.HI R123, RZ, 0x10, R29 ;  /* 0x00000010ff7b7819 */ /* 0x000fe2000001161d */
[----:B------:R-:W-:Y:S01]  /*6230*/  IMAD.SHL.U32 R34, R34, 0x100, RZ ;  /* 0x0000010022227824 */ /* 0x000fe200078e00ff */
[----:B------:R-:W-:Y:S01]  /*6240*/  LOP3.LUT R29, R29, 0xff0000ff, RZ, 0xc0, !PT ;  /* 0xff0000ff1d1d7812 */ /* 0x000fe200078ec0ff */
[----:B------:R-:W-:Y:S01]  /*6250*/  IMAD.SHL.U32 R32, R32, 0x100, RZ ;  /* 0x0000010020207824 */ /* 0x000fe200078e00ff */
[----:B------:R-:W-:-:S02]  /*6260*/  SHF.R.U32.HI R30, RZ, 0x8, R31 ;  /* 0x00000008ff1e7819 */ /* 0x000fc4000001161f */
[----:B------:R-:W-:Y:S02]  /*6270*/  SHF.R.U32.HI R122, RZ, 0x10, R35 ;  /* 0x00000010ff7a7819 */ /* 0x000fe40000011623 */
[----:B------:R-:W-:Y:S02]  /*6280*/  SHF.R.U32.HI R125, RZ, 0x10, R33 ;  /* 0x00000010ff7d7819 */ /* 0x000fe40000011621 */
[----:B------:R-:W-:Y:S02]  /*6290*/  LOP3.LUT R35, R35, 0xff0000ff, RZ, 0xc0, !PT ;  /* 0xff0000ff23237812 */ /* 0x000fe400078ec0ff */
[----:B------:R-:W-:Y:S02]  /*62a0*/  LOP3.LUT R33, R33, 0xff0000ff, RZ, 0xc0, !PT ;  /* 0xff0000ff21217812 */ /* 0x000fe400078ec0ff */
[----:B------:R-:W-:Y:S01]  /*62b0*/  LOP3.LUT R29, R29, 0xff00, R28, 0xf8, !PT ;  /* 0x0000ff001d1d7812 */ /* 0x000fe200078ef81c */
[----:B------:R-:W-:Y:S01]  /*62c0*/  IMAD.SHL.U32 R28, R30, 0x100, RZ ;  /* 0x000001001e1c7824 */ /* 0x000fe200078e00ff */
[----:B------:R-:W-:Y:S01]  /*62d0*/  SHF.R.U32.HI R121, RZ, 0x10, R31 ;  /* 0x00000010ff797819 */ /* 0x000fe2000001161f */
[----:B------:R-:W-:Y:S01]  /*62e0*/  IMAD.U32 R30, R123, 0x10000, RZ ;  /* 0x000100007b1e7824 */ /* 0x000fe200078e00ff */
[----:B------:R-:W-:-:S02]  /*62f0*/  LOP3.LUT R31, R31, 0xff0000ff, RZ, 0xc0, !PT ;  /* 0xff0000ff1f1f7812 */ /* 0x000fc400078ec0ff */
[----:B------:R-:W-:Y:S02]  /*6300*/  LOP3.LUT R128, R35, 0xff00, R34, 0xf8, !PT ;  /* 0x0000ff0023807812 */ /* 0x000fe400078ef822 */
[----:B------:R-:W-:Y:S02]  /*6310*/  LOP3.LUT R126, R33, 0xff00, R32, 0xf8, !PT ;  /* 0x0000ff00217e7812 */ /* 0x000fe400078ef820 */
[----:B------:R-:W-:Y:S02]  /*6320*/  F2FP.F16.E4M3.UNPACK_B R123, R120.H1 ;  /* 0x00000078ff7b723e */ /* 0x000fe400030006ff */
[----:B--2---:R-:W-:Y:S02]  /*6330*/  F2FP.F16.E4M3.UNPACK_B R34, R40.H1 ;  /* 0x00000028ff22723e */ /* 0x004fe400030006ff */
[----:B0-----:R-:W-:Y:S01]  /*6340*/  F2FP.F16.E4M3.UNPACK_B R32, R36.H1 ;  /* 0x00000024ff20723e */ /* 0x001fe200030006ff */
[----:B------:R-:W-:Y:S01]  /*6350*/  HADD2.F32 R124, -RZ, R123.H0_H0 ;  /* 0x2000007bff7c7230 */ /* 0x000fe20000004100 */
[----:B------:R-:W-:Y:S01]  /*6360*/  LOP3.LUT R31, R31, 0xff00, R28, 0xf8, !PT ;  /* 0x0000ff001f1f7812 */ /* 0x000fe200078ef81c */
[----:B------:R-:W-:Y:S01]  /*6370*/  HADD2.F32 R35, -RZ, R34.H0_H0 ;  /* 0x20000022ff237230 */ /* 0x000fe20000004100 */
[----:B------:R-:W-:Y:S01]  /*6380*/  SHF.L.U32 R28, R121, 0x10, RZ ;  /* 0x00000010791c7819 */ /* 0x000fe200000006ff */
[----:B------:R-:W-:Y:S01]  /*6390*/  HADD2.F32 R33, -RZ, R32.H0_H0 ;  /* 0x20000020ff217230 */ /* 0x000fe20000004100 */
[----:B------:R-:W-:-:S02]  /*63a0*/  F2FP.F16.E4M3.UNPACK_B R121, R119.H1 ;  /* 0x00000077ff79723e */ /* 0x000fc400030006ff */
[----:B------:R-:W-:Y:S01]  /*63b0*/  LOP3.LUT R30, R29, 0xff0000, R30, 0xf8, !PT ;  /* 0x00ff00001d1e7812 */ /* 0x000fe200078ef81e */
[----:B------:R-:W-:Y:S01]  /*63c0*/  IMAD.U32 R29, R122, 0x10000, RZ ;  /* 0x000100007a1d7824 */ /* 0x000fe200078e00ff */
[----:B------:R-:W-:Y:S01]  /*63d0*/  LOP3.LUT R28, R31, 0xff0000, R28, 0xf8, !PT ;  /* 0x00ff00001f1c7812 */ /* 0x000fe200078ef81c */
[----:B------:R-:W-:Y:S02]  /*63e0*/  IMAD.U32 R31, R125, 0x10000, RZ ;  /* 0x000100007d1f7824 */ /* 0x000fe400078e00ff */
[-C--:B------:R-:W-:Y:S01]  /*63f0*/  FMUL.FTZ R130, R35, R124.reuse ;  /* 0x0000007c23827220 */ /* 0x080fe20000410000 */
[----:B------:R-:W-:Y:S02]  /*6400*/  HADD2.F32 R122, -RZ, R121.H0_H0 ;  /* 0x20000079ff7a7230 */ /* 0x000fe40000004100 */
[----:B------:R-:W-:Y:S01]  /*6410*/  FMUL.FTZ R124, R33, R124 ;  /* 0x0000007c217c7220 */ /* 0x000fe20000410000 */
[----:B------:R-:W-:Y:S02]  /*6420*/  F2FP.F16.E4M3.UNPACK_B R120, R120 ;  /* 0x00000078ff78723e */ /* 0x000fe400020006ff */
[----:B------:R-:W-:Y:S01]  /*6430*/  LOP3.LUT R31, R126, 0xff0000, R31, 0xf8, !PT ;  /* 0x00ff00007e1f7812 */ /* 0x000fe200078ef81f */
[-C--:B------:R-:W-:Y:S01]  /*6440*/  FFMA.FTZ R126, R35, R122.reuse, R124 ;  /* 0x0000007a237e7223 */ /* 0x080fe2000001007c */
[----:B------:R-:W-:Y:S01]  /*6450*/  FFMA.FTZ R130, R33, R122, -R130 ;  /* 0x0000007a21827223 */ /* 0x000fe20000010882 */
[----:B------:R-:W-:Y:S01]  /*6460*/  HADD2.F32 R124, -RZ, R123.H1_H1 ;  /* 0x3000007bff7c7230 */ /* 0x000fe20000004100 */
[----:B------:R-:W-:Y:S01]  /*6470*/  F2FP.F16.E4M3.UNPACK_B R40, R40 ;  /* 0x00000028ff28723e */ /* 0x000fe200020006ff */
[----:B------:R-:W-:Y:S01]  /*6480*/  HADD2.F32 R35, -RZ, R34.H1_H1 ;  /* 0x30000022ff237230 */ /* 0x000fe20000004100 */
[----:B------:R-:W-:Y:S01]  /*6490*/  F2FP.F16.E4M3.UNPACK_B R36, R36 ;  /* 0x00000024ff24723e */ /* 0x000fe200020006ff */
[----:B------:R-:W-:Y:S01]  /*64a0*/  HADD2.F32 R33, -RZ, R32.H1_H1 ;  /* 0x30000020ff217230 */ /* 0x000fe20000004100 */
[----:B------:R-:W-:Y:S01]  /*64b0*/  LOP3.LUT R29, R128, 0xff0000, R29, 0xf8, !PT ;  /* 0x00ff0000801d7812 */ /* 0x000fe200078ef81d */
[----:B------:R-:W-:-:S02]  /*64c0*/  HADD2.F32 R122, -RZ, R121.H1_H1 ;  /* 0x30000079ff7a7230 */ /* 0x000fc40000004100 */
[-C--:B------:R-:W-:Y:S01]  /*64d0*/  FMUL.FTZ R128, R35, R124.reuse ;  /* 0x0000007c23807220 */ /* 0x080fe20000410000 */
[----:B------:R-:W-:Y:S01]  /*64e0*/  F2FP.F16.E4M3.UNPACK_B R119, R119 ;  /* 0x00000077ff77723e */ /* 0x000fe200020006ff */
[----:B------:R-:W-:Y:S02]  /*64f0*/  HADD2.F32 R121, -RZ, R120.H0_H0 ;  /* 0x20000078ff797230 */ /* 0x000fe40000004100 */
[C---:B------:R-:W-:Y:S01]  /*6500*/  FMUL.FTZ R124, R33.reuse, R124 ;  /* 0x0000007c217c7220 */ /* 0x040fe20000410000 */
[----:B------:R-:W-:Y:S02]  /*6510*/  HADD2.F32 R34, -RZ, R40.H0_H0 ;  /* 0x20000028ff227230 */ /* 0x000fe40000004100 */
[-C--:B------:R-:W-:Y:S01]  /*6520*/  FFMA.FTZ R129, R33, R122.reuse, -R128 ;  /* 0x0000007a21817223 */ /* 0x080fe20000010880 */
[----:B------:R-:W-:Y:S02]  /*6530*/  HADD2.F32 R32, -RZ, R36.H0_H0 ;  /* 0x20000024ff207230 */ /* 0x000fe40000004100 */
[----:B------:R-:W-:Y:S01]  /*6540*/  FFMA.FTZ R131, R35, R122, R124 ;  /* 0x0000007a23837223 */ /* 0x000fe2000001007c */
        /* <DEDUP_REMOVED lines=9> */
[-C--:B------:R-:W-:Y:S01]  /*65e0*/  FMUL.FTZ R125, R40, R35.reuse ;  /* 0x00000023287d7220 */ /* 0x080fe20000410000 */
[----:B------:R-:W-:Y:S01]  /*65f0*/  F2FP.F16.E4M3.UNPACK_B R33, R118.H1 ;  /* 0x00000076ff21723e */ /* 0x000fe200030006ff */
[C---:B------:R-:W-:Y:S01]  /*6600*/  FMUL.FTZ R127, R36.reuse, R35 ;  /* 0x00000023247f7220 */ /* 0x040fe20000410000 */
[----:B------:R-:W-:Y:S01]  /*6610*/  F2FP.F16.E4M3.UNPACK_B R34, R42.H1 ;  /* 0x0000002aff22723e */ /* 0x000fe200030006ff */
[----:B------:R-:W-:Y:S01]  /*6620*/  FFMA.FTZ R122, R36, R119, -R125 ;  /* 0x00000077247a7223 */ /* 0x000fe2000001087d */
[----:B------:R-:W-:Y:S01]  /*6630*/  F2FP.F16.E4M3.UNPACK_B R36, R117.H1 ;  /* 0x00000075ff24723e */ /* 0x000fe200030006ff */
[--C-:B------:R-:W-:Y:S01]  /*6640*/  HADD2.F32 R120, -RZ, R33.reuse.H0_H0 ;  /* 0x20000021ff787230 */ /* 0x100fe20000004100 */
[----:B------:R-:W-:Y:S01]  /*6650*/  F2FP.F16.E4M3.UNPACK_B R32, R38.H1 ;  /* 0x00000026ff20723e */ /* 0x000fe200030006ff */
[----:B------:R-:W-:Y:S02]  /*6660*/  HADD2.F32 R35, -RZ, R34.H0_H0 ;  /* 0x20000022ff237230 */ /* 0x000fe40000004100 */
[----:B------:R-:W-:Y:S01]  /*6670*/  FFMA.FTZ R124, R40, R119, R127 ;  /* 0x00000077287c7223 */ /* 0x000fe2000001007f */
[----:B------:R-:W-:Y:S01]  /*6680*/  HADD2.F32 R119, -RZ, R33.H1_H1 ;  /* 0x30000021ff777230 */ /* 0x000fe20000004100 */
[----:B------:R-:W-:Y:S01]  /*6690*/  F2FP.F16.E4M3.UNPACK_B R118, R118 ;  /* 0x00000076ff76723e */ /* 0x000fe200020006ff */
[----:B------:R-:W-:-:S02]  /*66a0*/  HADD2.F32 R33, -RZ, R32.H0_H0 ;  /* 0x20000020ff217230 */ /* 0x000fc40000004100 */
[----:B------:R-:W-:Y:S01]  /*66b0*/  FMUL.FTZ R128, R35, R120 ;  /* 0x0000007823807220 */ /* 0x000fe20000410000 */
[----:B------:R-:W-:Y:S01]  /*66c0*/  HADD2.F32 R40, -RZ, R36.H0_H0 ;  /* 0x20000024ff287230 */ /* 0x000fe20000004100 */
[----:B------:R-:W-:Y:S01]  /*66d0*/  F2FP.F16.E4M3.UNPACK_B R38, R38 ;  /* 0x00000026ff26723e */ /* 0x000fe200020006ff */
[----:B------:R-:W-:Y:S02]  /*66e0*/  HADD2.F32 R34, -RZ, R34.H1_H1 ;  /* 0x30000022ff227230 */ /* 0x000fe40000004100 */
[C---:B------:R-:W-:Y:S01]  /*66f0*/  FMUL.FTZ R120, R33.reuse, R120 ;  /* 0x0000007821787220 */ /* 0x040fe20000410000 */
[----:B------:R-:W-:Y:S02]  /*6700*/  HADD2.F32 R32, -RZ, R32.H1_H1 ;  /* 0x30000020ff207230 */ /* 0x000fe40000004100 */
[----:B------:R-:W-:Y:S01]  /*6710*/  FFMA.FTZ R128, R33, R40, -R128 ;  /* 0x0000002821807223 */ /* 0x000fe20000010880 */
[----:B------:R-:W-:Y:S02]  /*6720*/  HADD2.F32 R33, -RZ, R36.H1_H1 ;  /* 0x30000024ff217230 */ /* 0x000fe40000004100 */
[-C--:B------:R-:W-:Y:S01]  /*6730*/  FMUL.FTZ R125, R34, R119.reuse ;  /* 0x00000077227d7220 */ /* 0x080fe20000410000 */
[----:B------:R-:W-:Y:S01]  /*6740*/  F2FP.F16.E4M3.UNPACK_B R42, R42 ;  /* 0x0000002aff2a723e */ /* 0x000fe200020006ff */
[C---:B------:R-:W-:Y:S01]  /*6750*/  FMUL.FTZ R119, R32.reuse, R119 ;  /* 0x0000007720777220 */ /* 0x040fe20000410000 */
[----:B------:R-:W-:Y:S01]  /*6760*/  FFMA.FTZ R120, R35, R40, R120 ;  /* 0x0000002823787223 */ /* 0x000fe20000010078 */
[----:B------:R-:W-:Y:S01]  /*6770*/  FFMA.FTZ R133, R32, R33, -R125 ;  /* 0x0000002120857223 */ /* 0x000fe2000001087d */
[----:B------:R-:W-:-:S02]  /*6780*/  HADD2.F32 R35, -RZ, R118.H0_H0 ;  /* 0x20000076ff237230 */ /* 0x000fc40000004100 */
[----:B------:R-:W-:Y:S01]  /*6790*/  FFMA.FTZ R135, R34, R33, R119 ;  /* 0x0000002122877223 */ /* 0x000fe20000010077 */
[----:B------:R-:W-:Y:S01]  /*67a0*/  F2FP.F16.E4M3.UNPACK_B R117, R117 ;  /* 0x00000075ff75723e */ /* 0x000fe200020006ff */
[----:B------:R-:W-:Y:S01]  /*67b0*/  HADD2.F32 R32, -RZ, R38.H0_H0 ;  /* 0x20000026ff207230 */ /* 0x000fe20000004100 */
[----:B------:R-:W-:Y:S01]  /*67c0*/  F2FP.SATFINITE.E4M3.F32.PACK_AB_MERGE_C R128, R133, R128, RZ ;  /* 0x000000808580723e */ /* 0x000fe200048070ff */
[----:B------:R-:W-:Y:S01]  /*67d0*/  HADD2.F32 R33, -RZ, R42.H0_H0 ;  /* 0x2000002aff217230 */ /* 0x000fe20000004100 */
[----:B------:R-:W-:Y:S01]  /*67e0*/  F2FP.SATFINITE.E4M3.F32.PACK_AB_MERGE_C R40, R131, R126, RZ ;  /* 0x0000007e8328723e */ /* 0x000fe200048070ff */
[----:B------:R-:W-:Y:S02]  /*67f0*/  HADD2.F32 R119, -RZ, R118.H1_H1 ;  /* 0x30000076ff777230 */ /* 0x000fe40000004100 */
[-C--:B------:R-:W-:Y:S01]  /*6800*/  FMUL.FTZ R36, R32, R35.reuse ;  /* 0x0000002320247220 */ /* 0x080fe20000410000 */
[----:B------:R-:W-:Y:S02]  /*6810*/  HADD2.F32 R42, -RZ, R42.H1_H1 ;  /* 0x3000002aff2a7230 */ /* 0x000fe40000004100 */
[----:B------:R-:W-:Y:S01]  /*6820*/  FMUL.FTZ R125, R33, R35 ;  /* 0x00000023217d7220 */ /* 0x000fe20000410000 */
[----:B------:R-:W-:Y:S01]  /*6830*/  HADD2.F32 R38, -RZ, R38.H1_H1 ;  /* 0x30000026ff267230 */ /* 0x000fe20000004100 */
[----:B------:R-:W-:Y:S01]  /*6840*/  F2FP.SATFINITE.E4M3.F32.PACK_AB_MERGE_C R40, R124, R121, R40 ;  /* 0x000000797c28723e */ /* 0x000fe20004807028 */
[----:B------:R-:W-:-:S02]  /*6850*/  HADD2.F32 R34, -RZ, R117.H0_H0 ;  /* 0x20000075ff227230 */ /* 0x000fc40000004100 */
[-C--:B------:R-:W-:Y:S01]  /*6860*/  FMUL.FTZ R35, R42, R119.reuse ;  /* 0x000000772a237220 */ /* 0x080fe20000410000 */
[----:B------:R-:W-:Y:S02]  /*6870*/  HADD2.F32 R117, -RZ, R117.H1_H1 ;  /* 0x30000075ff757230 */ /* 0x000fe40000004100 */
[----:B------:R-:W-:Y:S01]  /*6880*/  FMUL.FTZ R119, R38, R119 ;  /* 0x0000007726777220 */ /* 0x000fe20000410000 */
[-C--:B------:R-:W-:Y:S01]  /*6890*/  FFMA.FTZ R125, R32, R34.reuse, -R125 ;  /* 0x00000022207d7223 */ /* 0x080fe2000001087d */
[----:B------:R-:W-:Y:S02]  /*68a0*/  FFMA.FTZ R118, R33, R34, R36 ;  /* 0x0000002221767223 */ /* 0x000fe40000010024 */
[----:B------:R-:W-:Y:S01]  /*68b0*/  FFMA.FTZ R127, R42, R117, R119 ;  /* 0x000000752a7f7223 */ /* 0x000fe20000010077 */
[----:B------:R-:W-:Y:S01]  /*68c0*/  F2FP.F16.E4M3.UNPACK_B R34, R41 ;  /* 0x00000029ff22723e */ /* 0x000fe200020006ff */
[----:B------:R-:W-:Y:S01]  /*68d0*/  FFMA.FTZ R38, R38, R117, -R35 ;  /* 0x0000007526267223 */ /* 0x000fe20000010823 */
[----:B------:R-:W-:-:S02]  /*68e0*/  F2FP.F16.E4M3.UNPACK_B R119, R31 ;  /* 0x0000001fff77723e */ /* 0x000fc400020006ff */
[----:B------:R-:W-:Y:S01]  /*68f0*/  F2FP.SATFINITE.E4M3.F32.PACK_AB_MERGE_C R42, R135, R120, RZ ;  /* 0x00000078872a723e */ /* 0x000fe200048070ff */
[--C-:B------:R-:W-:Y:S01]  /*6900*/  HADD2.F32 R35, -RZ, R34.reuse.H0_H0 ;  /* 0x20000022ff237230 */ /* 0x100fe20000004100 */
[----:B------:R-:W-:Y:S01]  /*6910*/  F2FP.F16.E4M3.UNPACK_B R32, R37 ;  /* 0x00000025ff20723e */ /* 0x000fe200020006ff */
[----:B------:R-:W-:Y:S01]  /*6920*/  HADD2.F32 R120, -RZ, R119.H0_H0 ;  /* 0x20000077ff787230 */ /* 0x000fe20000004100 */
[----:B------:R-:W-:Y:S01]  /*6930*/  F2FP.F16.E4M3.UNPACK_B R117, R30 ;  /* 0x0000001eff75723e */ /* 0x000fe200020006ff */
[----:B------:R-:W-:Y:S01]  /*6940*/  HADD2.F32 R34, -RZ, R34.H1_H1 ;  /* 0x30000022ff227230 */ /* 0x000fe20000004100 */
[----:B------:R-:W-:Y:S01]  /*6950*/  F2FP.SATFINITE.E4M3.F32.PACK_AB_MERGE_C R36, R129, R130, RZ ;  /* 0x000000828124723e */ /* 0x000fe200048070ff */
[----:B------:R-:W-:Y:S01]  /*6960*/  HADD2.F32 R33, -RZ, R32.H0_H0 ;  /* 0x20000020ff217230 */ /* 0x000fe20000004100 */
[----:B------:R-:W-:Y:S01]  /*6970*/  F2FP.SATFINITE.E4M3.F32.PACK_AB_MERGE_C R42, R127, R118, R42 ;  /* 0x000000767f2a723e */ /* 0x000fe2000480702a */
[----:B------:R-:W-:Y:S01]  /*6980*/  HADD2.F32 R118, -RZ, R117.H0_H0 ;  /* 0x20000075ff767230 */ /* 0x000fe20000004100 */
[----:B------:R-:W-:Y:S01]  /*6990*/  F2FP.SATFINITE.E4M3.F32.PACK_AB_MERGE_C R36, R122, R123, R36 ;  /* 0x0000007b7a24723e */ /* 0x000fe20004807024 */
[----:B------:R-:W-:Y:S01]  /*69a0*/  FMUL.FTZ R122, R35, R120 ;  /* 0x00000078237a7220 */ /* 0x000fe20000410000 */
[----:B------:R-:W-:-:S02]  /*69b0*/  HADD2.F32 R119, -RZ, R119.H1_H1 ;  /* 0x30000077ff777230 */ /* 0x000fc40000004100 */
[C---:B------:R-:W-:Y:S01]  /*69c0*/  FMUL.FTZ R120, R33.reuse, R120 ;  /* 0x0000007821787220 */ /* 0x040fe20000410000 */
[----:B------:R-:W-:Y:S02]  /*69d0*/  HADD2.F32 R32, -RZ, R32.H1_H1 ;  /* 0x30000020ff207230 */ /* 0x000fe40000004100 */
[----:B------:R-:W-:Y:S01]  /*69e0*/  FFMA.FTZ R122, R33, R118, -R122 ;  /* 0x00000076217a7223 */ /* 0x000fe2000001087a */
[----:B------:R-:W-:Y:S02]  /*69f0*/  HADD2.F32 R117, -RZ, R117.H1_H1 ;  /* 0x30000075ff757230 */ /* 0x000fe40000004100 */
[----:B------:R-:W-:Y:S01]  /*6a00*/  FMUL.FTZ R33, R34, R119 ;  /* 0x0000007722217220 */ /* 0x000fe20000410000 */
[----:B------:R-:W-:Y:S01]  /*6a10*/  F2FP.F16.E4M3.UNPACK_B R37, R37.H1 ;  /* 0x00000025ff25723e */ /* 0x000fe200030006ff */
[C---:B------:R-:W-:Y:S01]  /*6a20*/  FMUL.FTZ R119, R32.reuse, R119 ;  /* 0x0000007720777220 */ /* 0x040fe20000410000 */
[----:B------:R-:W-:Y:S01]  /*6a30*/  F2FP.F16.E4M3.UNPACK_B R41, R41.H1 ;  /* 0x00000029ff29723e */ /* 0x000fe200030006ff */
[----:B------:R-:W-:Y:S01]  /*6a40*/  FFMA.FTZ R123, R32, R117, -R33 ;  /* 0x00000075207b7223 */ /* 0x000fe20000010821 */
[----:B------:R-:W-:Y:S01]  /*6a50*/  F2FP.F16.E4M3.UNPACK_B R33, R31.H1 ;  /* 0x0000001fff21723e */ /* 0x000fe200030006ff */
[----:B------:R-:W-:Y:S01]  /*6a60*/  HADD2.F32 R31, -RZ, R37.H0_H0 ;  /* 0x20000025ff1f7230 */ /* 0x000fe20000004100 */
[----:B------:R-:W-:Y:S01]  /*6a70*/  F2FP.SATFINITE.E4M3.F32.PACK_AB_MERGE_C R38, R38, R125, R128 ;  /* 0x0000007d2626723e */ /* 0x000fe20004807080 */
[----:B------:R-:W-:Y:S01]  /*6a80*/  FFMA.FTZ R125, R34, R117, R119 ;  /* 0x00000075227d7223 */ /* 0x000fe20000010077 */
[----:B------:R-:W-:-:S02]  /*6a90*/  HADD2.F32 R32, -RZ, R41.H0_H0 ;  /* 0x20000029ff207230 */ /* 0x000fc40000004100 */
[----:B------:R-:W-:Y:S01]  /*6aa0*/  FFMA.FTZ R120, R35, R118, R120 ;  /* 0x0000007623787223 */ /* 0x000fe20000010078 */
[----:B------:R-:W-:Y:S01]  /*6ab0*/  HADD2.F32 R34, -RZ, R33.H0_H0 ;  /* 0x20000021ff227230 */ /* 0x000fe20000004100 */
[----:B------:R-:W-:Y:S01]  /*6ac0*/  F2FP.F16.E4M3.UNPACK_B R30, R30.H1 ;  /* 0x0000001eff1e723e */ /* 0x000fe200030006ff */
[----:B------:R-:W-:Y:S01]  /*6ad0*/  HADD2.F32 R41, -RZ, R41.H1_H1 ;  /* 0x30000029ff297230 */ /* 0x000fe20000004100 */
[----:B------:R-:W-:Y:S01]  /*6ae0*/  F2FP.F16.E4M3.UNPACK_B R117, R29 ;  /* 0x0000001dff75723e */ /* 0x000fe200020006ff */
[----:B------:R-:W-:Y:S02]  /*6af0*/  HADD2.F32 R118, -RZ, R33.H1_H1 ;  /* 0x30000021ff767230 */ /* 0x000fe40000004100 */
[-C--:B------:R-:W-:Y:S01]  /*6b00*/  FMUL.FTZ R124, R32, R34.reuse ;  /* 0x00000022207c7220 */ /* 0x080fe20000410000 */
[----:B------:R-:W-:Y:S02]  /*6b10*/  HADD2.F32 R37, -RZ, R37.H1_H1 ;  /* 0x30000025ff257230 */ /* 0x000fe40000004100 */
[----:B------:R-:W-:Y:S01]  /*6b20*/  FMUL.FTZ R35, R31, R34 ;  /* 0x000000221f237220 */ /* 0x000fe20000410000 */
[----:B------:R-:W-:-:S02]  /*6b30*/  HADD2.F32 R33, -RZ, R30.H0_H0 ;  /* 0x2000001eff217230 */ /* 0x000fc40000004100 */
[----:B------:R-:W-:Y:S02]  /*6b40*/  HADD2.F32 R34, -RZ, R30.H1_H1 ;  /* 0x3000001eff227230 */ /* 0x000fe40000004100 */
[-C--:B------:R-:W-:Y:S01]  /*6b50*/  FMUL.FTZ R30, R41, R118.reuse ;  /* 0x00000076291e7220 */ /* 0x080fe20000410000 */
[----:B------:R-:W-:Y:S01]  /*6b60*/  FMUL.FTZ R118, R37, R118 ;  /* 0x0000007625767220 */ /* 0x000fe20000410000 */
[-C--:B------:R-:W-:Y:S01]  /*6b70*/  FFMA.FTZ R124, R31, R33.reuse, -R124 ;  /* 0x000000211f7c7223 */ /* 0x080fe2000001087c */
[----:B------:R-:W-:Y:S01]  /*6b80*/  FFMA.FTZ R126, R32, R33, R35 ;  /* 0x00000021207e7223 */ /* 0x000fe20000010023 */
[-C--:B------:R-:W-:Y:S01]  /*6b90*/  FFMA.FTZ R127, R37, R34.reuse, -R30 ;  /* 0x00000022257f7223 */ /* 0x080fe2000001081e */
[----:B------:R-:W-:Y:S01]  /*6ba0*/  F2FP.F16.E4M3.UNPACK_B R33, R43 ;  /* 0x0000002bff21723e */ /* 0x000fe200020006ff */
[----:B------:R-:W-:Y:S01]  /*6bb0*/  FFMA.FTZ R129, R41, R34, R118 ;  /* 0x0000002229817223 */ /* 0x000fe20000010076 */
[----:B------:R-:W-:Y:S01]  /*6bc0*/  F2FP.F16.E4M3.UNPACK_B R30, R39 ;  /* 0x00000027ff1e723e */ /* 0x000fe200020006ff */
[----:B------:R-:W-:Y:S01]  /*6bd0*/  HADD2.F32 R119, -RZ, R117.H0_H0 ;  /* 0x20000075ff777230 */ /* 0x000fe20000004100 */
[----:B------:R-:W-:Y:S01]  /*6be0*/  F2FP.F16.E4M3.UNPACK_B R43, R43.H1 ;  /* 0x0000002bff2b723e */ /* 0x000fe200030006ff */
[----:B------:R-:W-:Y:S01]  /*6bf0*/  HADD2.F32 R34, -RZ, R33.H0_H0 ;  /* 0x20000021ff227230 */ /* 0x000fe20000004100 */
[----:B------:R-:W-:Y:S01]  /*6c00*/  F2FP.F16.E4M3.UNPACK_B R118, R29.H1 ;  /* 0x0000001dff76723e */ /* 0x000fe200030006ff */
[--C-:B------:R-:W-:Y:S01]  /*6c10*/  HADD2.F32 R31, -RZ, R30.reuse.H0_H0 ;  /* 0x2000001eff1f7230 */ /* 0x100fe20000004100 */
[----:B------:R-:W-:Y:S01]  /*6c20*/  F2FP.F16.E4M3.UNPACK_B R39, R39.H1 ;  /* 0x00000027ff27723e */ /* 0x000fe200030006ff */
[----:B------:R-:W-:Y:S01]  /*6c30*/  HADD2.F32 R30, -RZ, R30.H1_H1 ;  /* 0x3000001eff1e7230 */ /* 0x000fe20000004100 */
        /* <DEDUP_REMOVED lines=12> */
[----:B------:R-:W-:Y:S01]  /*6d00*/  FFMA.FTZ R119, R34, R37, R119 ;  /* 0x0000002522777223 */ /* 0x000fe20000010077 */
[----:B------:R-:W-:Y:S02]  /*6d10*/  HADD2.F32 R118, -RZ, R118.H1_H1 ;  /* 0x30000076ff767230 */ /* 0x000fe40000004100 */
[----:B------:R-:W-:Y:S01]  /*6d20*/  FFMA.FTZ R121, R28, R41, R121 ;  /* 0x000000291c797223 */ /* 0x000fe20000010079 */
[----:B------:R-:W-:Y:S02]  /*6d30*/  HADD2.F32 R39, -RZ, R39.H1_H1 ;  /* 0x30000027ff277230 */ /* 0x000fe40000004100 */
[----:B------:R-:W-:Y:S01]  /*6d40*/  FFMA.FTZ R128, R31, R37, -R128 ;  /* 0x000000251f807223 */ /* 0x000fe20000010880 */
[----:B------:R-:W-:Y:S02]  /*6d50*/  HADD2.F32 R33, -RZ, R33.H1_H1 ;  /* 0x30000021ff217230 */ /* 0x000fe40000004100 */
[----:B------:R-:W-:Y:S01]  /*6d60*/  FMUL.FTZ R34, R43, R118 ;  /* 0x000000762b227220 */ /* 0x000fe20000410000 */
[----:B------:R-:W-:-:S02]  /*6d70*/  HADD2.F32 R117, -RZ, R117.H1_H1 ;  /* 0x30000075ff757230 */ /* 0x000fc40000004100 */
[----:B------:R-:W-:Y:S01]  /*6d80*/  FMUL.FTZ R118, R39, R118 ;  /* 0x0000007627767220 */ /* 0x000fe20000410000 */
[----:B------:R-:W-:Y:S02]  /*6d90*/  HADD2.F32 R28, -RZ, R35.H1_H1 ;  /* 0x30000023ff1c7230 */ /* 0x000fe40000004100 */
[----:B------:R-:W-:Y:S01]  /*6da0*/  FFMA.FTZ R131, R32, R41, -R131 ;  /* 0x0000002920837223 */ /* 0x000fe20000010883 */
[----:B------:R-:W-:Y:S02]  /*6db0*/  HADD2.F32 R29, -RZ, R29.H1_H1 ;  /* 0x3000001dff1d7230 */ /* 0x000fe40000004100 */
[-C--:B------:R-:W-:Y:S01]  /*6dc0*/  FMUL.FTZ R31, R33, R117.reuse ;  /* 0x00000075211f7220 */ /* 0x080fe20000410000 */
[C---:B------:R-:W-:Y:S01]  /*6dd0*/  FMUL.FTZ R32, R30.reuse, R117 ;  /* 0x000000751e207220 */ /* 0x040fe20000410000 */
[-C--:B------:R-:W-:Y:S01]  /*6de0*/  FFMA.FTZ R34, R39, R28.reuse, -R34 ;  /* 0x0000001c27227223 */ /* 0x080fe20000010822 */
[----:B------:R-:W-:Y:S01]  /*6df0*/  FFMA.FTZ R118, R43, R28, R118 ;  /* 0x0000001c2b767223 */ /* 0x000fe20000010076 */
[-C--:B------:R-:W-:Y:S01]  /*6e00*/  FFMA.FTZ R31, R30, R29.reuse, -R31 ;  /* 0x0000001d1e1f7223 */ /* 0x080fe2000001081f */
        /* <DEDUP_REMOVED lines=8> */
[----:B------:R-:W-:-:S07]  /*6e90*/  F2FP.SATFINITE.E4M3.F32.PACK_AB_MERGE_C R43, R32, R119, R118 ;  /* 0x00000077202b723e */ /* 0x000fce0004807076 */
.L_x_1373:
[----:B------:R-:W-:Y:S05]  /*6ea0*/  BSYNC B2 ;  /* 0x0000000000027941 */ /* 0x000fea0003800000 */
.L_x_1372:
[----:B0-----:R0:W-:Y:S04]  /*6eb0*/  STG.E.128 desc[UR40][R102.64], R36 ;  /* 0x0000002466007986 */ /* 0x0011e8000c101d28 */
[----:B--2---:R0:W-:Y:S02]  /*6ec0*/  @!P2 STG.E.128 desc[UR40][R104.64], R40 ;  /* 0x000000286800a986 */ /* 0x0041e4000c101d28 */
.L_x_1371:
[----:B------:R-:W-:Y:S05]  /*6ed0*/  BSYNC B1 ;  /* 0x0000000000017941 */ /* 0x000fea0003800000 */
.L_x_1370:
[----:B------:R-:W-:Y:S01]  /*6ee0*/  ISETP.NE.AND P2, PT, R99, RZ, PT ;  /* 0x000000ff6300720c */ /* 0x000fe20003f45270 */
[----:B------:R-:W-:-:S12]  /*6ef0*/  BSSY B1, `(.L_x_1374) ;  /* 0x00000f7000017945 */ /* 0x000fd80003800000 */
[----:B------:R-:W-:Y:S05]  /*6f00*/  @!P2 BRA `(.L_x_1375) ;  /* 0x0000000c00d4a947 */ /* 0x000fea0003800000 */
[----:B------:R-:W-:Y:S01]  /*6f10*/  ISETP.GE.AND P4, PT, R175, R93, PT ;  /* 0x0000005daf00720c */ /* 0x000fe20003f86270 */
[----:B------:R-:W-:Y:S01]  /*6f20*/  BSSY B2, `(.L_x_1376) ;  /* 0x00000f1000027945 */ /* 0x000fe20003800000 */
[----:B0-----:R-:W-:Y:S02]  /*6f30*/  IADD3 R37, P2, P3, R52, R62, R71 ;  /* 0x0000003e34257210 */ /* 0x001fe40007b5e047 */
        /* <DEDUP_REMOVED lines=32> */
[----:B------:R-:W-:Y:S02]  /*7140*/  SHF.R.U32.HI R103, RZ, 0x8, R13 ;  /* 0x00000008ff677819 */ /* 0x000fe4000001160d */
[----:B------:R-:W-:Y:S02]  /*7150*/  LOP3.LUT R26, R27, 0xff0000ff, RZ, 0xc0, !PT ;  /* 0xff0000ff1b1a7812 */ /* 0x000fe400078ec0ff */
[----:B------:R-:W-:Y:S01]  /*7160*/  SHF.R.U32.HI R118, RZ, 0x10, R27 ;  /* 0x00000010ff767819 */ /* 0x000fe2000001161b */
[----:B------:R-:W-:Y:S01]  /*7170*/  IMAD.SHL.U32 R27, R40, 0x100, RZ ;  /* 0x00000100281b7824 */ /* 0x000fe200078e00ff */
[----:B------:R-:W-:-:S02]  /*7180*/  SHF.R.U32.HI R43, RZ, 0x8, R15 ;  /* 0x00000008ff2b7819 */ /* 0x000fc4000001160f */
[----:B------:R-:W-:Y:S01]  /*7190*/  LOP3.LUT R24, R25, 0xff0000ff, RZ, 0xc0, !PT ;  /* 0xff0000ff19187812 */ /* 0x000fe200078ec0ff */
[----:B------:R-:W-:Y:S01]  /*71a0*/  IMAD.U32 R118, R118, 0x10000, RZ ;  /* 0x0001000076767824 */ /* 0x000fe200078e00ff */
[----:B------:R-:W-:Y:S01]  /*71b0*/  SHF.R.U32.HI R104, RZ, 0x10, R25 ;  /* 0x00000010ff687819 */ /* 0x000fe20000011619 */
[----:B------:R-:W-:Y:S01]  /*71c0*/  IMAD.SHL.U32 R25, R41, 0x100, RZ ;  /* 0x0000010029197824 */ /* 0x000fe200078e00ff */
[----:B------:R-:W-:Y:S02]  /*71d0*/  LOP3.LUT R12, R13, 0xff0000ff, RZ, 0xc0, !PT ;  /* 0xff0000ff0d0c7812 */ /* 0x000fe400078ec0ff */
[----:B------:R-:W-:Y:S01]  /*71e0*/  SHF.R.U32.HI R102, RZ, 0x10, R13 ;  /* 0x00000010ff667819 */ /* 0x000fe2000001160d */
[----:B------:R-:W-:Y:S01]  /*71f0*/  IMAD.SHL.U32 R13, R103, 0x100, RZ ;  /* 0x00000100670d7824 */ /* 0x000fe200078e00ff */
[----:B------:R-:W-:Y:S01]  /*7200*/  LOP3.LUT R14, R15, 0xff0000ff, RZ, 0xc0, !PT ;  /* 0xff0000ff0f0e7812 */ /* 0x000fe200078ec0ff */
[----:B------:R-:W-:Y:S01]  /*7210*/  IMAD.U32 R104, R104, 0x10000, RZ ;  /* 0x0001000068687824 */ /* 0x000fe200078e00ff */
[----:B------:R-:W-:Y:S01]  /*7220*/  SHF.R.U32.HI R42, RZ, 0x10, R15 ;  /* 0x00000010ff2a7819 */ /* 0x000fe2000001160f */
[----:B------:R-:W-:Y:S01]  /*7230*/  IMAD.SHL.U32 R15, R43, 0x100, RZ ;  /* 0x000001002b0f7824 */ /* 0x000fe200078e00ff */
[----:B------:R-:W-:-:S02]  /*7240*/  LOP3.LUT R103, R26, 0xff00, R27, 0xf8, !PT ;  /* 0x0000ff001a677812 */ /* 0x000fc400078ef81b */
[----:B------:R-:W-:Y:S02]  /*7250*/  LOP3.LUT R43, R24, 0xff00, R25, 0xf8, !PT ;  /* 0x0000ff00182b7812 */ /* 0x000fe400078ef819 */
[----:B------:R-:W-:Y:S02]  /*7260*/  F2FP.F16.E4M3.UNPACK_B R41, R115.H1 ;  /* 0x00000073ff29723e */ /* 0x000fe400030006ff */
[----:B--2---:R-:W-:Y:S02]  /*7270*/  F2FP.F16.E4M3.UNPACK_B R26, R32.H1 ;  /* 0x00000020ff1a723e */ /* 0x004fe400030006ff */
[----:B------:R-:W-:Y:S01]  /*7280*/  LOP3.LUT R12, R12, 0xff00, R13, 0xf8, !PT ;  /* 0x0000ff000c0c7812 */ /* 0x000fe200078ef80d */
[----:B------:R-:W-:Y:S01]  /*7290*/  IMAD.U32 R13, R102, 0x10000, RZ ;  /* 0x00010000660d7824 */ /* 0x000fe200078e00ff */
[----:B0-----:R-:W-:Y:S01]  /*72a0*/  F2FP.F16.E4M3.UNPACK_B R24, R28.H1 ;  /* 0x0000001cff18723e */ /* 0x001fe200030006ff */
[----:B------:R-:W-:Y:S01]  /*72b0*/  HADD2.F32 R102, -RZ, R41.H0_H0 ;  /* 0x20000029ff667230 */ /* 0x000fe20000004100 */
[----:B------:R-:W-:Y:S01]  /*72c0*/  F2FP.F16.E4M3.UNPACK_B R40, R113.H1 ;  /* 0x00000071ff28723e */ /* 0x000fe200030006ff */
[----:B------:R-:W-:Y:S01]  /*72d0*/  HADD2.F32 R27, -RZ, R26.H0_H0 ;  /* 0x2000001aff1b7230 */ /* 0x000fe20000004100 */
[----:B------:R-:W-:Y:S01]  /*72e0*/  LOP3.LUT R15, R14, 0xff00, R15, 0xf8, !PT ;  /* 0x0000ff000e0f7812 */ /* 0x000fe200078ef80f */
[----:B------:R-:W-:Y:S01]  /*72f0*/  HADD2.F32 R25, -RZ, R24.H0_H0 ;  /* 0x20000018ff197230 */ /* 0x000fe20000004100 */
[----:B------:R-:W-:Y:S01]  /*7300*/  LOP3.LUT R14, R12, 0xff0000, R13, 0xf8, !PT ;  /* 0x00ff00000c0e7812 */ /* 0x000fe200078ef80d */
[----:B------:R-:W-:-:S02]  /*7310*/  IMAD.U32 R12, R42, 0x10000, RZ ;  /* 0x000100002a0c7824 */ /* 0x000fc400078e00ff */
[-C--:B------:R-:W-:Y:S01]  /*7320*/  FMUL.FTZ R120, R27, R102.reuse ;  /* 0x000000661b787220 */ /* 0x080fe20000410000 */
[--C-:B------:R-:W-:Y:S02]  /*7330*/  HADD2.F32 R42, -RZ, R40.reuse.H0_H0 ;  /* 0x20000028ff2a7230 */ /* 0x100fe40000004100 */
[----:B------:R-:W-:Y:S01]  /*7340*/  FMUL.FTZ R102, R25, R102 ;  /* 0x0000006619667220 */ /* 0x000fe20000410000 */
[----:B------:R-:W-:Y:S01]  /*7350*/  F2FP.F16.E4M3.UNPACK_B R115, R115 ;  /* 0x00000073ff73723e */ /* 0x000fe200020006ff */
[----:B------:R-:W-:Y:S01]  /*7360*/  HADD2.F32 R40, -RZ, R40.H1_H1 ;  /* 0x30000028ff287230 */ /* 0x000fe20000004100 */
[----:B------:R-:W-:Y:S01]  /*7370*/  LOP3.LUT R12, R15, 0xff0000, R12, 0xf8, !PT ;  /* 0x00ff00000f0c7812 */ /* 0x000fe200078ef80c */
[-C--:B------:R-:W-:Y:S01]  /*7380*/  FFMA.FTZ R120, R25, R42.reuse, -R120 ;  /* 0x0000002a19787223 */ /* 0x080fe20000010878 */
[----:B------:R-:W-:Y:S01]  /*7390*/  LOP3.LUT R15, R43, 0xff0000, R104, 0xf8, !PT ;  /* 0x00ff00002b0f7812 */ /* 0x000fe200078ef868 */
        /* <DEDUP_REMOVED lines=8> */
[-C--:B------:R-:W-:Y:S01]  /*7420*/  FMUL.FTZ R102, R27, R42.reuse ;  /* 0x0000002a1b667220 */ /* 0x080fe20000410000 */
[----:B------:R-:W-:Y:S02]  /*7430*/  HADD2.F32 R26, -RZ, R32.H0_H0 ;  /* 0x20000020ff1a7230 */ /* 0x000fe40000004100 */
[C---:B------:R-:W-:Y:S01]  /*7440*/  FMUL.FTZ R42, R25.reuse, R42 ;  /* 0x0000002a192a7220 */ /* 0x040fe20000410000 */
[----:B------:R-:W-:Y:S02]  /*7450*/  HADD2.F32 R24, -RZ, R28.H0_H0 ;  /* 0x2000001cff187230 */ /* 0x000fe40000004100 */
[-C--:B------:R-:W-:Y:S01]  /*7460*/  FFMA.FTZ R105, R25, R40.reuse, -R102 ;  /* 0x0000002819697223 */ /* 0x080fe20000010866 */
[----:B------:R-:W-:Y:S02]  /*7470*/  HADD2.F32 R25, -RZ, R113.H0_H0 ;  /* 0x20000071ff197230 */ /* 0x000fe40000004100 */
[----:B------:R-:W-:Y:S01]  /*7480*/  FFMA.FTZ R117, R27, R40, R42 ;  /* 0x000000281b757223 */ /* 0x000fe2000001002a */
        /* <DEDUP_REMOVED lines=10> */
[----:B------:R-:W-:Y:S01]  /*7530*/  FMUL.FTZ R115, R28, R115 ;  /* 0x000000731c737220 */ /* 0x000fe20000410000 */
[----:B------:R-:W-:-:S02]  /*7540*/  F2FP.F16.E4M3.UNPACK_B R26, R34.H1 ;  /* 0x00000022ff1a723e */ /* 0x000fc400030006ff */
[----:B------:R-:W-:Y:S01]  /*7550*/  LOP3.LUT R13, R103, 0xff0000, R118, 0xf8, !PT ;  /* 0x00ff0000670d7812 */ /* 0x000fe200078ef876 */
        /* <DEDUP_REMOVED lines=22> */
[----:B------:R-:W-:Y:S01]  /*76c0*/  F2FP.F16.E4M3.UNPACK_B R111, R111 ;  /* 0x0000006fff6f723e */ /* 0x000fe200020006ff */
[----:B------:R-:W-:Y:S01]  /*76d0*/  FFMA.FTZ R119, R26, R25, R41 ;  /* 0x000000191a777223 */ /* 0x000fe20000010029 */
[----:B------:R-:W-:Y:S01]  /*76e0*/  HADD2.F32 R27, -RZ, R114.H0_H0 ;  /* 0x20000072ff1b7230 */ /* 0x000fe20000004100 */
[----:B------:R-:W-:Y:S01]  /*76f0*/  F2FP.SATFINITE.E4M3.F32.PACK_AB_MERGE_C R104, R117, R104, RZ ;  /* 0x000000687568723e */ /* 0x000fe200048070ff */
[----:B------:R-:W-:Y:S01]  /*7700*/  HADD2.F32 R24, -RZ, R30.H0_H0 ;  /* 0x2000001eff187230 */ /* 0x000fe20000004100 */
[----:B------:R-:W-:Y:S01]  /*7710*/  F2FP.SATFINITE.E4M3.F32.PACK_AB_MERGE_C R115, R115, R118, RZ ;  /* 0x000000767373723e */ /* 0x000fe200048070ff */
[----:B------:R-:W-:Y:S01]  /*7720*/  HADD2.F32 R25, -RZ, R34.H0_H0 ;  /* 0x20000022ff197230 */ /* 0x000fe20000004100 */
[----:B------:R-:W-:Y:S01]  /*7730*/  F2FP.SATFINITE.E4M3.F32.PACK_AB_MERGE_C R119, R119, R32, RZ ;  /* 0x000000207777723e */ /* 0x000fe200048070ff */
[----:B------:R-:W-:-:S02]  /*7740*/  HADD2.F32 R41, -RZ, R114.H1_H1 ;  /* 0x30000072ff297230 */ /* 0x000fc40000004100 */
[-C--:B------:R-:W-:Y:S01]  /*7750*/  FMUL.FTZ R28, R24, R27.reuse ;  /* 0x0000001b181c7220 */ /* 0x080fe20000410000 */
[----:B------:R-:W-:Y:S02]  /*7760*/  HADD2.F32 R34, -RZ, R34.H1_H1 ;  /* 0x30000022ff227230 */ /* 0x000fe40000004100 */
[C---:B------:R-:W-:Y:S01]  /*7770*/  FMUL.FTZ R113, R25.reuse, R27 ;  /* 0x0000001b19717220 */ /* 0x040fe20000410000 */
[--C-:B------:R-:W-:Y:S01]  /*7780*/  HADD2.F32 R26, -RZ, R111.reuse.H0_H0 ;  /* 0x2000006fff1a7230 */ /* 0x100fe20000004100 */
[----:B------:R-:W-:Y:S01]  /*7790*/  F2FP.F16.E4M3.UNPACK_B R32, R15 ;  /* 0x0000000fff20723e */ /* 0x000fe200020006ff */
[----:B------:R-:W-:Y:S02]  /*77a0*/  HADD2.F32 R30, -RZ, R30.H1_H1 ;  /* 0x3000001eff1e7230 */ /* 0x000fe40000004100 */
[-C--:B------:R-:W-:Y:S01]  /*77b0*/  FMUL.FTZ R27, R34, R41.reuse ;  /* 0x00000029221b7220 */ /* 0x080fe20000410000 */
[----:B------:R-:W-:Y:S02]  /*77c0*/  HADD2.F32 R111, -RZ, R111.H1_H1 ;  /* 0x3000006fff6f7230 */ /* 0x000fe40000004100 */
[-C--:B------:R-:W-:Y:S01]  /*77d0*/  FFMA.FTZ R113, R24, R26.reuse, -R113 ;  /* 0x0000001a18717223 */ /* 0x080fe20000010871 */
[----:B------:R-:W-:Y:S01]  /*77e0*/  FFMA.FTZ R40, R25, R26, R28 ;  /* 0x0000001a19287223 */ /* 0x000fe2000001001c */
[C---:B------:R-:W-:Y:S01]  /*77f0*/  FMUL.FTZ R41, R30.reuse, R41 ;  /* 0x000000291e297220 */ /* 0x040fe20000410000 */
[----:B------:R-:W-:Y:S01]  /*7800*/  F2FP.F16.E4M3.UNPACK_B R26, R33 ;  /* 0x00000021ff1a723e */ /* 0x000fe200020006ff */
[----:B------:R-:W-:Y:S01]  /*7810*/  FFMA.FTZ R30, R30, R111, -R27 ;  /* 0x0000006f1e1e7223 */ /* 0x000fe2000001081b */
[----:B------:R-:W-:Y:S01]  /*7820*/  F2FP.F16.E4M3.UNPACK_B R24, R29 ;  /* 0x0000001dff18723e */ /* 0x000fe200020006ff */
[----:B------:R-:W-:Y:S01]  /*7830*/  FFMA.FTZ R41, R34, R111, R41 ;  /* 0x0000006f22297223 */ /* 0x000fe20000010029 */
[----:B------:R-:W-:Y:S01]  /*7840*/  F2FP.F16.E4M3.UNPACK_B R28, R14 ;  /* 0x0000000eff1c723e */ /* 0x000fe200020006ff */
[----:B------:R-:W-:Y:S01]  /*7850*/  HADD2.F32 R27, -RZ, R26.H0_H0 ;  /* 0x2000001aff1b7230 */ /* 0x000fe20000004100 */
[----:B------:R-:W-:Y:S01]  /*7860*/  F2FP.SATFINITE.E4M3.F32.PACK_AB_MERGE_C R115, R30, R113, R115 ;  /* 0x000000711e73723e */ /* 0x000fe20004807073 */
[----:B------:R-:W-:Y:S01]  /*7870*/  HADD2.F32 R34, -RZ, R32.H0_H0 ;  /* 0x20000020ff227230 */ /* 0x000fe20000004100 */
[----:B------:R-:W-:Y:S01]  /*7880*/  F2FP.SATFINITE.E4M3.F32.PACK_AB_MERGE_C R119, R41, R40, R119 ;  /* 0x000000282977723e */ /* 0x000fe20004807077 */
[----:B------:R-:W-:Y:S01]  /*7890*/  HADD2.F32 R25, -RZ, R24.H0_H0 ;  /* 0x20000018ff197230 */ /* 0x000fe20000004100 */
[----:B------:R-:W-:Y:S01]  /*78a0*/  F2FP.SATFINITE.E4M3.F32.PACK_AB_MERGE_C R117, R102, R43, R104 ;  /* 0x0000002b6675723e */ /* 0x000fe20004807068 */
        /* <DEDUP_REMOVED lines=10> */
[----:B------:R-:W-:Y:S01]  /*7950*/  F2FP.SATFINITE.E4M3.F32.PACK_AB_MERGE_C R105, R105, R120, RZ ;  /* 0x000000786969723e */ /* 0x000fe200048070ff */
[C---:B------:R-:W-:Y:S01]  /*7960*/  FMUL.FTZ R41, R24.reuse, R41 ;  /* 0x0000002918297220 */ /* 0x040fe20000410000 */
[----:B------:R-:W-:Y:S01]  /*7970*/  F2FP.F16.E4M3.UNPACK_B R29, R29.H1 ;  /* 0x0000001dff1d723e */ /* 0x000fe200030006ff */
[----:B------:R-:W-:Y:S01]  /*7980*/  FFMA.FTZ R43, R24, R25, -R27 ;  /* 0x00000019182b7223 */ /* 0x000fe2000001081b */
[----:B------:R-:W-:Y:S02]  /*7990*/  F2FP.F16.E4M3.UNPACK_B R33, R33.H1 ;  /* 0x00000021ff21723e */ /* 0x000fe400030006ff */
[----:B------:R-:W-:Y:S01]  /*79a0*/  F2FP.F16.E4M3.UNPACK_B R27, R15.H1 ;  /* 0x0000000fff1b723e */ /* 0x000fe200030006ff */
[----:B------:R-:W-:Y:S01]  /*79b0*/  HADD2.F32 R15, -RZ, R29.H0_H0 ;  /* 0x2000001dff0f7230 */ /* 0x000fe20000004100 */
[----:B------:R-:W-:Y:S01]  /*79c0*/  F2FP.SATFINITE.E4M3.F32.PACK_AB_MERGE_C R114, R103, R42, R105 ;  /* 0x0000002a6772723e */ /* 0x000fe20004807069 */
[----:B------:R-:W-:Y:S01]  /*79d0*/  FFMA.FTZ R103, R26, R25, R41 ;  /* 0x000000191a677223 */ /* 0x000fe20000010029 */
[----:B------:R-:W-:Y:S01]  /*79e0*/  HADD2.F32 R24, -RZ, R33.H0_H0 ;  /* 0x20000021ff187230 */ /* 0x000fe20000004100 */
[----:B------:R-:W-:Y:S01]  /*79f0*/  F2FP.F16.E4M3.UNPACK_B R14, R14.H1 ;  /* 0x0000000eff0e723e */ /* 0x000fe200030006ff */
[----:B------:R-:W-:Y:S01]  /*7a00*/  HADD2.F32 R26, -RZ, R27.H0_H0 ;  /* 0x2000001bff1a7230 */ /* 0x000fe20000004100 */
[----:B------:R-:W-:Y:S01]  /*7a10*/  F2FP.F16.E4M3.UNPACK_B R32, R13.H1 ;  /* 0x0000000dff20723e */ /* 0x000fe200030006ff */
[----:B------:R-:W-:-:S02]  /*7a20*/  HADD2.F32 R33, -RZ, R33.H1_H1 ;  /* 0x30000021ff217230 */ /* 0x000fc40000004100 */
[----:B------:R-:W-:Y:S02]  /*7a30*/  HADD2.F32 R28, -RZ, R27.H1_H1 ;  /* 0x3000001bff1c7230 */ /* 0x000fe40000004100 */
[CC--:B------:R-:W-:Y:S01]  /*7a40*/  FMUL.FTZ R30, R24.reuse, R26.reuse ;  /* 0x0000001a181e7220 */ /* 0x0c0fe20000410000 */
[--C-:B------:R-:W-:Y:S02]  /*7a50*/  HADD2.F32 R25, -RZ, R14.reuse.H0_H0 ;  /* 0x2000000eff197230 */ /* 0x100fe40000004100 */
[----:B------:R-:W-:Y:S01]  /*7a60*/  FMUL.FTZ R27, R15, R26 ;  /* 0x0000001a0f1b7220 */ /* 0x000fe20000410000 */
[----:B------:R-:W-:Y:S02]  /*7a70*/  HADD2.F32 R29, -RZ, R29.H1_H1 ;  /* 0x3000001dff1d7230 */ /* 0x000fe40000004100 */
[----:B------:R-:W-:Y:S02]  /*7a80*/  HADD2.F32 R26, -RZ, R14.H1_H1 ;  /* 0x3000000eff1a7230 */ /* 0x000fe40000004100 */
[----:B------:R-:W-:Y:S01]  /*7a90*/  FMUL.FTZ R14, R33, R28 ;  /* 0x0000001c210e7220 */ /* 0x000fe20000410000 */
[-C--:B------:R-:W-:Y:S01]  /*7aa0*/  FFMA.FTZ R42, R15, R25.reuse, -R30 ;  /* 0x000000190f2a7223 */ /* 0x080fe2000001081e */
[----:B------:R-:W-:Y:S01]  /*7ab0*/  FFMA.FTZ R102, R24, R25, R27 ;  /* 0x0000001918667223 */ /* 0x000fe2000001001b */
[----:B------:R-:W-:Y:S01]  /*7ac0*/  F2FP.F16.E4M3.UNPACK_B R25, R35 ;  /* 0x00000023ff19723e */ /* 0x000fe200020006ff */
[C---:B------:R-:W-:Y:S01]  /*7ad0*/  FFMA.FTZ R105, R29.reuse, R26, -R14 ;  /* 0x0000001a1d697223 */ /* 0x040fe2000001080e */
[----:B------:R-:W-:Y:S01]  /*7ae0*/  F2FP.F16.E4M3.UNPACK_B R14, R31 ;  /* 0x0000001fff0e723e */ /* 0x000fe200020006ff */
[----:B------:R-:W-:Y:S01]  /*7af0*/  FMUL.FTZ R28, R29, R28 ;  /* 0x0000001c1d1c7220 */ /* 0x000fe20000410000 */
[----:B------:R-:W-:Y:S01]  /*7b00*/  F2FP.F16.E4M3.UNPACK_B R35, R35.H1 ;  /* 0x00000023ff23723e */ /* 0x000fe200030006ff */
[----:B------:R-:W-:Y:S01]  /*7b10*/  HADD2.F32 R41, -RZ, R32.H0_H0 ;  /* 0x20000020ff297230 */ /* 0x000fe20000004100 */
        /* <DEDUP_REMOVED lines=8> */
[----:B------:R-:W-:Y:S01]  /*7ba0*/  F2FP.SATFINITE.E4M3.F32.PACK_AB_MERGE_C R102, R111, R102, RZ ;  /* 0x000000666f66723e */ /* 0x000fe200048070ff */
[----:B------:R-:W-:Y:S01]  /*7bb0*/  HADD2.F32 R33, -RZ, R30.H0_H0 ;  /* 0x2000001eff217230 */ /* 0x000fe20000004100 */
[----:B------:R-:W-:Y:S01]  /*7bc0*/  F2FP.SATFINITE.E4M3.F32.PACK_AB_MERGE_C R42, R105, R42, RZ ;  /* 0x0000002a692a723e */ /* 0x000fe200048070ff */
[----:B------:R-:W-:-:S02]  /*7bd0*/  HADD2.F32 R29, -RZ, R27.H0_H0 ;  /* 0x2000001bff1d7230 */ /* 0x000fc40000004100 */
[-C--:B------:R-:W-:Y:S01]  /*7be0*/  FMUL.FTZ R113, R12, R41.reuse ;  /* 0x000000290c717220 */ /* 0x080fe20000410000 */
[----:B------:R-:W-:Y:S01]  /*7bf0*/  FMUL.FTZ R41, R24, R41 ;  /* 0x0000002918297220 */ /* 0x000fe20000410000 */
[----:B------:R-:W-:Y:S02]  /*7c00*/  HADD2.F32 R35, -RZ, R35.H1_H1 ;  /* 0x30000023ff237230 */ /* 0x000fe40000004100 */
[----:B------:R-:W-:Y:S01]  /*7c10*/  FMUL.FTZ R104, R26, R33 ;  /* 0x000000211a687220 */ /* 0x000fe20000410000 */
[----:B------:R-:W-:Y:S02]  /*7c20*/  HADD2.F32 R32, -RZ, R32.H1_H1 ;  /* 0x30000020ff207230 */ /* 0x000fe40000004100 */
[-C--:B------:R-:W-:Y:S01]  /*7c30*/  FFMA.FTZ R113, R24, R29.reuse, -R113 ;  /* 0x0000001d18717223 */ /* 0x080fe20000010871 */
[----:B------:R-:W-:Y:S02]  /*7c40*/  HADD2.F32 R31, -RZ, R31.H1_H1 ;  /* 0x3000001fff1f7230 */ /* 0x000fe40000004100 */
[----:B------:R-:W-:Y:S01]  /*7c50*/  FFMA.FTZ R41, R12, R29, R41 ;  /* 0x0000001d0c297223 */ /* 0x000fe20000010029 */
[----:B------:R-:W-:-:S02]  /*7c60*/  HADD2.F32 R15, -RZ, R14.H0_H0 ;  /* 0x2000000eff0f7230 */ /* 0x000fc40000004100 */
[-C--:B------:R-:W-:Y:S01]  /*7c70*/  FMUL.FTZ R24, R35, R32.reuse ;  /* 0x0000002023187220 */ /* 0x080fe20000410000 */
[----:B------:R-:W-:Y:S02]  /*7c80*/  HADD2.F32 R28, -RZ, R13.H0_H0 ;  /* 0x2000000dff1c7230 */ /* 0x000fe40000004100 */
[----:B------:R-:W-:Y:S01]  /*7c90*/  FMUL.FTZ R32, R31, R32 ;  /* 0x000000201f207220 */ /* 0x000fe20000410000 */
[----:B------:R-:W-:Y:S02]  /*7ca0*/  HADD2.F32 R25, -RZ, R25.H1_H1 ;  /* 0x30000019ff197230 */ /* 0x000fe40000004100 */
[C---:B------:R-:W-:Y:S01]  /*7cb0*/  FMUL.FTZ R33, R15.reuse, R33 ;  /* 0x000000210f217220 */ /* 0x040fe20000410000 */
[----:B------:R-:W-:Y:S02]  /*7cc0*/  HADD2.F32 R30, -RZ, R30.H1_H1 ;  /* 0x3000001eff1e7230 */ /* 0x000fe40000004100 */
[----:B------:R-:W-:Y:S01]  /*7cd0*/  FFMA.FTZ R104, R15, R28, -R104 ;  /* 0x0000001c0f687223 */ /* 0x000fe20000010868 */
[----:B------:R-:W-:-:S02]  /*7ce0*/  HADD2.F32 R14, -RZ, R14.H1_H1 ;  /* 0x3000000eff0e7230 */ /* 0x000fc40000004100 */
[----:B------:R-:W-:Y:S01]  /*7cf0*/  FFMA.FTZ R33, R26, R28, R33 ;  /* 0x0000001c1a217223 */ /* 0x000fe20000010021 */
[----:B------:R-:W-:Y:S02]  /*7d00*/  HADD2.F32 R12, -RZ, R27.H1_H1 ;  /* 0x3000001bff0c7230 */ /* 0x000fe40000004100 */
[-C--:B------:R-:W-:Y:S01]  /*7d10*/  FMUL.FTZ R15, R25, R30.reuse ;  /* 0x0000001e190f7220 */ /* 0x080fe20000410000 */
[----:B------:R-:W-:Y:S02]  /*7d20*/  HADD2.F32 R13, -RZ, R13.H1_H1 ;  /* 0x3000000dff0d7230 */ /* 0x000fe40000004100 */
[C---:B------:R-:W-:Y:S01]  /*7d30*/  FMUL.FTZ R30, R14.reuse, R30 ;  /* 0x0000001e0e1e7220 */ /* 0x040fe20000410000 */
[----:B------:R-:W-:Y:S01]  /*7d40*/  F2FP.SATFINITE.E4M3.F32.PACK_AB_MERGE_C R34, R103, R34, R102 ;  /* 0x000000226722723e */ /* 0x000fe20004807066 */
[-C--:B------:R-:W-:Y:S01]  /*7d50*/  FFMA.FTZ R32, R35, R12.reuse, R32 ;  /* 0x0000000c23207223 */ /* 0x080fe20000010020 */
[----:B------:R-:W-:Y:S01]  /*7d60*/  FFMA.FTZ R24, R31, R12, -R24 ;  /* 0x0000000c1f187223 */ /* 0x000fe20000010818 */
[-C--:B------:R-:W-:Y:S01]  /*7d70*/  FFMA.FTZ R30, R25, R13.reuse, R30 ;  /* 0x0000000d191e7223 */ /* 0x080fe2000001001e */
[----:B------:R-:W-:Y:S01]  /*7d80*/  FFMA.FTZ R15, R14, R13, -R15 ;  /* 0x0000000d0e0f7223 */ /* 0x000fe2000001080f */
[----:B------:R-:W-:Y:S01]  /*7d90*/  F2FP.SATFINITE.E4M3.F32.PACK_AB_MERGE_C R29, R43, R40, R42 ;  /* 0x000000282b1d723e */ /* 0x000fe2000480702a */
[----:B------:R-:W-:Y:S01]  /*7da0*/  IMAD.MOV.U32 R28, RZ, RZ, R114 ;  /* 0x000000ffff1c7224 */ /* 0x000fe200078e0072 */
[----:B------:R-:W-:-:S02]  /*7db0*/  F2FP.SATFINITE.E4M3.F32.PACK_AB_MERGE_C R32, R32, R41, RZ ;  /* 0x000000292020723e */ /* 0x000fc400048070ff */
[----:B------:R-:W-:Y:S02]  /*7dc0*/  F2FP.SATFINITE.E4M3.F32.PACK_AB_MERGE_C R24, R24, R113, RZ ;  /* 0x000000711818723e */ /* 0x000fe400048070ff */
[----:B------:R-:W-:Y:S01]  /*7dd0*/  F2FP.SATFINITE.E4M3.F32.PACK_AB_MERGE_C R35, R30, R33, R32 ;  /* 0x000000211e23723e */ /* 0x000fe20004807020 */
[----:B------:R-:W-:Y:S01]  /*7de0*/  IMAD.MOV.U32 R33, RZ, RZ, R34 ;  /* 0x000000ffff217224 */ /* 0x000fe200078e0022 */
[----:B------:R-:W-:Y:S01]  /*7df0*/  F2FP.SATFINITE.E4M3.F32.PACK_AB_MERGE_C R31, R15, R104, R24 ;  /* 0x000000680f1f723e */ /* 0x000fe20004807018 */
[----:B------:R-:W-:Y:S02]  /*7e00*/  IMAD.MOV.U32 R32, RZ, RZ, R117 ;  /* 0x000000ffff207224 */ /* 0x000fe400078e0075 */
[----:B------:R-:W-:Y:S02]  /*7e10*/  IMAD.MOV.U32 R30, RZ, RZ, R115 ;  /* 0x000000ffff1e7224 */ /* 0x000fe400078e0073 */
[----:B------:R-:W-:-:S07]  /*7e20*/  IMAD.MOV.U32 R34, RZ, RZ, R119 ;  /* 0x000000ffff227224 */ /* 0x000fce00078e0077 */
.L_x_1377:
[----:B------:R-:W-:Y:S05]  /*7e30*/  BSYNC B2 ;  /* 0x0000000000027941 */ /* 0x000fea0003800000 */
.L_x_1376:
[----:B0-----:R3:W-:Y:S04]  /*7e40*/  STG.E.128 desc[UR40][R36.64], R28 ;  /* 0x0000001c24007986 */ /* 0x0017e8000c101d28 */
[----:B--2---:R3:W-:Y:S02]  /*7e50*/  @!P2 STG.E.128 desc[UR40][R38.64], R32 ;  /* 0x000000202600a986 */ /* 0x0047e4000c101d28 */
.L_x_1375:
[----:B------:R-:W-:Y:S05]  /*7e60*/  BSYNC B1 ;  /* 0x0000000000017941 */ /* 0x000fea0003800000 */
.L_x_1374:
[----:B------:R-:W-:-:S13]  /*7e70*/  ISETP.NE.AND P2, PT, R98, RZ, PT ;  /* 0x000000ff6200720c */ /* 0x000fda0003f45270 */
[----:B------:R-:W-:Y:S05]  /*7e80*/  @!P2 BRA `(.L_x_1342) ;  /* 0x00000010005ca947 */ /* 0x000fea0003800000 */
[----:B------:R-:W-:Y:S01]  /*7e90*/  ISETP.GE.AND P4, PT, R174, R93, PT ;  /* 0x0000005dae00720c */ /* 0x000fe20003f86270 */
[----:B------:R-:W-:Y:S01]  /*7ea0*/  BSSY B1, `(.L_x_1378) ;  /* 0x00000eb000017945 */ /* 0x000fe20003800000 */
[----:B---3--:R-:W-:Y:S02]  /*7eb0*/  IADD3 R29, P2, P3, R52, R62, R69 ;  /* 0x0000003e341d7210 */ /* 0x008fe40007b5e045 */
[----:B------:R-:W-:Y:S02]  /*7ec0*/  SEL R116, R75, R116, !P4 ;  /* 0x000000744b747207 */ /* 0x000fe40006000000 */
[----:B------:R-:W-:Y:S02]  /*7ed0*/  IADD3.X R14, R91, R112, R64, P2, P3 ;  /* 0x000000705b0e7210 */ /* 0x000fe400017e6440 */
[----:B------:R-:W-:Y:S02]  /*7ee0*/  SHF.R.S32.HI R13, RZ, 0x1f, R116 ;  /* 0x0000001fff0d7819 */ /* 0x000fe40000011474 */
[----:B------:R-:W-:-:S02]  /*7ef0*/  IADD3 R28, P2, R29, R60, RZ ;  /* 0x0000003c1d1c7210 */ /* 0x000fc40007f5e0ff */
[----:B------:R-:W-:-:S03]  /*7f00*/  LEA.HI R13, R13, R116, RZ, 0x5 ;  /* 0x000000740d0d7211 */ /* 0x000fc600078f28ff */
[----:B------:R-:W-:Y:S01]  /*7f10*/  IMAD.X R29, R14, 0x1, R61, P2 ;  /* 0x000000010e1d7824 */ /* 0x000fe200010e063d */
[----:B------:R-:W-:Y:S02]  /*7f20*/  SHF.R.S32.HI R12, RZ, 0x5, R13 ;  /* 0x00000005ff0c7819 */ /* 0x000fe4000001140d */
[----:B------:R-:W-:Y:S02]  /*7f30*/  ISETP.GE.AND P2, PT, R174, R101, PT ;  /* 0x00000065ae00720c */ /* 0x000fe40003f46270 */
[----:B------:R-:W-:-:S04]  /*7f40*/  LEA.HI.SX32 R12, R83, R12, 0x1c ;  /* 0x0000000c530c7211 */ /* 0x000fc800078fe2ff */
[----:B------:R-:W-:Y:S01]  /*7f50*/  SHF.R.S32.HI R13, RZ, 0x1f, R12 ;  /* 0x0000001fff0d7819 */ /* 0x000fe2000001140c */
[----:B------:R-:W-:-:S03]  /*7f60*/  IMAD.SHL.U32 R31, R12, 0x10, RZ ;  /* 0x000000100c1f7824 */ /* 0x000fc600078e00ff */
[----:B------:R-:W-:Y:S02]  /*7f70*/  LEA.HI R13, R13, R12, RZ, 0x2 ;  /* 0x0000000c0d0d7211 */ /* 0x000fe400078f10ff */
[----:B------:R-:W-:-:S03]  /*7f80*/  LOP3.LUT R12, R180, 0x30, R31, 0xf8, !PT ;  /* 0x00000030b40c7812 */ /* 0x000fc600078ef81f */
[----:B------:R-:W-:Y:S01]  /*7f90*/  IMAD.SHL.U32 R13, R13, 0x800, RZ ;  /* 0x000008000d0d7824 */ /* 0x000fe200078e00ff */
[----:B------:R-:W-:-:S04]  /*7fa0*/  LOP3.LUT R12, R12, R181, RZ, 0x3c, !PT ;  /* 0x000000b50c0c7212 */ /* 0x000fc800078e3cff */
[----:B------:R-:W-:-:S04]  /*7fb0*/  LOP3.LUT R13, R13, 0xffffe000, RZ, 0xc0, !PT ;  /* 0xffffe0000d0d7812 */ /* 0x000fc800078ec0ff */
[----:B------:R-:W-:Y:S01]  /*7fc0*/  IADD3 R12, R12, R13, R182 ;  /* 0x0000000d0c0c7210 */ /* 0x000fe20007ffe0b6 */
[----:B------:R-:W-:-:S04]  /*7fd0*/  IMAD R13, R17, 0x6000, R84 ;  /* 0x00006000110d7824 */ /* 0x000fc800078e0254 */
[----:B------:R-:W-:Y:S02]  /*7fe0*/  IMAD R15, R17, 0x6000, R12 ;  /* 0x00006000110f7824 */ /* 0x000fe400078e020c */
[C---:B------:R-:W-:Y:S02]  /*7ff0*/  IMAD.IADD R13, R16.reuse, 0x1, R13 ;  /* 0x00000001100d7824 */ /* 0x040fe400078e020d */
[----:B------:R-:W-:-:S04]  /*8000*/  IMAD.IADD R24, R16, 0x1, R15 ;  /* 0x0000000110187824 */ /* 0x000fc800078e020f */
[----:B------:R-:W2:Y:S04]  /*8010*/  LDS.128 R12, [R13+0x16400] ;  /* 0x016400000d0c7984 */ /* 0x000ea80000000c00 */
[----:B------:R-:W3:Y:S01]  /*8020*/  LDS.128 R24, [R24+0x16400] ;  /* 0x0164000018187984 */ /* 0x000ee20000000c00 */
[----:B------:R-:W-:Y:S05]  /*8030*/  @P2 BRA `(.L_x_1379) ;  /* 0x0000000c00442947 */ /* 0x000fea0003800000 */
[----:B------:R-:W-:Y:S02]  /*8040*/  SHF.R.U32.HI R4, RZ, 0x8, R5 ;  /* 0x00000008ff047819 */ /* 0x000fe40000011605 */
[----:B------:R-:W-:Y:S02]  /*8050*/  SHF.R.U32.HI R10, RZ, 0x8, R11 ;  /* 0x00000008ff0a7819 */ /* 0x000fe4000001160b */
[----:B------:R-:W-:Y:S02]  /*8060*/  SHF.R.U32.HI R8, RZ, 0x8, R9 ;  /* 0x00000008ff087819 */ /* 0x000fe40000011609 */
[----:B------:R-:W-:Y:S01]  /*8070*/  SHF.R.U32.HI R33, RZ, 0x10, R5 ;  /* 0x00000010ff217819 */ /* 0x000fe20000011605 */
[----:B------:R-:W-:Y:S01]  /*8080*/  IMAD.SHL.U32 R10, R10, 0x100, RZ ;  /* 0x000001000a0a7824 */ /* 0x000fe200078e00ff */
[----:B------:R-:W-:Y:S01]  /*8090*/  LOP3.LUT R5, R5, 0xff0000ff, RZ, 0xc0, !PT ;  /* 0xff0000ff05057812 */ /* 0x000fe200078ec0ff */
[----:B------:R-:W-:Y:S01]  /*80a0*/  IMAD.SHL.U32 R8, R8, 0x100, RZ ;  /* 0x0000010008087824 */ /* 0x000fe200078e00ff */
[----:B------:R-:W-:-:S02]  /*80b0*/  SHF.R.U32.HI R6, RZ, 0x8, R7 ;  /* 0x00000008ff067819 */ /* 0x000fc40000011607 */
[----:B------:R-:W-:Y:S02]  /*80c0*/  SHF.L.U32 R4, R4, 0x8, RZ ;  /* 0x0000000804047819 */ /* 0x000fe400000006ff */
        /* <DEDUP_REMOVED lines=9> */
[----:B0-----:R-:W-:Y:S02]  /*8160*/  LOP3.LUT R38, R11, 0xff00, R10, 0xf8, !PT ;  /* 0x0000ff000b267812 */ /* 0x001fe400078ef80a */
[----:B------:R-:W-:Y:S02]  /*8170*/  LOP3.LUT R36, R9, 0xff00, R8, 0xf8, !PT ;  /* 0x0000ff0009247812 */ /* 0x000fe400078ef808 */
[----:B------:R-:W-:Y:S02]  /*8180*/  F2FP.F16.E4M3.UNPACK_B R33, R109.H1 ;  /* 0x0000006dff21723e */ /* 0x000fe400030006ff */
[----:B---3--:R-:W-:Y:S02]  /*8190*/  F2FP.F16.E4M3.UNPACK_B R10, R24.H1 ;  /* 0x00000018ff0a723e */ /* 0x008fe400030006ff */
[----:B--2---:R-:W-:Y:S01]  /*81a0*/  F2FP.F16.E4M3.UNPACK_B R8, R12.H1 ;  /* 0x0000000cff08723e */ /* 0x004fe200030006ff */
[----:B------:R-:W-:Y:S01]  /*81b0*/  HADD2.F32 R34, -RZ, R33.H0_H0 ;  /* 0x20000021ff227230 */ /* 0x000fe20000004100 */
[----:B------:R-:W-:Y:S01]  /*81c0*/  LOP3.LUT R7, R7, 0xff00, R4, 0xf8, !PT ;  /* 0x0000ff0007077812 */ /* 0x000fe200078ef804 */
[----:B------:R-:W-:Y:S01]  /*81d0*/  IMAD.U32 R4, R30, 0x10000, RZ ;  /* 0x000100001e047824 */ /* 0x000fe200078e00ff */
[----:B------:R-:W-:Y:S01]  /*81e0*/  F2FP.F16.E4M3.UNPACK_B R30, R107.H1 ;  /* 0x0000006bff1e723e */ /* 0x000fe200030006ff */
[----:B------:R-:W-:Y:S01]  /*81f0*/  HADD2.F32 R11, -RZ, R10.H0_H0 ;  /* 0x2000000aff0b7230 */ /* 0x000fe20000004100 */
[----:B------:R-:W-:Y:S01]  /*8200*/  LOP3.LUT R6, R5, 0xff0000, R6, 0xf8, !PT ;  /* 0x00ff000005067812 */ /* 0x000fe200078ef806 */
[----:B------:R-:W-:Y:S01]  /*8210*/  HADD2.F32 R9, -RZ, R8.H0_H0 ;  /* 0x20000008ff097230 */ /* 0x000fe20000004100 */
[----:B------:R-:W-:Y:S01]  /*8220*/  LOP3.LUT R4, R7, 0xff0000, R4, 0xf8, !PT ;  /* 0x00ff000007047812 */ /* 0x000fe200078ef804 */
[----:B------:R-:W-:-:S02]  /*8230*/  IMAD.U32 R7, R35, 0x10000, RZ ;  /* 0x0001000023077824 */ /* 0x000fc400078e00ff */
[-C--:B------:R-:W-:Y:S01]  /*8240*/  FMUL.FTZ R40, R11, R34.reuse ;  /* 0x000000220b287220 */ /* 0x080fe20000410000 */
[----:B------:R-:W-:Y:S02]  /*8250*/  IMAD.U32 R5, R32, 0x10000, RZ ;  /* 0x0001000020057824 */ /* 0x000fe400078e00ff */
[C---:B------:R-:W-:Y:S01]  /*8260*/  FMUL.FTZ R34, R9.reuse, R34 ;  /* 0x0000002209227220 */ /* 0x040fe20000410000 */
[--C-:B------:R-:W-:Y:S01]  /*8270*/  HADD2.F32 R32, -RZ, R30.reuse.H0_H0 ;  /* 0x2000001eff207230 */ /* 0x100fe20000004100 */
[----:B------:R-:W-:Y:S01]  /*8280*/  LOP3.LUT R7, R36, 0xff0000, R7, 0xf8, !PT ;  /* 0x00ff000024077812 */ /* 0x000fe200078ef807 */
[----:B------:R-:W-:Y:S01]  /*8290*/  HADD2.F32 R30, -RZ, R30.H1_H1 ;  /* 0x3000001eff1e7230 */ /* 0x000fe20000004100 */
[----:B------:R-:W-:Y:S02]  /*82a0*/  F2FP.F16.E4M3.UNPACK_B R109, R109 ;  /* 0x0000006dff6d723e */ /* 0x000fe400020006ff */
        /* <DEDUP_REMOVED lines=35> */
[----:B------:R-:W-:Y:S01]  /*84e0*/  LOP3.LUT R5, R38, 0xff0000, R5, 0xf8, !PT ;  /* 0x00ff000026057812 */ /* 0x000fe200078ef805 */
[----:B------:R-:W-:Y:S02]  /*84f0*/  HADD2.F32 R9, -RZ, R8.H0_H0 ;  /* 0x20000008ff097230 */ /* 0x000fe40000004100 */
[----:B------:R-:W-:Y:S01]  /*8500*/  FMUL.FTZ R38, R11, R30 ;  /* 0x0000001e0b267220 */ /* 0x000fe20000410000 */
[----:B------:R-:W-:Y:S01]  /*8510*/  HADD2.F32 R24, -RZ, R12.H0_H0 ;  /* 0x2000000cff187230 */ /* 0x000fe20000004100 */
[----:B------:R-:W-:Y:S01]  /*8520*/  F2FP.F16.E4M3.UNPACK_B R108, R108 ;  /* 0x0000006cff6c723e */ /* 0x000fe200020006ff */
[----:B------:R-:W-:Y:S02]  /*8530*/  HADD2.F32 R10, -RZ, R10.H1_H1 ;  /* 0x3000000aff0a7230 */ /* 0x000fe40000004100 */
[----:B------:R-:W-:Y:S01]  /*8540*/  FMUL.FTZ R30, R9, R30 ;  /* 0x0000001e091e7220 */ /* 0x000fe20000410000 */
[----:B------:R-:W-:-:S02]  /*8550*/  HADD2.F32 R8, -RZ, R8.H1_H1 ;  /* 0x30000008ff087230 */ /* 0x000fc40000004100 */
[----:B------:R-:W-:Y:S01]  /*8560*/  FFMA.FTZ R38, R9, R24, -R38 ;  /* 0x0000001809267223 */ /* 0x000fe20000010826 */
[----:B------:R-:W-:Y:S02]  /*8570*/  HADD2.F32 R9, -RZ, R12.H1_H1 ;  /* 0x3000000cff097230 */ /* 0x000fe40000004100 */
[-C--:B------:R-:W-:Y:S01]  /*8580*/  FMUL.FTZ R41, R10, R33.reuse ;  /* 0x000000210a297220 */ /* 0x080fe20000410000 */
[----:B------:R-:W-:Y:S01]  /*8590*/  F2FP.F16.E4M3.UNPACK_B R26, R26 ;  /* 0x0000001aff1a723e */ /* 0x000fe200020006ff */
[C---:B------:R-:W-:Y:S01]  /*85a0*/  FMUL.FTZ R33, R8.reuse, R33 ;  /* 0x0000002108217220 */ /* 0x040fe20000410000 */
[----:B------:R-:W-:Y:S01]  /*85b0*/  F2FP.F16.E4M3.UNPACK_B R14, R14 ;  /* 0x0000000eff0e723e */ /* 0x000fe200020006ff */
[-C--:B------:R-:W-:Y:S01]  /*85c0*/  FFMA.FTZ R101, R8, R9.reuse, -R41 ;  /* 0x0000000908657223 */ /* 0x080fe20000010829 */
[----:B------:R-:W-:Y:S02]  /*85d0*/  HADD2.F32 R12, -RZ, R108.H0_H0 ;  /* 0x2000006cff0c7230 */ /* 0x000fe40000004100 */
[----:B------:R-:W-:Y:S01]  /*85e0*/  FFMA.FTZ R103, R10, R9, R33 ;  /* 0x000000090a677223 */ /* 0x000fe20000010021 */
[----:B------:R-:W-:Y:S01]  /*85f0*/  F2FP.F16.E4M3.UNPACK_B R106, R106 ;  /* 0x0000006aff6a723e */ /* 0x000fe200020006ff */
[----:B------:R-:W-:-:S02]  /*8600*/  HADD2.F32 R9, -RZ, R26.H0_H0 ;  /* 0x2000001aff097230 */ /* 0x000fc40000004100 */
[----:B------:R-:W-:Y:S01]  /*8610*/  FFMA.FTZ R24, R11, R24, R30 ;  /* 0x000000180b187223 */ /* 0x000fe2000001001e */
[----:B------:R-:W-:Y:S01]  /*8620*/  HADD2.F32 R8, -RZ, R14.H0_H0 ;  /* 0x2000000eff087230 */ /* 0x000fe20000004100 */
[----:B------:R-:W-:Y:S01]  /*8630*/  F2FP.SATFINITE.E4M3.F32.PACK_AB_MERGE_C R101, R101, R38, RZ ;  /* 0x000000266565723e */ /* 0x000fe200048070ff */
[----:B------:R-:W-:Y:S02]  /*8640*/  HADD2.F32 R33, -RZ, R108.H1_H1 ;  /* 0x3000006cff217230 */ /* 0x000fe40000004100 */
[-C--:B------:R-:W-:Y:S01]  /*8650*/  FMUL.FTZ R41, R9, R12.reuse ;  /* 0x0000000c09297220 */ /* 0x080fe20000410000 */
[----:B------:R-:W-:Y:S02]  /*8660*/  HADD2.F32 R26, -RZ, R26.H1_H1 ;  /* 0x3000001aff1a7230 */ /* 0x000fe40000004100 */
[----:B------:R-:W-:Y:S01]  /*8670*/  FMUL.FTZ R12, R8, R12 ;  /* 0x0000000c080c7220 */ /* 0x000fe20000410000 */
[----:B------:R-:W-:Y:S01]  /*8680*/  HADD2.F32 R10, -RZ, R106.H0_H0 ;  /* 0x2000006aff0a7230 */ /* 0x000fe20000004100 */
[----:B------:R-:W-:Y:S01]  /*8690*/  F2FP.SATFINITE.E4M3.F32.PACK_AB_MERGE_C R103, R103, R24, RZ ;  /* 0x000000186767723e */ /* 0x000fe200048070ff */
        /* <DEDUP_REMOVED lines=12> */
[----:B------:R-:W-:Y:S01]  /*8760*/  F2FP.F16.E4M3.UNPACK_B R12, R6 ;  /* 0x00000006ff0c723e */ /* 0x000fe200020006ff */
        /* <DEDUP_REMOVED lines=9> */
[----:B------:R-:W-:Y:S01]  /*8800*/  FFMA.FTZ R30, R9, R14, -R30 ;  /* 0x0000000e091e7223 */ /* 0x000fe2000001081e */
[----:B------:R-:W-:Y:S01]  /*8810*/  F2FP.SATFINITE.E4M3.F32.PACK_AB_MERGE_C R37, R37, R40, RZ ;  /* 0x000000282525723e */ /* 0x000fe200048070ff */
[----:B------:R-:W-:Y:S02]  /*8820*/  HADD2.F32 R8, -RZ, R8.H1_H1 ;  /* 0x30000008ff087230 */ /* 0x000fe40000004100 */
[----:B------:R-:W-:Y:S01]  /*8830*/  FFMA.FTZ R26, R11, R14, R26 ;  /* 0x0000000e0b1a7223 */ /* 0x000fe2000001001a */
[----:B------:R-:W-:-:S02]  /*8840*/  HADD2.F32 R9, -RZ, R12.H1_H1 ;  /* 0x3000000cff097230 */ /* 0x000fc40000004100 */
[-C--:B------:R-:W-:Y:S01]  /*8850*/  FMUL.FTZ R11, R10, R33.reuse ;  /* 0x000000210a0b7220 */ /* 0x080fe20000410000 */
[----:B------:R-:W-:Y:S01]  /*8860*/  F2FP.SATFINITE.E4M3.F32.PACK_AB_MERGE_C R38, R35, R32, R37 ;  /* 0x000000202326723e */ /* 0x000fe20004807025 */
[C---:B------:R-:W-:Y:S01]  /*8870*/  FMUL.FTZ R33, R8.reuse, R33 ;  /* 0x0000002108217220 */ /* 0x040fe20000410000 */
[----:B------:R-:W-:Y:S01]  /*8880*/  F2FP.F16.E4M3.UNPACK_B R13, R13.H1 ;  /* 0x0000000dff0d723e */ /* 0x000fe200030006ff */
[----:B------:R-:W-:Y:S01]  /*8890*/  FFMA.FTZ R35, R8, R9, -R11 ;  /* 0x0000000908237223 */ /* 0x000fe2000001080b */
[----:B------:R-:W-:Y:S01]  /*88a0*/  F2FP.F16.E4M3.UNPACK_B R25, R25.H1 ;  /* 0x00000019ff19723e */ /* 0x000fe200030006ff */
[----:B------:R-:W-:Y:S01]  /*88b0*/  FFMA.FTZ R37, R10, R9, R33 ;  /* 0x000000090a257223 */ /* 0x000fe20000010021 */
[----:B------:R-:W-:Y:S01]  /*88c0*/  F2FP.F16.E4M3.UNPACK_B R11, R7.H1 ;  /* 0x00000007ff0b723e */ /* 0x000fe200030006ff */
[----:B------:R-:W-:Y:S01]  /*88d0*/  HADD2.F32 R7, -RZ, R13.H0_H0 ;  /* 0x2000000dff077230 */ /* 0x000fe20000004100 */
[----:B------:R-:W-:Y:S01]  /*88e0*/  F2FP.F16.E4M3.UNPACK_B R6, R6.H1 ;  /* 0x00000006ff06723e */ /* 0x000fe200030006ff */
[----:B------:R-:W-:Y:S01]  /*88f0*/  HADD2.F32 R8, -RZ, R25.H0_H0 ;  /* 0x20000019ff087230 */ /* 0x000fe20000004100 */
[----:B------:R-:W-:Y:S01]  /*8900*/  F2FP.SATFINITE.E4M3.F32.PACK_AB_MERGE_C R36, R39, R36, RZ ;  /* 0x000000242724723e */ /* 0x000fe200048070ff */
[----:B------:R-:W-:Y:S01]  /*8910*/  HADD2.F32 R10, -RZ, R11.H0_H0 ;  /* 0x2000000bff0a7230 */ /* 0x000fe20000004100 */
[----:B------:R-:W-:Y:S01]  /*8920*/  F2FP.F16.E4M3.UNPACK_B R24, R5.H1 ;  /* 0x00000005ff18723e */ /* 0x000fe200030006ff */
[----:B------:R-:W-:Y:S01]  /*8930*/  HADD2.F32 R25, -RZ, R25.H1_H1 ;  /* 0x30000019ff197230 */ /* 0x000fe20000004100 */
[----:B------:R-:W-:Y:S01]  /*8940*/  F2FP.SATFINITE.E4M3.F32.PACK_AB_MERGE_C R109, R109, R34, R36 ;  /* 0x000000226d6d723e */ /* 0x000fe20004807024 */
[----:B------:R-:W-:-:S02]  /*8950*/  HADD2.F32 R12, -RZ, R11.H1_H1 ;  /* 0x3000000bff0c7230 */ /* 0x000fc40000004100 */
        /* <DEDUP_REMOVED lines=63> */
.L_x_1379:
[----:B------:R-:W-:Y:S05]  /*8d50*/  BSYNC B1 ;  /* 0x0000000000017941 */ /* 0x000fea0003800000 */
.L_x_1378:
[----:B--2---:R2:W-:Y:S01]  /*8d60*/  STG.E.128 desc[UR40][R28.64], R12 ;  /* 0x0000000c1c007986 */ /* 0x0045e2000c101d28 */
[----:B------:R-:W-:-:S13]  /*8d70*/  ISETP.GE.AND P2, PT, R31, R110, PT ;  /* 0x0000006e1f00720c */ /* 0x000fda0003f46270 */
[----:B------:R-:W-:Y:S05]  /*8d80*/  @P2 BRA `(.L_x_1342) ;  /* 0x00000000009c2947 */ /* 0x000fea0003800000 */
[--C-:B------:R-:W-:Y:S02]  /*8d90*/  SHF.R.S32.HI R4, RZ, 0x1f, R31.reuse ;  /* 0x0000001fff047819 */ /* 0x100fe4000001141f */
[----:B------:R-:W-:-:S04]  /*8da0*/  IADD3 R31, P2, P3, R52, R62, R31 ;  /* 0x0000003e341f7210 */ /* 0x000fc80007b5e01f */
[----:B------:R-:W-:Y:S02]  /*8db0*/  IADD3.X R4, R91, R112, R4, P2, P3 ;  /* 0x000000705b047210 */ /* 0x000fe400017e6404 */
[----:B------:R-:W-:-:S05]  /*8dc0*/  IADD3 R60, P2, R31, R60, RZ ;  /* 0x0000003c1f3c7210 */ /* 0x000fca0007f5e0ff */
[----:B------:R-:W-:-:S05]  /*8dd0*/  IMAD.X R61, R4, 0x1, R61, P2 ;  /* 0x00000001043d7824 */ /* 0x000fca00010e063d */
[----:B---3--:R3:W-:Y:S01]  /*8de0*/  STG.E.128 desc[UR40][R60.64], R24 ;  /* 0x000000183c007986 */ /* 0x0087e2000c101d28 */
[----:B------:R-:W-:Y:S05]  /*8df0*/  BRA `(.L_x_1342) ;  /* 0x0000000000807947 */ /* 0x000fea0003800000 */
.L_x_1335:
[----:B------:R-:W-:-:S06]  /*8e00*/  UISETP.NE.AND UP0, UPT, UR39, 0x3, UPT ;  /* 0x000000032700788c */ /* 0x000fcc000bf05270 */
[----:B------:R-:W-:-:S13]  /*8e10*/  PLOP3.LUT P1, PT, PT, PT, UP0, 0x80, 0x0 ;  /* 0x000000000000781c */ /* 0x000fda0003f2f008 */
[----:B------:R-:W-:Y:S05]  /*8e20*/  @!P1 BRA `(.L_x_1380) ;  /* 0x0000000000049947 */ /* 0x000fea0003800000 */
[----:B------:R-:W-:Y:S01]  /*8e30*/  BPT.TRAP 0x1 ;  /* 0x000000040000795c */ /* 0x000fe20000300000 */
.L_x_1380:
[----:B------:R-:W-:Y:S01]  /*8e40*/  IMAD R92, R17, 0x8, R16 ;  /* 0x00000008115c7824 */ /* 0x000fe200078e0210 */
[----:B------:R-:W-:Y:S01]  /*8e50*/  SHF.L.U32 R95, R173, 0x1f, RZ ;  /* 0x0000001fad5f7819 */ /* 0x000fe200000006ff */
[----:B------:R-:W-:Y:S01]  /*8e60*/  IMAD R94, R57, -0x80, R58 ;  /* 0xffffff80395e7824 */ /* 0x000fe200078e023a */
[----:B------:R-:W-:Y:S02]  /*8e70*/  BSSY B1, `(.L_x_1381) ;  /* 0x0000004000017945 */ /* 0x000fe40003800000 */
[----:B------:R-:W0:Y:S02]  /*8e80*/  SYNCS.PHASECHK.TRANS64.TRYWAIT P2, [R92+URZ+0x22890], R95 ;  /* 0x0228905f5c0075a7 */ /* 0x000e24000804017f */
[----:B------:R-:W-:Y:S01]  /*8e90*/  VIMNMX R94, R94, 0x80, PT ;  /* 0x000000805e5e7848 */ /* 0x000fe20003fe0100 */
[----:B0-----:R-:W-:Y:S06]  /*8ea0*/  @!P2 BRA `(.L_x_1382) ;  /* 0x000001f40014a947 */ /* 0x001fec0003800000 */
.L_x_1686:
[----:B------:R-:W-:Y:S05]  /*8eb0*/  BSYNC B1 ;  /* 0x0000000000017941 */ /* 0x000fea0003800000 */
.L_x_1381:
[----:B------:R-:W-:-:S13]  /*8ec0*/  ISETP.GE.AND P2, PT, R19, R94, PT ;  /* 0x0000005e1300720c */ /* 0x000fda0003f46270 */
[----:B------:R-:W-:Y:S05]  /*8ed0*/  @P2 BRA `(.L_x_1342) ;  /* 0x0000000000482947 */ /* 0x000fea0003800000 */
[----:B------:R-:W-:-:S13]  /*8ee0*/  ISETP.NE.AND P2, PT, R59, RZ, PT ;  /* 0x000000ff3b00720c */ /* 0x000fda0003f45270 */
[----:B------:R-:W1:Y:S04]  /*8ef0*/  @P2 LDS.128 R4, [R63+0x16400] ;  /* 0x016400003f042984 */ /* 0x000e680000000c00 */
[----:B-1----:R-:W-:Y:S01]  /*8f00*/  @P2 STG.E.128 desc[UR40][R28.64], R4 ;  /* 0x000000041c002986 */ /* 0x002fe2000c101d28 */
        /* <DEDUP_REMOVED lines=14> */
[----:B-1----:R1:W-:Y:S02]  /*8ff0*/  @P2 STG.E.128 desc[UR40][R28.64+0xa0], R8 ;  /* 0x0000a0081c002986 */ /* 0x0023e4000c101d28 */
.L_x_1342:
[----:B------:R-:W-:Y:S05]  /*9000*/  BSYNC B0 ;  /* 0x0000000000007941 */ /* 0x000fea0003800000 */
.L_x_1334:
[----:B-1234-:R-:W1:Y:S01]  /*9010*/  S2R R4, SR_TID.X ;  /* 0x0000000000047919 */ /* 0x01ee620000002100 */
[----:B------:R-:W-:Y:S01]  /*9020*/  @!PT LDS RZ, [RZ] ;  /* 0x00000000fffff984 */ /* 0x000fe20000000800 */
[----:B------:R-:W-:Y:S01]  /*9030*/  @!PT LDS RZ, [RZ] ;  /* 0x00000000fffff984 */ /* 0x000fe20000000800 */
[----:B------:R-:W-:Y:S01]  /*9040*/  @!PT LDS RZ, [RZ] ;  /* 0x00000000fffff984 */ /* 0x000fe20000000800 */
[----:B------:R-:W-:Y:S01]  /*9050*/  @!PT LDS RZ, [RZ] ;  /* 0x00000000fffff984 */ /* 0x000fe20000000800 */
[----:B------:R2:W-:Y:S06]  /*9060*/  MEMBAR.ALL.CTA ;  /* 0x0000000000007992 */ /* 0x0005ec0000008000 */
[----:B--2---:R-:W2:Y:S01]  /*9070*/  FENCE.VIEW.ASYNC.S ;  /* 0x00000000000073c6 */ /* 0x004ea20000000000 */
[----:B------:R-:W-:Y:S05]  /*9080*/  WARPSYNC.ALL ;  /* 0x0000000000007948 */ /* 0x000fea0003800000 */
[----:B------:R-:W-:Y:S01]  /*9090*/  BSSY B0, `(.L_x_1383) ;  /* 0x0000009000007945 */ /* 0x000fe20003800000 */
[----:B-1----:R-:W-:Y:S01]  /*90a0*/  LOP3.LUT R4, R4, 0x7f, RZ, 0xc0, !PT ;  /* 0x0000007f04047812 */ /* 0x002fe200078ec0ff */
[----:B--2---:R1:W-:Y:S03]  /*90b0*/  BAR.SYNC.DEFER_BLOCKING R76, 0x80 ;  /* 0x0002004c0000751d */ /* 0x0043e60000010000 */
[----:B------:R-:W-:-:S13]  /*90c0*/  ISETP.NE.AND P3, PT, R4, RZ, PT ;  /* 0x000000ff0400720c */ /* 0x000fda0003f65270 */
[----:B------:R-:W-:-:S05]  /*90d0*/  @!P3 VIADD R4, R92, 0x228a0 ;  /* 0x000228a05c04b836 */ /* 0x000fca0000000000 */
[----:B------:R-:W-:-:S04]  /*90e0*/  @!P3 PRMT R4, RZ, 0x654, R4 ;  /* 0x00000654ff04b816 */ /* 0x000fc80000000004 */
[----:B------:R1:W-:Y:S01]  /*90f0*/  @!P3 SYNCS.ARRIVE.TRANS64.RED.A1T0 RZ, [R4+URZ], RZ ;  /* 0x000000ff04ffb9a7 */ /* 0x0003e2000810043f */
[----:B------:R-:W-:Y:S05]  /*9100*/  @!P1 BRA `(.L_x_1384) ;  /* 0x0000000000049947 */ /* 0x000fea0003800000 */
[----:B------:R-:W-:Y:S01]  /*9110*/  BPT.TRAP 0x1 ;  /* 0x000000040000795c */ /* 0x000fe20000300000 */
.L_x_1384:
[----:B------:R-:W-:Y:S05]  /*9120*/  BSYNC B0 ;  /* 0x0000000000007941 */ /* 0x000fea0003800000 */
.L_x_1383:
[----:B------:R-:W2:Y:S01]  /*9130*/  SYNCS.PHASECHK.TRANS64.TRYWAIT P1, [R92+URZ+0x228b0], R95 ;  /* 0x0228b05f5c0075a7 */ /* 0x000ea2000802017f */
[----:B------:R-:W-:Y:S04]  /*9140*/  BSSY B0, `(.L_x_1385) ;  /* 0x0000002000007945 */ /* 0x000fe80003800000 */
[----:B--2---:R-:W-:Y:S05]  /*9150*/  @!P1 BRA `(.L_x_1386) ;  /* 0x000001f0007c9947 */ /* 0x004fea0003800000 */
.L_x_1687:
[----:B------:R-:W-:Y:S05]  /*9160*/  BSYNC B0 ;  /* 0x0000000000007941 */ /* 0x000fea0003800000 */
.L_x_1385:
[----:B------:R-:W-:Y:S01]  /*9170*/  ISETP.GE.AND P1, PT, R19, R94, PT ;  /* 0x0000005e1300720c */ /* 0x000fe20003f26270 */
[----:B------:R-:W-:-:S12]  /*9180*/  BSSY B0, `(.L_x_1387) ;  /* 0x0000030000007945 */ /* 0x000fd80003800000 */
[----:B------:R-:W-:Y:S05]  /*9190*/  @P1 BRA `(.L_x_1388) ;  /* 0x0000000000b81947 */ /* 0x000fea0003800000 */
[----:B------:R-:W-:Y:S01]  /*91a0*/  ULDC UR4, c[0x0][0x310] ;  /* 0x0000c40000047ab9 */ /* 0x000fe20000000800 */
[----:B------:R-:W-:Y:S01]  /*91b0*/  PLOP3.LUT P5, PT, PT, PT, PT, 0x8, 0x0 ;  /* 0x000000000000781c */ /* 0x000fe20003fae170 */
[----:B------:R-:W-:Y:S01]  /*91c0*/  IMAD R27, R17, 0x4000, R190 ;  /* 0x00004000111b7824 */ /* 0x000fe200078e02be */
[----:B------:R-:W-:Y:S01]  /*91d0*/  ISETP.GE.AND P2, PT, R175, UR4, PT ;  /* 0x00000004af007c0c */ /* 0x000fe2000bf46270 */
[----:B-1----:R-:W-:Y:S01]  /*91e0*/  IMAD.WIDE R4, R57, 0x80, R44 ;  /* 0x0000008039047825 */ /* 0x002fe200078e022c */
[----:B------:R-:W-:Y:S01]  /*91f0*/  PLOP3.LUT P4, PT, PT, PT, PT, 0x8, 0x0 ;  /* 0x000000000000781c */ /* 0x000fe20003f8e170 */
[----:B------:R-:W-:Y:S01]  /*9200*/  ULDC.64 UR6, c[0x0][0x318] ;  /* 0x0000c60000067ab9 */ /* 0x000fe20000000a00 */
[----:B------:R-:W-:Y:S01]  /*9210*/  ULDC.64 UR8, c[0x0][0x308] ;  /* 0x0000c20000087ab9 */ /* 0x000fe20000000a00 */
[----:B------:R-:W-:Y:S02]  /*9220*/  IMAD.MOV.U32 R6, RZ, RZ, R50 ;  /* 0x000000ffff067224 */ /* 0x000fe400078e0032 */
[----:B------:R-:W-:-:S02]  /*9230*/  IMAD.MOV.U32 R7, RZ, RZ, R65 ;  /* 0x000000ffff077224 */ /* 0x000fc400078e0041 */
[----:B------:R-:W-:Y:S02]  /*9240*/  IMAD R5, R5, UR6, RZ ;  /* 0x0000000605057c24 */ /* 0x000fe4000f8e02ff */
[C---:B------:R-:W-:Y:S02]  /*9250*/  IMAD.WIDE.U32 R6, R4.reuse, UR6, R6 ;  /* 0x0000000604067c25 */ /* 0x040fe4000f8e0006 */
[----:B------:R-:W-:Y:S02]  /*9260*/  @!P2 LOP3.LUT P1, RZ, R183, 0x2, RZ, 0xc0, !PT ;  /* 0x00000002b7ffa812 */ /* 0x000fe4000782c0ff */
[----:B------:R-:W-:Y:S02]  /*9270*/  IMAD R5, R4, UR7, R5 ;  /* 0x0000000704057c24 */ /* 0x000fe4000f8e0205 */
[----:B------:R-:W-:Y:S01]  /*9280*/  @!P2 PLOP3.LUT P5, PT, P1, PT, PT, 0x80, 0x0 ;  /* 0x000000000000a81c */ /* 0x000fe20000faf070 */
[----:B------:R-:W-:Y:S01]  /*9290*/  @!P2 VIADD R4, R27, 0x20 ;  /* 0x000000201b04a836 */ /* 0x000fe20000000000 */
[----:B------:R-:W-:-:S11]  /*92a0*/  ISETP.GE.AND P1, PT, R174, UR4, PT ;  /* 0x00000004ae007c0c */ /* 0x000fd6000bf26270 */
[----:B------:R-:W-:Y:S02]  /*92b0*/  @P5 VIADD R4, R27, 0xffffffe0 ;  /* 0xffffffe01b045836 */ /* 0x000fe40000000000 */
[----:B------:R-:W-:Y:S01]  /*92c0*/  @!P1 LOP3.LUT P6, RZ, R183, 0x4, RZ, 0xc0, !PT ;  /* 0x00000004b7ff9812 */ /* 0x000fe200078cc0ff */
[----:B------:R-:W-:Y:S02]  /*92d0*/  @!P1 VIADD R8, R27, 0x40 ;  /* 0x000000401b089836 */ /* 0x000fe40000000000 */
[----:B------:R-:W-:Y:S01]  /*92e0*/  @!P2 IMAD.IADD R4, R16, 0x1, R4 ;  /* 0x000000011004a824 */ /* 0x000fe200078e0204 */
[----:B------:R-:W-:Y:S02]  /*92f0*/  @!P1 PLOP3.LUT P4, PT, P6, PT, PT, 0x80, 0x0 ;  /* 0x000000000000981c */ /* 0x000fe4000378f070 */
[----:B------:R-:W-:-:S04]  /*9300*/  IADD3 R24, P6, R6, UR8, RZ ;  /* 0x0000000806187c10 */ /* 0x000fc8000ffde0ff */
[----:B------:R-:W-:Y:S02]  /*9310*/  IADD3.X R25, R7, UR9, R5, P6, !PT ;  /* 0x0000000907197c10 */ /* 0x000fe4000b7fe405 */
[----:B------:R-:W1:Y:S05]  /*9320*/  @!P2 LDS.128 R4, [R4+0x8400] ;  /* 0x008400000404a984 */ /* 0x000e6a0000000c00 */
[----:B------:R-:W-:-:S04]  /*9330*/  @P4 VIADD R8, R27, 0xffffffc0 ;  /* 0xffffffc01b084836 */ /* 0x000fc80000000000 */
[----:B------:R-:W-:-:S06]  /*9340*/  @!P1 IMAD.IADD R8, R16, 0x1, R8 ;  /* 0x0000000110089824 */ /* 0x000fcc00078e0208 */
[----:B------:R-:W3:Y:S04]  /*9350*/  @!P1 LDS.128 R8, [R8+0x8400] ;  /* 0x0084000008089984 */ /* 0x000ee80000000c00 */
[----:B-1----:R-:W-:Y:S04]  /*9360*/  @!P2 STG.E.128 desc[UR40][R24.64+0x20], R4 ;  /* 0x000020041800a986 */ /* 0x002fe8000c101d28 */
[----:B---3--:R-:W-:Y:S01]  /*9370*/  @!P1 STG.E.128 desc[UR40][R24.64+0x40], R8 ;  /* 0x0000400818009986 */ /* 0x008fe2000c101d28 */
[----:B------:R-:W-:-:S13]  /*9380*/  ISETP.GE.AND P1, PT, R22, UR4, PT ;  /* 0x0000000416007c0c */ /* 0x000fda000bf26270 */
[----:B------:R-:W-:-:S06]  /*9390*/  @!P1 IMAD.IADD R12, R16, 0x1, R27 ;  /* 0x00000001100c9824 */ /* 0x000fcc00078e021b */
[----:B------:R-:W1:Y:S04]  /*93a0*/  @!P1 LDS.128 R12, [R12+0x8400] ;  /* 0x008400000c0c9984 */ /* 0x000e680000000c00 */
[----:B-1----:R3:W-:Y:S01]  /*93b0*/  @!P1 STG.E.128 desc[UR40][R24.64], R12 ;  /* 0x0000000c18009986 */ /* 0x0027e2000c101d28 */
[----:B------:R-:W-:-:S13]  /*93c0*/  ISETP.GE.AND P1, PT, R100, UR4, PT ;  /* 0x0000000464007c0c */ /* 0x000fda000bf26270 */
[----:B------:R-:W-:Y:S05]  /*93d0*/  @P1 BRA `(.L_x_1388) ;  /* 0x0000000000281947 */ /* 0x000fea0003800000 */
[----:B------:R-:W-:Y:S01]  /*93e0*/  R2P PR, R183, 0x6 ;  /* 0x00000006b7007804 */ /* 0x000fe20000000000 */
[----:B------:R-:W-:Y:S01]  /*93f0*/  IMAD.MOV.U32 R4, RZ, RZ, -0x40 ;  /* 0xffffffc0ff047424 */ /* 0x000fe200078e00ff */
[----:B------:R-:W-:Y:S01]  /*9400*/  MOV R6, 0x40 ;  /* 0x0000004000067802 */ /* 0x000fe20000000f00 */
[----:B------:R-:W-:-:S03]  /*9410*/  IMAD.MOV.U32 R5, RZ, RZ, 0x60 ;  /* 0x00000060ff057424 */ /* 0x000fc600078e00ff */
[----:B------:R-:W-:-:S07]  /*9420*/  SEL R4, R4, 0x40, P2 ;  /* 0x0000004004047807 */ /* 0x000fce0001000000 */
[----:B------:R-:W-:Y:S01]  /*9430*/  @P2 IADD3 R5, -R6, 0x20, RZ ;  /* 0x0000002006052810 */ /* 0x000fe20007ffe1ff */
[----:B------:R-:W-:-:S05]  /*9440*/  @P1 VIADD R5, R4, 0xffffffe0 ;  /* 0xffffffe004051836 */ /* 0x000fca0000000000 */
[----:B------:R-:W-:-:S06]  /*9450*/  IADD3 R5, R16, R27, R5 ;  /* 0x0000001b10057210 */ /* 0x000fcc0007ffe005 */
[----:B------:R-:W1:Y:S04]  /*9460*/  LDS.128 R4, [R5+0x8400] ;  /* 0x0084000005047984 */ /* 0x000e680000000c00 */
[----:B-1----:R4:W-:Y:S02]  /*9470*/  STG.E.128 desc[UR40][R24.64+0x60], R4 ;  /* 0x0000600418007986 */ /* 0x0029e4000c101d28 */
.L_x_1388:
[----:B------:R-:W-:Y:S05]  /*9480*/  BSYNC B0 ;  /* 0x0000000000007941 */ /* 0x000fea0003800000 */
.L_x_1387:
[----:B------:R-:W-:Y:S01]  /*9490*/  @!PT LDS RZ, [RZ] ;  /* 0x00000000fffff984 */ /* 0x000fe20000000800 */
[----:B------:R-:W-:Y:S01]  /*94a0*/  @!PT LDS RZ, [RZ] ;  /* 0x00000000fffff984 */ /* 0x000fe20000000800 */
[----:B------:R-:W-:Y:S01]  /*94b0*/  @!PT LDS RZ, [RZ] ;  /* 0x00000000fffff984 */ /* 0x000fe20000000800 */
[----:B------:R-:W-:Y:S01]  /*94c0*/  @!PT LDS RZ, [RZ] ;  /* 0x00000000fffff984 */ /* 0x000fe20000000800 */
[----:B------:R5:W-:Y:S06]  /*94d0*/  MEMBAR.ALL.CTA ;  /* 0x0000000000007992 */ /* 0x000bec0000008000 */
[----:B-----5:R-:W5:Y:S01]  /*94e0*/  FENCE.VIEW.ASYNC.S ;  /* 0x00000000000073c6 */ /* 0x020f620000000000 */
[----:B------:R-:W-:Y:S02]  /*94f0*/  VIADD R17, R17, 0x1 ;  /* 0x0000000111117836 */ /* 0x000fe40000000000 */
[----:B0-2---:R-:W-:Y:S01]  /*9500*/  @!P3 VIADD R92, R92, 0x228c0 ;  /* 0x000228c05c5cb836 */ /* 0x005fe20000000000 */
[----:B-----5:R0:W-:Y:S02]  /*9510*/  BAR.SYNC.DEFER_BLOCKING R76, 0x80 ;  /* 0x0002004c0000751d */ /* 0x0201e40000010000 */
[----:B------:R-:W-:-:S02]  /*9520*/  ISETP.NE.AND P1, PT, R17, 0x2, PT ;  /* 0x000000021100780c */ /* 0x000fc40003f25270 */
[----:B------:R-:W-:Y:S02]  /*9530*/  @!P3 PRMT R92, RZ, 0x654, R92 ;  /* 0x00000654ff5cb816 */ /* 0x000fe4000000005c */
[----:B-1--4-:R-:W-:Y:S02]  /*9540*/  SEL R4, RZ, 0x1, P1 ;  /* 0x00000001ff047807 */ /* 0x012fe40000800000 */
[----:B------:R-:W-:Y:S02]  /*9550*/  SEL R17, R17, RZ, P1 ;  /* 0x000000ff11117207 */ /* 0x000fe40000800000 */
[----:B------:R-:W-:Y:S01]  /*9560*/  LOP3.LUT R173, R173, R4, RZ, 0x3c, !PT ;  /* 0x00000004adad7212 */ /* 0x000fe200078e3cff */
[----:B------:R0:W-:Y:S01]  /*9570*/  @!P3 SYNCS.ARRIVE.TRANS64.RED.A1T0 RZ, [R92+URZ], RZ ;  /* 0x000000ff5cffb9a7 */ /* 0x0001e2000810043f */
[----:B------:R-:W-:Y:S05]  /*9580*/  @P0 BRA `(.L_x_1389) ;  /* 0xffffff9000c00947 */ /* 0x000fea000383ffff */
[----:B------:R-:W1:Y:S01]  /*9590*/  S2R R5, SR_TID.X ;  /* 0x0000000000057919 */ /* 0x000e620000002100 */
[----:B------:R-:W-:Y:S02]  /*95a0*/  PLOP3.LUT P0, PT, PT, PT, PT, 0x8, 0x0 ;  /* 0x000000000000781c */ /* 0x000fe40003f0e170 */
[----:B-1----:R-:W-:-:S04]  /*95b0*/  SHF.R.U32.HI R5, RZ, 0x7, R5 ;  /* 0x00000007ff057819 */ /* 0x002fc80000011605 */
[----:B------:R-:W-:-:S13]  /*95c0*/  ISETP.NE.AND P2, PT, R5, 0x1, PT ;  /* 0x000000010500780c */ /* 0x000fda0003f45270 */
[----:B------:R-:W-:Y:S06]  /*95d0*/  @!P2 BAR.ARV 0x9, 0x100 ;  /* 0x024400000000ab1d */ /* 0x000fec0000002000 */
.L_x_1329:
[----:B------:R-:W1:Y:S01]  /*95e0*/  LDC R0, c[0x0][0x428] ;  /* 0x00010a00ff007b82 */ /* 0x000e620000000800 */
[----:B------:R-:W-:-:S07]  /*95f0*/  IMAD.MOV.U32 R191, RZ, RZ, R178 ;  /* 0x000000ffffbf7224 */ /* 0x000fce00078e00b2 */
[----:B------:R-:W2:Y:S01]  /*9600*/  LDC.64 R4, c[0x0][0x9e0] ;  /* 0x00027800ff047b82 */ /* 0x000ea20000000a00 */
[----:B-1----:R-:W-:Y:S02]  /*9610*/  ISETP.NE.AND P1, PT, R0, 0x1, PT ;  /* 0x000000010000780c */ /* 0x002fe40003f25270 */
[----:B------:R-:W-:-:S05]  /*9620*/  IADD3 R0, R170, 0x80, -R171 ;  /* 0x00000080aa007810 */ /* 0x000fca0007ffe8ab */
[----:B------:R-:W-:Y:S01]  /*9630*/  IMAD R185, R177, 0x80, R0 ;  /* 0x00000080b1b97824 */ /* 0x000fe200078e0200 */
[----:B--2---:R-:W-:-:S05]  /*9640*/  ISETP.GE.AND P2, PT, R5, 0x1, PT ;  /* 0x000000010500780c */ /* 0x004fca0003f46270 */
[----:B------:R-:W1:Y:S08]  /*9650*/  @P1 LDC R3, c[0x0][0x42c] ;  /* 0x00010b00ff031b82 */ /* 0x000e700000000800 */
[----:B------:R-:W2:Y:S01]  /*9660*/  @P1 LDC R2, c[0x0][0x430] ;  /* 0x00010c00ff021b82 */ /* 0x000ea20000000800 */
[----:B-1----:R-:W-:Y:S01]  /*9670*/  @P1 IMAD.HI.U32 R3, R178, R3, RZ ;  /* 0x00000003b2031227 */ /* 0x002fe200078e00ff */
[----:B------:R-:W-:Y:S06]  /*9680*/  @P0 BRA `(.L_x_1390) ;  /* 0x00000000000c0947 */ /* 0x000fec0003800000 */
[----:B------:R-:W1:Y:S01]  /*9690*/  FENCE.VIEW.ASYNC.G ;  /* 0x00000000000073c6 */ /* 0x000e620000000100 */
[----:B------:R-:W-:Y:S05]  /*96a0*/  WARPSYNC.ALL ;  /* 0x0000000000007948 */ /* 0x000fea0003800000 */
[----:B-1----:R-:W-:Y:S06]  /*96b0*/  BAR.ARV 0xc, 0x180 ;  /* 0x0306000000007b1d */ /* 0x002fec0000002000 */
.L_x_1390:
[----:B--2---:R-:W-:Y:S01]  /*96c0*/  @P1 SHF.R.U32.HI R191, RZ, R2, R3 ;  /* 0x00000002ffbf1219 */ /* 0x004fe20000011603 */
[----:B------:R-:W-:Y:S01]  /*96d0*/  IMAD.IADD R0, R185, 0x1, R4 ;  /* 0x00000001b9007824 */ /* 0x000fe200078e0204 */
[----:B------:R-:W-:Y:S06]  /*96e0*/  @!P2 BRA `(.L_x_1391) ;  /* 0x000000000048a947 */ /* 0x000fec0003800000 */
[C---:B------:R-:W-:Y:S01]  /*96f0*/  ISETP.GT.AND P0, PT, R185.reuse, RZ, PT ;  /* 0x000000ffb900720c */ /* 0x040fe20003f04270 */
[----:B------:R-:W-:Y:S01]  /*9700*/  BSSY B0, `(.L_x_1392) ;  /* 0x000000e000007945 */ /* 0x000fe20003800000 */
[----:B------:R-:W-:-:S11]  /*9710*/  VIADD R2, R185, 0xffffffff ;  /* 0xffffffffb9027836 */ /* 0x000fd60000000000 */
        /* <DEDUP_REMOVED lines=8> */
.L_x_1393:
[----:B------:R-:W-:-:S13]  /*97a0*/  ISETP.NE.AND P0, PT, R5, 0x1, PT ;  /* 0x000000010500780c */ /* 0x000fda0003f05270 */
[----:B------:R-:W1:Y:S02]  /*97b0*/  @P0 LDC.64 R6, c[0x0][0x9e8] ;  /* 0x00027a00ff060b82 */ /* 0x000e640000000a00 */
[----:B-1----:R-:W-:-:S05]  /*97c0*/  @P0 IMAD.HI.U32 R4, R2, R6, RZ ;  /* 0x0000000602040227 */ /* 0x002fca00078e00ff */
[----:B------:R-:W-:-:S07]  /*97d0*/  @P0 SHF.R.U32.HI R2, RZ, R7, R4 ;  /* 0x00000007ff020219 */ /* 0x000fce0000011604 */
.L_x_1394:
[----:B------:R-:W-:Y:S05]  /*97e0*/  BSYNC B0 ;  /* 0x0000000000007941 */ /* 0x000fea0003800000 */
.L_x_1392:
[----:B------:R-:W-:-:S05]  /*97f0*/  IMAD R3, R2, R5, R5 ;  /* 0x0000000502037224 */ /* 0x000fca00078e0205 */
[----:B------:R-:W-:-:S07]  /*9800*/  VIMNMX R0, R0, R3, PT ;  /* 0x0000000300007248 */ /* 0x000fce0003fe0100 */
.L_x_1391:
[----:B------:R-:W-:Y:S01]  /*9810*/  VIADD R0, R0, 0x7f ;  /* 0x0000007f00007836 */ /* 0x000fe20000000000 */
[----:B------:R-:W-:Y:S01]  /*9820*/  ULDC UR4, c[0x0][0x9dc] ;  /* 0x0002770000047ab9 */ /* 0x000fe20000000800 */
[----:B------:R-:W-:-:S03]  /*9830*/  IMAD.IADD R207, R170, 0x1, -R171 ;  /* 0x00000001aacf7824 */ /* 0x000fc600078e0aab */
[----:B------:R-:W-:Y:S01]  /*9840*/  SHF.R.S32.HI R3, RZ, 0x1f, R0 ;  /* 0x0000001fff037819 */ /* 0x000fe20000011400 */
[----:B------:R-:W-:-:S03]  /*9850*/  IMAD R89, R177, 0x80, R207 ;  /* 0x00000080b1597824 */ /* 0x000fc600078e02cf */
[----:B------:R-:W-:Y:S01]  /*9860*/  LEA.HI R3, R3, R0, RZ, 0x7 ;  /* 0x0000000003037211 */ /* 0x000fe200078f38ff */
[----:B------:R-:W-:-:S03]  /*9870*/  VIADD R0, R89, -UR4 ;  /* 0x8000000459007c36 */ /* 0x000fc60008000000 */
[----:B------:R-:W-:-:S04]  /*9880*/  SHF.R.S32.HI R3, RZ, 0x7, R3 ;  /* 0x00000007ff037819 */ /* 0x000fc80000011403 */
[----:B------:R-:W-:Y:S01]  /*9890*/  VIMNMX R91, R54, R3, PT ;  /* 0x00000003365b7248 */ /* 0x000fe20003fe0100 */
[----:B------:R-:W-:Y:S06]  /*98a0*/  @!P2 BRA `(.L_x_1395) ;  /* 0x000000000048a947 */ /* 0x000fec0003800000 */
[----:B------:R-:W-:Y:S01]  /*98b0*/  ISETP.GT.AND P0, PT, R89, -0x1, PT ;  /* 0xffffffff5900780c */ /* 0x000fe20003f04270 */
[----:B------:R-:W-:-:S12]  /*98c0*/  BSSY B0, `(.L_x_1396) ;  /* 0x000000e000007945 */ /* 0x000fd80003800000 */
        /* <DEDUP_REMOVED lines=8> */
.L_x_1397:
[----:B------:R-:W-:-:S13]  /*9950*/  ISETP.NE.AND P0, PT, R5, 0x1, PT ;  /* 0x000000010500780c */ /* 0x000fda0003f05270 */
[----:B------:R-:W1:Y:S02]  /*9960*/  @P0 LDC.64 R2, c[0x0][0x9e8] ;  /* 0x00027a00ff020b82 */ /* 0x000e640000000a00 */
[----:B-1----:R-:W-:-:S04]  /*9970*/  @P0 IMAD.HI.U32 R4, R89, R2, RZ ;  /* 0x0000000259040227 */ /* 0x002fc800078e00ff */
[----:B------:R-:W-:Y:S01]  /*9980*/  IMAD.MOV.U32 R2, RZ, RZ, R89 ;  /* 0x000000ffff027224 */ /* 0x000fe200078e0059 */
[----:B------:R-:W-:-:S07]  /*9990*/  @P0 SHF.R.U32.HI R2, RZ, R3, R4 ;  /* 0x00000003ff020219 */ /* 0x000fce0000011604 */
.L_x_1398:
[----:B------:R-:W-:Y:S05]  /*99a0*/  BSYNC B0 ;  /* 0x0000000000007941 */ /* 0x000fea0003800000 */
.L_x_1396:
[----:B------:R-:W-:-:S05]  /*99b0*/  IMAD R3, R2, R5, RZ ;  /* 0x0000000502037224 */ /* 0x000fca00078e02ff */
[----:B------:R-:W-:-:S07]  /*99c0*/  VIMNMX R0, R0, R3, !PT ;  /* 0x0000000300007248 */ /* 0x000fce0007fe0100 */
.L_x_1395:
[----:B------:R-:W-:Y:S01]  /*99d0*/  SHF.R.S32.HI R3, RZ, 0x1f, R0 ;  /* 0x0000001fff037819 */ /* 0x000fe20000011400 */
[----:B------:R-:W-:Y:S01]  /*99e0*/  IMAD.MOV.U32 R62, RZ, RZ, RZ ;  /* 0x000000ffff3e7224 */ /* 0x000fe200078e00ff */
[----:B------:R-:W-:Y:S01]  /*99f0*/  PLOP3.LUT P0, PT, PT, PT, PT, 0x80, 0x0 ;  /* 0x000000000000781c */ /* 0x000fe20003f0f070 */
[----:B------:R-:W-:Y:S01]  /*9a00*/  IMAD.MOV.U32 R64, RZ, RZ, RZ ;  /* 0x000000ffff407224 */ /* 0x000fe200078e00ff */
[----:B------:R-:W-:Y:S02]  /*9a10*/  LEA.HI R3, R3, R0, RZ, 0x7 ;  /* 0x0000000003037211 */ /* 0x000fe400078f38ff */
[----:B------:R-:W-:Y:S02]  /*9a20*/  CS2R R150, SRZ ;  /* 0x0000000000967805 */ /* 0x000fe4000001ff00 */
        /* <DEDUP_REMOVED lines=11> */
[----:B---3--:R-:W-:Y:S02]  /*9ae0*/  CS2R R12, SRZ ;  /* 0x00000000000c7805 */ /* 0x008fe4000001ff00 */
        /* <DEDUP_REMOVED lines=20> */
[----:B0-----:R-:W-:Y:S02]  /*9c30*/  CS2R R92, SRZ ;  /* 0x00000000005c7805 */ /* 0x001fe4000001ff00 */
[----:B------:R-:W-:Y:S01]  /*9c40*/  CS2R R40, SRZ ;  /* 0x0000000000287805 */ /* 0x000fe2000001ff00 */
[----:B------:R-:W-:Y:S06]  /*9c50*/  @!P1 BRA `(.L_x_1399) ;  /* 0x0000015000d89947 */ /* 0x000fec0003800000 */
[----:B------:R-:W-:-:S03]  /*9c60*/  UMOV UR4, 0xffffffff ;  /* 0xffffffff00047882 */ /* 0x000fc60000000000 */
[----:B------:R-:W-:Y:S05]  /*9c70*/  BRA.DIV UR4, `(.L_x_1400) ;  /* 0x000001e604c87947 */ /* 0x000fea000b800000 */
[----:B------:R0:W1:Y:S02]  /*9c80*/  SHFL.IDX PT, R176, R202, RZ, 0x1f ;  /* 0x00001fffcab07589 */ /* 0x00006400000e0000 */
.L_x_1690:
        /* <DEDUP_REMOVED lines=24> */
[----:B0-2--5:R-:W-:Y:S05]  /*9e10*/  CALL.ABS.NOINC R2 ;  /* 0x0000000002007343 */ /* 0x025fea0003c00000 */
.L_x_1401:
[----:B------:R-:W-:Y:S01]  /*9e20*/  ULDC.64 UR4, c[0x0][0x990] ;  /* 0x0002640000047ab9 */ /* 0x000fe20000000a00 */
[----:B------:R-:W-:Y:S01]  /*9e30*/  ULDC.64 UR6, c[0x0][0x998] ;  /* 0x0002660000067ab9 */ /* 0x000fe20000000a00 */
[----:B------:R-:W-:Y:S02]  /*9e40*/  ISETP.NE.U32.AND P0, PT, RZ, UR4, PT ;  /* 0x00000004ff007c0c */ /* 0x000fe4000bf05070 */
[----:B------:R-:W-:Y:S02]  /*9e50*/  ISETP.NE.U32.AND P1, PT, RZ, UR6, PT ;  /* 0x00000006ff007c0c */ /* 0x000fe4000bf25070 */
[----:B------:R-:W-:Y:S02]  /*9e60*/  ISETP.NE.AND.EX P0, PT, RZ, UR5, PT, P0 ;  /* 0x00000005ff007c0c */ /* 0x000fe4000bf05300 */
[----:B------:R-:W-:-:S11]  /*9e70*/  ISETP.NE.AND.EX P1, PT, RZ, UR7, PT, P1 ;  /* 0x00000007ff007c0c */ /* 0x000fd6000bf25310 */
[----:B------:R-:W1:Y:S01]  /*9e80*/  @P0 LDC.64 R8, c[0x0][0x9a8] ;  /* 0x00026a00ff080b82 */ /* 0x000e620000000a00 */
[--C-:B------:R-:W-:Y:S02]  /*9e90*/  @P0 SHF.R.S32.HI R3, RZ, 0x1f, R179.reuse ;  /* 0x0000001fff030819 */ /* 0x100fe400000114b3 */
[----:B------:R-:W-:Y:S02]  /*9ea0*/  @P1 SHF.R.S32.HI R5, RZ, 0x1f, R179 ;  /* 0x0000001fff051819 */ /* 0x000fe400000114b3 */
[----:B------:R-:W-:-:S03]  /*9eb0*/  @P0 SHF.R.S32.HI R7, RZ, 0x1f, R191 ;  /* 0x0000001fff070819 */ /* 0x000fc600000114bf */
[----:B------:R-:W2:Y:S08]  /*9ec0*/  @P1 LDC.64 R10, c[0x0][0x9b8] ;  /* 0x00026e00ff0a1b82 */ /* 0x000eb00000000a00 */
[----:B------:R-:W3:Y:S08]  /*9ed0*/  @P0 LDC.64 R12, c[0x0][0x9b0] ;  /* 0x00026c00ff0c0b82 */ /* 0x000ef00000000a00 */
[----:B------:R-:W4:Y:S01]  /*9ee0*/  @P1 LDC.64 R14, c[0x0][0x9c0] ;  /* 0x00027000ff0e1b82 */ /* 0x000f220000000a00 */
[----:B-1----:R-:W-:-:S02]  /*9ef0*/  @P0 IMAD R0, R3, R8, RZ ;  /* 0x0000000803000224 */ /* 0x002fc400078e02ff */
[----:B------:R-:W-:-:S04]  /*9f00*/  @P0 IMAD.WIDE.U32 R2, R179, R8, RZ ;  /* 0x00000008b3020225 */ /* 0x000fc800078e00ff */
[----:B------:R-:W-:Y:S02]  /*9f10*/  @P0 IMAD R9, R179, R9, R0 ;  /* 0x00000009b3090224 */ /* 0x000fe400078e0200 */
[----:B--2---:R-:W-:-:S03]  /*9f20*/  @P1 IMAD R4, R5, R10, RZ ;  /* 0x0000000a05041224 */ /* 0x004fc600078e02ff */
[----:B------:R-:W-:Y:S01]  /*9f30*/  @P0 IADD3 R3, R3, R9, RZ ;  /* 0x0000000903030210 */ /* 0x000fe20007ffe0ff */
[C---:B------:R-:W-:Y:S01]  /*9f40*/  @P1 IMAD R11, R179.reuse, R11, R4 ;  /* 0x0000000bb30b1224 */ /* 0x040fe200078e0204 */
[----:B------:R-:W-:Y:S01]  /*9f50*/  @P1 SHF.R.S32.HI R9, RZ, 0x1f, R191 ;  /* 0x0000001fff091819 */ /* 0x000fe200000114bf */
        /* <DEDUP_REMOVED lines=11> */
[----:B------:R-:W-:Y:S01]  /*a010*/  @P1 LEA R8, P3, R6, UR6, 0x2 ;  /* 0x0000000606081c11 */ /* 0x000fe2000f8610ff */
[----:B------:R-:W-:-:S02]  /*a020*/  @P1 IMAD.IADD R3, R7, 0x1, R11 ;  /* 0x0000000107031824 */ /* 0x000fc400078e020b */
[----:B------:R-:W-:Y:S01]  /*a030*/  IMAD.MOV.U32 R0, RZ, RZ, 0x3f800000 ;  /* 0x3f800000ff007424 */ /* 0x000fe200078e00ff */
        /* <DEDUP_REMOVED lines=20> */
.L_x_1405:
[----:B--2---:R2:W3:Y:S02]  /*a180*/  SYNCS.PHASECHK.TRANS64.TRYWAIT P0, [R16+URZ+0x22800], R3 ;  /* 0x02280003100075a7 */ /* 0x0044e4000800017f */
[----:B---3--:R-:W-:Y:S05]  /*a190*/  @!P0 NANOSLEEP.SYNCS 0x989680 ;  /* 0x009896800000895d */ /* 0x008fea0003900000 */
[----:B------:R-:W3:Y:S02]  /*a1a0*/  @!P0 SYNCS.PHASECHK.TRANS64 P0, [R16+URZ+0x22800], R3 ;  /* 0x02280003100085a7 */ /* 0x000ee4000800007f */
[----:B---3--:R-:W-:Y:S05]  /*a1b0*/  @!P0 BRA `(.L_x_1405) ;  /* 0xfffffffc00f08947 */ /* 0x008fea000383ffff */
.L_x_1404:
[----:B------:R-:W-:Y:S05]  /*a1c0*/  BSYNC B0 ;  /* 0x0000000000007941 */ /* 0x000fea0003800000 */
.L_x_1403:
[----:B------:R-:W-:Y:S05]  /*a1d0*/  BRA `(.L_x_1406) ;  /* 0x0000006c00d87947 */ /* 0x000fea0003800000 */
.L_x_1402:
[----:B------:R-:W-:Y:S01]  /*a1e0*/  ULOP3.LUT UP0, URZ, UR42, 0x1bf, URZ, 0xc0, !UPT ;  /* 0x000001bf2a3f7892 */ /* 0x000fe2000f80c03f */
[----:B-----5:R-:W-:Y:S01]  /*a1f0*/  SHF.R.S32.HI R0, RZ, 0x1f, R55 ;  /* 0x0000001fff007819 */ /* 0x020fe20000011437 */
[----:B------:R-:W-:Y:S01]  /*a200*/  ULDC.64 UR4, c[0x0][0x3d8] ;  /* 0x0000f60000047ab9 */ /* 0x000fe20000000a00 */
[----:B------:R-:W-:Y:S01]  /*a210*/  ULDC.64 UR6, c[0x0][0x3e8] ;  /* 0x0000fa0000067ab9 */ /* 0x000fe20000000a00 */
[----:B------:R-:W-:Y:S01]  /*a220*/  IMAD.WIDE.U32 R46, R55, UR4, RZ ;  /* 0x00000004372e7c25 */ /* 0x000fe2000f8e00ff */
[----:B------:R-:W-:Y:S02]  /*a230*/  SHF.R.S32.HI R59, RZ, 0x1f, R172 ;  /* 0x0000001fff3b7819 */ /* 0x000fe400000114ac */
[----:B------:R-:W-:Y:S01]  /*a240*/  PLOP3.LUT P0, PT, PT, PT, UP0, 0x80, 0x0 ;  /* 0x000000000000781c */ /* 0x000fe20003f0f008 */
[C---:B------:R-:W-:Y:S01]  /*a250*/  IMAD R4, R0.reuse, UR4, RZ ;  /* 0x0000000400047c24 */ /* 0x040fe2000f8e02ff */
[----:B------:R-:W-:Y:S01]  /*a260*/  SHF.R.S32.HI R61, RZ, 0x1f, R22 ;  /* 0x0000001fff3d7819 */ /* 0x000fe20000011416 */
[----:B------:R-:W-:-:S02]  /*a270*/  IMAD R0, R0, UR6, RZ ;  /* 0x0000000600007c24 */ /* 0x000fc4000f8e02ff */
[C---:B------:R-:W-:Y:S02]  /*a280*/  IMAD R53, R55.reuse, UR5, R4 ;  /* 0x0000000537357c24 */ /* 0x040fe4000f8e0204 */
[C---:B------:R-:W-:Y:S02]  /*a290*/  IMAD R51, R55.reuse, UR7, R0 ;  /* 0x0000000737337c24 */ /* 0x040fe4000f8e0200 */
[----:B------:R-:W-:-:S04]  /*a2a0*/  IMAD.WIDE.U32 R48, R55, UR6, RZ ;  /* 0x0000000637307c25 */ /* 0x000fc8000f8e00ff */
[----:B------:R-:W-:Y:S02]  /*a2b0*/  IMAD.IADD R53, R53, 0x1, R47 ;  /* 0x0000000135357824 */ /* 0x000fe400078e022f */
[----:B------:R-:W-:Y:S01]  /*a2c0*/  IMAD.IADD R51, R51, 0x1, R49 ;  /* 0x0000000133337824 */ /* 0x000fe200078e0231 */
        /* <DEDUP_REMOVED lines=16> */
[----:B0-2---:R-:W-:Y:S05]  /*a3d0*/  CALL.ABS.NOINC R14 ;  /* 0x000000000e007343 */ /* 0x005fea0003c00000 */
.L_x_1407:
[----:B------:R-:W1:Y:S01]  /*a3e0*/  LDC.64 R12, c[0x0][0x3d8] ;  /* 0x0000f600ff0c7b82 */ /* 0x000e620000000a00 */
[----:B------:R-:W-:Y:S01]  /*a3f0*/  SHF.R.S32.HI R3, RZ, 0x1f, R177 ;  /* 0x0000001fff037819 */ /* 0x000fe200000114b1 */
[----:B------:R-:W-:Y:S01]  /*a400*/  ULDC.U8 UR4, c[0x0][0x3f0] ;  /* 0x0000fc0000047ab9 */ /* 0x000fe20000000000 */
[----:B------:R-:W-:Y:S01]  /*a410*/  BSSY B0, `(.L_x_1408) ;  /* 0x00006ca000007945 */ /* 0x000fe20003800000 */
[----:B------:R-:W-:-:S04]  /*a420*/  ISETP.NE.AND P0, PT, RZ, UR4, PT ;  /* 0x00000004ff007c0c */ /* 0x000fc8000bf05270 */
[----:B------:R-:W2:Y:S01]  /*a430*/  LDC.64 R10, c[0x0][0x3e8] ;  /* 0x0000fa00ff0a7b82 */ /* 0x000ea20000000a00 */
[-C--:B-1----:R-:W-:Y:S02]  /*a440*/  IMAD R0, R3, R12.reuse, RZ ;  /* 0x0000000c03007224 */ /* 0x082fe400078e02ff */
[----:B------:R-:W-:-:S04]  /*a450*/  IMAD.WIDE.U32 R4, R177, R12, RZ ;  /* 0x0000000cb1047225 */ /* 0x000fc800078e00ff */
[----:B------:R-:W-:Y:S02]  /*a460*/  IMAD.SHL.U32 R55, R4, 0x80, RZ ;  /* 0x0000008004377824 */ /* 0x000fe400078e00ff */
[-C--:B--2---:R-:W-:Y:S02]  /*a470*/  IMAD R8, R3, R10.reuse, RZ ;  /* 0x0000000a03087224 */ /* 0x084fe400078e02ff */
[C---:B------:R-:W-:Y:S02]  /*a480*/  IMAD R3, R177.reuse, R13, R0 ;  /* 0x0000000db1037224 */ /* 0x040fe400078e0200 */
[----:B------:R-:W-:-:S04]  /*a490*/  IMAD.WIDE.U32 R6, R177, R10, RZ ;  /* 0x0000000ab1067225 */ /* 0x000fc800078e00ff */
[----:B------:R-:W-:Y:S02]  /*a4a0*/  IMAD R9, R177, R11, R8 ;  /* 0x0000000bb1097224 */ /* 0x000fe400078e0208 */
[----:B------:R-:W-:Y:S02]  /*a4b0*/  IMAD.IADD R5, R5, 0x1, R3 ;  /* 0x0000000105057824 */ /* 0x000fe400078e0203 */
[----:B------:R-:W-:Y:S02]  /*a4c0*/  IMAD R0, R177, -0x80, R171 ;  /* 0xffffff80b1007824 */ /* 0x000fe400078e02ab */
[----:B------:R-:W-:Y:S01]  /*a4d0*/  IMAD.IADD R3, R7, 0x1, R9 ;  /* 0x0000000107037824 */ /* 0x000fe200078e0209 */
[----:B------:R-:W-:Y:S01]  /*a4e0*/  SHF.L.U64.HI R52, R4, 0x7, R5 ;  /* 0x0000000704347819 */ /* 0x000fe20000010205 */
[----:B------:R-:W-:Y:S01]  /*a4f0*/  IMAD.SHL.U32 R57, R6, 0x80, RZ ;  /* 0x0000008006397824 */ /* 0x000fe200078e00ff */
[----:B------:R-:W-:Y:S02]  /*a500*/  VIMNMX R4, R0, 0x80, PT ;  /* 0x0000008000047848 */ /* 0x000fe40003fe0100 */
[----:B------:R-:W-:Y:S01]  /*a510*/  SHF.L.U64.HI R54, R6, 0x7, R3 ;  /* 0x0000000706367819 */ /* 0x000fe20000010203 */
[----:B------:R-:W-:Y:S06]  /*a520*/  @!P0 BRA `(.L_x_1409) ;  /* 0x0000003400808947 */ /* 0x000fec0003800000 */
[----:B------:R-:W1:Y:S01]  /*a530*/  LDC R0, c[0x0][0x428] ;  /* 0x00010a00ff007b82 */ /* 0x000e620000000800 */
[----:B------:R-:W-:Y:S01]  /*a540*/  ISETP.GE.AND P0, PT, R19, R4, PT ;  /* 0x000000041300720c */ /* 0x000fe20003f06270 */
[----:B------:R-:W-:Y:S01]  /*a550*/  IMAD R3, R177, 0x80, R19 ;  /* 0x00000080b1037824 */ /* 0x000fe200078e0213 */
[----:B------:R-:W-:Y:S01]  /*a560*/  BSSY B1, `(.L_x_1410) ;  /* 0x0000050000017945 */ /* 0x000fe20003800000 */
        /* <DEDUP_REMOVED lines=12> */
[----:B------:R-:W-:Y:S02]  /*a630*/  IMAD.MOV.U32 R4, RZ, RZ, R46 ;  /* 0x000000ffff047224 */ /* 0x000fe400078e002e */
[----:B------:R-:W-:Y:S02]  /*a640*/  IMAD.MOV.U32 R6, RZ, RZ, R48 ;  /* 0x000000ffff067224 */ /* 0x000fe400078e0030 */
[----:B------:R-:W-:Y:S01]  /*a650*/  IMAD.MOV.U32 R7, RZ, RZ, R51 ;  /* 0x000000ffff077224 */ /* 0x000fe200078e0033 */
[----:B-1----:R-:W-:-:S13]  /*a660*/  ISETP.NE.AND P1, PT, R0, 0x1, PT ;  /* 0x000000010000780c */ /* 0x002fda0003f25270 */
[----:B------:R-:W1:Y:S08]  /*a670*/  @P1 LDC R0, c[0x0][0x42c] ;  /* 0x00010b00ff001b82 */ /* 0x000e700000000800 */
[----:B------:R-:W2:Y:S01]  /*a680*/  @P1 LDC R5, c[0x0][0x430] ;  /* 0x00010c00ff051b82 */ /* 0x000ea20000000800 */
[----:B-1----:R-:W-:-:S05]  /*a690*/  @P1 IMAD.HI.U32 R0, R3, R0, RZ ;  /* 0x0000000003001227 */ /* 0x002fca00078e00ff */
[----:B--2---:R-:W-:Y:S01]  /*a6a0*/  @P1 SHF.R.U32.HI R3, RZ, R5, R0 ;  /* 0x00000005ff031219 */ /* 0x004fe20000011600 */
[----:B------:R-:W-:-:S03]  /*a6b0*/  IMAD.MOV.U32 R5, RZ, RZ, R53 ;  /* 0x000000ffff057224 */ /* 0x000fc600078e0035 */
[----:B------:R-:W-:Y:S01]  /*a6c0*/  SHF.R.S32.HI R45, RZ, 0x1f, R3 ;  /* 0x0000001fff2d7819 */ /* 0x000fe20000011403 */
[----:B------:R-:W-:Y:S06]  /*a6d0*/  @P0 BRA `(.L_x_1411) ;  /* 0x0000000000e00947 */ /* 0x000fec0003800000 */
[----:B------:R-:W-:Y:S01]  /*a6e0*/  MOV R8, R172 ;  /* 0x000000ac00087202 */ /* 0x000fe20000000f00 */
[CC--:B------:R-:W-:Y:S01]  /*a6f0*/  IMAD R0, R196.reuse, R12.reuse, RZ ;  /* 0x0000000cc4007224 */ /* 0x0c0fe200078e02ff */
[----:B------:R-:W-:Y:S01]  /*a700*/  ULDC UR4, c[0x0][0x3d4] ;  /* 0x0000f50000047ab9 */ /* 0x000fe20000000800 */
[----:B------:R-:W-:Y:S01]  /*a710*/  IMAD.MOV.U32 R9, RZ, RZ, R59 ;  /* 0x000000ffff097224 */ /* 0x000fe200078e003b */
[----:B------:R-:W-:Y:S01]  /*a720*/  ULDC.64 UR6, c[0x0][0x3c8] ;  /* 0x0000f20000067ab9 */ /* 0x000fe20000000a00 */
[C---:B------:R-:W-:Y:S01]  /*a730*/  IMAD R21, R19.reuse, R13, R0 ;  /* 0x0000000d13157224 */ /* 0x040fe200078e0200 */
[----:B------:R-:W-:Y:S01]  /*a740*/  ULDC.64 UR8, c[0x0][0x3e0] ;  /* 0x0000f80000087ab9 */ /* 0x000fe20000000a00 */
[----:B------:R-:W-:Y:S01]  /*a750*/  IMAD.WIDE.U32 R14, R19, R12, R8 ;  /* 0x0000000c130e7225 */ /* 0x000fe200078e0008 */
[----:B------:R-:W-:Y:S02]  /*a760*/  CS2R R42, SRZ ;  /* 0x00000000002a7805 */ /* 0x000fe4000001ff00 */
[----:B------:R-:W-:Y:S01]  /*a770*/  CS2R R40, SRZ ;  /* 0x0000000000287805 */ /* 0x000fe2000001ff00 */
[----:B------:R-:W-:Y:S01]  /*a780*/  IMAD R0, R196, R10, RZ ;  /* 0x0000000ac4007224 */ /* 0x000fe200078e02ff */
[----:B------:R-:W-:Y:S01]  /*a790*/  IADD3 R14, P2, P5, R55, R46, R14 ;  /* 0x0000002e370e7210 */ /* 0x000fe20007d5e00e */
[----:B------:R-:W-:-:S02]  /*a7a0*/  IMAD.IADD R21, R21, 0x1, R15 ;  /* 0x0000000115157824 */ /* 0x000fc400078e020f */
[----:B------:R-:W-:-:S04]  /*a7b0*/  IMAD.WIDE.U32 R8, R19, R10, R8 ;  /* 0x0000000a13087225 */ /* 0x000fc800078e0008 */
[----:B------:R-:W-:Y:S01]  /*a7c0*/  IMAD R15, R19, R11, R0 ;  /* 0x0000000b130f7224 */ /* 0x000fe200078e0200 */
[----:B------:R-:W-:Y:S01]  /*a7d0*/  IADD3 R46, P3, P4, R57, R48, R8 ;  /* 0x00000030392e7210 */ /* 0x000fe20007c7e008 */
[C---:B------:R-:W-:Y:S02]  /*a7e0*/  VIADD R8, R172.reuse, 0x10 ;  /* 0x00000010ac087836 */ /* 0x040fe40000000000 */
[----:B------:R-:W-:Y:S02]  /*a7f0*/  IMAD.IADD R0, R15, 0x1, R9 ;  /* 0x000000010f007824 */ /* 0x000fe400078e0209 */
[----:B------:R-:W-:Y:S01]  /*a800*/  VIADD R20, R172, 0x20 ;  /* 0x00000020ac147836 */ /* 0x000fe20000000000 */
[----:B------:R-:W-:Y:S01]  /*a810*/  ISETP.GE.AND P1, PT, R8, UR4, PT ;  /* 0x0000000408007c0c */ /* 0x000fe2000bf26270 */
[----:B------:R-:W-:Y:S01]  /*a820*/  VIADD R9, R172, 0x30 ;  /* 0x00000030ac097836 */ /* 0x000fe20000000000 */
[----:B------:R-:W-:Y:S02]  /*a830*/  IADD3.X R0, R54, R51, R0, P3, P4 ;  /* 0x0000003336007210 */ /* 0x000fe40001fe8400 */
[----:B------:R-:W-:-:S02]  /*a840*/  ISETP.GE.AND P4, PT, R172, UR4, PT ;  /* 0x00000004ac007c0c */ /* 0x000fc4000bf86270 */
[----:B------:R-:W-:Y:S02]  /*a850*/  IADD3.X R8, R52, R53, R21, P2, P5 ;  /* 0x0000003534087210 */ /* 0x000fe400017ea415 */
[----:B------:R-:W-:Y:S02]  /*a860*/  IADD3 R14, P3, R14, UR6, RZ ;  /* 0x000000060e0e7c10 */ /* 0x000fe4000ff7e0ff */
[----:B------:R-:W-:Y:S02]  /*a870*/  IADD3 R46, P5, R46, UR8, RZ ;  /* 0x000000082e2e7c10 */ /* 0x000fe4000ffbe0ff */
[----:B------:R-:W-:Y:S01]  /*a880*/  ISETP.GE.AND P2, PT, R20, UR4, PT ;  /* 0x0000000414007c0c */ /* 0x000fe2000bf46270 */
[----:B------:R-:W-:Y:S01]  /*a890*/  VIADD R20, R172, 0x40 ;  /* 0x00000040ac147836 */ /* 0x000fe20000000000 */
[----:B------:R-:W-:Y:S02]  /*a8a0*/  IADD3.X R15, R8, UR7, RZ, P3, !PT ;  /* 0x00000007080f7c10 */ /* 0x000fe40009ffe4ff */
[----:B------:R-:W-:Y:S01]  /*a8b0*/  IADD3.X R47, R0, UR9, RZ, P5, !PT ;  /* 0x00000009002f7c10 */ /* 0x000fe2000affe4ff */
[----:B------:R-:W-:Y:S01]  /*a8c0*/  VIADD R0, R172, 0x50 ;  /* 0x00000050ac007836 */ /* 0x000fe20000000000 */
[----:B------:R-:W-:Y:S01]  /*a8d0*/  ISETP.GE.AND P3, PT, R9, UR4, PT ;  /* 0x0000000409007c0c */ /* 0x000fe2000bf66270 */
[----:B------:R1:W5:Y:S01]  /*a8e0*/  @!P4 LDG.E.64 R42, desc[UR40][R14.64] ;  /* 0x000000280e2ac981 */ /* 0x000362000c1e1b00 */
[----:B------:R-:W-:-:S03]  /*a8f0*/  ISETP.GE.AND P5, PT, R20, UR4, PT ;  /* 0x0000000414007c0c */ /* 0x000fc6000bfa6270 */
[----:B------:R1:W5:Y:S01]  /*a900*/  @!P4 LDG.E.64 R40, desc[UR40][R46.64] ;  /* 0x000000282e28c981 */ /* 0x000362000c1e1b00 */
[----:B------:R-:W-:Y:S02]  /*a910*/  ISETP.GE.AND P4, PT, R0, UR4, PT ;  /* 0x0000000400007c0c */ /* 0x000fe4000bf86270 */
        /* <DEDUP_REMOVED lines=20> */
.L_x_1411:
[----:B------:R-:W-:Y:S05]  /*aa60*/  BSYNC B1 ;  /* 0x0000000000017941 */ /* 0x000fea0003800000 */
.L_x_1410:
[----:B------:R-:W-:Y:S01]  /*aa70*/  IMAD R0, R45, R12, RZ ;  /* 0x0000000c2d007224 */ /* 0x000fe200078e02ff */
[----:B------:R-:W-:Y:S01]  /*aa80*/  ULDC.64 UR4, c[0x0][0x3c8] ;  /* 0x0000f20000047ab9 */ /* 0x000fe20000000a00 */
[----:B------:R-:W-:Y:S01]  /*aa90*/  IMAD.WIDE.U32 R6, R3, R10, R6 ;  /* 0x0000000a03067225 */ /* 0x000fe200078e0006 */
[----:B------:R-:W-:-:S03]  /*aaa0*/  ULDC.64 UR6, c[0x0][0x3e0] ;  /* 0x0000f80000067ab9 */ /* 0x000fc60000000a00 */
[----:B------:R-:W-:-:S04]  /*aab0*/  IMAD.WIDE.U32 R4, R3, R12, R4 ;  /* 0x0000000c03047225 */ /* 0x000fc800078e0004 */
[----:B------:R-:W-:Y:S01]  /*aac0*/  IMAD R10, R45, R10, RZ ;  /* 0x0000000a2d0a7224 */ /* 0x000fe200078e02ff */
[----:B------:R-:W-:Y:S01]  /*aad0*/  IADD3 R4, P1, R4, UR4, RZ ;  /* 0x0000000404047c10 */ /* 0x000fe2000ff3e0ff */
[C---:B------:R-:W-:Y:S01]  /*aae0*/  IMAD R13, R3.reuse, R13, R0 ;  /* 0x0000000d030d7224 */ /* 0x040fe200078e0200 */
[----:B------:R-:W-:Y:S01]  /*aaf0*/  IADD3 R0, P2, R6, UR6, RZ ;  /* 0x0000000606007c10 */ /* 0x000fe2000ff5e0ff */
[----:B------:R-:W-:Y:S01]  /*ab00*/  IMAD R3, R3, R11, R10 ;  /* 0x0000000b03037224 */ /* 0x000fe200078e020a */
[----:B------:R-:W-:Y:S02]  /*ab10*/  UMOV UR4, 0xffffffff ;  /* 0xffffffff00047882 */ /* 0x000fe40000000000 */
[----:B------:R-:W-:Y:S02]  /*ab20*/  IADD3.X R13, R5, UR5, R13, P1, !PT ;  /* 0x00000005050d7c10 */ /* 0x000fe40008ffe40d */
[----:B------:R-:W-:Y:S01]  /*ab30*/  IADD3.X R3, R7, UR7, R3, P2, !PT ;  /* 0x0000000707037c10 */ /* 0x000fe200097fe403 */
[----:B------:R-:W-:Y:S06]  /*ab40*/  BRA.DIV UR4, `(.L_x_1412) ;  /* 0x000001da04407947 */ /* 0x000fec000b800000 */
.L_x_1693:
[----:B------:R-:W-:-:S03]  /*ab50*/  UMOV UR4, 0xffffffff ;  /* 0xffffffff00047882 */ /* 0x000fc60000000000 */
[----:B------:R-:W-:Y:S05]  /*ab60*/  BRA.DIV UR4, `(.L_x_1413) ;  /* 0x000001da045c7947 */ /* 0x000fea000b800000 */
.L_x_1696:
[----:B------:R-:W-:-:S03]  /*ab70*/  UMOV UR4, 0xffffffff ;  /* 0xffffffff00047882 */ /* 0x000fc60000000000 */
[----:B------:R-:W-:Y:S05]  /*ab80*/  BRA.DIV UR4, `(.L_x_1414) ;  /* 0x000001da047c7947 */ /* 0x000fea000b800000 */
.L_x_1699:
[----:B------:R-:W-:-:S03]  /*ab90*/  UMOV UR4, 0xffffffff ;  /* 0xffffffff00047882 */ /* 0x000fc60000000000 */
[----:B------:R-:W-:Y:S05]  /*aba0*/  BRA.DIV UR4, `(.L_x_1415) ;  /* 0x000001da049c7947 */ /* 0x000fea000b800000 */
.L_x_1702:
        /* <DEDUP_REMOVED lines=8> */
.L_x_1703:
[----:B------:R-:W-:Y:S05]  /*ac30*/  BSYNC B1 ;  /* 0x0000000000017941 */ /* 0x000fea0003800000 */
.L_x_1416:
[----:B------:R-:W-:Y:S05]  /*ac40*/  @P0 BRA `(.L_x_1418) ;  /* 0x0000006400180947 */ /* 0x000fea0003800000 */
[----:B--2---:R-:W2:Y:S01]  /*ac50*/  LDC R3, c[0x0][0x3d4] ;  /* 0x0000f500ff037b82 */ /* 0x004ea20000000800 */
[C---:B------:R-:W-:Y:S01]  /*ac60*/  VIADD R0, R172.reuse, 0x10 ;  /* 0x00000010ac007836 */ /* 0x040fe20000000000 */
[----:B------:R-:W-:Y:S01]  /*ac70*/  BSSY B1, `(.L_x_1419) ;  /* 0x0000083000017945 */ /* 0x000fe20003800000 */
[C---:B------:R-:W-:Y:S02]  /*ac80*/  VIADD R4, R172.reuse, 0x20 ;  /* 0x00000020ac047836 */ /* 0x040fe40000000000 */
[C---:B------:R-:W-:Y:S01]  /*ac90*/  VIADD R6, R172.reuse, 0x30 ;  /* 0x00000030ac067836 */ /* 0x040fe20000000000 */
[-C--:B--2---:R-:W-:Y:S02]  /*aca0*/  ISETP.GE.AND P0, PT, R172, R3.reuse, PT ;  /* 0x00000003ac00720c */ /* 0x084fe40003f06270 */
[-C--:B------:R-:W-:Y:S01]  /*acb0*/  ISETP.GE.AND P1, PT, R0, R3.reuse, PT ;  /* 0x000000030000720c */ /* 0x080fe20003f26270 */
[----:B------:R-:W-:Y:S01]  /*acc0*/  VIADD R0, R172, 0x40 ;  /* 0x00000040ac007836 */ /* 0x000fe20000000000 */
[-C--:B------:R-:W-:Y:S01]  /*acd0*/  ISETP.GE.AND P2, PT, R4, R3.reuse, PT ;  /* 0x000000030400720c */ /* 0x080fe20003f46270 */
[----:B------:R-:W-:Y:S01]  /*ace0*/  VIADD R4, R172, 0x50 ;  /* 0x00000050ac047836 */ /* 0x000fe20000000000 */
[----:B------:R-:W-:-:S02]  /*acf0*/  ISETP.GE.AND P3, PT, R6, R3, PT ;  /* 0x000000030600720c */ /* 0x000fc40003f66270 */
[-C--:B------:R-:W-:Y:S01]  /*ad00*/  ISETP.GE.AND P4, PT, R0, R3.reuse, PT ;  /* 0x000000030000720c */ /* 0x080fe20003f86270 */
[----:B------:R-:W-:Y:S01]  /*ad10*/  IMAD.IADD R0, R16, 0x1, R188 ;  /* 0x0000000110007824 */ /* 0x000fe200078e02bc */
[----:B------:R-:W-:-:S03]  /*ad20*/  ISETP.GE.AND P5, PT, R4, R3, PT ;  /* 0x000000030400720c */ /* 0x000fc60003fa6270 */
[----:B------:R-:W-:Y:S10]  /*ad30*/  @P0 BRA `(.L_x_1420) ;  /* 0x0000000400d80947 */ /* 0x000ff40003800000 */
[----:B------:R-:W2:Y:S01]  /*ad40*/  LDS.128 R4, [R0+0x10400] ;  /* 0x0104000000047984 */ /* 0x000ea20000000c00 */
[----:B-----5:R-:W-:Y:S02]  /*ad50*/  SHF.R.U32.HI R3, RZ, 0x8, R42 ;  /* 0x00000008ff037819 */ /* 0x020fe4000001162a */
[----:B------:R-:W-:Y:S02]  /*ad60*/  SHF.R.U32.HI R11, RZ, 0x8, R43 ;  /* 0x00000008ff0b7819 */ /* 0x000fe4000001162b */
[----:B------:R-:W-:Y:S02]  /*ad70*/  LOP3.LUT R10, R42, 0xff, RZ, 0xc0, !PT ;  /* 0x000000ff2a0a7812 */ /* 0x000fe400078ec0ff */
[----:B------:R-:W-:Y:S02]  /*ad80*/  LOP3.LUT R3, R3, 0xff, RZ, 0xc0, !PT ;  /* 0x000000ff03037812 */ /* 0x000fe400078ec0ff */
[----:B------:R-:W-:Y:S02]  /*ad90*/  LOP3.LUT R12, R43, 0xff, RZ, 0xc0, !PT ;  /* 0x000000ff2b0c7812 */ /* 0x000fe400078ec0ff */
[----:B------:R-:W-:-:S02]  /*ada0*/  LOP3.LUT R11, R11, 0xff, RZ, 0xc0, !PT ;  /* 0x000000ff0b0b7812 */ /* 0x000fc400078ec0ff */
[----:B------:R-:W-:Y:S02]  /*adb0*/  PRMT R3, R3, 0x7604, R10 ;  /* 0x0000760403037816 */ /* 0x000fe4000000000a */
[----:B-1----:R-:W-:Y:S02]  /*adc0*/  SHF.R.U32.HI R46, RZ, 0x10, R43 ;  /* 0x00000010ff2e7819 */ /* 0x002fe4000001162b */
        /* <DEDUP_REMOVED lines=109> */
.L_x_1420:
[----:B------:R-:W-:Y:S05]  /*b4a0*/  BSYNC B1 ;  /* 0x0000000000017941 */ /* 0x000fea0003800000 */
.L_x_1419:
        /* <DEDUP_REMOVED lines=13> */
[----:B-1----:R-:W-:Y:S02]  /*b580*/  LOP3.LUT R15, R13, 0xff, RZ, 0xc0, !PT ;  /* 0x000000ff0d0f7812 */ /* 0x002fe400078ec0ff */
        /* <DEDUP_REMOVED lines=31> */
[CC--:B------:R-:W-:Y:S01]  /*b780*/  FMUL.FTZ R42, R10.reuse, R40.reuse ;  /* 0x000000280a2a7220 */ /* 0x0c0fe20000410000 */
[----:B------:R-:W-:Y:S01]  /*b790*/  F2FP.F16.E4M3.UNPACK_B R7, R5 ;  /* 0x00000005ff07723e */ /* 0x000fe200020006ff */
[----:B------:R-:W-:Y:S01]  /*b7a0*/  FMUL.FTZ R45, R10, R37 ;  /* 0x000000250a2d7220 */ /* 0x000fe20000410000 */
        /* <DEDUP_REMOVED lines=26> */
[CC--:B------:R-:W-:Y:S01]  /*b950*/  FMUL.FTZ R40, R6.reuse, R41.reuse ;  /* 0x0000002906287220 */ /* 0x0c0fe20000410000 */
        /* <DEDUP_REMOVED lines=10> */
[----:B------:R-:W-:Y:S01]  /*ba00*/  HADD2.F32 R6, -RZ, R4.H1_H1 ;  /* 0x30000004ff067230 */ /* 0x000fe20000004100 */
[----:B------:R-:W-:Y:S01]  /*ba10*/  F2FP.SATFINITE.E4M3.F32.PACK_AB_MERGE_C R43, R46, R43, RZ ;  /* 0x0000002b2e2b723e */ /* 0x000fe200048070ff */
[----:B------:R-:W-:-:S02]  /*ba20*/  HADD2.F32 R12, -RZ, R11.H1_H1 ;  /* 0x3000000bff0c7230 */ /* 0x000fc40000004100 */
[----:B------:R-:W-:Y:S02]  /*ba30*/  HADD2.F32 R5, -RZ, R4.H0_H0 ;  /* 0x20000004ff057230 */ /* 0x000fe40000004100 */
[C---:B------:R-:W-:Y:S01]  /*ba40*/  FMUL.FTZ R36, R6.reuse, R15 ;  /* 0x0000000f06247220 */ /* 0x040fe20000410000 */
[----:B------:R-:W-:Y:S02]  /*ba50*/  HADD2.F32 R4, -RZ, R3.H1_H1 ;  /* 0x30000003ff047230 */ /* 0x000fe40000004100 */
[-C--:B------:R-:W-:Y:S01]  /*ba60*/  FMUL.FTZ R40, R6, R12.reuse ;  /* 0x0000000c06287220 */ /* 0x080fe20000410000 */
[----:B------:R-:W-:Y:S02]  /*ba70*/  HADD2.F32 R11, -RZ, R11.H0_H0 ;  /* 0x2000000bff0b7230 */ /* 0x000fe40000004100 */
[C---:B------:R-:W-:Y:S01]  /*ba80*/  FFMA.FTZ R36, R5.reuse, R12, -R36 ;  /* 0x0000000c05247223 */ /* 0x040fe20000010824 */
[----:B------:R-:W-:Y:S02]  /*ba90*/  HADD2.F32 R3, -RZ, R3.H0_H0 ;  /* 0x20000003ff037230 */ /* 0x000fe40000004100 */
[C---:B------:R-:W-:Y:S01]  /*baa0*/  FMUL.FTZ R6, R4.reuse, R13 ;  /* 0x0000000d04067220 */ /* 0x040fe20000410000 */
[----:B------:R-:W-:Y:S01]  /*bab0*/  FFMA.FTZ R15, R5, R15, R40 ;  /* 0x0000000f050f7223 */ /* 0x000fe20000010028 */
[----:B------:R-:W-:Y:S01]  /*bac0*/  FMUL.FTZ R4, R4, R11 ;  /* 0x0000000b04047220 */ /* 0x000fe20000410000 */
[----:B------:R-:W-:-:S02]  /*bad0*/  HADD2.F32 R5, -RZ, R14.H1_H1 ;  /* 0x3000000eff057230 */ /* 0x000fc40000004100 */
[C---:B------:R-:W-:Y:S01]  /*bae0*/  FFMA.FTZ R12, R3.reuse, R11, -R6 ;  /* 0x0000000b030c7223 */ /* 0x040fe20000010806 */
[----:B------:R-:W-:Y:S02]  /*baf0*/  HADD2.F32 R11, -RZ, R38.H1_H1 ;  /* 0x30000026ff0b7230 */ /* 0x000fe40000004100 */
[----:B------:R-:W-:Y:S01]  /*bb00*/  FFMA.FTZ R13, R3, R13, R4 ;  /* 0x0000000d030d7223 */ /* 0x000fe20000010004 */
[----:B------:R-:W-:Y:S02]  /*bb10*/  HADD2.F32 R4, -RZ, R10.H1_H1 ;  /* 0x3000000aff047230 */ /* 0x000fe40000004100 */
[----:B------:R-:W-:Y:S02]  /*bb20*/  HADD2.F32 R38, -RZ, R38.H0_H0 ;  /* 0x20000026ff267230 */ /* 0x000fe40000004100 */
[----:B------:R-:W-:Y:S02]  /*bb30*/  HADD2.F32 R3, -RZ, R7.H1_H1 ;  /* 0x30000007ff037230 */ /* 0x000fe40000004100 */
[----:B------:R-:W-:Y:S01]  /*bb40*/  FMUL.FTZ R37, R4, R11 ;  /* 0x0000000b04257220 */ /* 0x000fe20000410000 */
[----:B------:R-:W-:-:S02]  /*bb50*/  HADD2.F32 R14, -RZ, R14.H0_H0 ;  /* 0x2000000eff0e7230 */ /* 0x000fc40000004100 */
        /* <DEDUP_REMOVED lines=12> */
[----:B------:R-:W-:Y:S02]  /*bc20*/  F2FP.SATFINITE.E4M3.F32.PACK_AB_MERGE_C R6, R39, R42, R43 ;  /* 0x0000002a2706723e */ /* 0x000fe4000480702b */
[----:B------:R-:W-:Y:S02]  /*bc30*/  F2FP.SATFINITE.E4M3.F32.PACK_AB_MERGE_C R7, R48, R45, R7 ;  /* 0x0000002d3007723e */ /* 0x000fe40004807007 */
[----:B------:R-:W-:Y:S02]  /*bc40*/  F2FP.SATFINITE.E4M3.F32.PACK_AB_MERGE_C R4, R13, R12, R4 ;  /* 0x0000000c0d04723e */ /* 0x000fe40004807004 */
[----:B------:R-:W-:-:S05]  /*bc50*/  F2FP.SATFINITE.E4M3.F32.PACK_AB_MERGE_C R5, R38, R5, R37 ;  /* 0x000000052605723e */ /* 0x000fca0004807025 */
[----:B------:R3:W-:Y:S02]  /*bc60*/  STS.128 [R195], R4 ;  /* 0x00000004c3007388 */ /* 0x0007e40000000c00 */
.L_x_1422:
[----:B------:R-:W-:Y:S05]  /*bc70*/  BSYNC B1 ;  /* 0x0000000000017941 */ /* 0x000fea0003800000 */
.L_x_1421:
[----:B------:R-:W-:Y:S04]  /*bc80*/  BSSY B1, `(.L_x_1423) ;  /* 0x0000078000017945 */ /* 0x000fe80003800000 */
[----:B------:R-:W-:Y:S05]  /*bc90*/  @P2 BRA `(.L_x_1424) ;  /* 0x0000000400d82947 */ /* 0x000fea0003800000 */
[----:B--23--:R-:W2:Y:S01]  /*bca0*/  LDS.128 R4, [R0+0x12400] ;  /* 0x0124000000047984 */ /* 0x00cea20000000c00 */
[----:B-----5:R-:W-:Y:S02]  /*bcb0*/  SHF.R.U32.HI R3, RZ, 0x8, R32 ;  /* 0x00000008ff037819 */ /* 0x020fe40000011620 */
[----:B------:R-:W-:Y:S02]  /*bcc0*/  SHF.R.U32.HI R11, RZ, 0x8, R33 ;  /* 0x00000008ff0b7819 */ /* 0x000fe40000011621 */
[----:B------:R-:W-:Y:S02]  /*bcd0*/  LOP3.LUT R10, R32, 0xff, RZ, 0xc0, !PT ;  /* 0x000000ff200a7812 */ /* 0x000fe400078ec0ff */
[----:B------:R-:W-:Y:S02]  /*bce0*/  LOP3.LUT R3, R3, 0xff, RZ, 0xc0, !PT ;  /* 0x000000ff03037812 */ /* 0x000fe400078ec0ff */
[----:B------:R-:W-:Y:S02]  /*bcf0*/  LOP3.LUT R12, R33, 0xff, RZ, 0xc0, !PT ;  /* 0x000000ff210c7812 */ /* 0x000fe400078ec0ff */
[----:B------:R-:W-:-:S02]  /*bd00*/  LOP3.LUT R11, R11, 0xff, RZ, 0xc0, !PT ;  /* 0x000000ff0b0b7812 */ /* 0x000fc400078ec0ff */
[----:B------:R-:W-:Y:S02]  /*bd10*/  PRMT R3, R3, 0x7604, R10 ;  /* 0x0000760403037816 */ /* 0x000fe4000000000a */
[----:B------:R-:W-:Y:S02]  /*bd20*/  SHF.R.U32.HI R36, RZ, 0x10, R33 ;  /* 0x00000010ff247819 */ /* 0x000fe40000011621 */
[--C-:B-1----:R-:W-:Y:S02]  /*bd30*/  SHF.R.U32.HI R14, RZ, 0x8, R35.reuse ;  /* 0x00000008ff0e7819 */ /* 0x102fe40000011623 */
        /* <DEDUP_REMOVED lines=107> */
[----:B------:R4:W-:Y:S02]  /*c3f0*/  STS.128 [R0+0x12400], R4 ;  /* 0x0124000400007388 */ /* 0x0009e40000000c00 */
.L_x_1424:
[----:B------:R-:W-:Y:S05]  /*c400*/  BSYNC B1 ;  /* 0x0000000000017941 */ /* 0x000fea0003800000 */
.L_x_1423:
        /* <DEDUP_REMOVED lines=124> */
.L_x_1426:
[----:B------:R-:W-:Y:S05]  /*cbd0*/  BSYNC B1 ;  /* 0x0000000000017941 */ /* 0x000fea0003800000 */
.L_x_1425:
[----:B------:R-:W-:Y:S04]  /*cbe0*/  BSSY B1, `(.L_x_1427) ;  /* 0x0000078000017945 */ /* 0x000fe80003800000 */
[----:B------:R-:W-:Y:S05]  /*cbf0*/  @P4 BRA `(.L_x_1428) ;  /* 0x0000000400d84947 */ /* 0x000fea0003800000 */
[----:B-1234-:R-:W1:Y:S01]  /*cc00*/  LDS.128 R4, [R0+0x14400] ;  /* 0x0144000000047984 */ /* 0x01ee620000000c00 */
        /* <DEDUP_REMOVED lines=28> */
[----:B-1----:R-:W-:Y:S02]  /*cdd0*/  F2FP.F16.E4M3.UNPACK_B R3, R6.H1 ;  /* 0x00000006ff03723e */ /* 0x002fe400030006ff */
        /* <DEDUP_REMOVED lines=88> */
.L_x_1428:
[----:B------:R-:W-:Y:S05]  /*d360*/  BSYNC B1 ;  /* 0x0000000000017941 */ /* 0x000fea0003800000 */
.L_x_1427:
[----:B------:R-:W-:Y:S05]  /*d370*/  @P5 BRA `(.L_x_1418) ;  /* 0x0000003c004c5947 */ /* 0x000fea0003800000 */
[----:B-1234-:R-:W1:Y:S01]  /*d380*/  LDS.128 R4, [R195+0x4000] ;  /* 0x00400000c3047984 */ /* 0x01ee620000000c00 */
[----:B-----5:R-:W-:Y:S02]  /*d390*/  SHF.R.U32.HI R15, RZ, 0x8, R21 ;  /* 0x00000008ff0f7819 */ /* 0x020fe40000011615 */
[----:B------:R-:W-:Y:S02]  /*d3a0*/  SHF.R.U32.HI R11, RZ, 0x8, R9 ;  /* 0x00000008ff0b7819 */ /* 0x000fe40000011609 */
[----:B------:R-:W-:Y:S02]  /*d3b0*/  SHF.R.U32.HI R13, RZ, 0x8, R20 ;  /* 0x00000008ff0d7819 */ /* 0x000fe40000011614 */
[----:B------:R-:W-:Y:S02]  /*d3c0*/  LOP3.LUT R14, R21, 0xff, RZ, 0xc0, !PT ;  /* 0x000000ff150e7812 */ /* 0x000fe400078ec0ff */
[----:B------:R-:W-:Y:S02]  /*d3d0*/  LOP3.LUT R15, R15, 0xff, RZ, 0xc0, !PT ;  /* 0x000000ff0f0f7812 */ /* 0x000fe400078ec0ff */
[----:B------:R-:W-:-:S02]  /*d3e0*/  LOP3.LUT R10, R9, 0xff, RZ, 0xc0, !PT ;  /* 0x000000ff090a7812 */ /* 0x000fc400078ec0ff */
[----:B------:R-:W-:Y:S02]  /*d3f0*/  LOP3.LUT R11, R11, 0xff, RZ, 0xc0, !PT ;  /* 0x000000ff0b0b7812 */ /* 0x000fe400078ec0ff */
[----:B------:R-:W-:Y:S02]  /*d400*/  SHF.R.U32.HI R3, RZ, 0x8, R8 ;  /* 0x00000008ff037819 */ /* 0x000fe40000011608 */
[----:B------:R-:W-:Y:S02]  /*d410*/  LOP3.LUT R12, R20, 0xff, RZ, 0xc0, !PT ;  /* 0x000000ff140c7812 */ /* 0x000fe400078ec0ff */
[----:B------:R-:W-:Y:S02]  /*d420*/  LOP3.LUT R13, R13, 0xff, RZ, 0xc0, !PT ;  /* 0x000000ff0d0d7812 */ /* 0x000fe400078ec0ff */
[----:B------:R-:W-:Y:S02]  /*d430*/  PRMT R15, R15, 0x7604, R14 ;  /* 0x000076040f0f7816 */ /* 0x000fe4000000000e */
[----:B------:R-:W-:-:S02]  /*d440*/  PRMT R11, R11, 0x7604, R10 ;  /* 0x000076040b0b7816 */ /* 0x000fc4000000000a */
[----:B------:R-:W-:Y:S02]  /*d450*/  SHF.R.U32.HI R14, RZ, 0x10, R21 ;  /* 0x00000010ff0e7819 */ /* 0x000fe40000011615 */
[----:B------:R-:W-:Y:S02]  /*d460*/  SHF.R.U32.HI R10, RZ, 0x10, R9 ;  /* 0x00000010ff0a7819 */ /* 0x000fe40000011609 */
[----:B------:R-:W-:Y:S02]  /*d470*/  LOP3.LUT R0, R8, 0xff, RZ, 0xc0, !PT ;  /* 0x000000ff08007812 */ /* 0x000fe400078ec0ff */
[----:B------:R-:W-:Y:S02]  /*d480*/  LOP3.LUT R3, R3, 0xff, RZ, 0xc0, !PT ;  /* 0x000000ff03037812 */ /* 0x000fe400078ec0ff */
[----:B------:R-:W-:Y:S02]  /*d490*/  PRMT R13, R13, 0x7604, R12 ;  /* 0x000076040d0d7816 */ /* 0x000fe4000000000c */
[----:B------:R-:W-:-:S02]  /*d4a0*/  SHF.R.U32.HI R12, RZ, 0x10, R20 ;  /* 0x00000010ff0c7819 */ /* 0x000fc40000011614 */
[----:B------:R-:W-:Y:S02]  /*d4b0*/  LOP3.LUT R14, R14, 0xff, RZ, 0xc0, !PT ;  /* 0x000000ff0e0e7812 */ /* 0x000fe400078ec0ff */
[----:B------:R-:W-:Y:S02]  /*d4c0*/  LOP3.LUT R10, R10, 0xff, RZ, 0xc0, !PT ;  /* 0x000000ff0a0a7812 */ /* 0x000fe400078ec0ff */
[----:B------:R-:W-:Y:S02]  /*d4d0*/  PRMT R3, R3, 0x7604, R0 ;  /* 0x0000760403037816 */ /* 0x000fe40000000000 */
[----:B------:R-:W-:Y:S02]  /*d4e0*/  SHF.R.U32.HI R0, RZ, 0x10, R8 ;  /* 0x00000010ff007819 */ /* 0x000fe40000011608 */
[----:B------:R-:W-:Y:S02]  /*d4f0*/  LOP3.LUT R12, R12, 0xff, RZ, 0xc0, !PT ;  /* 0x000000ff0c0c7812 */ /* 0x000fe400078ec0ff */
[----:B------:R-:W-:-:S02]  /*d500*/  PRMT R25, R14, 0x7054, R15 ;  /* 0x000070540e197816 */ /* 0x000fc4000000000f */
[----:B------:R-:W-:Y:S02]  /*d510*/  PRMT R11, R10, 0x7054, R11 ;  /* 0x000070540a0b7816 */ /* 0x000fe4000000000b */
[----:B------:R-:W-:Y:S02]  /*d520*/  LOP3.LUT R0, R0, 0xff, RZ, 0xc0, !PT ;  /* 0x000000ff00007812 */ /* 0x000fe400078ec0ff */
[----:B------:R-:W-:Y:S02]  /*d530*/  PRMT R15, R12, 0x7054, R13 ;  /* 0x000070540c0f7816 */ /* 0x000fe4000000000d */
[----:B------:R-:W-:Y:S02]  /*d540*/  LOP3.LUT R25, R25, 0xff000000, R21, 0xf8, !PT ;  /* 0xff00000019197812 */ /* 0x000fe400078ef815 */
[----:B------:R-:W-:Y:S02]  /*d550*/  LOP3.LUT R13, R11, 0xff000000, R9, 0xf8, !PT ;  /* 0xff0000000b0d7812 */ /* 0x000fe400078ef809 */
[----:B------:R-:W-:-:S02]  /*d560*/  PRMT R3, R0, 0x7054, R3 ;  /* 0x0000705400037816 */ /* 0x000fc40000000003 */
[-C--:B-1----:R-:W-:Y:S02]  /*d570*/  F2FP.F16.E4M3.UNPACK_B R0, R6.reuse.H1 ;  /* 0x00000006ff00723e */ /* 0x082fe400030006ff */
[----:B------:R-:W-:Y:S02]  /*d580*/  F2FP.F16.E4M3.UNPACK_B R21, R25 ;  /* 0x00000019ff15723e */ /* 0x000fe400020006ff */
[----:B------:R-:W-:Y:S01]  /*d590*/  F2FP.F16.E4M3.UNPACK_B R14, R13 ;  /* 0x0000000dff0e723e */ /* 0x000fe200020006ff */
[----:B------:R-:W-:Y:S01]  /*d5a0*/  HADD2.F32 R9, -RZ, R0.H1_H1 ;  /* 0x30000000ff097230 */ /* 0x000fe20000004100 */
[----:B------:R-:W-:Y:S01]  /*d5b0*/  LOP3.LUT R20, R15, 0xff000000, R20, 0xf8, !PT ;  /* 0xff0000000f147812 */ /* 0x000fe200078ef814 */
[----:B------:R-:W-:Y:S01]  /*d5c0*/  HADD2.F32 R24, -RZ, R21.H1_H1 ;  /* 0x30000015ff187230 */ /* 0x000fe20000004100 */
[----:B------:R-:W-:Y:S01]  /*d5d0*/  LOP3.LUT R12, R3, 0xff000000, R8, 0xf8, !PT ;  /* 0xff000000030c7812 */ /* 0x000fe200078ef808 */
[----:B------:R-:W-:Y:S01]  /*d5e0*/  HADD2.F32 R15, -RZ, R14.H1_H1 ;  /* 0x3000000eff0f7230 */ /* 0x000fe20000004100 */
[----:B------:R-:W-:Y:S01]  /*d5f0*/  F2FP.F16.E4M3.UNPACK_B R3, R6 ;  /* 0x00000006ff03723e */ /* 0x000fe200020006ff */
[----:B------:R-:W-:-:S02]  /*d600*/  HADD2.F32 R8, -RZ, R0.H0_H0 ;  /* 0x20000000ff087230 */ /* 0x000fc40000004100 */
[CC--:B------:R-:W-:Y:S01]  /*d610*/  FMUL.FTZ R27, R9.reuse, R24.reuse ;  /* 0x00000018091b7220 */ /* 0x0c0fe20000410000 */
[----:B------:R-:W-:Y:S01]  /*d620*/  F2FP.F16.E4M3.UNPACK_B R10, R7 ;  /* 0x00000007ff0a723e */ /* 0x000fe200020006ff */
[----:B------:R-:W-:Y:S01]  /*d630*/  FMUL.FTZ R9, R9, R15 ;  /* 0x0000000f09097220 */ /* 0x000fe20000410000 */
[----:B------:R-:W-:Y:S01]  /*d640*/  F2FP.F16.E4M3.UNPACK_B R11, R7.H1 ;  /* 0x00000007ff0b723e */ /* 0x000fe200030006ff */
[C---:B------:R-:W-:Y:S01]  /*d650*/  FFMA.FTZ R27, R8.reuse, R15, -R27 ;  /* 0x0000000f081b7223 */ /* 0x040fe2000001081b */
[-C--:B------:R-:W-:Y:S01]  /*d660*/  F2FP.F16.E4M3.UNPACK_B R6, R5.reuse ;  /* 0x00000005ff06723e */ /* 0x080fe200020006ff */
[----:B------:R-:W-:Y:S01]  /*d670*/  FFMA.FTZ R26, R8, R24, R9 ;  /* 0x00000018081a7223 */ /* 0x000fe20000010009 */
[----:B------:R-:W-:Y:S01]  /*d680*/  F2FP.F16.E4M3.UNPACK_B R7, R5.H1 ;  /* 0x00000005ff07723e */ /* 0x000fe200030006ff */
[----:B------:R-:W-:Y:S01]  /*d690*/  HADD2.F32 R8, -RZ, R21.H0_H0 ;  /* 0x20000015ff087230 */ /* 0x000fe20000004100 */
[----:B------:R-:W-:Y:S01]  /*d6a0*/  F2FP.F16.E4M3.UNPACK_B R25, R25.H1 ;  /* 0x00000019ff19723e */ /* 0x000fe200030006ff */
[--C-:B------:R-:W-:Y:S01]  /*d6b0*/  HADD2.F32 R5, -RZ, R3.reuse.H1_H1 ;  /* 0x30000003ff057230 */ /* 0x100fe20000004100 */
[----:B------:R-:W-:Y:S01]  /*d6c0*/  F2FP.F16.E4M3.UNPACK_B R13, R13.H1 ;  /* 0x0000000dff0d723e */ /* 0x000fe200030006ff */
[----:B------:R-:W-:Y:S01]  /*d6d0*/  HADD2.F32 R14, -RZ, R14.H0_H0 ;  /* 0x2000000eff0e7230 */ /* 0x000fe20000004100 */
[----:B------:R-:W-:Y:S01]  /*d6e0*/  F2FP.F16.E4M3.UNPACK_B R0, R4 ;  /* 0x00000004ff00723e */ /* 0x000fe200020006ff */
[----:B------:R-:W-:-:S02]  /*d6f0*/  HADD2.F32 R3, -RZ, R3.H0_H0 ;  /* 0x20000003ff037230 */ /* 0x000fc40000004100 */
[C---:B------:R-:W-:Y:S01]  /*d700*/  FMUL.FTZ R24, R5.reuse, R8 ;  /* 0x0000000805187220 */ /* 0x040fe20000410000 */
[----:B------:R-:W-:Y:S02]  /*d710*/  HADD2.F32 R9, -RZ, R25.H0_H0 ;  /* 0x20000019ff097230 */ /* 0x000fe40000004100 */
[-C--:B------:R-:W-:Y:S01]  /*d720*/  FMUL.FTZ R15, R5, R14.reuse ;  /* 0x0000000e050f7220 */ /* 0x080fe20000410000 */
[--C-:B------:R-:W-:Y:S02]  /*d730*/  HADD2.F32 R5, -RZ, R10.reuse.H1_H1 ;  /* 0x3000000aff057230 */ /* 0x100fe40000004100 */
[C---:B------:R-:W-:Y:S01]  /*d740*/  FFMA.FTZ R24, R3.reuse, R14, -R24 ;  /* 0x0000000e03187223 */ /* 0x040fe20000010818 */
[----:B------:R-:W-:Y:S02]  /*d750*/  HADD2.F32 R10, -RZ, R10.H0_H0 ;  /* 0x2000000aff0a7230 */ /* 0x000fe40000004100 */
[----:B------:R-:W-:Y:S01]  /*d760*/  FFMA.FTZ R21, R3, R8, R15 ;  /* 0x0000000803157223 */ /* 0x000fe2000001000f */
[----:B------:R-:W-:-:S02]  /*d770*/  HADD2.F32 R8, -RZ, R13.H0_H0 ;  /* 0x2000000dff087230 */ /* 0x000fc40000004100 */
[CC--:B------:R-:W-:Y:S01]  /*d780*/  FMUL.FTZ R15, R5.reuse, R9.reuse ;  /* 0x00000009050f7220 */ /* 0x0c0fe20000410000 */
[----:B------:R-:W-:Y:S01]  /*d790*/  HADD2.F32 R14, -RZ, R25.H1_H1 ;  /* 0x30000019ff0e7230 */ /* 0x000fe20000004100 */
[----:B------:R-:W-:Y:S01]  /*d7a0*/  F2FP.F16.E4M3.UNPACK_B R4, R4.H1 ;  /* 0x00000004ff04723e */ /* 0x000fe200030006ff */
[----:B------:R-:W-:Y:S02]  /*d7b0*/  HADD2.F32 R3, -RZ, R11.H1_H1 ;  /* 0x3000000bff037230 */ /* 0x000fe40000004100 */
[-C--:B------:R-:W-:Y:S01]  /*d7c0*/  FMUL.FTZ R5, R5, R8.reuse ;  /* 0x0000000805057220 */ /* 0x080fe20000410000 */
[C---:B------:R-:W-:Y:S01]  /*d7d0*/  FFMA.FTZ R25, R10.reuse, R8, -R15 ;  /* 0x000000080a197223 */ /* 0x040fe2000001080f */
[----:B------:R-:W-:Y:S02]  /*d7e0*/  HADD2.F32 R8, -RZ, R13.H1_H1 ;  /* 0x3000000dff087230 */ /* 0x000fe40000004100 */
[----:B------:R-:W-:Y:S02]  /*d7f0*/  HADD2.F32 R11, -RZ, R11.H0_H0 ;  /* 0x2000000bff0b7230 */ /* 0x000fe40000004100 */
[C---:B------:R-:W-:Y:S01]  /*d800*/  FMUL.FTZ R30, R3.reuse, R14 ;  /* 0x0000000e031e7220 */ /* 0x040fe20000410000 */
[----:B------:R-:W-:Y:S01]  /*d810*/  FFMA.FTZ R28, R10, R9, R5 ;  /* 0x000000090a1c7223 */ /* 0x000fe20000010005 */
[----:B------:R-:W-:Y:S01]  /*d820*/  F2FP.F16.E4M3.UNPACK_B R9, R20 ;  /* 0x00000014ff09723e */ /* 0x000fe200020006ff */
[-C--:B------:R-:W-:Y:S01]  /*d830*/  FMUL.FTZ R10, R3, R8.reuse ;  /* 0x00000008030a7220 */ /* 0x080fe20000410000 */
[----:B------:R-:W-:Y:S01]  /*d840*/  FFMA.FTZ R30, R11, R8, -R30 ;  /* 0x000000080b1e7223 */ /* 0x000fe2000001081e */
[----:B------:R-:W-:Y:S01]  /*d850*/  F2FP.F16.E4M3.UNPACK_B R8, R12 ;  /* 0x0000000cff08723e */ /* 0x000fe200020006ff */
[----:B------:R-:W-:-:S02]  /*d860*/  HADD2.F32 R5, -RZ, R4.H1_H1 ;  /* 0x30000004ff057230 */ /* 0x000fc40000004100 */
[----:B------:R-:W-:Y:S01]  /*d870*/  FFMA.FTZ R29, R11, R14, R10 ;  /* 0x0000000e0b1d7223 */ /* 0x000fe2000001000a */
[--C-:B------:R-:W-:Y:S01]  /*d880*/  HADD2.F32 R13, -RZ, R9.reuse.H1_H1 ;  /* 0x30000009ff0d7230 */ /* 0x100fe20000004100 */
[----:B------:R-:W-:Y:S01]  /*d890*/  F2FP.F16.E4M3.UNPACK_B R12, R12.H1 ;  /* 0x0000000cff0c723e */ /* 0x000fe200030006ff */
[----:B------:R-:W-:Y:S01]  /*d8a0*/  HADD2.F32 R10, -RZ, R9.H0_H0 ;  /* 0x20000009ff0a7230 */ /* 0x000fe20000004100 */
[----:B------:R-:W-:Y:S01]  /*d8b0*/  F2FP.F16.E4M3.UNPACK_B R20, R20.H1 ;  /* 0x00000014ff14723e */ /* 0x000fe200030006ff */
[----:B------:R-:W-:Y:S02]  /*d8c0*/  HADD2.F32 R9, -RZ, R8.H1_H1 ;  /* 0x30000008ff097230 */ /* 0x000fe40000004100 */
[----:B------:R-:W-:Y:S01]  /*d8d0*/  FMUL.FTZ R11, R5, R13 ;  /* 0x0000000d050b7220 */ /* 0x000fe20000410000 */
[----:B------:R-:W-:Y:S02]  /*d8e0*/  HADD2.F32 R3, -RZ, R0.H1_H1 ;  /* 0x30000000ff037230 */ /* 0x000fe40000004100 */
        /* <DEDUP_REMOVED lines=10> */
[----:B------:R-:W-:-:S02]  /*d990*/  HADD2.F32 R4, -RZ, R12.H1_H1 ;  /* 0x3000000cff047230 */ /* 0x000fc40000004100 */
[--C-:B------:R-:W-:Y:S02]  /*d9a0*/  HADD2.F32 R3, -RZ, R7.reuse.H1_H1 ;  /* 0x30000007ff037230 */ /* 0x100fe40000004100 */
[--C-:B------:R-:W-:Y:S02]  /*d9b0*/  HADD2.F32 R8, -RZ, R20.reuse.H1_H1 ;  /* 0x30000014ff087230 */ /* 0x100fe40000004100 */
[----:B------:R-:W-:Y:S02]  /*d9c0*/  HADD2.F32 R9, -RZ, R20.H0_H0 ;  /* 0x20000014ff097230 */ /* 0x000fe40000004100 */
[C---:B------:R-:W-:Y:S01]  /*d9d0*/  FMUL.FTZ R13, R3.reuse, R4 ;  /* 0x00000004030d7220 */ /* 0x040fe20000410000 */
[----:B------:R-:W-:Y:S02]  /*d9e0*/  HADD2.F32 R0, -RZ, R6.H1_H1 ;  /* 0x30000006ff007230 */ /* 0x000fe40000004100 */
[----:B------:R-:W-:Y:S02]  /*d9f0*/  HADD2.F32 R5, -RZ, R12.H0_H0 ;  /* 0x2000000cff057230 */ /* 0x000fe40000004100 */
[----:B------:R-:W-:Y:S01]  /*da00*/  FMUL.FTZ R12, R3, R8 ;  /* 0x00000008030c7220 */ /* 0x000fe20000410000 */
[----:B------:R-:W-:-:S02]  /*da10*/  HADD2.F32 R7, -RZ, R7.H0_H0 ;  /* 0x20000007ff077230 */ /* 0x000fc40000004100 */
[C---:B------:R-:W-:Y:S01]  /*da20*/  FMUL.FTZ R3, R0.reuse, R9 ;  /* 0x0000000900037220 */ /* 0x040fe20000410000 */
[----:B------:R-:W-:Y:S02]  /*da30*/  HADD2.F32 R6, -RZ, R6.H0_H0 ;  /* 0x20000006ff067230 */ /* 0x000fe40000004100 */
[-C--:B------:R-:W-:Y:S01]  /*da40*/  FMUL.FTZ R0, R0, R5.reuse ;  /* 0x0000000500007220 */ /* 0x080fe20000410000 */
[C---:B------:R-:W-:Y:S01]  /*da50*/  FFMA.FTZ R12, R7.reuse, R4, -R12 ;  /* 0x00000004070c7223 */ /* 0x040fe2000001080c */
[----:B------:R-:W-:Y:S01]  /*da60*/  FFMA.FTZ R13, R7, R8, R13 ;  /* 0x00000008070d7223 */ /* 0x000fe2000001000d */
[C---:B------:R-:W-:Y:S01]  /*da70*/  FFMA.FTZ R5, R6.reuse, R5, -R3 ;  /* 0x0000000506057223 */ /* 0x040fe20000010803 */
[----:B------:R-:W-:Y:S01]  /*da80*/  FFMA.FTZ R0, R6, R9, R0 ;  /* 0x0000000906007223 */ /* 0x000fe20000010000 */
[----:B------:R-:W-:Y:S02]  /*da90*/  F2FP.SATFINITE.E4M3.F32.PACK_AB_MERGE_C R6, R26, R27, RZ ;  /* 0x0000001b1a06723e */ /* 0x000fe400048070ff */
[----:B------:R-:W-:-:S02]  /*daa0*/  F2FP.SATFINITE.E4M3.F32.PACK_AB_MERGE_C R7, R29, R30, RZ ;  /* 0x0000001e1d07723e */ /* 0x000fc400048070ff */
[----:B------:R-:W-:Y:S02]  /*dab0*/  F2FP.SATFINITE.E4M3.F32.PACK_AB_MERGE_C R4, R15, R14, RZ ;  /* 0x0000000e0f04723e */ /* 0x000fe400048070ff */
[----:B------:R-:W-:Y:S02]  /*dac0*/  F2FP.SATFINITE.E4M3.F32.PACK_AB_MERGE_C R12, R13, R12, RZ ;  /* 0x0000000c0d0c723e */ /* 0x000fe400048070ff */
[----:B------:R-:W-:Y:S02]  /*dad0*/  F2FP.SATFINITE.E4M3.F32.PACK_AB_MERGE_C R6, R21, R24, R6 ;  /* 0x000000181506723e */ /* 0x000fe40004807006 */
[----:B------:R-:W-:Y:S02]  /*dae0*/  F2FP.SATFINITE.E4M3.F32.PACK_AB_MERGE_C R7, R28, R25, R7 ;  /* 0x000000191c07723e */ /* 0x000fe40004807007 */
[----:B------:R-:W-:Y:S02]  /*daf0*/  F2FP.SATFINITE.E4M3.F32.PACK_AB_MERGE_C R4, R10, R11, R4 ;  /* 0x0000000b0a04723e */ /* 0x000fe40004807004 */
[----:B------:R-:W-:-:S05]  /*db00*/  F2FP.SATFINITE.E4M3.F32.PACK_AB_MERGE_C R5, R0, R5, R12 ;  /* 0x000000050005723e */ /* 0x000fca000480700c */
[----:B------:R1:W-:Y:S01]  /*db10*/  STS.128 [R195+0x4000], R4 ;  /* 0x00400004c3007388 */ /* 0x0003e20000000c00 */
[----:B------:R-:W-:Y:S05]  /*db20*/  BRA `(.L_x_1418) ;  /* 0x0000003400607947 */ /* 0x000fea0003800000 */
.L_x_1409:
[----:B------:R-:W1:Y:S01]  /*db30*/  LDC R0, c[0x0][0x428] ;  /* 0x00010a00ff007b82 */ /* 0x000e620000000800 */
[----:B------:R-:W-:Y:S01]  /*db40*/  ISETP.GE.AND P0, PT, R19, R4, PT ;  /* 0x000000041300720c */ /* 0x000fe20003f06270 */
[----:B------:R-:W-:Y:S01]  /*db50*/  IMAD R3, R177, 0x80, R19 ;  /* 0x00000080b1037824 */ /* 0x000fe200078e0213 */
[----:B------:R-:W-:Y:S01]  /*db60*/  BSSY B1, `(.L_x_1429) ;  /* 0x0000041000017945 */ /* 0x000fe20003800000 */
[----:B------:R-:W-:Y:S01]  /*db70*/  IMAD.MOV.U32 R20, RZ, RZ, R46 ;  /* 0x000000ffff147224 */ /* 0x000fe200078e002e */
[----:B------:R-:W-:Y:S01]  /*db80*/  CS2R R40, SRZ ;  /* 0x0000000000287805 */ /* 0x000fe2000001ff00 */
[----:B------:R-:W-:Y:S01]  /*db90*/  IMAD.MOV.U32 R21, RZ, RZ, R53 ;  /* 0x000000ffff157224 */ /* 0x000fe200078e0035 */
[----:B------:R-:W-:Y:S01]  /*dba0*/  CS2R R42, SRZ ;  /* 0x00000000002a7805 */ /* 0x000fe2000001ff00 */
[----:B------:R-:W-:Y:S01]  /*dbb0*/  IMAD.MOV.U32 R50, RZ, RZ, R48 ;  /* 0x000000ffff327224 */ /* 0x000fe200078e0030 */
        /* <DEDUP_REMOVED lines=9> */
[----:B-1----:R-:W-:-:S13]  /*dc50*/  ISETP.NE.AND P1, PT, R0, 0x1, PT ;  /* 0x000000010000780c */ /* 0x002fda0003f25270 */
[----:B------:R-:W1:Y:S08]  /*dc60*/  @P1 LDC R0, c[0x0][0x42c] ;  /* 0x00010b00ff001b82 */ /* 0x000e700000000800 */
[----:B------:R-:W2:Y:S01]  /*dc70*/  @P1 LDC R5, c[0x0][0x430] ;  /* 0x00010c00ff051b82 */ /* 0x000ea20000000800 */
[----:B-1----:R-:W-:-:S05]  /*dc80*/  @P1 IMAD.HI.U32 R0, R3, R0, RZ ;  /* 0x0000000003001227 */ /* 0x002fca00078e00ff */
[----:B--2---:R-:W-:Y:S02]  /*dc90*/  @P1 SHF.R.U32.HI R3, RZ, R5, R0 ;  /* 0x00000005ff031219 */ /* 0x004fe40000011600 */
[----:B------:R-:W-:Y:S02]  /*dca0*/  CS2R R4, SRZ ;  /* 0x0000000000047805 */ /* 0x000fe4000001ff00 */
[----:B------:R-:W-:Y:S01]  /*dcb0*/  SHF.R.S32.HI R45, RZ, 0x1f, R3 ;  /* 0x0000001fff2d7819 */ /* 0x000fe20000011403 */
[----:B------:R-:W-:Y:S06]  /*dcc0*/  @P0 BRA `(.L_x_1430) ;  /* 0x0000000000a80947 */ /* 0x000fec0003800000 */
[----:B------:R-:W-:Y:S01]  /*dcd0*/  MOV R5, R61 ;  /* 0x0000003d00057202 */ /* 0x000fe20000000f00 */
[C---:B------:R-:W-:Y:S01]  /*dce0*/  IMAD R0, R196.reuse, R12, RZ ;  /* 0x0000000cc4007224 */ /* 0x040fe200078e02ff */
[----:B------:R-:W-:Y:S01]  /*dcf0*/  ULDC.64 UR4, c[0x0][0x3c8] ;  /* 0x0000f20000047ab9 */ /* 0x000fe20000000a00 */
[----:B------:R-:W-:Y:S01]  /*dd00*/  IMAD.MOV.U32 R4, RZ, RZ, R22 ;  /* 0x000000ffff047224 */ /* 0x000fe200078e0016 */
[----:B------:R-:W-:Y:S01]  /*dd10*/  ULDC.64 UR6, c[0x0][0x3e0] ;  /* 0x0000f80000067ab9 */ /* 0x000fe20000000a00 */
[----:B------:R-:W-:Y:S01]  /*dd20*/  IMAD R8, R196, R10, RZ ;  /* 0x0000000ac4087224 */ /* 0x000fe200078e02ff */
[----:B------:R-:W-:Y:S01]  /*dd30*/  CS2R R28, SRZ ;  /* 0x00000000001c7805 */ /* 0x000fe2000001ff00 */
[----:B------:R-:W-:Y:S01]  /*dd40*/  IMAD.WIDE.U32 R6, R19, R12, R4 ;  /* 0x0000000c13067225 */ /* 0x000fe200078e0004 */
[----:B------:R-:W-:Y:S02]  /*dd50*/  CS2R R30, SRZ ;  /* 0x00000000001e7805 */ /* 0x000fe4000001ff00 */
[----:B------:R-:W-:-:S02]  /*dd60*/  CS2R R24, SRZ ;  /* 0x0000000000187805 */ /* 0x000fc4000001ff00 */
[----:B------:R-:W-:Y:S01]  /*dd70*/  CS2R R26, SRZ ;  /* 0x00000000001a7805 */ /* 0x000fe2000001ff00 */
[C---:B------:R-:W-:Y:S01]  /*dd80*/  IMAD R9, R19.reuse, R13, R0 ;  /* 0x0000000d13097224 */ /* 0x040fe200078e0200 */
[----:B------:R-:W-:Y:S01]  /*dd90*/  CS2R R40, SRZ ;  /* 0x0000000000287805 */ /* 0x000fe2000001ff00 */
[C---:B------:R-:W-:Y:S01]  /*dda0*/  IMAD.WIDE.U32 R4, R19.reuse, R10, R4 ;  /* 0x0000000a13047225 */ /* 0x040fe200078e0004 */
[----:B------:R-:W-:Y:S02]  /*ddb0*/  CS2R R42, SRZ ;  /* 0x00000000002a7805 */ /* 0x000fe4000001ff00 */
[----:B------:R-:W-:Y:S02]  /*ddc0*/  CS2R R36, SRZ ;  /* 0x0000000000247805 */ /* 0x000fe4000001ff00 */
[----:B------:R-:W-:Y:S01]  /*ddd0*/  CS2R R38, SRZ ;  /* 0x0000000000267805 */ /* 0x000fe2000001ff00 */
[----:B------:R-:W-:Y:S01]  /*dde0*/  IMAD R15, R19, R11, R8 ;  /* 0x0000000b130f7224 */ /* 0x000fe200078e0208 */
[----:B------:R-:W-:Y:S01]  /*ddf0*/  IADD3 R8, P1, P2, R55, R46, R6 ;  /* 0x0000002e37087210 */ /* 0x000fe20007a3e006 */
[----:B------:R-:W-:Y:S01]  /*de00*/  IMAD.IADD R9, R7, 0x1, R9 ;  /* 0x0000000107097824 */ /* 0x000fe200078e0209 */
[----:B------:R-:W-:Y:S01]  /*de10*/  IADD3 R14, P3, P4, R57, R48, R4 ;  /* 0x00000030390e7210 */ /* 0x000fe20007c7e004 */
[----:B------:R-:W-:Y:S01]  /*de20*/  IMAD.IADD R0, R5, 0x1, R15 ;  /* 0x0000000105007824 */ /* 0x000fe200078e020f */
[----:B------:R-:W-:-:S02]  /*de30*/  CS2R R6, SRZ ;  /* 0x0000000000067805 */ /* 0x000fc4000001ff00 */
[----:B------:R-:W-:Y:S02]  /*de40*/  CS2R R32, SRZ ;  /* 0x0000000000207805 */ /* 0x000fe4000001ff00 */
[----:B------:R-:W-:Y:S02]  /*de50*/  IADD3.X R4, R52, R53, R9, P1, P2 ;  /* 0x0000003534047210 */ /* 0x000fe40000fe4409 */
[----:B------:R-:W-:Y:S02]  /*de60*/  CS2R R34, SRZ ;  /* 0x0000000000227805 */ /* 0x000fe4000001ff00 */
[----:B------:R-:W-:Y:S01]  /*de70*/  IADD3 R8, P1, R8, UR4, RZ ;  /* 0x0000000408087c10 */ /* 0x000fe2000ff3e0ff */
[----:B------:R-:W-:Y:S01]  /*de80*/  ULDC UR4, c[0x0][0x3d4] ;  /* 0x0000f50000047ab9 */ /* 0x000fe20000000800 */
[----:B------:R-:W-:Y:S02]  /*de90*/  IADD3.X R0, R54, R51, R0, P3, P4 ;  /* 0x0000003336007210 */ /* 0x000fe40001fe8400 */
[----:B------:R-:W-:-:S02]  /*dea0*/  IADD3 R14, P2, R14, UR6, RZ ;  /* 0x000000060e0e7c10 */ /* 0x000fc4000ff5e0ff */
[----:B------:R-:W-:Y:S02]  /*deb0*/  IADD3.X R9, R4, UR5, RZ, P1, !PT ;  /* 0x0000000504097c10 */ /* 0x000fe40008ffe4ff */
[----:B------:R-:W-:Y:S02]  /*dec0*/  CS2R R4, SRZ ;  /* 0x0000000000047805 */ /* 0x000fe4000001ff00 */
[----:B------:R-:W-:Y:S02]  /*ded0*/  IADD3.X R15, R0, UR7, RZ, P2, !PT ;  /* 0x00000007000f7c10 */ /* 0x000fe400097fe4ff */
[----:B------:R-:W-:Y:S02]  /*dee0*/  ISETP.GE.AND P1, PT, R22, UR4, PT ;  /* 0x0000000416007c0c */ /* 0x000fe4000bf26270 */
[----:B------:R-:W-:Y:S02]  /*def0*/  ISETP.GE.AND P2, PT, R175, UR4, PT ;  /* 0x00000004af007c0c */ /* 0x000fe4000bf46270 */
[----:B------:R-:W-:-:S09]  /*df00*/  ISETP.GE.AND P3, PT, R174, UR4, PT ;  /* 0x00000004ae007c0c */ /* 0x000fd2000bf66270 */
[----:B------:R1:W5:Y:S04]  /*df10*/  @!P1 LDG.E.128 R28, desc[UR40][R8.64] ;  /* 0x00000028081c9981 */ /* 0x000368000c1e1d00 */
[----:B------:R1:W5:Y:S04]  /*df20*/  @!P2 LDG.E.128 R24, desc[UR40][R8.64+0x20] ;  /* 0x000020280818a981 */ /* 0x000368000c1e1d00 */
[----:B------:R1:W5:Y:S04]  /*df30*/  @!P3 LDG.E.128 R4, desc[UR40][R8.64+0x40] ;  /* 0x000040280804b981 */ /* 0x000368000c1e1d00 */
[----:B------:R1:W5:Y:S04]  /*df40*/  @!P1 LDG.E.128 R40, desc[UR40][R14.64] ;  /* 0x000000280e289981 */ /* 0x000368000c1e1d00 */
[----:B------:R1:W5:Y:S04]  /*df50*/  @!P2 LDG.E.128 R36, desc[UR40][R14.64+0x20] ;  /* 0x000020280e24a981 */ /* 0x000368000c1e1d00 */
[----:B------:R1:W5:Y:S02]  /*df60*/  @!P3 LDG.E.128 R32, desc[UR40][R14.64+0x40] ;  /* 0x000040280e20b981 */ /* 0x000364000c1e1d00 */
.L_x_1430:
[----:B------:R-:W-:Y:S05]  /*df70*/  BSYNC B1 ;  /* 0x0000000000017941 */ /* 0x000fea0003800000 */
.L_x_1429:
[----:B------:R-:W-:Y:S01]  /*df80*/  IMAD R0, R45, R12, RZ ;  /* 0x0000000c2d007224 */ /* 0x000fe200078e02ff */
[----:B------:R-:W-:Y:S01]  /*df90*/  ULDC.64 UR4, c[0x0][0x3c8] ;  /* 0x0000f20000047ab9 */ /* 0x000fe20000000a00 */
[----:B-1----:R-:W-:Y:S01]  /*dfa0*/  IMAD.WIDE.U32 R14, R3, R10, R50 ;  /* 0x0000000a030e7225 */ /* 0x002fe200078e0032 */
        /* <DEDUP_REMOVED lines=11> */
.L_x_1706:
[----:B------:R-:W-:-:S03]  /*e060*/  UMOV UR4, 0xffffffff ;  /* 0xffffffff00047882 */ /* 0x000fc60000000000 */
[----:B------:R-:W-:Y:S05]  /*e070*/  BRA.DIV UR4, `(.L_x_1432) ;  /* 0x000001a604c87947 */ /* 0x000fea000b800000 */
.L_x_1709:
[----:B------:R-:W-:-:S03]  /*e080*/  UMOV UR4, 0xffffffff ;  /* 0xffffffff00047882 */ /* 0x000fc60000000000 */
[----:B------:R-:W-:Y:S05]  /*e090*/  BRA.DIV UR4, `(.L_x_1433) ;  /* 0x000001a604e87947 */ /* 0x000fea000b800000 */
.L_x_1712:
[----:B------:R-:W-:-:S03]  /*e0a0*/  UMOV UR4, 0xffffffff ;  /* 0xffffffff00047882 */ /* 0x000fc60000000000 */
[----:B------:R-:W-:Y:S05]  /*e0b0*/  BRA.DIV UR4, `(.L_x_1434) ;  /* 0x000001aa04087947 */ /* 0x000fea000b800000 */
.L_x_1715:
[----:B------:R-:W-:Y:S01]  /*e0c0*/  ULEA.HI UR4, UR36, UR36, URZ, 0x1 ;  /* 0x0000002424047291 */ /* 0x000fe2000f8f083f */
[----:B------:R-:W-:Y:S03]  /*e0d0*/  BSSY B1, `(.L_x_1435) ;  /* 0x0000007000017945 */ /* 0x000fe60003800000 */
[----:B------:R-:W-:-:S04]  /*e0e0*/  ULOP3.LUT UR4, UR4, 0xfffffffe, URZ, 0xc0, !UPT ;  /* 0xfffffffe04047892 */ /* 0x000fc8000f8ec03f */
[----:B------:R-:W-:-:S06]  /*e0f0*/  UIADD3 UR4, UR36, -UR4, URZ ;  /* 0x8000000424047290 */ /* 0x000fcc000fffe03f */
[----:B------:R-:W-:-:S05]  /*e100*/  IMAD.U32 R3, RZ, RZ, UR4 ;  /* 0x00000004ff037e24 */ /* 0x000fca000f8e00ff */
[----:B------:R-:W-:-:S04]  /*e110*/  SHF.L.U32 R3, R3, 0x1f, RZ ;  /* 0x0000001f03037819 */ /* 0x000fc800000006ff */
[----:B------:R-:W1:Y:S02]  /*e120*/  SYNCS.PHASECHK.TRANS64.TRYWAIT P1, [R16+URZ+0x22800], R3 ;  /* 0x02280003100075a7 */ /* 0x000e64000802017f */
[----:B-1----:R-:W-:Y:S05]  /*e130*/  @!P1 BRA `(.L_x_1436) ;  /* 0x000001a800109947 */ /* 0x002fea0003800000 */
.L_x_1716:
[----:B------:R-:W-:Y:S05]  /*e140*/  BSYNC B1 ;  /* 0x0000000000017941 */ /* 0x000fea0003800000 */
.L_x_1435:
[----:B------:R-:W-:Y:S05]  /*e150*/  @P0 BRA `(.L_x_1418) ;  /* 0x0000002c00d40947 */ /* 0x000fea0003800000 */
[----:B------:R-:W2:Y:S01]  /*e160*/  LDC R0, c[0x0][0x3d4] ;  /* 0x0000f500ff007b82 */ /* 0x000ea20000000800 */
[----:B------:R-:W-:Y:S01]  /*e170*/  BSSY B1, `(.L_x_1437) ;  /* 0x00000fb000017945 */ /* 0x000fe20003800000 */
[-C--:B--2---:R-:W-:Y:S02]  /*e180*/  ISETP.GE.AND P0, PT, R22, R0.reuse, PT ;  /* 0x000000001600720c */ /* 0x084fe40003f06270 */
[-C--:B------:R-:W-:Y:S02]  /*e190*/  ISETP.GE.AND P1, PT, R175, R0.reuse, PT ;  /* 0x00000000af00720c */ /* 0x080fe40003f26270 */
[----:B------:R-:W-:-:S09]  /*e1a0*/  ISETP.GE.AND P2, PT, R174, R0, PT ;  /* 0x00000000ae00720c */ /* 0x000fd20003f46270 */
[----:B------:R-:W-:Y:S05]  /*e1b0*/  @P0 BRA `(.L_x_1438) ;  /* 0x0000000c00d80947 */ /* 0x000fea0003800000 */
[----:B-1---5:R-:W-:Y:S02]  /*e1c0*/  SHF.R.U32.HI R3, RZ, 0x8, R28 ;  /* 0x00000008ff037819 */ /* 0x022fe4000001161c */
        /* <DEDUP_REMOVED lines=8> */
[----:B------:R-:W-:Y:S01]  /*e250*/  LEA.HI R9, R8, R3, RZ, 0x2 ;  /* 0x0000000308097211 */ /* 0x000fe200078f10ff */
[----:B------:R-:W-:Y:S01]  /*e260*/  IMAD.SHL.U32 R3, R3, 0x10, RZ ;  /* 0x0000001003037824 */ /* 0x000fe200078e00ff */
[----:B------:R-:W-:Y:S02]  /*e270*/  PRMT R47, R12, 0x7604, R13 ;  /* 0x000076040c2f7816 */ /* 0x000fe4000000000d */
[----:B------:R-:W-:Y:S01]  /*e280*/  SHF.R.U32.HI R12, RZ, 0x8, R40 ;  /* 0x00000008ff0c7819 */ /* 0x000fe20000011628 */
[----:B------:R-:W-:Y:S01]  /*e290*/  IMAD.SHL.U32 R9, R9, 0x800, RZ ;  /* 0x0000080009097824 */ /* 0x000fe200078e00ff */
[----:B------:R-:W-:-:S02]  /*e2a0*/  LOP3.LUT R8, R180, 0x30, R3, 0xf8, !PT ;  /* 0x00000030b4087812 */ /* 0x000fc400078ef803 */
[----:B------:R-:W-:Y:S02]  /*e2b0*/  SHF.R.U32.HI R10, RZ, 0x8, R29 ;  /* 0x00000008ff0a7819 */ /* 0x000fe4000001161d */
[----:B------:R-:W-:Y:S02]  /*e2c0*/  LOP3.LUT R13, R12, 0xff, RZ, 0xc0, !PT ;  /* 0x000000ff0c0d7812 */ /* 0x000fe400078ec0ff */
[----:B------:R-:W-:Y:S02]  /*e2d0*/  LOP3.LUT R12, R8, R181, RZ, 0x3c, !PT ;  /* 0x000000b5080c7212 */ /* 0x000fe400078e3cff */
[----:B------:R-:W-:Y:S02]  /*e2e0*/  LOP3.LUT R3, R9, 0xffffe000, RZ, 0xc0, !PT ;  /* 0xffffe00009037812 */ /* 0x000fe400078ec0ff */
[----:B------:R-:W-:Y:S02]  /*e2f0*/  LOP3.LUT R11, R29, 0xff, RZ, 0xc0, !PT ;  /* 0x000000ff1d0b7812 */ /* 0x000fe400078ec0ff */
[----:B------:R-:W-:-:S02]  /*e300*/  LOP3.LUT R10, R10, 0xff, RZ, 0xc0, !PT ;  /* 0x000000ff0a0a7812 */ /* 0x000fc400078ec0ff */
[----:B------:R-:W-:Y:S02]  /*e310*/  IADD3 R3, R12, R182, R3 ;  /* 0x000000b60c037210 */ /* 0x000fe40007ffe003 */
[----:B------:R-:W-:Y:S02]  /*e320*/  PRMT R20, R10, 0x7604, R11 ;  /* 0x000076040a147816 */ /* 0x000fe4000000000b */
[----:B------:R-:W-:Y:S01]  /*e330*/  SHF.R.U32.HI R10, RZ, 0x8, R31 ;  /* 0x00000008ff0a7819 */ /* 0x000fe2000001161f */
[----:B------:R-:W-:Y:S01]  /*e340*/  IMAD.IADD R3, R16, 0x1, R3 ;  /* 0x0000000110037824 */ /* 0x000fe200078e0203 */
[----:B------:R-:W-:Y:S02]  /*e350*/  LOP3.LUT R14, R40, 0xff, RZ, 0xc0, !PT ;  /* 0x000000ff280e7812 */ /* 0x000fe400078ec0ff */
[----:B------:R-:W-:Y:S02]  /*e360*/  LOP3.LUT R11, R31, 0xff, RZ, 0xc0, !PT ;  /* 0x000000ff1f0b7812 */ /* 0x000fe400078ec0ff */
[----:B------:R-:W-:-:S02]  /*e370*/  LOP3.LUT R10, R10, 0xff, RZ, 0xc0, !PT ;  /* 0x000000ff0a0a7812 */ /* 0x000fc400078ec0ff */
[----:B------:R-:W-:Y:S02]  /*e380*/  PRMT R53, R13, 0x7604, R14 ;  /* 0x000076040d357816 */ /* 0x000fe4000000000e */
[----:B------:R-:W1:Y:S01]  /*e390*/  LDS.128 R12, [R3+0x10400] ;  /* 0x01040000030c7984 */ /* 0x000e620000000c00 */
[----:B------:R-:W-:Y:S02]  /*e3a0*/  PRMT R46, R10, 0x7604, R11 ;  /* 0x000076040a2e7816 */ /* 0x000fe4000000000b */
[----:B------:R-:W-:Y:S01]  /*e3b0*/  SHF.R.U32.HI R49, RZ, 0x8, R42 ;  /* 0x00000008ff317819 */ /* 0x000fe2000001162a */
[----:B------:R-:W2:Y:S01]  /*e3c0*/  LDS.128 R8, [R200+0x10400] ;  /* 0x01040000c8087984 */ /* 0x000ea20000000c00 */
[----:B------:R-:W-:Y:S02]  /*e3d0*/  SHF.R.U32.HI R45, RZ, 0x8, R41 ;  /* 0x00000008ff2d7819 */ /* 0x000fe40000011629 */
[----:B------:R-:W-:Y:S02]  /*e3e0*/  LOP3.LUT R50, R42, 0xff, RZ, 0xc0, !PT ;  /* 0x000000ff2a327812 */ /* 0x000fe400078ec0ff */
[----:B------:R-:W-:-:S02]  /*e3f0*/  LOP3.LUT R49, R49, 0xff, RZ, 0xc0, !PT ;  /* 0x000000ff31317812 */ /* 0x000fc400078ec0ff */
[----:B------:R-:W-:Y:S02]  /*e400*/  LOP3.LUT R48, R41, 0xff, RZ, 0xc0, !PT ;  /* 0x000000ff29307812 */ /* 0x000fe400078ec0ff */
[----:B------:R-:W-:Y:S02]  /*e410*/  LOP3.LUT R45, R45, 0xff, RZ, 0xc0, !PT ;  /* 0x000000ff2d2d7812 */ /* 0x000fe400078ec0ff */
[----:B------:R-:W-:Y:S02]  /*e420*/  PRMT R57, R49, 0x7604, R50 ;  /* 0x0000760431397816 */ /* 0x000fe40000000032 */
[----:B------:R-:W-:Y:S02]  /*e430*/  PRMT R48, R45, 0x7604, R48 ;  /* 0x000076042d307816 */ /* 0x000fe40000000030 */
[----:B------:R-:W-:Y:S02]  /*e440*/  SHF.R.U32.HI R49, RZ, 0x10, R31 ;  /* 0x00000010ff317819 */ /* 0x000fe4000001161f */
[----:B------:R-:W-:-:S02]  /*e450*/  SHF.R.U32.HI R55, RZ, 0x10, R41 ;  /* 0x00000010ff377819 */ /* 0x000fc40000011629 */
[----:B------:R-:W-:Y:S01]  /*e460*/  SHF.R.U32.HI R51, RZ, 0x8, R43 ;  /* 0x00000008ff337819 */ /* 0x000fe2000001162b */
[----:B------:R-:W-:Y:S01]  /*e470*/  IMAD.U32 R49, R49, 0x10000, RZ ;  /* 0x0001000031317824 */ /* 0x000fe200078e00ff */
[----:B------:R-:W-:Y:S01]  /*e480*/  SHF.R.U32.HI R45, RZ, 0x10, R29 ;  /* 0x00000010ff2d7819 */ /* 0x000fe2000001161d */
[----:B------:R-:W-:Y:S01]  /*e490*/  IMAD.U32 R55, R55, 0x10000, RZ ;  /* 0x0001000037377824 */ /* 0x000fe200078e00ff */
[----:B------:R-:W-:Y:S02]  /*e4a0*/  LOP3.LUT R52, R43, 0xff, RZ, 0xc0, !PT ;  /* 0x000000ff2b347812 */ /* 0x000fe400078ec0ff */
[----:B------:R-:W-:Y:S01]  /*e4b0*/  LOP3.LUT R51, R51, 0xff, RZ, 0xc0, !PT ;  /* 0x000000ff33337812 */ /* 0x000fe200078ec0ff */
[----:B------:R-:W-:Y:S01]  /*e4c0*/  IMAD.U32 R45, R45, 0x10000, RZ ;  /* 0x000100002d2d7824 */ /* 0x000fe200078e00ff */
[----:B------:R-:W-:Y:S02]  /*e4d0*/  SHF.R.U32.HI R59, RZ, 0x10, R43 ;  /* 0x00000010ff3b7819 */ /* 0x000fe4000001162b */
[----:B------:R-:W-:-:S02]  /*e4e0*/  LOP3.LUT R21, R21, 0xff0000, R28, 0xf8, !PT ;  /* 0x00ff000015157812 */ /* 0x000fc400078ef81c */
[----:B------:R-:W-:Y:S01]  /*e4f0*/  PRMT R52, R51, 0x7604, R52 ;  /* 0x0000760433347816 */ /* 0x000fe20000000034 */
[----:B------:R-:W-:Y:S01]  /*e500*/  IMAD.U32 R59, R59, 0x10000, RZ ;  /* 0x000100003b3b7824 */ /* 0x000fe200078e00ff */
[----:B------:R-:W-:Y:S02]  /*e510*/  LOP3.LUT R51, R46, 0xff0000, R49, 0xf8, !PT ;  /* 0x00ff00002e337812 */ /* 0x000fe400078ef831 */
[----:B------:R-:W-:Y:S02]  /*e520*/  LOP3.LUT R55, R48, 0xff0000, R55, 0xf8, !PT ;  /* 0x00ff000030377812 */ /* 0x000fe400078ef837 */
[----:B------:R-:W-:Y:S02]  /*e530*/  LOP3.LUT R45, R20, 0xff0000, R45, 0xf8, !PT ;  /* 0x00ff0000142d7812 */ /* 0x000fe400078ef82d */
[----:B------:R-:W-:Y:S02]  /*e540*/  LOP3.LUT R49, R47, 0xff0000, R30, 0xf8, !PT ;  /* 0x00ff00002f317812 */ /* 0x000fe400078ef81e */
[----:B------:R-:W-:-:S02]  /*e550*/  LOP3.LUT R47, R21, 0xff000000, R28, 0xf8, !PT ;  /* 0xff000000152f7812 */ /* 0x000fc400078ef81c */
[--C-:B------:R-:W-:Y:S02]  /*e560*/  LOP3.LUT R21, R53, 0xff0000, R40.reuse, 0xf8, !PT ;  /* 0x00ff000035157812 */ /* 0x100fe400078ef828 */
[----:B------:R-:W-:Y:S02]  /*e570*/  LOP3.LUT R55, R55, 0xff000000, R41, 0xf8, !PT ;  /* 0xff00000037377812 */ /* 0x000fe400078ef829 */
[----:B------:R-:W-:Y:S02]  /*e580*/  LOP3.LUT R48, R45, 0xff000000, R29, 0xf8, !PT ;  /* 0xff0000002d307812 */ /* 0x000fe400078ef81d */
[----:B------:R-:W-:Y:S02]  /*e590*/  LOP3.LUT R59, R52, 0xff0000, R59, 0xf8, !PT ;  /* 0x00ff0000343b7812 */ /* 0x000fe400078ef83b */
[----:B------:R-:W-:Y:S02]  /*e5a0*/  LOP3.LUT R53, R51, 0xff000000, R31, 0xf8, !PT ;  /* 0xff00000033357812 */ /* 0x000fe400078ef81f */
[----:B------:R-:W-:-:S02]  /*e5b0*/  LOP3.LUT R54, R21, 0xff000000, R40, 0xf8, !PT ;  /* 0xff00000015367812 */ /* 0x000fc400078ef828 */
[----:B------:R-:W-:Y:S02]  /*e5c0*/  LOP3.LUT R52, R49, 0xff000000, R30, 0xf8, !PT ;  /* 0xff00000031347812 */ /* 0x000fe400078ef81e */
[----:B------:R-:W-:Y:S02]  /*e5d0*/  F2FP.F16.E4M3.UNPACK_B R51, R55 ;  /* 0x00000037ff33723e */ /* 0x000fe400020006ff */
[----:B-1----:R-:W-:Y:S02]  /*e5e0*/  F2FP.F16.E4M3.UNPACK_B R40, R13 ;  /* 0x0000000dff28723e */ /* 0x002fe400020006ff */
[----:B------:R-:W-:Y:S01]  /*e5f0*/  F2FP.F16.E4M3.UNPACK_B R49, R48 ;  /* 0x00000030ff31723e */ /* 0x000fe200020006ff */
[----:B------:R-:W-:Y:S01]  /*e600*/  HADD2.F32 R56, -RZ, R51.H0_H0 ;  /* 0x20000033ff387230 */ /* 0x000fe20000004100 */
[-C--:B--2---:R-:W-:Y:S02]  /*e610*/  F2FP.F16.E4M3.UNPACK_B R20, R9.reuse ;  /* 0x00000009ff14723e */ /* 0x084fe400020006ff */
[----:B------:R-:W-:Y:S01]  /*e620*/  F2FP.F16.E4M3.UNPACK_B R21, R9.H1 ;  /* 0x00000009ff15723e */ /* 0x000fe200030006ff */
[--C-:B------:R-:W-:Y:S01]  /*e630*/  HADD2.F32 R9, -RZ, R40.reuse.H0_H0 ;  /* 0x20000028ff097230 */ /* 0x100fe20000004100 */
[--C-:B------:R-:W-:Y:S01]  /*e640*/  LOP3.LUT R57, R57, 0xff0000, R42.reuse, 0xf8, !PT ;  /* 0x00ff000039397812 */ /* 0x100fe200078ef82a */
[----:B------:R-:W-:Y:S01]  /*e650*/  HADD2.F32 R50, -RZ, R49.H0_H0 ;  /* 0x20000031ff327230 */ /* 0x000fe20000004100 */
[-C--:B------:R-:W-:Y:S01]  /*e660*/  F2FP.F16.E4M3.UNPACK_B R28, R10.reuse ;  /* 0x0000000aff1c723e */ /* 0x080fe200020006ff */
[----:B------:R-:W-:Y:S01]  /*e670*/  HADD2.F32 R40, -RZ, R40.H1_H1 ;  /* 0x30000028ff287230 */ /* 0x000fe20000004100 */
[----:B------:R-:W-:Y:S01]  /*e680*/  F2FP.F16.E4M3.UNPACK_B R29, R10.H1 ;  /* 0x0000000aff1d723e */ /* 0x000fe200030006ff */
[----:B------:R-:W-:Y:S01]  /*e690*/  HADD2.F32 R10, -RZ, R20.H0_H0 ;  /* 0x20000014ff0a7230 */ /* 0x000fe20000004100 */
[----:B------:R-:W-:Y:S01]  /*e6a0*/  F2FP.F16.E4M3.UNPACK_B R41, R13.H1 ;  /* 0x0000000dff29723e */ /* 0x000fe200030006ff */
[----:B------:R-:W-:Y:S01]  /*e6b0*/  FMUL.FTZ R13, R9, R56 ;  /* 0x00000038090d7220 */ /* 0x000fe20000410000 */
[----:B------:R-:W-:Y:S01]  /*e6c0*/  LOP3.LUT R58, R57, 0xff000000, R42, 0xf8, !PT ;  /* 0xff000000393a7812 */ /* 0x000fe200078ef82a */
[-C--:B------:R-:W-:Y:S01]  /*e6d0*/  FMUL.FTZ R57, R9, R50.reuse ;  /* 0x0000003209397220 */ /* 0x080fe20000410000 */
[----:B------:R-:W-:Y:S01]  /*e6e0*/  F2FP.F16.E4M3.UNPACK_B R55, R55.H1 ;  /* 0x00000037ff37723e */ /* 0x000fe200030006ff */
[C---:B------:R-:W-:Y:S01]  /*e6f0*/  FFMA.FTZ R9, R10.reuse, R50, -R13 ;  /* 0x000000320a097223 */ /* 0x040fe2000001080d */
[----:B------:R-:W-:Y:S01]  /*e700*/  F2FP.F16.E4M3.UNPACK_B R48, R48.H1 ;  /* 0x00000030ff30723e */ /* 0x000fe200030006ff */
[----:B------:R-:W-:Y:S01]  /*e710*/  FFMA.FTZ R13, R10, R56, R57 ;  /* 0x000000380a0d7223 */ /* 0x000fe20000010039 */
[----:B------:R-:W-:Y:S01]  /*e720*/  HADD2.F32 R57, -RZ, R51.H1_H1 ;  /* 0x30000033ff397230 */ /* 0x000fe20000004100 */
[----:B------:R-:W-:Y:S01]  /*e730*/  LOP3.LUT R60, R59, 0xff000000, R43, 0xf8, !PT ;  /* 0xff0000003b3c7812 */ /* 0x000fe200078ef82b */
[----:B------:R-:W-:Y:S01]  /*e740*/  HADD2.F32 R49, -RZ, R49.H1_H1 ;  /* 0x30000031ff317230 */ /* 0x000fe20000004100 */
[-C--:B------:R-:W-:Y:S01]  /*e750*/  F2FP.F16.E4M3.UNPACK_B R42, R14.reuse ;  /* 0x0000000eff2a723e */ /* 0x080fe200020006ff */
[----:B------:R-:W-:Y:S01]  /*e760*/  HADD2.F32 R59, -RZ, R55.H0_H0 ;  /* 0x20000037ff3b7230 */ /* 0x000fe20000004100 */
[----:B------:R-:W-:Y:S01]  /*e770*/  F2FP.F16.E4M3.UNPACK_B R43, R14.H1 ;  /* 0x0000000eff2b723e */ /* 0x000fe200030006ff */
[----:B------:R-:W-:-:S02]  /*e780*/  HADD2.F32 R14, -RZ, R41.H0_H0 ;  /* 0x20000029ff0e7230 */ /* 0x000fc40000004100 */
[C---:B------:R-:W-:Y:S01]  /*e790*/  FMUL.FTZ R61, R40.reuse, R57 ;  /* 0x00000039283d7220 */ /* 0x040fe20000410000 */
[----:B------:R-:W-:Y:S02]  /*e7a0*/  HADD2.F32 R20, -RZ, R20.H1_H1 ;  /* 0x30000014ff147230 */ /* 0x000fe40000004100 */
[----:B------:R-:W-:Y:S01]  /*e7b0*/  FMUL.FTZ R40, R40, R49 ;  /* 0x0000003128287220 */ /* 0x000fe20000410000 */
[----:B------:R-:W-:Y:S02]  /*e7c0*/  HADD2.F32 R51, -RZ, R48.H0_H0 ;  /* 0x20000030ff337230 */ /* 0x000fe40000004100 */
[----:B------:R-:W-:Y:S01]  /*e7d0*/  FMUL.FTZ R63, R14, R59 ;  /* 0x0000003b0e3f7220 */ /* 0x000fe20000410000 */
[----:B------:R-:W-:Y:S01]  /*e7e0*/  HADD2.F32 R10, -RZ, R21.H0_H0 ;  /* 0x20000015ff0a7230 */ /* 0x000fe20000004100 */
[----:B------:R-:W-:Y:S01]  /*e7f0*/  F2FP.F16.E4M3.UNPACK_B R45, R15 ;  /* 0x0000000fff2d723e */ /* 0x000fe200020006ff */
[----:B------:R-:W-:Y:S01]  /*e800*/  FFMA.FTZ R56, R20, R49, -R61 ;  /* 0x0000003114387223 */ /* 0x000fe2000001083d */
[----:B------:R-:W-:Y:S01]  /*e810*/  FMUL.FTZ R14, R14, R51 ;  /* 0x000000330e0e7220 */ /* 0x000fe20000410000 */
[----:B------:R-:W-:Y:S01]  /*e820*/  FFMA.FTZ R62, R20, R57, R40 ;  /* 0x00000039143e7223 */ /* 0x000fe20000010028 */
[-C--:B------:R-:W-:Y:S01]  /*e830*/  F2FP.F16.E4M3.UNPACK_B R50, R60.reuse ;  /* 0x0000003cff32723e */ /* 0x080fe200020006ff */
[C---:B------:R-:W-:Y:S01]  /*e840*/  FFMA.FTZ R63, R10.reuse, R51, -R63 ;  /* 0x000000330a3f7223 */ /* 0x040fe2000001083f */
[----:B------:R-:W-:Y:S01]  /*e850*/  F2FP.F16.E4M3.UNPACK_B R20, R53 ;  /* 0x00000035ff14723e */ /* 0x000fe200020006ff */
[----:B------:R-:W-:Y:S01]  /*e860*/  FFMA.FTZ R59, R10, R59, R14 ;  /* 0x0000003b0a3b7223 */ /* 0x000fe2000001000e */
[----:B------:R-:W-:Y:S01]  /*e870*/  F2FP.F16.E4M3.UNPACK_B R30, R11 ;  /* 0x0000000bff1e723e */ /* 0x000fe200020006ff */
[----:B------:R-:W-:Y:S01]  /*e880*/  HADD2.F32 R40, -RZ, R55.H1_H1 ;  /* 0x30000037ff287230 */ /* 0x000fe20000004100 */
[----:B------:R-:W-:Y:S01]  /*e890*/  F2FP.F16.E4M3.UNPACK_B R46, R15.H1 ;  /* 0x0000000fff2e723e */ /* 0x000fe200030006ff */
[----:B------:R-:W-:Y:S01]  /*e8a0*/  HADD2.F32 R41, -RZ, R41.H1_H1 ;  /* 0x30000029ff297230 */ /* 0x000fe20000004100 */
[----:B------:R-:W-:Y:S01]  /*e8b0*/  F2FP.F16.E4M3.UNPACK_B R60, R60.H1 ;  /* 0x0000003cff3c723e */ /* 0x000fe200030006ff */
[----:B------:R-:W-:Y:S01]  /*e8c0*/  HADD2.F32 R51, -RZ, R50.H0_H0 ;  /* 0x20000032ff337230 */ /* 0x000fe20000004100 */
[----:B------:R-:W-:Y:S01]  /*e8d0*/  F2FP.F16.E4M3.UNPACK_B R53, R53.H1 ;  /* 0x00000035ff35723e */ /* 0x000fe200030006ff */
        /* <DEDUP_REMOVED lines=20> */
[----:B------:R-:W-:Y:S01]  /*ea20*/  FMUL.FTZ R45, R45, R20 ;  /* 0x000000142d2d7220 */ /* 0x000fe20000410000 */
[----:B------:R-:W-:Y:S01]  /*ea30*/  HADD2.F32 R14, -RZ, R46.H0_H0 ;  /* 0x2000002eff0e7230 */ /* 0x000fe20000004100 */
[----:B------:R-:W-:Y:S01]  /*ea40*/  F2FP.F16.E4M3.UNPACK_B R15, R12 ;  /* 0x0000000cff0f723e */ /* 0x000fe200020006ff */
[----:B------:R-:W-:Y:S02]  /*ea50*/  HADD2.F32 R21, -RZ, R53.H0_H0 ;  /* 0x20000035ff157230 */ /* 0x000fe40000004100 */
[----:B------:R-:W-:Y:S01]  /*ea60*/  FFMA.FTZ R66, R30, R20, -R49 ;  /* 0x000000141e427223 */ /* 0x000fe20000010831 */
[----:B------:R-:W-:Y:S02]  /*ea70*/  HADD2.F32 R10, -RZ, R31.H0_H0 ;  /* 0x2000001fff0a7230 */ /* 0x000fe40000004100 */
[----:B------:R-:W-:Y:S01]  /*ea80*/  FMUL.FTZ R51, R14, R41 ;  /* 0x000000290e337220 */ /* 0x000fe20000410000 */
[----:B------:R-:W-:Y:S01]  /*ea90*/  FFMA.FTZ R68, R30, R50, R45 ;  /* 0x000000321e447223 */ /* 0x000fe2000001002d */
[----:B------:R-:W-:Y:S01]  /*eaa0*/  F2FP.F16.E4M3.UNPACK_B R12, R12.H1 ;  /* 0x0000000cff0c723e */ /* 0x000fe200030006ff */
[-C--:B------:R-:W-:Y:S01]  /*eab0*/  FMUL.FTZ R14, R14, R21.reuse ;  /* 0x000000150e0e7220 */ /* 0x080fe20000410000 */
[----:B------:R-:W-:Y:S01]  /*eac0*/  F2FP.F16.E4M3.UNPACK_B R30, R54.H1 ;  /* 0x00000036ff1e723e */ /* 0x000fe200030006ff */
[C---:B------:R-:W-:Y:S01]  /*ead0*/  FFMA.FTZ R61, R10.reuse, R21, -R51 ;  /* 0x000000150a3d7223 */ /* 0x040fe20000010833 */
[----:B------:R-:W-:Y:S01]  /*eae0*/  F2FP.F16.E4M3.UNPACK_B R20, R47.H1 ;  /* 0x0000002fff14723e */ /* 0x000fe200030006ff */
[----:B------:R-:W-:Y:S01]  /*eaf0*/  FFMA.FTZ R65, R10, R41, R14 ;  /* 0x000000290a417223 */ /* 0x000fe2000001000e */
[-C--:B------:R-:W-:Y:S01]  /*eb00*/  F2FP.F16.E4M3.UNPACK_B R11, R8.reuse ;  /* 0x00000008ff0b723e */ /* 0x080fe200020006ff */
[----:B------:R-:W-:Y:S01]  /*eb10*/  HADD2.F32 R41, -RZ, R30.H0_H0 ;  /* 0x2000001eff297230 */ /* 0x000fe20000004100 */
[----:B------:R-:W-:Y:S01]  /*eb20*/  F2FP.F16.E4M3.UNPACK_B R8, R8.H1 ;  /* 0x00000008ff08723e */ /* 0x000fe200030006ff */
[----:B------:R-:W-:Y:S01]  /*eb30*/  HADD2.F32 R14, -RZ, R12.H0_H0 ;  /* 0x2000000cff0e7230 */ /* 0x000fe20000004100 */
[----:B------:R-:W-:Y:S01]  /*eb40*/  F2FP.F16.E4M3.UNPACK_B R54, R54 ;  /* 0x00000036ff36723e */ /* 0x000fe200020006ff */
[----:B------:R-:W-:Y:S01]  /*eb50*/  HADD2.F32 R21, -RZ, R20.H0_H0 ;  /* 0x20000014ff157230 */ /* 0x000fe20000004100 */
[----:B------:R-:W-:Y:S01]  /*eb60*/  F2FP.F16.E4M3.UNPACK_B R47, R47 ;  /* 0x0000002fff2f723e */ /* 0x000fe200020006ff */
[----:B------:R-:W-:-:S02]  /*eb70*/  HADD2.F32 R53, -RZ, R53.H1_H1 ;  /* 0x30000035ff357230 */ /* 0x000fc40000004100 */
[C---:B------:R-:W-:Y:S01]  /*eb80*/  FMUL.FTZ R45, R14.reuse, R41 ;  /* 0x000000290e2d7220 */ /* 0x040fe20000410000 */
[----:B------:R-:W-:Y:S02]  /*eb90*/  HADD2.F32 R60, -RZ, R60.H1_H1 ;  /* 0x3000003cff3c7230 */ /* 0x000fe40000004100 */
[----:B------:R-:W-:Y:S01]  /*eba0*/  FMUL.FTZ R14, R14, R21 ;  /* 0x000000150e0e7220 */ /* 0x000fe20000410000 */
[----:B------:R-:W-:Y:S01]  /*ebb0*/  HADD2.F32 R46, -RZ, R46.H1_H1 ;  /* 0x3000002eff2e7230 */ /* 0x000fe20000004100 */
[----:B------:R-:W-:Y:S01]  /*ebc0*/  F2FP.SATFINITE.E4M3.F32.PACK_AB_MERGE_C R63, R64, R63, RZ ;  /* 0x0000003f403f723e */ /* 0x000fe200048070ff */
[----:B------:R-:W-:Y:S01]  /*ebd0*/  HADD2.F32 R10, -RZ, R8.H0_H0 ;  /* 0x20000008ff0a7230 */ /* 0x000fe20000004100 */
[----:B------:R-:W-:Y:S01]  /*ebe0*/  F2FP.SATFINITE.E4M3.F32.PACK_AB_MERGE_C R48, R48, R59, RZ ;  /* 0x0000003b3030723e */ /* 0x000fe200048070ff */
[----:B------:R-:W-:Y:S02]  /*ebf0*/  HADD2.F32 R31, -RZ, R31.H1_H1 ;  /* 0x3000001fff1f7230 */ /* 0x000fe40000004100 */
[C---:B------:R-:W-:Y:S01]  /*ec00*/  FMUL.FTZ R40, R46.reuse, R60 ;  /* 0x0000003c2e287220 */ /* 0x040fe20000410000 */
[----:B------:R-:W-:Y:S01]  /*ec10*/  FMUL.FTZ R49, R46, R53 ;  /* 0x000000352e317220 */ /* 0x000fe20000410000 */
[----:B------:R-:W-:Y:S01]  /*ec20*/  FFMA.FTZ R46, R10, R41, R14 ;  /* 0x000000290a2e7223 */ /* 0x000fe2000001000e */
[----:B------:R-:W-:-:S02]  /*ec30*/  HADD2.F32 R41, -RZ, R30.H1_H1 ;  /* 0x3000001eff297230 */ /* 0x000fc40000004100 */
[C---:B------:R-:W-:Y:S01]  /*ec40*/  FFMA.FTZ R70, R31.reuse, R53, -R40 ;  /* 0x000000351f467223 */ /* 0x040fe20000010828 */
[----:B------:R-:W-:Y:S02]  /*ec50*/  HADD2.F32 R12, -RZ, R12.H1_H1 ;  /* 0x3000000cff0c7230 */ /* 0x000fe40000004100 */
[----:B------:R-:W-:Y:S01]  /*ec60*/  FFMA.FTZ R40, R10, R21, -R45 ;  /* 0x000000150a287223 */ /* 0x000fe2000001082d */
[----:B------:R-:W-:Y:S02]  /*ec70*/  HADD2.F32 R21, -RZ, R20.H1_H1 ;  /* 0x30000014ff157230 */ /* 0x000fe40000004100 */
        /* <DEDUP_REMOVED lines=10> */
[----:B------:R-:W-:Y:S01]  /*ed20*/  FMUL.FTZ R41, R10, R31 ;  /* 0x0000001f0a297220 */ /* 0x000fe20000410000 */
[----:B------:R-:W-:-:S02]  /*ed30*/  HADD2.F32 R54, -RZ, R54.H1_H1 ;  /* 0x30000036ff367230 */ /* 0x000fc40000004100 */
[-C--:B------:R-:W-:Y:S01]  /*ed40*/  FMUL.FTZ R45, R10, R21.reuse ;  /* 0x000000150a2d7220 */ /* 0x080fe20000410000 */
[----:B------:R-:W-:Y:S02]  /*ed50*/  HADD2.F32 R15, -RZ, R15.H1_H1 ;  /* 0x3000000fff0f7230 */ /* 0x000fe40000004100 */
[C---:B------:R-:W-:Y:S01]  /*ed60*/  FFMA.FTZ R41, R8.reuse, R21, -R41 ;  /* 0x0000001508297223 */ /* 0x040fe20000010829 */
[----:B------:R-:W-:Y:S02]  /*ed70*/  HADD2.F32 R10, -RZ, R47.H1_H1 ;  /* 0x3000002fff0a7230 */ /* 0x000fe40000004100 */
[----:B------:R-:W-:Y:S01]  /*ed80*/  FFMA.FTZ R45, R8, R31, R45 ;  /* 0x0000001f082d7223 */ /* 0x000fe2000001002d */
[----:B------:R-:W-:Y:S01]  /*ed90*/  HADD2.F32 R11, -RZ, R11.H1_H1 ;  /* 0x3000000bff0b7230 */ /* 0x000fe20000004100 */
[----:B------:R-:W-:Y:S01]  /*eda0*/  F2FP.F16.E4M3.UNPACK_B R14, R58.H1 ;  /* 0x0000003aff0e723e */ /* 0x000fe200030006ff */
[C---:B------:R-:W-:Y:S01]  /*edb0*/  FMUL.FTZ R12, R15.reuse, R54 ;  /* 0x000000360f0c7220 */ /* 0x040fe20000410000 */
[----:B------:R-:W-:Y:S01]  /*edc0*/  F2FP.F16.E4M3.UNPACK_B R8, R52.H1 ;  /* 0x00000034ff08723e */ /* 0x000fe200030006ff */
[----:B------:R-:W-:Y:S01]  /*edd0*/  FMUL.FTZ R21, R15, R10 ;  /* 0x0000000a0f157220 */ /* 0x000fe20000410000 */
[----:B------:R-:W-:Y:S01]  /*ede0*/  F2FP.F16.E4M3.UNPACK_B R52, R52 ;  /* 0x00000034ff34723e */ /* 0x000fe200020006ff */
[----:B------:R-:W-:Y:S01]  /*edf0*/  FFMA.FTZ R20, R11, R10, -R12 ;  /* 0x0000000a0b147223 */ /* 0x000fe2000001080c */
[----:B------:R-:W-:-:S02]  /*ee00*/  HADD2.F32 R15, -RZ, R14.H0_H0 ;  /* 0x2000000eff0f7230 */ /* 0x000fc40000004100 */
[----:B------:R-:W-:Y:S01]  /*ee10*/  FFMA.FTZ R54, R11, R54, R21 ;  /* 0x000000360b367223 */ /* 0x000fe20000010015 */
[--C-:B------:R-:W-:Y:S01]  /*ee20*/  HADD2.F32 R10, -RZ, R43.reuse.H0_H0 ;  /* 0x2000002bff0a7230 */ /* 0x100fe20000004100 */
[----:B------:R-:W-:Y:S01]  /*ee30*/  F2FP.F16.E4M3.UNPACK_B R58, R58 ;  /* 0x0000003aff3a723e */ /* 0x000fe200020006ff */
[----:B------:R-:W-:Y:S01]  /*ee40*/  HADD2.F32 R11, -RZ, R8.H0_H0 ;  /* 0x20000008ff0b7230 */ /* 0x000fe20000004100 */
[----:B------:R-:W-:Y:S01]  /*ee50*/  F2FP.SATFINITE.E4M3.F32.PACK_AB_MERGE_C R9, R56, R9, R63 ;  /* 0x000000093809723e */ /* 0x000fe2000480703f */
[----:B------:R-:W-:Y:S02]  /*ee60*/  HADD2.F32 R14, -RZ, R14.H1_H1 ;  /* 0x3000000eff0e7230 */ /* 0x000fe40000004100 */
[C---:B------:R-:W-:Y:S01]  /*ee70*/  FMUL.FTZ R21, R10.reuse, R15 ;  /* 0x0000000f0a157220 */ /* 0x040fe20000410000 */
[----:B------:R-:W-:Y:S02]  /*ee80*/  HADD2.F32 R43, -RZ, R43.H1_H1 ;  /* 0x3000002bff2b7230 */ /* 0x000fe40000004100 */
[----:B------:R-:W-:Y:S01]  /*ee90*/  FMUL.FTZ R31, R10, R11 ;  /* 0x0000000b0a1f7220 */ /* 0x000fe20000410000 */
[----:B------:R-:W-:Y:S01]  /*eea0*/  HADD2.F32 R12, -RZ, R8.H1_H1 ;  /* 0x30000008ff0c7230 */ /* 0x000fe20000004100 */
[----:B------:R-:W-:Y:S01]  /*eeb0*/  F2FP.SATFINITE.E4M3.F32.PACK_AB_MERGE_C R13, R62, R13, R48 ;  /* 0x0000000d3e0d723e */ /* 0x000fe20004807030 */
[----:B------:R-:W-:-:S02]  /*eec0*/  HADD2.F32 R8, -RZ, R29.H0_H0 ;  /* 0x2000001dff087230 */ /* 0x000fc40000004100 */
[C---:B------:R-:W-:Y:S01]  /*eed0*/  FMUL.FTZ R10, R43.reuse, R14 ;  /* 0x0000000e2b0a7220 */ /* 0x040fe20000410000 */
[----:B------:R-:W-:Y:S02]  /*eee0*/  HADD2.F32 R29, -RZ, R29.H1_H1 ;  /* 0x3000001dff1d7230 */ /* 0x000fe40000004100 */
[-C--:B------:R-:W-:Y:S01]  /*eef0*/  FMUL.FTZ R43, R43, R12.reuse ;  /* 0x0000000c2b2b7220 */ /* 0x080fe20000410000 */
[C---:B------:R-:W-:Y:S01]  /*ef00*/  FFMA.FTZ R30, R8.reuse, R11, -R21 ;  /* 0x0000000b081e7223 */ /* 0x040fe20000010815 */
[----:B------:R-:W-:Y:S01]  /*ef10*/  FFMA.FTZ R47, R8, R15, R31 ;  /* 0x0000000f082f7223 */ /* 0x000fe2000001001f */
[C---:B------:R-:W-:Y:S01]  /*ef20*/  FFMA.FTZ R53, R29.reuse, R12, -R10 ;  /* 0x0000000c1d357223 */ /* 0x040fe2000001080a */
[----:B------:R-:W-:Y:S01]  /*ef30*/  FFMA.FTZ R50, R29, R14, R43 ;  /* 0x0000000e1d327223 */ /* 0x000fe2000001002b */
[----:B------:R-:W-:Y:S02]  /*ef40*/  HADD2.F32 R10, -RZ, R42.H0_H0 ;  /* 0x2000002aff0a7230 */ /* 0x000fe40000004100 */
[----:B------:R-:W-:Y:S01]  /*ef50*/  HADD2.F32 R11, -RZ, R52.H0_H0 ;  /* 0x20000034ff0b7230 */ /* 0x000fe20000004100 */
[----:B------:R-:W-:Y:S01]  /*ef60*/  F2FP.SATFINITE.E4M3.F32.PACK_AB_MERGE_C R30, R53, R30, RZ ;  /* 0x0000001e351e723e */ /* 0x000fe200048070ff */
[--C-:B------:R-:W-:Y:S01]  /*ef70*/  HADD2.F32 R21, -RZ, R58.reuse.H0_H0 ;  /* 0x2000003aff157230 */ /* 0x100fe20000004100 */
[----:B------:R-:W-:Y:S01]  /*ef80*/  F2FP.SATFINITE.E4M3.F32.PACK_AB_MERGE_C R47, R50, R47, RZ ;  /* 0x0000002f322f723e */ /* 0x000fe200048070ff */
[----:B------:R-:W-:-:S02]  /*ef90*/  HADD2.F32 R29, -RZ, R58.H1_H1 ;  /* 0x3000003aff1d7230 */ /* 0x000fc40000004100 */
[C---:B------:R-:W-:Y:S01]  /*efa0*/  FMUL.FTZ R12, R10.reuse, R11 ;  /* 0x0000000b0a0c7220 */ /* 0x040fe20000410000 */
[----:B------:R-:W-:Y:S02]  /*efb0*/  HADD2.F32 R42, -RZ, R42.H1_H1 ;  /* 0x3000002aff2a7230 */ /* 0x000fe40000004100 */
[----:B------:R-:W-:Y:S01]  /*efc0*/  FMUL.FTZ R31, R10, R21 ;  /* 0x000000150a1f7220 */ /* 0x000fe20000410000 */
[----:B------:R-:W-:Y:S02]  /*efd0*/  HADD2.F32 R15, -RZ, R52.H1_H1 ;  /* 0x30000034ff0f7230 */ /* 0x000fe40000004100 */
        /* <DEDUP_REMOVED lines=15> */
[----:B------:R-:W-:Y:S02]  /*f0d0*/  F2FP.SATFINITE.E4M3.F32.PACK_AB_MERGE_C R15, R68, R57, R15 ;  /* 0x00000039440f723e */ /* 0x000fe4000480700f */
[----:B------:R-:W-:Y:S01]  /*f0e0*/  F2FP.SATFINITE.E4M3.F32.PACK_AB_MERGE_C R12, R54, R45, R12 ;  /* 0x0000002d360c723e */ /* 0x000fe2000480700c */
[----:B------:R2:W-:Y:S01]  /*f0f0*/  STS.128 [R200+0x10400], R8 ;  /* 0x01040008c8007388 */ /* 0x0005e20000000c00 */
[----:B------:R-:W-:-:S05]  /*f100*/  F2FP.SATFINITE.E4M3.F32.PACK_AB_MERGE_C R14, R29, R14, R47 ;  /* 0x0000000e1d0e723e */ /* 0x000fca000480702f */
[----:B------:R2:W-:Y:S02]  /*f110*/  STS.128 [R3+0x10400], R12 ;  /* 0x0104000c03007388 */ /* 0x0005e40000000c00 */
.L_x_1438:
[----:B------:R-:W-:Y:S05]  /*f120*/  BSYNC B1 ;  /* 0x0000000000017941 */ /* 0x000fea0003800000 */
.L_x_1437:
[----:B------:R-:W-:Y:S04]  /*f130*/  BSSY B1, `(.L_x_1439) ;  /* 0x0000100000017945 */ /* 0x000fe80003800000 */
[----:B------:R-:W-:Y:S05]  /*f140*/  @P1 BRA `(.L_x_1440) ;  /* 0x0000000c00f81947 */ /* 0x000fea0003800000 */
[----:B-12--5:R-:W-:Y:S02]  /*f150*/  SHF.R.U32.HI R3, RZ, 0x8, R24 ;  /* 0x00000008ff037819 */ /* 0x026fe40000011618 */
        /* <DEDUP_REMOVED lines=8> */
[----:B------:R-:W-:Y:S02]  /*f1e0*/  SHF.R.U32.HI R14, RZ, 0x8, R36 ;  /* 0x00000008ff0e7819 */ /* 0x000fe40000011624 */
[----:B------:R-:W-:Y:S01]  /*f1f0*/  SHF.R.U32.HI R11, RZ, 0x8, R25 ;  /* 0x00000008ff0b7819 */ /* 0x000fe20000011619 */
[----:B------:R-:W-:Y:S01]  /*f200*/  IMAD.SHL.U32 R9, R9, 0x800, RZ ;  /* 0x0000080009097824 */ /* 0x000fe200078e00ff */
[----:B------:R-:W-:Y:S02]  /*f210*/  LOP3.LUT R8, R180, 0x30, R3, 0xf8, !PT ;  /* 0x00000030b4087812 */ /* 0x000fe400078ef803 */
[----:B------:R-:W-:-:S02]  /*f220*/  LOP3.LUT R12, R27, 0xff, RZ, 0xc0, !PT ;  /* 0x000000ff1b0c7812 */ /* 0x000fc400078ec0ff */
[----:B------:R-:W-:Y:S02]  /*f230*/  LOP3.LUT R13, R36, 0xff, RZ, 0xc0, !PT ;  /* 0x000000ff240d7812 */ /* 0x000fe400078ec0ff */
[----:B------:R-:W-:Y:S02]  /*f240*/  LOP3.LUT R3, R15, 0xff, RZ, 0xc0, !PT ;  /* 0x000000ff0f037812 */ /* 0x000fe400078ec0ff */
[----:B------:R-:W-:Y:S02]  /*f250*/  LOP3.LUT R14, R14, 0xff, RZ, 0xc0, !PT ;  /* 0x000000ff0e0e7812 */ /* 0x000fe400078ec0ff */
[----:B------:R-:W-:Y:S02]  /*f260*/  LOP3.LUT R8, R8, R181, RZ, 0x3c, !PT ;  /* 0x000000b508087212 */ /* 0x000fe400078e3cff */
[----:B------:R-:W-:Y:S02]  /*f270*/  LOP3.LUT R9, R9, 0xffffe000, RZ, 0xc0, !PT ;  /* 0xffffe00009097812 */ /* 0x000fe400078ec0ff */
[----:B------:R-:W-:-:S02]  /*f280*/  LOP3.LUT R10, R25, 0xff, RZ, 0xc0, !PT ;  /* 0x000000ff190a7812 */ /* 0x000fc400078ec0ff */
[----:B------:R-:W-:Y:S02]  /*f290*/  LOP3.LUT R11, R11, 0xff, RZ, 0xc0, !PT ;  /* 0x000000ff0b0b7812 */ /* 0x000fe400078ec0ff */
[----:B------:R-:W-:Y:S02]  /*f2a0*/  PRMT R41, R3, 0x7604, R12 ;  /* 0x0000760403297816 */ /* 0x000fe4000000000c */
[----:B------:R-:W-:Y:S02]  /*f2b0*/  PRMT R45, R14, 0x7604, R13 ;  /* 0x000076040e2d7816 */ /* 0x000fe4000000000d */
[----:B------:R-:W-:Y:S02]  /*f2c0*/  IADD3 R3, R8, R182, R9 ;  /* 0x000000b608037210 */ /* 0x000fe40007ffe009 */
[----:B------:R-:W-:Y:S02]  /*f2d0*/  SHF.R.U32.HI R13, RZ, 0x8, R37 ;  /* 0x00000008ff0d7819 */ /* 0x000fe40000011625 */
[----:B------:R-:W-:Y:S01]  /*f2e0*/  SHF.R.U32.HI R15, RZ, 0x8, R38 ;  /* 0x00000008ff0f7819 */ /* 0x000fe20000011626 */
[----:B------:R-:W-:Y:S01]  /*f2f0*/  IMAD.IADD R3, R16, 0x1, R3 ;  /* 0x0000000110037824 */ /* 0x000fe200078e0203 */
[----:B------:R-:W-:-:S02]  /*f300*/  PRMT R29, R11, 0x7604, R10 ;  /* 0x000076040b1d7816 */ /* 0x000fc4000000000a */
[----:B------:R-:W-:Y:S02]  /*f310*/  SHF.R.U32.HI R11, RZ, 0x8, R26 ;  /* 0x00000008ff0b7819 */ /* 0x000fe4000001161a */
[----:B------:R-:W-:Y:S02]  /*f320*/  LOP3.LUT R12, R37, 0xff, RZ, 0xc0, !PT ;  /* 0x000000ff250c7812 */ /* 0x000fe400078ec0ff */
[----:B------:R-:W-:Y:S02]  /*f330*/  LOP3.LUT R14, R38, 0xff, RZ, 0xc0, !PT ;  /* 0x000000ff260e7812 */ /* 0x000fe400078ec0ff */
[----:B------:R-:W-:Y:S02]  /*f340*/  LOP3.LUT R13, R13, 0xff, RZ, 0xc0, !PT ;  /* 0x000000ff0d0d7812 */ /* 0x000fe400078ec0ff */
[----:B------:R-:W-:Y:S02]  /*f350*/  LOP3.LUT R15, R15, 0xff, RZ, 0xc0, !PT ;  /* 0x000000ff0f0f7812 */ /* 0x000fe400078ec0ff */
[----:B------:R-:W-:-:S02]  /*f360*/  LOP3.LUT R10, R26, 0xff, RZ, 0xc0, !PT ;  /* 0x000000ff1a0a7812 */ /* 0x000fc400078ec0ff */
[----:B------:R-:W-:Y:S02]  /*f370*/  LOP3.LUT R11, R11, 0xff, RZ, 0xc0, !PT ;  /* 0x000000ff0b0b7812 */ /* 0x000fe400078ec0ff */
[----:B------:R-:W-:Y:S02]  /*f380*/  PRMT R47, R13, 0x7604, R12 ;  /* 0x000076040d2f7816 */ /* 0x000fe4000000000c */
[----:B------:R-:W-:Y:S02]  /*f390*/  PRMT R49, R15, 0x7604, R14 ;  /* 0x000076040f317816 */ /* 0x000fe4000000000e */
[----:B------:R-:W1:Y:S01]  /*f3a0*/  LDS.128 R12, [R3+0x10400] ;  /* 0x01040000030c7984 */ /* 0x000e620000000c00 */
[----:B------:R-:W-:Y:S02]  /*f3b0*/  PRMT R31, R11, 0x7604, R10 ;  /* 0x000076040b1f7816 */ /* 0x000fe4000000000a */
[----:B------:R-:W-:Y:S01]  /*f3c0*/  SHF.R.U32.HI R43, RZ, 0x8, R39 ;  /* 0x00000008ff2b7819 */ /* 0x000fe20000011627 */
[----:B------:R-:W2:Y:S01]  /*f3d0*/  LDS.128 R8, [R199+0x10400] ;  /* 0x01040000c7087984 */ /* 0x000ea20000000c00 */
[----:B------:R-:W-:-:S02]  /*f3e0*/  LOP3.LUT R20, R39, 0xff, RZ, 0xc0, !PT ;  /* 0x000000ff27147812 */ /* 0x000fc400078ec0ff */
[----:B------:R-:W-:Y:S02]  /*f3f0*/  LOP3.LUT R43, R43, 0xff, RZ, 0xc0, !PT ;  /* 0x000000ff2b2b7812 */ /* 0x000fe400078ec0ff */
[----:B------:R-:W-:Y:S02]  /*f400*/  SHF.R.U32.HI R28, RZ, 0x10, R25 ;  /* 0x00000010ff1c7819 */ /* 0x000fe40000011619 */
[----:B------:R-:W-:Y:S02]  /*f410*/  PRMT R51, R43, 0x7604, R20 ;  /* 0x000076042b337816 */ /* 0x000fe40000000014 */
[----:B------:R-:W-:Y:S02]  /*f420*/  SHF.R.U32.HI R20, RZ, 0x10, R24 ;  /* 0x00000010ff147819 */ /* 0x000fe40000011618 */
[----:B------:R-:W-:Y:S02]  /*f430*/  SHF.R.U32.HI R30, RZ, 0x10, R26 ;  /* 0x00000010ff1e7819 */ /* 0x000fe4000001161a */
[----:B------:R-:W-:-:S02]  /*f440*/  LOP3.LUT R28, R28, 0xff, RZ, 0xc0, !PT ;  /* 0x000000ff1c1c7812 */ /* 0x000fc400078ec0ff */
[----:B------:R-:W-:Y:S02]  /*f450*/  LOP3.LUT R20, R20, 0xff, RZ, 0xc0, !PT ;  /* 0x000000ff14147812 */ /* 0x000fe400078ec0ff */
[----:B------:R-:W-:Y:S02]  /*f460*/  LOP3.LUT R30, R30, 0xff, RZ, 0xc0, !PT ;  /* 0x000000ff1e1e7812 */ /* 0x000fe400078ec0ff */
[----:B------:R-:W-:Y:S02]  /*f470*/  SHF.R.U32.HI R40, RZ, 0x10, R27 ;  /* 0x00000010ff287819 */ /* 0x000fe4000001161b */
[----:B------:R-:W-:Y:S02]  /*f480*/  PRMT R29, R28, 0x7054, R29 ;  /* 0x000070541c1d7816 */ /* 0x000fe4000000001d */
[----:B------:R-:W-:Y:S02]  /*f490*/  SHF.R.U32.HI R28, RZ, 0x10, R37 ;  /* 0x00000010ff1c7819 */ /* 0x000fe40000011625 */
[----:B------:R-:W-:-:S02]  /*f4a0*/  PRMT R21, R20, 0x7054, R21 ;  /* 0x0000705414157816 */ /* 0x000fc40000000015 */
[----:B------:R-:W-:Y:S02]  /*f4b0*/  PRMT R31, R30, 0x7054, R31 ;  /* 0x000070541e1f7816 */ /* 0x000fe4000000001f */
[----:B------:R-:W-:Y:S02]  /*f4c0*/  SHF.R.U32.HI R20, RZ, 0x10, R36 ;  /* 0x00000010ff147819 */ /* 0x000fe40000011624 */
[----:B------:R-:W-:Y:S02]  /*f4d0*/  LOP3.LUT R40, R40, 0xff, RZ, 0xc0, !PT ;  /* 0x000000ff28287812 */ /* 0x000fe400078ec0ff */
[----:B------:R-:W-:Y:S02]  /*f4e0*/  SHF.R.U32.HI R30, RZ, 0x10, R38 ;  /* 0x00000010ff1e7819 */ /* 0x000fe40000011626 */
[----:B------:R-:W-:Y:S02]  /*f4f0*/  LOP3.LUT R28, R28, 0xff, RZ, 0xc0, !PT ;  /* 0x000000ff1c1c7812 */ /* 0x000fe400078ec0ff */
[----:B------:R-:W-:-:S02]  /*f500*/  LOP3.LUT R20, R20, 0xff, RZ, 0xc0, !PT ;  /* 0x000000ff14147812 */ /* 0x000fc400078ec0ff */
[----:B------:R-:W-:Y:S02]  /*f510*/  PRMT R43, R40, 0x7054, R41 ;  /* 0x00007054282b7816 */ /* 0x000fe40000000029 */
[----:B------:R-:W-:Y:S02]  /*f520*/  LOP3.LUT R30, R30, 0xff, RZ, 0xc0, !PT ;  /* 0x000000ff1e1e7812 */ /* 0x000fe400078ec0ff */
[----:B------:R-:W-:Y:S02]  /*f530*/  SHF.R.U32.HI R40, RZ, 0x10, R39 ;  /* 0x00000010ff287819 */ /* 0x000fe40000011627 */
[----:B------:R-:W-:Y:S02]  /*f540*/  PRMT R47, R28, 0x7054, R47 ;  /* 0x000070541c2f7816 */ /* 0x000fe4000000002f */
[----:B------:R-:W-:Y:S02]  /*f550*/  PRMT R45, R20, 0x7054, R45 ;  /* 0x00007054142d7816 */ /* 0x000fe4000000002d */
[----:B------:R-:W-:-:S02]  /*f560*/  PRMT R49, R30, 0x7054, R49 ;  /* 0x000070541e317816 */ /* 0x000fc40000000031 */
[----:B------:R-:W-:Y:S02]  /*f570*/  LOP3.LUT R41, R29, 0xff000000, R25, 0xf8, !PT ;  /* 0xff0000001d297812 */ /* 0x000fe400078ef819 */
[----:B------:R-:W-:Y:S02]  /*f580*/  LOP3.LUT R40, R40, 0xff, RZ, 0xc0, !PT ;  /* 0x000000ff28287812 */ /* 0x000fe400078ec0ff */
[----:B------:R-:W-:Y:S02]  /*f590*/  LOP3.LUT R47, R47, 0xff000000, R37, 0xf8, !PT ;  /* 0xff0000002f2f7812 */ /* 0x000fe400078ef825 */
[----:B------:R-:W-:Y:S02]  /*f5a0*/  LOP3.LUT R43, R43, 0xff000000, R27, 0xf8, !PT ;  /* 0xff0000002b2b7812 */ /* 0x000fe400078ef81b */
[----:B------:R-:W-:Y:S02]  /*f5b0*/  LOP3.LUT R45, R45, 0xff000000, R36, 0xf8, !PT ;  /* 0xff0000002d2d7812 */ /* 0x000fe400078ef824 */
[----:B------:R-:W-:-:S02]  /*f5c0*/  LOP3.LUT R49, R49, 0xff000000, R38, 0xf8, !PT ;  /* 0xff00000031317812 */ /* 0x000fc400078ef826 */
[----:B------:R-:W-:Y:S02]  /*f5d0*/  F2FP.F16.E4M3.UNPACK_B R36, R41 ;  /* 0x00000029ff24723e */ /* 0x000fe400020006ff */
[----:B-1----:R-:W-:Y:S02]  /*f5e0*/  F2FP.F16.E4M3.UNPACK_B R27, R13 ;  /* 0x0000000dff1b723e */ /* 0x002fe400020006ff */
[----:B------:R-:W-:Y:S01]  /*f5f0*/  PRMT R51, R40, 0x7054, R51 ;  /* 0x0000705428337816 */ /* 0x000fe20000000033 */
[----:B------:R-:W-:Y:S01]  /*f600*/  HADD2.F32 R37, -RZ, R36.H0_H0 ;  /* 0x20000024ff257230 */ /* 0x000fe20000004100 */
[----:B------:R-:W-:Y:S01]  /*f610*/  F2FP.F16.E4M3.UNPACK_B R38, R47 ;  /* 0x0000002fff26723e */ /* 0x000fe200020006ff */
[--C-:B------:R-:W-:Y:S01]  /*f620*/  HADD2.F32 R29, -RZ, R27.reuse.H0_H0 ;  /* 0x2000001bff1d7230 */ /* 0x100fe20000004100 */
[----:B--2---:R-:W-:Y:S01]  /*f630*/  F2FP.F16.E4M3.UNPACK_B R20, R9 ;  /* 0x00000009ff14723e */ /* 0x004fe200020006ff */
[----:B------:R-:W-:Y:S01]  /*f640*/  HADD2.F32 R27, -RZ, R27.H1_H1 ;  /* 0x3000001bff1b7230 */ /* 0x000fe20000004100 */
[----:B------:R-:W-:Y:S01]  /*f650*/  LOP3.LUT R51, R51, 0xff000000, R39, 0xf8, !PT ;  /* 0xff00000033337812 */ /* 0x000fe200078ef827 */
[--C-:B------:R-:W-:Y:S01]  /*f660*/  HADD2.F32 R39, -RZ, R38.reuse.H0_H0 ;  /* 0x20000026ff277230 */ /* 0x100fe20000004100 */
[----:B------:R-:W-:Y:S01]  /*f670*/  LOP3.LUT R42, R31, 0xff000000, R26, 0xf8, !PT ;  /* 0xff0000001f2a7812 */ /* 0x000fe200078ef81a */
[----:B------:R-:W-:Y:S01]  /*f680*/  FMUL.FTZ R46, R29, R37 ;  /* 0x000000251d2e7220 */ /* 0x000fe20000410000 */
[----:B------:R-:W-:Y:S01]  /*f690*/  LOP3.LUT R40, R21, 0xff000000, R24, 0xf8, !PT ;  /* 0xff00000015287812 */ /* 0x000fe200078ef818 */
[----:B------:R-:W-:Y:S01]  /*f6a0*/  HADD2.F32 R38, -RZ, R38.H1_H1 ;  /* 0x30000026ff267230 */ /* 0x000fe20000004100 */
[----:B------:R-:W-:Y:S01]  /*f6b0*/  F2FP.F16.E4M3.UNPACK_B R25, R11 ;  /* 0x0000000bff19723e */ /* 0x000fe200020006ff */
[----:B------:R-:W-:Y:S01]  /*f6c0*/  FMUL.FTZ R53, R29, R39 ;  /* 0x000000271d357220 */ /* 0x000fe20000410000 */
[----:B------:R-:W-:Y:S01]  /*f6d0*/  F2FP.F16.E4M3.UNPACK_B R26, R11.H1 ;  /* 0x0000000bff1a723e */ /* 0x000fe200030006ff */
[----:B------:R-:W-:Y:S01]  /*f6e0*/  HADD2.F32 R36, -RZ, R36.H1_H1 ;  /* 0x30000024ff247230 */ /* 0x000fe20000004100 */
[----:B------:R-:W-:Y:S01]  /*f6f0*/  F2FP.F16.E4M3.UNPACK_B R11, R10 ;  /* 0x0000000aff0b723e */ /* 0x000fe200020006ff */
[C---:B------:R-:W-:Y:S01]  /*f700*/  FMUL.FTZ R55, R27.reuse, R38 ;  /* 0x000000261b377220 */ /* 0x040fe20000410000 */
[----:B------:R-:W-:Y:S01]  /*f710*/  F2FP.F16.E4M3.UNPACK_B R24, R10.H1 ;  /* 0x0000000aff18723e */ /* 0x000fe200030006ff */
[--C-:B------:R-:W-:Y:S01]  /*f720*/  HADD2.F32 R10, -RZ, R20.reuse.H0_H0 ;  /* 0x20000014ff0a7230 */ /* 0x100fe20000004100 */
[----:B------:R-:W-:Y:S01]  /*f730*/  F2FP.F16.E4M3.UNPACK_B R28, R13.H1 ;  /* 0x0000000dff1c723e */ /* 0x000fe200030006ff */
[----:B------:R-:W-:Y:S01]  /*f740*/  HADD2.F32 R20, -RZ, R20.H1_H1 ;  /* 0x30000014ff147230 */ /* 0x000fe20000004100 */
[----:B------:R-:W-:Y:S01]  /*f750*/  F2FP.F16.E4M3.UNPACK_B R47, R47.H1 ;  /* 0x0000002fff2f723e */ /* 0x000fe200030006ff */
[----:B------:R-:W-:Y:S01]  /*f760*/  FMUL.FTZ R27, R27, R36 ;  /* 0x000000241b1b7220 */ /* 0x000fe20000410000 */
[----:B------:R-:W-:Y:S01]  /*f770*/  F2FP.F16.E4M3.UNPACK_B R41, R41.H1 ;  /* 0x00000029ff29723e */ /* 0x000fe200030006ff */
[C---:B------:R-:W-:Y:S01]  /*f780*/  FFMA.FTZ R46, R10.reuse, R39, R46 ;  /* 0x000000270a2e7223 */ /* 0x040fe2000001002e */
[----:B------:R-:W-:Y:S01]  /*f790*/  F2FP.F16.E4M3.UNPACK_B R30, R15 ;  /* 0x0000000fff1e723e */ /* 0x000fe200020006ff */
[----:B------:R-:W-:Y:S01]  /*f7a0*/  FFMA.FTZ R53, R10, R37, -R53 ;  /* 0x000000250a357223 */ /* 0x000fe20000010835 */
[----:B------:R-:W-:Y:S01]  /*f7b0*/  F2FP.F16.E4M3.UNPACK_B R31, R15.H1 ;  /* 0x0000000fff1f723e */ /* 0x000fe200030006ff */
[----:B------:R-:W-:Y:S01]  /*f7c0*/  HADD2.F32 R39, -RZ, R47.H0_H0 ;  /* 0x2000002fff277230 */ /* 0x000fe20000004100 */
[-C--:B------:R-:W-:Y:S01]  /*f7d0*/  F2FP.F16.E4M3.UNPACK_B R15, R14.reuse ;  /* 0x0000000eff0f723e */ /* 0x080fe200020006ff */
[----:B------:R-:W-:Y:S01]  /*f7e0*/  HADD2.F32 R37, -RZ, R41.H0_H0 ;  /* 0x20000029ff257230 */ /* 0x000fe20000004100 */
[----:B------:R-:W-:Y:S01]  /*f7f0*/  F2FP.F16.E4M3.UNPACK_B R29, R14.H1 ;  /* 0x0000000eff1d723e */ /* 0x000fe200030006ff */
[----:B------:R-:W-:Y:S01]  /*f800*/  HADD2.F32 R14, -RZ, R28.H0_H0 ;  /* 0x2000001cff0e7230 */ /* 0x000fe20000004100 */
[----:B------:R-:W-:Y:S01]  /*f810*/  F2FP.F16.E4M3.UNPACK_B R21, R9.H1 ;  /* 0x00000009ff15723e */ /* 0x000fe200030006ff */
[C---:B------:R-:W-:Y:S01]  /*f820*/  FFMA.FTZ R48, R20.reuse, R36, -R55 ;  /* 0x0000002414307223 */ /* 0x040fe20000010837 */
[----:B------:R-:W-:Y:S01]  /*f830*/  FFMA.FTZ R55, R20, R38, R27 ;  /* 0x0000002614377223 */ /* 0x000fe2000001001b */
[----:B------:R-:W-:Y:S01]  /*f840*/  F2FP.F16.E4M3.UNPACK_B R36, R51 ;  /* 0x00000033ff24723e */ /* 0x000fe200020006ff */
[----:B------:R-:W-:Y:S01]  /*f850*/  FMUL.FTZ R57, R14, R39 ;  /* 0x000000270e397220 */ /* 0x000fe20000410000 */
[----:B------:R-:W-:-:S02]  /*f860*/  HADD2.F32 R10, -RZ, R21.H0_H0 ;  /* 0x20000015ff0a7230 */ /* 0x000fc40000004100 */
[----:B------:R-:W-:Y:S01]  /*f870*/  FMUL.FTZ R14, R14, R37 ;  /* 0x000000250e0e7220 */ /* 0x000fe20000410000 */
[----:B------:R-:W-:Y:S01]  /*f880*/  F2FP.F16.E4M3.UNPACK_B R20, R43 ;  /* 0x0000002bff14723e */ /* 0x000fe200020006ff */
[----:B------:R-:W-:Y:S01]  /*f890*/  HADD2.F32 R47, -RZ, R47.H1_H1 ;  /* 0x3000002fff2f7230 */ /* 0x000fe20000004100 */
[----:B------:R-:W-:Y:S01]  /*f8a0*/  F2FP.F16.E4M3.UNPACK_B R51, R51.H1 ;  /* 0x00000033ff33723e */ /* 0x000fe200030006ff */
[C---:B------:R-:W-:Y:S01]  /*f8b0*/  FFMA.FTZ R57, R10.reuse, R37, -R57 ;  /* 0x000000250a397223 */ /* 0x040fe20000010839 */
[----:B------:R-:W-:Y:S01]  /*f8c0*/  FFMA.FTZ R38, R10, R39, R14 ;  /* 0x000000270a267223 */ /* 0x000fe2000001000e */
[----:B------:R-:W-:Y:S01]  /*f8d0*/  HADD2.F32 R37, -RZ, R36.H0_H0 ;  /* 0x20000024ff257230 */ /* 0x000fe20000004100 */
[----:B------:R-:W-:Y:S01]  /*f8e0*/  F2FP.F16.E4M3.UNPACK_B R43, R43.H1 ;  /* 0x0000002bff2b723e */ /* 0x000fe200030006ff */
[----:B------:R-:W-:Y:S01]  /*f8f0*/  HADD2.F32 R14, -RZ, R30.H0_H0 ;  /* 0x2000001eff0e7230 */ /* 0x000fe20000004100 */
[-C--:B------:R-:W-:Y:S01]  /*f900*/  F2FP.F16.E4M3.UNPACK_B R13, R12.reuse ;  /* 0x0000000cff0d723e */ /* 0x080fe200020006ff */
[----:B------:R-:W-:Y:S01]  /*f910*/  HADD2.F32 R28, -RZ, R28.H1_H1 ;  /* 0x3000001cff1c7230 */ /* 0x000fe20000004100 */
[----:B------:R-:W-:Y:S01]  /*f920*/  F2FP.F16.E4M3.UNPACK_B R12, R12.H1 ;  /* 0x0000000cff0c723e */ /* 0x000fe200030006ff */
[----:B------:R-:W-:-:S02]  /*f930*/  HADD2.F32 R27, -RZ, R20.H0_H0 ;  /* 0x20000014ff1b7230 */ /* 0x000fc40000004100 */
[----:B------:R-:W-:Y:S01]  /*f940*/  FMUL.FTZ R39, R14, R37 ;  /* 0x000000250e277220 */ /* 0x000fe20000410000 */
[----:B------:R-:W-:Y:S02]  /*f950*/  HADD2.F32 R41, -RZ, R41.H1_H1 ;  /* 0x30000029ff297230 */ /* 0x000fe40000004100 */
[----:B------:R-:W-:Y:S01]  /*f960*/  FMUL.FTZ R50, R28, R47 ;  /* 0x0000002f1c327220 */ /* 0x000fe20000410000 */
[----:B------:R-:W-:Y:S02]  /*f970*/  HADD2.F32 R10, -RZ, R25.H0_H0 ;  /* 0x20000019ff0a7230 */ /* 0x000fe40000004100 */
[----:B------:R-:W-:Y:S01]  /*f980*/  FMUL.FTZ R14, R14, R27 ;  /* 0x0000001b0e0e7220 */ /* 0x000fe20000410000 */
[----:B------:R-:W-:Y:S02]  /*f990*/  HADD2.F32 R21, -RZ, R21.H1_H1 ;  /* 0x30000015ff157230 */ /* 0x000fe40000004100 */
        /* <DEDUP_REMOVED lines=8> */
[----:B------:R-:W-:Y:S01]  /*fa20*/  HADD2.F32 R25, -RZ, R25.H1_H1 ;  /* 0x30000019ff197230 */ /* 0x000fe20000004100 */
[----:B------:R-:W-:Y:S01]  /*fa30*/  F2FP.F16.E4M3.UNPACK_B R9, R8 ;  /* 0x00000008ff09723e */ /* 0x000fe200020006ff */
[----:B------:R-:W-:-:S02]  /*fa40*/  HADD2.F32 R27, -RZ, R51.H0_H0 ;  /* 0x20000033ff1b7230 */ /* 0x000fc40000004100 */
[C---:B------:R-:W-:Y:S01]  /*fa50*/  FMUL.FTZ R28, R30.reuse, R36 ;  /* 0x000000241e1c7220 */ /* 0x040fe20000410000 */
[----:B------:R-:W-:Y:S02]  /*fa60*/  HADD2.F32 R14, -RZ, R31.H0_H0 ;  /* 0x2000001fff0e7230 */ /* 0x000fe40000004100 */
[-C--:B------:R-:W-:Y:S01]  /*fa70*/  FMUL.FTZ R37, R30, R20.reuse ;  /* 0x000000141e257220 */ /* 0x080fe20000410000 */
[--C-:B------:R-:W-:Y:S02]  /*fa80*/  HADD2.F32 R21, -RZ, R43.reuse.H0_H0 ;  /* 0x2000002bff157230 */ /* 0x100fe40000004100 */
[C---:B------:R-:W-:Y:S01]  /*fa90*/  FFMA.FTZ R59, R25.reuse, R20, -R28 ;  /* 0x00000014193b7223 */ /* 0x040fe2000001081c */
[----:B------:R-:W-:Y:S02]  /*faa0*/  HADD2.F32 R10, -RZ, R26.H0_H0 ;  /* 0x2000001aff0a7230 */ /* 0x000fe40000004100 */
[C---:B------:R-:W-:Y:S01]  /*fab0*/  FMUL.FTZ R39, R14.reuse, R27 ;  /* 0x0000001b0e277220 */ /* 0x040fe20000410000 */
[----:B------:R-:W-:Y:S01]  /*fac0*/  FFMA.FTZ R61, R25, R36, R37 ;  /* 0x00000024193d7223 */ /* 0x000fe20000010025 */
[----:B------:R-:W-:Y:S01]  /*fad0*/  FMUL.FTZ R14, R14, R21 ;  /* 0x000000150e0e7220 */ /* 0x000fe20000410000 */
[----:B------:R-:W-:Y:S01]  /*fae0*/  F2FP.F16.E4M3.UNPACK_B R25, R45.H1 ;  /* 0x0000002dff19723e */ /* 0x000fe200030006ff */
[----:B------:R-:W-:Y:S01]  /*faf0*/  HADD2.F32 R43, -RZ, R43.H1_H1 ;  /* 0x3000002bff2b7230 */ /* 0x000fe20000004100 */
[----:B------:R-:W-:Y:S01]  /*fb00*/  F2FP.F16.E4M3.UNPACK_B R20, R40.H1 ;  /* 0x00000028ff14723e */ /* 0x000fe200030006ff */
[----:B------:R-:W-:Y:S01]  /*fb10*/  FFMA.FTZ R58, R10, R27, R14 ;  /* 0x0000001b0a3a7223 */ /* 0x000fe2000001000e */
        /* <DEDUP_REMOVED lines=33> */
[----:B------:R-:W-:Y:S01]  /*fd30*/  FMUL.FTZ R31, R10, R21 ;  /* 0x000000150a1f7220 */ /* 0x000fe20000410000 */
        /* <DEDUP_REMOVED lines=24> */
[--C-:B------:R-:W-:Y:S02]  /*fec0*/  HADD2.F32 R10, -RZ, R42.reuse.H0_H0 ;  /* 0x2000002aff0a7230 */ /* 0x100fe40000004100 */
[C---:B------:R-:W-:Y:S01]  /*fed0*/  FMUL.FTZ R9, R29.reuse, R14 ;  /* 0x0000000e1d097220 */ /* 0x040fe20000410000 */
[-C--:B------:R-:W-:Y:S01]  /*fee0*/  FMUL.FTZ R21, R29, R12.reuse ;  /* 0x0000000c1d157220 */ /* 0x080fe20000410000 */
[----:B------:R-:W-:Y:S02]  /*fef0*/  HADD2.F32 R42, -RZ, R42.H1_H1 ;  /* 0x3000002aff2a7230 */ /* 0x000fe40000004100 */
[----:B------:R-:W-:Y:S01]  /*ff00*/  FFMA.FTZ R29, R8, R13, R25 ;  /* 0x0000000d081d7223 */ /* 0x000fe20000010019 */
[C---:B------:R-:W-:Y:S01]  /*ff10*/  FFMA.FTZ R41, R24.reuse, R12, -R9 ;  /* 0x0000000c18297223 */ /* 0x040fe20000010809 */
[----:B------:R-:W-:Y:S01]  /*ff20*/  FFMA.FTZ R36, R24, R14, R21 ;  /* 0x0000000e18247223 */ /* 0x000fe20000010015 */
[----:B------:R-:W-:-:S02]  /*ff30*/  HADD2.F32 R9, -RZ, R15.H0_H0 ;  /* 0x2000000fff097230 */ /* 0x000fc40000004100 */
[--C-:B------:R-:W-:Y:S02]  /*ff40*/  HADD2.F32 R12, -RZ, R49.reuse.H0_H0 ;  /* 0x20000031ff0c7230 */ /* 0x100fe40000004100 */
[----:B------:R-:W-:Y:S01]  /*ff50*/  HADD2.F32 R14, -RZ, R49.H1_H1 ;  /* 0x30000031ff0e7230 */ /* 0x000fe20000004100 */
[----:B------:R-:W-:Y:S01]  /*ff60*/  F2FP.SATFINITE.E4M3.F32.PACK_AB_MERGE_C R29, R36, R29, RZ ;  /* 0x0000001d241d723e */ /* 0x000fe200048070ff */
[----:B------:R-:W-:Y:S02]  /*ff70*/  HADD2.F32 R15, -RZ, R15.H1_H1 ;  /* 0x3000000fff0f7230 */ /* 0x000fe40000004100 */
[C---:B------:R-:W-:Y:S01]  /*ff80*/  FMUL.FTZ R13, R9.reuse, R12 ;  /* 0x0000000c090d7220 */ /* 0x040fe20000410000 */
[--C-:B------:R-:W-:Y:S02]  /*ff90*/  HADD2.F32 R8, -RZ, R11.reuse.H0_H0 ;  /* 0x2000000bff087230 */ /* 0x100fe40000004100 */
[----:B------:R-:W-:Y:S01]  /*ffa0*/  FMUL.FTZ R9, R9, R10 ;  /* 0x0000000a09097220 */ /* 0x000fe20000410000 */
[----:B------:R-:W-:-:S02]  /*ffb0*/  HADD2.F32 R11, -RZ, R11.H1_H1 ;  /* 0x3000000bff0b7230 */ /* 0x000fc40000004100 */
[C---:B------:R-:W-:Y:S01]  /*ffc0*/  FMUL.FTZ R24, R15.reuse, R14 ;  /* 0x0000000e0f187220 */ /* 0x040fe20000410000 */
[----:B------:R-:W-:Y:S01]  /*ffd0*/  FMUL.FTZ R15, R15, R42 ;  /* 0x0000002a0f0f7220 */ /* 0x000fe20000410000 */
        /* <DEDUP_REMOVED lines=21> */
.L_x_1440:
[----:B------:R-:W-:Y:S05]  /*10130*/  BSYNC B1 ;  /* 0x0000000000017941 */ /* 0x000fea0003800000 */
.L_x_1439:
[----:B------:R-:W-:Y:S05]  /*10140*/  @P2 BRA `(.L_x_1418) ;  /* 0x0000000c00d82947 */ /* 0x000fea0003800000 */
[----:B-123-5:R-:W-:Y:S02]  /*10150*/  SHF.R.U32.HI R3, RZ, 0x8, R4 ;  /* 0x00000008ff037819 */ /* 0x02efe40000011604 */
        /* <DEDUP_REMOVED lines=9> */
[----:B------:R-:W-:Y:S01]  /*101f0*/  LOP3.LUT R11, R11, 0xff, RZ, 0xc0, !PT ;  /* 0x000000ff0b0b7812 */ /* 0x000fe200078ec0ff */
[----:B------:R-:W-:Y:S01]  /*10200*/  IMAD.SHL.U32 R8, R8, 0x800, RZ ;  /* 0x0000080008087824 */ /* 0x000fe200078e00ff */
[----:B------:R-:W-:Y:S02]  /*10210*/  LOP3.LUT R0, R180, 0x30, R3, 0xf8, !PT ;  /* 0x00000030b4007812 */ /* 0x000fe400078ef803 */
[----:B------:R-:W-:-:S02]  /*10220*/  PRMT R25, R11, 0x7604, R12 ;  /* 0x000076040b197816 */ /* 0x000fc4000000000c */
[----:B------:R-:W-:Y:S02]  /*10230*/  SHF.R.U32.HI R9, RZ, 0x8, R5 ;  /* 0x00000008ff097819 */ /* 0x000fe40000011605 */
[----:B------:R-:W-:Y:S02]  /*10240*/  SHF.R.U32.HI R11, RZ, 0x8, R32 ;  /* 0x00000008ff0b7819 */ /* 0x000fe40000011620 */
[----:B------:R-:W-:Y:S02]  /*10250*/  LOP3.LUT R0, R0, R181, RZ, 0x3c, !PT ;  /* 0x000000b500007212 */ /* 0x000fe400078e3cff */
[----:B------:R-:W-:Y:S02]  /*10260*/  LOP3.LUT R3, R8, 0xffffe000, RZ, 0xc0, !PT ;  /* 0xffffe00008037812 */ /* 0x000fe400078ec0ff */
[----:B------:R-:W-:Y:S02]  /*10270*/  LOP3.LUT R10, R5, 0xff, RZ, 0xc0, !PT ;  /* 0x000000ff050a7812 */ /* 0x000fe400078ec0ff */
[----:B------:R-:W-:-:S02]  /*10280*/  LOP3.LUT R9, R9, 0xff, RZ, 0xc0, !PT ;  /* 0x000000ff09097812 */ /* 0x000fc400078ec0ff */
[----:B------:R-:W-:Y:S02]  /*10290*/  LOP3.LUT R12, R32, 0xff, RZ, 0xc0, !PT ;  /* 0x000000ff200c7812 */ /* 0x000fe400078ec0ff */
[----:B------:R-:W-:Y:S02]  /*102a0*/  LOP3.LUT R11, R11, 0xff, RZ, 0xc0, !PT ;  /* 0x000000ff0b0b7812 */ /* 0x000fe400078ec0ff */
[----:B------:R-:W-:Y:S02]  /*102b0*/  IADD3 R3, R0, R182, R3 ;  /* 0x000000b600037210 */ /* 0x000fe40007ffe003 */
[----:B------:R-:W-:Y:S02]  /*102c0*/  PRMT R20, R9, 0x7604, R10 ;  /* 0x0000760409147816 */ /* 0x000fe4000000000a */
[----:B------:R-:W-:Y:S01]  /*102d0*/  PRMT R31, R11, 0x7604, R12 ;  /* 0x000076040b1f7816 */ /* 0x000fe2000000000c */
[----:B------:R-:W-:Y:S01]  /*102e0*/  IMAD.IADD R0, R16, 0x1, R3 ;  /* 0x0000000110007824 */ /* 0x000fe200078e0203 */
[----:B------:R-:W-:-:S02]  /*102f0*/  SHF.R.U32.HI R9, RZ, 0x8, R7 ;  /* 0x00000008ff097819 */ /* 0x000fc40000011607 */
[----:B------:R-:W-:Y:S02]  /*10300*/  SHF.R.U32.HI R12, RZ, 0x8, R33 ;  /* 0x00000008ff0c7819 */ /* 0x000fe40000011621 */
[----:B------:R-:W-:Y:S02]  /*10310*/  LOP3.LUT R10, R7, 0xff, RZ, 0xc0, !PT ;  /* 0x000000ff070a7812 */ /* 0x000fe400078ec0ff */
[----:B------:R-:W-:Y:S02]  /*10320*/  LOP3.LUT R9, R9, 0xff, RZ, 0xc0, !PT ;  /* 0x000000ff09097812 */ /* 0x000fe400078ec0ff */
[----:B------:R-:W-:Y:S02]  /*10330*/  LOP3.LUT R3, R12, 0xff, RZ, 0xc0, !PT ;  /* 0x000000ff0c037812 */ /* 0x000fe400078ec0ff */
[----:B------:R-:W1:Y:S01]  /*10340*/  LDS.128 R12, [R0+0x10400] ;  /* 0x01040000000c7984 */ /* 0x000e620000000c00 */
[----:B------:R-:W-:Y:S02]  /*10350*/  PRMT R24, R9, 0x7604, R10 ;  /* 0x0000760409187816 */ /* 0x000fe4000000000a */
[----:B------:R-:W-:Y:S01]  /*10360*/  SHF.R.U32.HI R27, RZ, 0x8, R34 ;  /* 0x00000008ff1b7819 */ /* 0x000fe20000011622 */
[----:B------:R-:W2:Y:S01]  /*10370*/  LDS.128 R8, [R198+0x10400] ;  /* 0x01040000c6087984 */ /* 0x000ea20000000c00 */
[----:B------:R-:W-:-:S02]  /*10380*/  LOP3.LUT R26, R33, 0xff, RZ, 0xc0, !PT ;  /* 0x000000ff211a7812 */ /* 0x000fc400078ec0ff */
[----:B------:R-:W-:Y:S02]  /*10390*/  LOP3.LUT R28, R34, 0xff, RZ, 0xc0, !PT ;  /* 0x000000ff221c7812 */ /* 0x000fe400078ec0ff */
[----:B------:R-:W-:Y:S02]  /*103a0*/  LOP3.LUT R27, R27, 0xff, RZ, 0xc0, !PT ;  /* 0x000000ff1b1b7812 */ /* 0x000fe400078ec0ff */
[----:B------:R-:W-:Y:S02]  /*103b0*/  PRMT R26, R3, 0x7604, R26 ;  /* 0x00007604031a7816 */ /* 0x000fe4000000001a */
[----:B------:R-:W-:Y:S02]  /*103c0*/  SHF.R.U32.HI R3, RZ, 0x10, R5 ;  /* 0x00000010ff037819 */ /* 0x000fe40000011605 */
[----:B------:R-:W-:Y:S02]  /*103d0*/  SHF.R.U32.HI R37, RZ, 0x10, R33 ;  /* 0x00000010ff257819 */ /* 0x000fe40000011621 */
[----:B------:R-:W-:Y:S01]  /*103e0*/  PRMT R39, R27, 0x7604, R28 ;  /* 0x000076041b277816 */ /* 0x000fe2000000001c */
[----:B------:R-:W-:Y:S01]  /*103f0*/  IMAD.U32 R3, R3, 0x10000, RZ ;  /* 0x0001000003037824 */ /* 0x000fe200078e00ff */
[----:B------:R-:W-:Y:S01]  /*10400*/  SHF.R.U32.HI R27, RZ, 0x10, R7 ;  /* 0x00000010ff1b7819 */ /* 0x000fe20000011607 */
[----:B------:R-:W-:Y:S01]  /*10410*/  IMAD.U32 R37, R37, 0x10000, RZ ;  /* 0x0001000025257824 */ /* 0x000fe200078e00ff */
[----:B------:R-:W-:-:S02]  /*10420*/  SHF.R.U32.HI R29, RZ, 0x8, R35 ;  /* 0x00000008ff1d7819 */ /* 0x000fc40000011623 */
[----:B------:R-:W-:Y:S01]  /*10430*/  LOP3.LUT R30, R35, 0xff, RZ, 0xc0, !PT ;  /* 0x000000ff231e7812 */ /* 0x000fe200078ec0ff */
[----:B------:R-:W-:Y:S01]  /*10440*/  IMAD.U32 R27, R27, 0x10000, RZ ;  /* 0x000100001b1b7824 */ /* 0x000fe200078e00ff */
[----:B------:R-:W-:Y:S02]  /*10450*/  LOP3.LUT R29, R29, 0xff, RZ, 0xc0, !PT ;  /* 0x000000ff1d1d7812 */ /* 0x000fe400078ec0ff */
[----:B------:R-:W-:Y:S02]  /*10460*/  LOP3.LUT R3, R20, 0xff0000, R3, 0xf8, !PT ;  /* 0x00ff000014037812 */ /* 0x000fe400078ef803 */
[----:B------:R-:W-:Y:S02]  /*10470*/  LOP3.LUT R37, R26, 0xff0000, R37, 0xf8, !PT ;  /* 0x00ff00001a257812 */ /* 0x000fe400078ef825 */
[----:B------:R-:W-:Y:S02]  /*10480*/  PRMT R30, R29, 0x7604, R30 ;  /* 0x000076041d1e7816 */ /* 0x000fe4000000001e */
[----:B------:R-:W-:-:S02]  /*10490*/  SHF.R.U32.HI R41, RZ, 0x10, R35 ;  /* 0x00000010ff297819 */ /* 0x000fc40000011623 */
[----:B------:R-:W-:Y:S02]  /*104a0*/  LOP3.LUT R29, R24, 0xff0000, R27, 0xf8, !PT ;  /* 0x00ff0000181d7812 */ /* 0x000fe400078ef81b */
[----:B------:R-:W-:Y:S01]  /*104b0*/  LOP3.LUT R28, R3, 0xff000000, R5, 0xf8, !PT ;  /* 0xff000000031c7812 */ /* 0x000fe200078ef805 */
[----:B------:R-:W-:Y:S01]  /*104c0*/  IMAD.U32 R41, R41, 0x10000, RZ ;  /* 0x0001000029297824 */ /* 0x000fe200078e00ff */
[----:B------:R-:W-:Y:S02]  /*104d0*/  LOP3.LUT R37, R37, 0xff000000, R33, 0xf8, !PT ;  /* 0xff00000025257812 */ /* 0x000fe400078ef821 */
[----:B------:R-:W-:Y:S02]  /*104e0*/  LOP3.LUT R21, R21, 0xff0000, R4, 0xf8, !PT ;  /* 0x00ff000015157812 */ /* 0x000fe400078ef804 */
[----:B------:R-:W-:Y:S02]  /*104f0*/  LOP3.LUT R36, R29, 0xff000000, R7, 0xf8, !PT ;  /* 0xff0000001d247812 */ /* 0x000fe400078ef807 */
[----:B------:R-:W-:-:S02]  /*10500*/  LOP3.LUT R39, R39, 0xff0000, R34, 0xf8, !PT ;  /* 0x00ff000027277812 */ /* 0x000fc400078ef822 */
[----:B------:R-:W-:Y:S02]  /*10510*/  F2FP.F16.E4M3.UNPACK_B R29, R28 ;  /* 0x0000001cff1d723e */ /* 0x000fe400020006ff */
[----:B------:R-:W-:Y:S02]  /*10520*/  F2FP.F16.E4M3.UNPACK_B R33, R37 ;  /* 0x00000025ff21723e */ /* 0x000fe400020006ff */
[----:B-1----:R-:W-:Y:S02]  /*10530*/  F2FP.F16.E4M3.UNPACK_B R20, R13 ;  /* 0x0000000dff14723e */ /* 0x002fe400020006ff */
[----:B------:R-:W-:Y:S02]  /*10540*/  LOP3.LUT R27, R21, 0xff000000, R4, 0xf8, !PT ;  /* 0xff000000151b7812 */ /* 0x000fe400078ef804 */
[----:B------:R-:W-:Y:S01]  /*10550*/  LOP3.LUT R41, R30, 0xff0000, R41, 0xf8, !PT ;  /* 0x00ff00001e297812 */ /* 0x000fe200078ef829 */
[----:B------:R-:W-:Y:S01]  /*10560*/  HADD2.F32 R30, -RZ, R29.H0_H0 ;  /* 0x2000001dff1e7230 */ /* 0x000fe20000004100 */
[----:B------:R-:W-:Y:S01]  /*10570*/  LOP3.LUT R39, R39, 0xff000000, R34, 0xf8, !PT ;  /* 0xff00000027277812 */ /* 0x000fe200078ef822 */
[--C-:B------:R-:W-:Y:S01]  /*10580*/  HADD2.F32 R34, -RZ, R33.reuse.H0_H0 ;  /* 0x20000021ff227230 */ /* 0x100fe20000004100 */
[----:B--2---:R-:W-:Y:S01]  /*10590*/  F2FP.F16.E4M3.UNPACK_B R4, R9 ;  /* 0x00000009ff04723e */ /* 0x004fe200020006ff */
[----:B------:R-:W-:Y:S01]  /*105a0*/  HADD2.F32 R24, -RZ, R20.H0_H0 ;  /* 0x20000014ff187230 */ /* 0x000fe20000004100 */
[----:B------:R-:W-:Y:S01]  /*105b0*/  LOP3.LUT R25, R25, 0xff0000, R6, 0xf8, !PT ;  /* 0x00ff000019197812 */ /* 0x000fe200078ef806 */
[----:B------:R-:W-:Y:S01]  /*105c0*/  HADD2.F32 R33, -RZ, R33.H1_H1 ;  /* 0x30000021ff217230 */ /* 0x000fe20000004100 */
[----:B------:R-:W-:Y:S01]  /*105d0*/  LOP3.LUT R41, R41, 0xff000000, R35, 0xf8, !PT ;  /* 0xff00000029297812 */ /* 0x000fe200078ef823 */
[----:B------:R-:W-:Y:S01]  /*105e0*/  HADD2.F32 R5, -RZ, R4.H0_H0 ;  /* 0x20000004ff057230 */ /* 0x000fe20000004100 */
[----:B------:R-:W-:Y:S01]  /*105f0*/  F2FP.F16.E4M3.UNPACK_B R21, R13.H1 ;  /* 0x0000000dff15723e */ /* 0x000fe200030006ff */
[C---:B------:R-:W-:Y:S01]  /*10600*/  FMUL.FTZ R38, R24.reuse, R34 ;  /* 0x0000002218267220 */ /* 0x040fe20000410000 */
[----:B------:R-:W-:Y:S01]  /*10610*/  FMUL.FTZ R35, R24, R30 ;  /* 0x0000001e18237220 */ /* 0x000fe20000410000 */
[----:B------:R-:W-:Y:S01]  /*10620*/  F2FP.F16.E4M3.UNPACK_B R37, R37.H1 ;  /* 0x00000025ff25723e */ /* 0x000fe200030006ff */
[----:B------:R-:W-:Y:S01]  /*10630*/  HADD2.F32 R20, -RZ, R20.H1_H1 ;  /* 0x30000014ff147230 */ /* 0x000fe20000004100 */
[----:B------:R-:W-:Y:S01]  /*10640*/  F2FP.F16.E4M3.UNPACK_B R28, R28.H1 ;  /* 0x0000001cff1c723e */ /* 0x000fe200030006ff */
[----:B------:R-:W-:Y:S01]  /*10650*/  FFMA.FTZ R38, R5, R30, -R38 ;  /* 0x0000001e05267223 */ /* 0x000fe20000010826 */
[----:B------:R-:W-:Y:S01]  /*10660*/  LOP3.LUT R3, R31, 0xff0000, R32, 0xf8, !PT ;  /* 0x00ff00001f037812 */ /* 0x000fe200078ef820 */
[----:B------:R-:W-:Y:S01]  /*10670*/  FFMA.FTZ R35, R5, R34, R35 ;  /* 0x0000002205237223 */ /* 0x000fe20000010023 */
[----:B------:R-:W-:Y:S01]  /*10680*/  LOP3.LUT R31, R25, 0xff000000, R6, 0xf8, !PT ;  /* 0xff000000191f7812 */ /* 0x000fe200078ef806 */
[----:B------:R-:W-:Y:S01]  /*10690*/  HADD2.F32 R29, -RZ, R29.H1_H1 ;  /* 0x3000001dff1d7230 */ /* 0x000fe20000004100 */
[-C--:B------:R-:W-:Y:S01]  /*106a0*/  F2FP.F16.E4M3.UNPACK_B R25, R15.reuse ;  /* 0x0000000fff19723e */ /* 0x080fe200020006ff */
[----:B------:R-:W-:Y:S01]  /*106b0*/  HADD2.F32 R4, -RZ, R4.H1_H1 ;  /* 0x30000004ff047230 */ /* 0x000fe20000004100 */
[----:B------:R-:W-:Y:S01]  /*106c0*/  F2FP.F16.E4M3.UNPACK_B R26, R15.H1 ;  /* 0x0000000fff1a723e */ /* 0x000fe200030006ff */
[----:B------:R-:W-:Y:S01]  /*106d0*/  HADD2.F32 R34, -RZ, R37.H0_H0 ;  /* 0x20000025ff227230 */ /* 0x000fe20000004100 */
[----:B------:R-:W-:Y:S01]  /*106e0*/  F2FP.F16.E4M3.UNPACK_B R9, R9.H1 ;  /* 0x00000009ff09723e */ /* 0x000fe200030006ff */
[----:B------:R-:W-:Y:S01]  /*106f0*/  HADD2.F32 R30, -RZ, R28.H0_H0 ;  /* 0x2000001cff1e7230 */ /* 0x000fe20000004100 */
[-C--:B------:R-:W-:Y:S01]  /*10700*/  F2FP.F16.E4M3.UNPACK_B R15, R14.reuse ;  /* 0x0000000eff0f723e */ /* 0x080fe200020006ff */
[----:B------:R-:W-:Y:S01]  /*10710*/  FMUL.FTZ R43, R20, R33 ;  /* 0x00000021142b7220 */ /* 0x000fe20000410000 */
[----:B------:R-:W-:Y:S01]  /*10720*/  F2FP.F16.E4M3.UNPACK_B R24, R14.H1 ;  /* 0x0000000eff18723e */ /* 0x000fe200030006ff */
[----:B------:R-:W-:-:S02]  /*10730*/  HADD2.F32 R14, -RZ, R21.H0_H0 ;  /* 0x20000015ff0e7230 */ /* 0x000fc40000004100 */
[-C--:B------:R-:W-:Y:S01]  /*10740*/  FMUL.FTZ R20, R20, R29.reuse ;  /* 0x0000001d14147220 */ /* 0x080fe20000410000 */
[----:B------:R-:W-:Y:S02]  /*10750*/  HADD2.F32 R5, -RZ, R9.H0_H0 ;  /* 0x20000009ff057230 */ /* 0x000fe40000004100 */
[----:B------:R-:W-:Y:S01]  /*10760*/  FFMA.FTZ R43, R4, R29, -R43 ;  /* 0x0000001d042b7223 */ /* 0x000fe2000001082b */
[----:B------:R-:W-:Y:S01]  /*10770*/  F2FP.F16.E4M3.UNPACK_B R29, R41 ;  /* 0x00000029ff1d723e */ /* 0x000fe200020006ff */
[C---:B------:R-:W-:Y:S01]  /*10780*/  FMUL.FTZ R42, R14.reuse, R34 ;  /* 0x000000220e2a7220 */ /* 0x040fe20000410000 */
[-C--:B------:R-:W-:Y:S01]  /*10790*/  FMUL.FTZ R45, R14, R30.reuse ;  /* 0x0000001e0e2d7220 */ /* 0x080fe20000410000 */
[----:B------:R-:W-:Y:S01]  /*107a0*/  F2FP.F16.E4M3.UNPACK_B R7, R11 ;  /* 0x0000000bff07723e */ /* 0x000fe200020006ff */
[----:B------:R-:W-:Y:S01]  /*107b0*/  FFMA.FTZ R40, R4, R33, R20 ;  /* 0x0000002104287223 */ /* 0x000fe20000010014 */
[C---:B------:R-:W-:Y:S01]  /*107c0*/  FFMA.FTZ R42, R5.reuse, R30, -R42 ;  /* 0x0000001e052a7223 */ /* 0x040fe2000001082a */
[----:B------:R-:W-:Y:S01]  /*107d0*/  FFMA.FTZ R45, R5, R34, R45 ;  /* 0x00000022052d7223 */ /* 0x000fe2000001002d */
[-C--:B------:R-:W-:Y:S01]  /*107e0*/  F2FP.F16.E4M3.UNPACK_B R14, R36.reuse ;  /* 0x00000024ff0e723e */ /* 0x080fe200020006ff */
[----:B------:R-:W-:Y:S01]  /*107f0*/  HADD2.F32 R33, -RZ, R29.H0_H0 ;  /* 0x2000001dff217230 */ /* 0x000fe20000004100 */
[----:B------:R-:W-:Y:S01]  /*10800*/  F2FP.F16.E4M3.UNPACK_B R41, R41.H1 ;  /* 0x00000029ff29723e */ /* 0x000fe200030006ff */
[----:B------:R-:W-:Y:S01]  /*10810*/  HADD2.F32 R5, -RZ, R25.H0_H0 ;  /* 0x20000019ff057230 */ /* 0x000fe20000004100 */
[----:B------:R-:W-:Y:S01]  /*10820*/  F2FP.F16.E4M3.UNPACK_B R36, R36.H1 ;  /* 0x00000024ff24723e */ /* 0x000fe200030006ff */
[----:B------:R-:W-:Y:S01]  /*10830*/  HADD2.F32 R20, -RZ, R14.H0_H0 ;  /* 0x2000000eff147230 */ /* 0x000fe20000004100 */
[----:B------:R-:W-:Y:S01]  /*10840*/  F2FP.F16.E4M3.UNPACK_B R11, R11.H1 ;  /* 0x0000000bff0b723e */ /* 0x000fe200030006ff */
[----:B------:R-:W-:-:S02]  /*10850*/  HADD2.F32 R4, -RZ, R7.H0_H0 ;  /* 0x20000007ff047230 */ /* 0x000fc40000004100 */
[C---:B------:R-:W-:Y:S01]  /*10860*/  FMUL.FTZ R47, R5.reuse, R33 ;  /* 0x00000021052f7220 */ /* 0x040fe20000410000 */
[----:B------:R-:W-:Y:S02]  /*10870*/  HADD2.F32 R30, -RZ, R37.H1_H1 ;  /* 0x30000025ff1e7230 */ /* 0x000fe40000004100 */
[-C--:B------:R-:W-:Y:S01]  /*10880*/  FMUL.FTZ R46, R5, R20.reuse ;  /* 0x00000014052e7220 */ /* 0x080fe20000410000 */
[----:B------:R-:W-:Y:S02]  /*10890*/  HADD2.F32 R21, -RZ, R21.H1_H1 ;  /* 0x30000015ff157230 */ /* 0x000fe40000004100 */
[----:B------:R-:W-:Y:S01]  /*108a0*/  FFMA.FTZ R47, R4, R20, -R47 ;  /* 0x00000014042f7223 */ /* 0x000fe2000001082f */
[----:B------:R-:W-:Y:S01]  /*108b0*/  HADD2.F32 R28, -RZ, R28.H1_H1 ;  /* 0x3000001cff1c7230 */ /* 0x000fe20000004100 */
[----:B------:R-:W-:Y:S01]  /*108c0*/  LOP3.LUT R32, R3, 0xff000000, R32, 0xf8, !PT ;  /* 0xff00000003207812 */ /* 0x000fe200078ef820 */
[----:B------:R-:W-:Y:S02]  /*108d0*/  HADD2.F32 R9, -RZ, R9.H1_H1 ;  /* 0x30000009ff097230 */ /* 0x000fe40000004100 */
[----:B------:R-:W-:Y:S01]  /*108e0*/  FMUL.FTZ R34, R21, R30 ;  /* 0x0000001e15227220 */ /* 0x000fe20000410000 */
[----:B------:R-:W-:-:S02]  /*108f0*/  HADD2.F32 R20, -RZ, R29.H1_H1 ;  /* 0x3000001dff147230 */ /* 0x000fc40000004100 */
[-C--:B------:R-:W-:Y:S01]  /*10900*/  FMUL.FTZ R21, R21, R28.reuse ;  /* 0x0000001c15157220 */ /* 0x080fe20000410000 */
[----:B------:R-:W-:Y:S02]  /*10910*/  HADD2.F32 R25, -RZ, R25.H1_H1 ;  /* 0x30000019ff197230 */ /* 0x000fe40000004100 */
[C---:B------:R-:W-:Y:S01]  /*10920*/  FFMA.FTZ R37, R9.reuse, R28, -R34 ;  /* 0x0000001c09257223 */ /* 0x040fe20000010822 */
[----:B------:R-:W-:Y:S02]  /*10930*/  HADD2.F32 R14, -RZ, R14.H1_H1 ;  /* 0x3000000eff0e7230 */ /* 0x000fe40000004100 */
[----:B------:R-:W-:Y:S01]  /*10940*/  FFMA.FTZ R30, R9, R30, R21 ;  /* 0x0000001e091e7223 */ /* 0x000fe20000010015 */
[----:B------:R-:W-:Y:S02]  /*10950*/  HADD2.F32 R7, -RZ, R7.H1_H1 ;  /* 0x30000007ff077230 */ /* 0x000fe40000004100 */
[----:B------:R-:W-:Y:S01]  /*10960*/  FMUL.FTZ R28, R25, R20 ;  /* 0x00000014191c7220 */ /* 0x000fe20000410000 */
[----:B------:R-:W-:-:S02]  /*10970*/  HADD2.F32 R21, -RZ, R41.H0_H0 ;  /* 0x20000029ff157230 */ /* 0x000fc40000004100 */
[----:B------:R-:W-:Y:S01]  /*10980*/  FMUL.FTZ R25, R25, R14 ;  /* 0x0000000e19197220 */ /* 0x000fe20000410000 */
[----:B------:R-:W-:Y:S01]  /*10990*/  HADD2.F32 R5, -RZ, R26.H0_H0 ;  /* 0x2000001aff057230 */ /* 0x000fe20000004100 */
[----:B------:R-:W-:Y:S01]  /*109a0*/  F2FP.F16.E4M3.UNPACK_B R13, R12 ;  /* 0x0000000cff0d723e */ /* 0x000fe200020006ff */
[----:B------:R-:W-:Y:S01]  /*109b0*/  FFMA.FTZ R46, R4, R33, R46 ;  /* 0x00000021042e7223 */ /* 0x000fe2000001002e */
[----:B------:R-:W-:Y:S02]  /*109c0*/  HADD2.F32 R9, -RZ, R36.H0_H0 ;  /* 0x20000024ff097230 */ /* 0x000fe40000004100 */
[C---:B------:R-:W-:Y:S01]  /*109d0*/  FFMA.FTZ R34, R7.reuse, R14, -R28 ;  /* 0x0000000e07227223 */ /* 0x040fe2000001081c */
[----:B------:R-:W-:Y:S01]  /*109e0*/  HADD2.F32 R41, -RZ, R41.H1_H1 ;  /* 0x30000029ff297230 */ /* 0x000fe20000004100 */
[----:B------:R-:W-:Y:S01]  /*109f0*/  F2FP.F16.E4M3.UNPACK_B R12, R12.H1 ;  /* 0x0000000cff0c723e */ /* 0x000fe200030006ff */
[----:B------:R-:W-:Y:S02]  /*10a00*/  HADD2.F32 R26, -RZ, R26.H1_H1 ;  /* 0x3000001aff1a7230 */ /* 0x000fe40000004100 */
[----:B------:R-:W-:Y:S01]  /*10a10*/  FFMA.FTZ R33, R7, R20, R25 ;  /* 0x0000001407217223 */ /* 0x000fe20000010019 */
[----:B------:R-:W-:Y:S01]  /*10a20*/  HADD2.F32 R4, -RZ, R11.H0_H0 ;  /* 0x2000000bff047230 */ /* 0x000fe20000004100 */
[----:B------:R-:W-:Y:S01]  /*10a30*/  F2FP.F16.E4M3.UNPACK_B R14, R32.H1 ;  /* 0x00000020ff0e723e */ /* 0x000fe200030006ff */
[----:B------:R-:W-:-:S02]  /*10a40*/  HADD2.F32 R36, -RZ, R36.H1_H1 ;  /* 0x30000024ff247230 */ /* 0x000fc40000004100 */
[C---:B------:R-:W-:Y:S01]  /*10a50*/  FMUL.FTZ R29, R5.reuse, R21 ;  /* 0x00000015051d7220 */ /* 0x040fe20000410000 */
[----:B------:R-:W-:Y:S01]  /*10a60*/  F2FP.F16.E4M3.UNPACK_B R7, R27.H1 ;  /* 0x0000001bff07723e */ /* 0x000fe200030006ff */
[----:B------:R-:W-:Y:S01]  /*10a70*/  FMUL.FTZ R50, R5, R9 ;  /* 0x0000000905327220 */ /* 0x000fe20000410000 */
[-C--:B------:R-:W-:Y:S01]  /*10a80*/  F2FP.F16.E4M3.UNPACK_B R3, R8.reuse ;  /* 0x00000008ff03723e */ /* 0x080fe200020006ff */
[----:B------:R-:W-:Y:S01]  /*10a90*/  HADD2.F32 R11, -RZ, R11.H1_H1 ;  /* 0x3000000bff0b7230 */ /* 0x000fe20000004100 */
[----:B------:R-:W-:Y:S01]  /*10aa0*/  F2FP.F16.E4M3.UNPACK_B R8, R8.H1 ;  /* 0x00000008ff08723e */ /* 0x000fe200030006ff */
[----:B------:R-:W-:Y:S01]  /*10ab0*/  FMUL.FTZ R28, R26, R41 ;  /* 0x000000291a1c7220 */ /* 0x000fe20000410000 */
[----:B------:R-:W-:Y:S01]  /*10ac0*/  FFMA.FTZ R48, R4, R9, -R29 ;  /* 0x0000000904307223 */ /* 0x000fe2000001081d */
[----:B------:R-:W-:Y:S02]  /*10ad0*/  HADD2.F32 R20, -RZ, R14.H0_H0 ;  /* 0x2000000eff147230 */ /* 0x000fe40000004100 */
[----:B------:R-:W-:Y:S01]  /*10ae0*/  FMUL.FTZ R26, R26, R36 ;  /* 0x000000241a1a7220 */ /* 0x000fe20000410000 */
[----:B------:R-:W-:-:S02]  /*10af0*/  HADD2.F32 R5, -RZ, R12.H0_H0 ;  /* 0x2000000cff057230 */ /* 0x000fc40000004100 */
[----:B------:R-:W-:Y:S01]  /*10b00*/  FFMA.FTZ R50, R4, R21, R50 ;  /* 0x0000001504327223 */ /* 0x000fe20000010032 */
[--C-:B------:R-:W-:Y:S02]  /*10b10*/  HADD2.F32 R9, -RZ, R7.reuse.H0_H0 ;  /* 0x20000007ff097230 */ /* 0x100fe40000004100 */
[C---:B------:R-:W-:Y:S01]  /*10b20*/  FFMA.FTZ R49, R11.reuse, R36, -R28 ;  /* 0x000000240b317223 */ /* 0x040fe2000001081c */
[----:B------:R-:W-:Y:S02]  /*10b30*/  HADD2.F32 R4, -RZ, R8.H0_H0 ;  /* 0x20000008ff047230 */ /* 0x000fe40000004100 */
[----:B------:R-:W-:Y:S01]  /*10b40*/  FFMA.FTZ R41, R11, R41, R26 ;  /* 0x000000290b297223 */ /* 0x000fe2000001001a */
[C---:B------:R-:W-:Y:S01]  /*10b50*/  FMUL.FTZ R21, R5.reuse, R20 ;  /* 0x0000001405157220 */ /* 0x040fe20000410000 */
[----:B------:R-:W-:Y:S02]  /*10b60*/  HADD2.F32 R11, -RZ, R14.H1_H1 ;  /* 0x3000000eff0b7230 */ /* 0x000fe40000004100 */
[----:B------:R-:W-:Y:S01]  /*10b70*/  FMUL.FTZ R5, R5, R9 ;  /* 0x0000000905057220 */ /* 0x000fe20000410000 */
[----:B------:R-:W-:Y:S01]  /*10b80*/  HADD2.F32 R12, -RZ, R12.H1_H1 ;  /* 0x3000000cff0c7230 */ /* 0x000fe20000004100 */
[----:B------:R-:W-:Y:S01]  /*10b90*/  F2FP.F16.E4M3.UNPACK_B R32, R32 ;  /* 0x00000020ff20723e */ /* 0x000fe200020006ff */
[----:B------:R-:W-:-:S02]  /*10ba0*/  HADD2.F32 R7, -RZ, R7.H1_H1 ;  /* 0x30000007ff077230 */ /* 0x000fc40000004100 */
[C---:B------:R-:W-:Y:S01]  /*10bb0*/  FFMA.FTZ R25, R4.reuse, R9, -R21 ;  /* 0x0000000904197223 */ /* 0x040fe20000010815 */
[----:B------:R-:W-:Y:S02]  /*10bc0*/  HADD2.F32 R8, -RZ, R8.H1_H1 ;  /* 0x30000008ff087230 */ /* 0x000fe40000004100 */
[----:B------:R-:W-:Y:S01]  /*10bd0*/  FFMA.FTZ R26, R4, R20, R5 ;  /* 0x00000014041a7223 */ /* 0x000fe20000010005 */
[----:B------:R-:W-:Y:S01]  /*10be0*/  F2FP.F16.E4M3.UNPACK_B R27, R27 ;  /* 0x0000001bff1b723e */ /* 0x000fe200020006ff */
[C---:B------:R-:W-:Y:S01]  /*10bf0*/  FMUL.FTZ R21, R12.reuse, R11 ;  /* 0x0000000b0c157220 */ /* 0x040fe20000410000 */
[-C--:B------:R-:W-:Y:S01]  /*10c00*/  FMUL.FTZ R12, R12, R7.reuse ;  /* 0x000000070c0c7220 */ /* 0x080fe20000410000 */
[----:B------:R-:W-:Y:S01]  /*10c10*/  HADD2.F32 R9, -RZ, R32.H0_H0 ;  /* 0x20000020ff097230 */ /* 0x000fe20000004100 */
[-C--:B------:R-:W-:Y:S01]  /*10c20*/  F2FP.F16.E4M3.UNPACK_B R6, R10.reuse ;  /* 0x0000000aff06723e */ /* 0x080fe200020006ff */
[----:B------:R-:W-:Y:S02]  /*10c30*/  HADD2.F32 R5, -RZ, R13.H0_H0 ;  /* 0x2000000dff057230 */ /* 0x000fe40000004100 */
[C---:B------:R-:W-:Y:S01]  /*10c40*/  FFMA.FTZ R28, R8.reuse, R7, -R21 ;  /* 0x00000007081c7223 */ /* 0x040fe20000010815 */
[----:B------:R-:W-:Y:S01]  /*10c50*/  FFMA.FTZ R29, R8, R11, R12 ;  /* 0x0000000b081d7223 */ /* 0x000fe2000001000c */
[----:B------:R-:W-:Y:S01]  /*10c60*/  HADD2.F32 R7, -RZ, R27.H0_H0 ;  /* 0x2000001bff077230 */ /* 0x000fe20000004100 */
[----:B------:R-:W-:Y:S01]  /*10c70*/  F2FP.F16.E4M3.UNPACK_B R10, R10.H1 ;  /* 0x0000000aff0a723e */ /* 0x000fe200030006ff */
[----:B------:R-:W-:-:S02]  /*10c80*/  HADD2.F32 R4, -RZ, R3.H0_H0 ;  /* 0x20000003ff047230 */ /* 0x000fc40000004100 */
[C---:B------:R-:W-:Y:S01]  /*10c90*/  FMUL.FTZ R11, R5.reuse, R9 ;  /* 0x00000009050b7220 */ /* 0x040fe20000410000 */
[----:B------:R-:W-:Y:S02]  /*10ca0*/  HADD2.F32 R32, -RZ, R32.H1_H1 ;  /* 0x30000020ff207230 */ /* 0x000fe40000004100 */
[-C--:B------:R-:W-:Y:S01]  /*10cb0*/  FMUL.FTZ R5, R5, R7.reuse ;  /* 0x0000000705057220 */ /* 0x080fe20000410000 */
[----:B------:R-:W-:Y:S02]  /*10cc0*/  HADD2.F32 R13, -RZ, R13.H1_H1 ;  /* 0x3000000dff0d7230 */ /* 0x000fe40000004100 */
[C---:B------:R-:W-:Y:S01]  /*10cd0*/  FFMA.FTZ R12, R4.reuse, R7, -R11 ;  /* 0x00000007040c7223 */ /* 0x040fe2000001080b */
[----:B------:R-:W-:Y:S01]  /*10ce0*/  HADD2.F32 R8, -RZ, R27.H1_H1 ;  /* 0x3000001bff087230 */ /* 0x000fe20000004100 */
[----:B------:R-:W-:Y:S01]  /*10cf0*/  F2FP.F16.E4M3.UNPACK_B R11, R39.H1 ;  /* 0x00000027ff0b723e */ /* 0x000fe200030006ff */
[----:B------:R-:W-:Y:S02]  /*10d00*/  HADD2.F32 R3, -RZ, R3.H1_H1 ;  /* 0x30000003ff037230 */ /* 0x000fe40000004100 */
[C---:B------:R-:W-:Y:S01]  /*10d10*/  FMUL.FTZ R20, R13.reuse, R32 ;  /* 0x000000200d147220 */ /* 0x040fe20000410000 */
[----:B------:R-:W-:Y:S01]  /*10d20*/  FFMA.FTZ R14, R4, R9, R5 ;  /* 0x00000009040e7223 */ /* 0x000fe20000010005 */
[-C--:B------:R-:W-:Y:S01]  /*10d30*/  FMUL.FTZ R7, R13, R8.reuse ;  /* 0x000000080d077220 */ /* 0x080fe20000410000 */
[----:B------:R-:W-:Y:S01]  /*10d40*/  F2FP.F16.E4M3.UNPACK_B R5, R31.H1 ;  /* 0x0000001fff05723e */ /* 0x000fe200030006ff */
[----:B------:R-:W-:Y:S01]  /*10d50*/  FFMA.FTZ R13, R3, R8, -R20 ;  /* 0x00000008030d7223 */ /* 0x000fe20000010814 */
        /* <DEDUP_REMOVED lines=11> */
[----:B------:R-:W-:Y:S01]  /*10e10*/  FFMA.FTZ R27, R3, R7, -R20 ;  /* 0x00000007031b7223 */ /* 0x000fe20000010814 */
[----:B------:R-:W-:Y:S01]  /*10e20*/  HADD2.F32 R5, -RZ, R5.H1_H1 ;  /* 0x30000005ff057230 */ /* 0x000fe20000004100 */
[----:B------:R-:W-:Y:S01]  /*10e30*/  F2FP.SATFINITE.E4M3.F32.PACK_AB_MERGE_C R41, R41, R50, RZ ;  /* 0x000000322929723e */ /* 0x000fe200048070ff */
[----:B------:R-:W-:Y:S02]  /*10e40*/  HADD2.F32 R10, -RZ, R10.H1_H1 ;  /* 0x3000000aff0a7230 */ /* 0x000fe40000004100 */
[C---:B------:R-:W-:Y:S01]  /*10e50*/  FMUL.FTZ R7, R24.reuse, R11 ;  /* 0x0000000b18077220 */ /* 0x040fe20000410000 */
[-C--:B------:R-:W-:Y:S01]  /*10e60*/  FMUL.FTZ R20, R24, R5.reuse ;  /* 0x0000000518147220 */ /* 0x080fe20000410000 */
[----:B------:R-:W-:Y:S02]  /*10e70*/  FFMA.FTZ R24, R3, R8, R4 ;  /* 0x0000000803187223 */ /* 0x000fe40000010004 */
[----:B------:R-:W-:Y:S01]  /*10e80*/  FFMA.FTZ R32, R10, R5, -R7 ;  /* 0x000000050a207223 */ /* 0x000fe20000010807 */
[----:B------:R-:W-:-:S02]  /*10e90*/  HADD2.F32 R5, -RZ, R31.H0_H0 ;  /* 0x2000001fff057230 */ /* 0x000fc40000004100 */
[----:B------:R-:W-:Y:S01]  /*10ea0*/  FFMA.FTZ R11, R10, R11, R20 ;  /* 0x0000000b0a0b7223 */ /* 0x000fe20000010014 */
[----:B------:R-:W-:Y:S02]  /*10eb0*/  HADD2.F32 R7, -RZ, R39.H0_H0 ;  /* 0x20000027ff077230 */ /* 0x000fe40000004100 */
[----:B------:R-:W-:Y:S02]  /*10ec0*/  HADD2.F32 R4, -RZ, R15.H0_H0 ;  /* 0x2000000fff047230 */ /* 0x000fe40000004100 */
[----:B------:R-:W-:Y:S01]  /*10ed0*/  HADD2.F32 R31, -RZ, R31.H1_H1 ;  /* 0x3000001fff1f7230 */ /* 0x000fe20000004100 */
[----:B------:R-:W-:Y:S01]  /*10ee0*/  F2FP.SATFINITE.E4M3.F32.PACK_AB_MERGE_C R24, R11, R24, RZ ;  /* 0x000000180b18723e */ /* 0x000fe200048070ff */
[----:B------:R-:W-:Y:S02]  /*10ef0*/  HADD2.F32 R39, -RZ, R39.H1_H1 ;  /* 0x30000027ff277230 */ /* 0x000fe40000004100 */
[----:B------:R-:W-:Y:S01]  /*10f00*/  FMUL.FTZ R8, R4, R7 ;  /* 0x0000000704087220 */ /* 0x000fe20000410000 */
[----:B------:R-:W-:-:S02]  /*10f10*/  HADD2.F32 R15, -RZ, R15.H1_H1 ;  /* 0x3000000fff0f7230 */ /* 0x000fc40000004100 */
[----:B------:R-:W-:Y:S01]  /*10f20*/  FMUL.FTZ R4, R4, R5 ;  /* 0x0000000504047220 */ /* 0x000fe20000410000 */
[--C-:B------:R-:W-:Y:S01]  /*10f30*/  HADD2.F32 R3, -RZ, R6.reuse.H0_H0 ;  /* 0x20000006ff037230 */ /* 0x100fe20000004100 */
[----:B------:R-:W-:Y:S01]  /*10f40*/  F2FP.SATFINITE.E4M3.F32.PACK_AB_MERGE_C R11, R33, R46, R41 ;  /* 0x0000002e210b723e */ /* 0x000fe20004807029 */
[----:B------:R-:W-:Y:S02]  /*10f50*/  HADD2.F32 R6, -RZ, R6.H1_H1 ;  /* 0x30000006ff067230 */ /* 0x000fe40000004100 */
[C---:B------:R-:W-:Y:S01]  /*10f60*/  FMUL.FTZ R9, R15.reuse, R39 ;  /* 0x000000270f097220 */ /* 0x040fe20000410000 */
        /* <DEDUP_REMOVED lines=20> */
.L_x_1418:
[----:B------:R-:W-:Y:S05]  /*110b0*/  BSYNC B0 ;  /* 0x0000000000007941 */ /* 0x000fea0003800000 */
.L_x_1408:
        /* <DEDUP_REMOVED lines=8> */
.L_x_1406:
[----:B-12-4-:R-:W-:-:S05]  /*11140*/  IMAD.U32 R0, RZ, RZ, UR39 ;  /* 0x00000027ff007e24 */ /* 0x016fca000f8e00ff */
[----:B------:R-:W-:-:S13]  /*11150*/  ISETP.NE.AND P0, PT, R0, 0x3, PT ;  /* 0x000000030000780c */ /* 0x000fda0003f05270 */
[----:B------:R-:W-:Y:S05]  /*11160*/  @!P0 BRA `(.L_x_1441) ;  /* 0x0000000000048947 */ /* 0x000fea0003800000 */
[----:B------:R-:W-:Y:S01]  /*11170*/  BPT.TRAP 0x1 ;  /* 0x000000040000795c */ /* 0x000fe20000300000 */
.L_x_1441:
[----:B------:R-:W-:Y:S01]  /*11180*/  IMAD R0, R168, 0x8, R16 ;  /* 0x00000008a8007824 */ /* 0x000fe200078e0210 */
[----:B---3--:R-:W-:-:S04]  /*11190*/  SHF.L.U32 R3, R18, 0x1f, RZ ;  /* 0x0000001f12037819 */ /* 0x008fc800000006ff */
[----:B------:R1:W2:Y:S01]  /*111a0*/  SYNCS.PHASECHK.TRANS64.TRYWAIT P2, [R0+URZ+0x22830], R3 ;  /* 0x02283003000075a7 */ /* 0x0002a2000804017f */
[----:B------:R-:W-:Y:S05]  /*111b0*/  @!P0 BRA `(.L_x_1442) ;  /* 0x0000000000048947 */ /* 0x000fea0003800000 */
[----:B------:R-:W-:Y:S01]  /*111c0*/  BPT.TRAP 0x1 ;  /* 0x000000040000795c */ /* 0x000fe20000300000 */
.L_x_1442:
[----:B-----5:R-:W3:Y:S02]  /*111d0*/  S2R R4, SR_TID.X ;  /* 0x0000000000047919 */ /* 0x020ee40000002100 */
[----:B---3--:R-:W-:-:S04]  /*111e0*/  LOP3.LUT R4, R4, 0x7f, RZ, 0xc0, !PT ;  /* 0x0000007f04047812 */ /* 0x008fc800078ec0ff */
[----:B------:R-:W-:Y:S01]  /*111f0*/  ISETP.NE.AND P1, PT, R4, RZ, PT ;  /* 0x000000ff0400720c */ /* 0x000fe20003f25270 */
[----:B--2---:R-:W-:-:S12]  /*11200*/  @P2 BRA `(.L_x_1443) ;  /* 0x0000000000082947 */ /* 0x004fd80003800000 */
[----:B------:R-:W2:Y:S02]  /*11210*/  SYNCS.PHASECHK.TRANS64.TRYWAIT P2, [R0+URZ+0x22830], R3 ;  /* 0x02283003000075a7 */ /* 0x000ea4000804017f */
[----:B--2---:R-:W-:Y:S05]  /*11220*/  @!P2 BRA `(.L_x_1444) ;  /* 0x0000017400e8a947 */ /* 0x004fea0003800000 */
.L_x_1443:
[----:B------:R-:W-:Y:S05]  /*11230*/  WARPSYNC.ALL ;  /* 0x0000000000007948 */ /* 0x000fea0003800000 */
[----:B-12---:R-:W-:Y:S01]  /*11240*/  VIADD R3, R16, 0x16400 ;  /* 0x0001640010037836 */ /* 0x006fe20000000000 */
[----:B------:R-:W-:Y:S01]  /*11250*/  R2UR UR28, R44 ;  /* 0x000000002c1c72ca */ /* 0x000fe200000e0000 */
[----:B------:R-:W-:Y:S01]  /*11260*/  IMAD.MOV.U32 R7, RZ, RZ, -0x7fffffe0 ;  /* 0x80000020ff077424 */ /* 0x000fe200078e00ff */
[----:B------:R-:W-:Y:S01]  /*11270*/  WARPGROUP.ARRIVE ;  /* 0x00000000000079c5 */ /* 0x000fe20000000000 */
[----:B------:R-:W-:Y:S01]  /*11280*/  UMOV UR29, 0x80000020 ;  /* 0x80000020001d7882 */ /* 0x000fe20000000000 */
[----:B------:R-:W-:Y:S01]  /*11290*/  SHF.R.U32.HI R3, RZ, 0x4, R3 ;  /* 0x00000004ff037819 */ /* 0x000fe20000011603 */
[----:B------:R-:W-:Y:S01]  /*112a0*/  IMAD.MOV.U32 R9, RZ, RZ, -0x7fffffe0 ;  /* 0x80000020ff097424 */ /* 0x000fe200078e00ff */
[----:B------:R-:W-:Y:S01]  /*112b0*/  R2UR UR31, R7 ;  /* 0x00000000071f72ca */ /* 0x000fe200000e0000 */
[----:B------:R-:W-:Y:S01]  /*112c0*/  UMOV UR9, 0x80000020 ;  /* 0x8000002000097882 */ /* 0x000fe20000000000 */
[----:B------:R-:W-:Y:S01]  /*112d0*/  LOP3.LUT R3, R3, 0x3fff, RZ, 0xc0, !PT ;  /* 0x00003fff03037812 */ /* 0x000fe200078ec0ff */
[----:B------:R-:W-:Y:S01]  /*112e0*/  UMOV UR13, 0x80000020 ;  /* 0x80000020000d7882 */ /* 0x000fe20000000000 */
[----:B------:R-:W-:Y:S01]  /*112f0*/  R2UR UR11, R9 ;  /* 0x00000000090b72ca */ /* 0x000fe200000e0000 */
[----:B------:R-:W-:Y:S01]  /*11300*/  IMAD.MOV.U32 R9, RZ, RZ, -0x7fffffe0 ;  /* 0x80000020ff097424 */ /* 0x000fe200078e00ff */
[----:B------:R-:W-:Y:S01]  /*11310*/  LOP3.LUT R5, R3, 0x10000, RZ, 0xfc, !PT ;  /* 0x0001000003057812 */ /* 0x000fe200078efcff */
[----:B------:R-:W-:Y:S01]  /*11320*/  ULOP3.LUT UR28, UR28, 0x10000, URZ, 0xfc, !UPT ;  /* 0x000100001c1c7892 */ /* 0x000fe2000f8efc3f */
[----:B------:R-:W-:Y:S01]  /*11330*/  IMAD.MOV.U32 R7, RZ, RZ, -0x7fffffe0 ;  /* 0x80000020ff077424 */ /* 0x000fe200078e00ff */
[----:B------:R-:W-:Y:S01]  /*11340*/  UMOV UR17, 0x80000020 ;  /* 0x8000002000117882 */ /* 0x000fe20000000000 */
[----:B------:R-:W-:Y:S01]  /*11350*/  R2UR UR15, R9 ;  /* 0x00000000090f72ca */ /* 0x000fe200000e0000 */
[----:B------:R-:W-:Y:S01]  /*11360*/  IMAD R6, R168, 0x600, R5 ;  /* 0x00000600a8067824 */ /* 0x000fe200078e0205 */
[----:B------:R-:W-:Y:S01]  /*11370*/  UIADD3 UR8, UR28, 0x2, URZ ;  /* 0x000000021c087890 */ /* 0x000fe2000fffe03f */
[----:B------:R-:W-:Y:S01]  /*11380*/  IMAD.MOV.U32 R9, RZ, RZ, -0x7fffffe0 ;  /* 0x80000020ff097424 */ /* 0x000fe200078e00ff */
[----:B------:R-:W-:Y:S01]  /*11390*/  UIADD3 UR12, UR28, 0x200, URZ ;  /* 0x000002001c0c7890 */ /* 0x000fe2000fffe03f */
[C---:B------:R-:W-:Y:S01]  /*113a0*/  VIADD R8, R6.reuse, 0x2 ;  /* 0x0000000206087836 */ /* 0x040fe20000000000 */
[----:B------:R-:W-:Y:S01]  /*113b0*/  R2UR UR30, R6 ;  /* 0x00000000061e72ca */ /* 0x000fe200000e0000 */
[----:B------:R-:W-:Y:S01]  /*113c0*/  UIADD3 UR16, UR28, 0x202, URZ ;  /* 0x000002021c107890 */ /* 0x000fe2000fffe03f */
[----:B------:R-:W-:Y:S01]  /*113d0*/  R2UR UR19, R9 ;  /* 0x00000000091372ca */ /* 0x000fe200000e0000 */
[----:B------:R-:W-:Y:S01]  /*113e0*/  IMAD.MOV.U32 R9, RZ, RZ, -0x7fffffe0 ;  /* 0x80000020ff097424 */ /* 0x000fe200078e00ff */
[----:B------:R-:W-:Y:S01]  /*113f0*/  R2UR UR10, R8 ;  /* 0x00000000080a72ca */ /* 0x000fe200000e0000 */
[----:B------:R-:W-:Y:S01]  /*11400*/  UIADD3 UR20, UR28, 0x400, URZ ;  /* 0x000004001c147890 */ /* 0x000fe2000fffe03f */
[----:B------:R-:W-:Y:S01]  /*11410*/  IADD3 R8, R6, 0x200, RZ ;  /* 0x0000020006087810 */ /* 0x000fe20007ffe0ff */
[----:B------:R-:W-:Y:S01]  /*11420*/  UMOV UR21, 0x80000020 ;  /* 0x8000002000157882 */ /* 0x000fe20000000000 */
[----:B------:R-:W-:Y:S01]  /*11430*/  R2UR UR23, R9 ;  /* 0x00000000091772ca */ /* 0x000fe200000e0000 */
[----:B------:R-:W-:Y:S01]  /*11440*/  UIADD3 UR24, UR28, 0x402, URZ ;  /* 0x000004021c187890 */ /* 0x000fe2000fffe03f */
[----:B------:R-:W-:Y:S01]  /*11450*/  R2UR UR14, R8 ;  /* 0x00000000080e72ca */ /* 0x000fe200000e0000 */
[----:B------:R-:W-:Y:S01]  /*11460*/  VIADD R8, R6, 0x202 ;  /* 0x0000020206087836 */ /* 0x000fe20000000000 */
[----:B------:R-:W-:Y:S01]  /*11470*/  R2UR UR27, R7 ;  /* 0x00000000071b72ca */ /* 0x000fe200000e0000 */
[----:B------:R-:W-:Y:S01]  /*11480*/  QGMMA.64x128x32.F32.E4M3.E4M3 R24, gdesc[UR28], RZ, !UPT, gsb0 ;  /* 0x01e000001c1879f3 */ /* 0x000fe2000c0008ff */
[----:B------:R-:W-:Y:S01]  /*11490*/  UMOV UR25, 0x80000020 ;  /* 0x8000002000197882 */ /* 0x000fe20000000000 */
[----:B------:R-:W-:Y:S01]  /*114a0*/  @!P1 VIADD R0, R0, 0x22840 ;  /* 0x0002284000009836 */ /* 0x000fe20000000000 */
[----:B------:R-:W-:Y:S01]  /*114b0*/  R2UR UR18, R8 ;  /* 0x00000000081272ca */ /* 0x000fe200000e0000 */
[C---:B------:R-:W-:Y:S01]  /*114c0*/  VIADD R8, R6.reuse, 0x400 ;  /* 0x0000040006087836 */ /* 0x040fe20000000000 */
[----:B------:R-:W-:Y:S01]  /*114d0*/  ULDC UR43, c[0x0][0x9dc] ;  /* 0x00027700002b7ab9 */ /* 0x000fe20000000800 */
[----:B------:R-:W-:Y:S01]  /*114e0*/  VIADD R6, R6, 0x402 ;  /* 0x0000040206067836 */ /* 0x000fe20000000000 */
[----:B------:R-:W-:Y:S01]  /*114f0*/  @!P1 PRMT R0, RZ, 0x654, R0 ;  /* 0x00000654ff009816 */ /* 0x000fe20000000000 */
[----:B------:R-:W-:Y:S01]  /*11500*/  ULOP3.LUT UR43, URZ, UR43, URZ, 0x33, !UPT ;  /* 0x0000002b3f2b7292 */ /* 0x000fe2000f8e333f */
[----:B------:R-:W-:-:S02]  /*11510*/  R2UR UR22, R8 ;  /* 0x00000000081672ca */ /* 0x000fc400000e0000 */
[----:B------:R-:W-:Y:S01]  /*11520*/  R2UR UR26, R6 ;  /* 0x00000000061a72ca */ /* 0x000fe200000e0000 */
[----:B------:R-:W1:Y:S02]  /*11530*/  LDC.64 R8, c[0x0][0x9e0] ;  /* 0x00027800ff087b82 */ /* 0x000e640000000a00 */
[----:B-1----:R-:W-:Y:S01]  /*11540*/  ISETP.GE.AND P2, PT, R9, 0x1, PT ;  /* 0x000000010900780c */ /* 0x002fe20003f46270 */
        /* <DEDUP_REMOVED lines=19> */
[----:B------:R-:W-:Y:S02]  /*11680*/  IMAD.MOV.U32 R36, RZ, RZ, -0x80 ;  /* 0xffffff80ff247424 */ /* 0x000fe400078e00ff */
[C---:B------:R-:W-:Y:S01]  /*11690*/  FMUL.FTZ R46, R2.reuse, R52 ;  /* 0x00000034022e7220 */ /* 0x040fe20000410000 */
[C---:B------:R-:W-:Y:S01]  /*116a0*/  FMUL.FTZ R52, R2.reuse, R63 ;  /* 0x0000003f02347220 */ /* 0x040fe20000410000 */
[C---:B------:R-:W-:Y:S01]  /*116b0*/  FMUL.FTZ R63, R2.reuse, R79 ;  /* 0x0000004f023f7220 */ /* 0x040fe20000410000 */
[C---:B------:R-:W-:Y:S01]  /*116c0*/  FMUL.FTZ R56, R2.reuse, R56 ;  /* 0x0000003802387220 */ /* 0x040fe20000410000 */
[C---:B------:R-:W-:Y:S01]  /*116d0*/  FMUL.FTZ R57, R2.reuse, R57 ;  /* 0x0000003902397220 */ /* 0x040fe20000410000 */
[----:B------:R-:W-:Y:S01]  /*116e0*/  FMUL.FTZ R65, R2, R65 ;  /* 0x0000004102417220 */ /* 0x000fe20000410000 */
[----:B------:R-:W-:-:S02]  /*116f0*/  IMAD R79, R91, R36, 0x80 ;  /* 0x000000805b4f7424 */ /* 0x000fc400078e0224 */
        /* <DEDUP_REMOVED lines=19> */
[----:B------:R1:W2:Y:S01]  /*11830*/  MUFU.TANH R53, R56 ;  /* 0x0000003800357308 */ /* 0x0002a20000002400 */
[C---:B------:R-:W-:Y:S01]  /*11840*/  FMUL.FTZ R32, R2.reuse, R58 ;  /* 0x0000003a02207220 */ /* 0x040fe20000410000 */
[C---:B------:R-:W-:Y:S01]  /*11850*/  FMUL.FTZ R33, R2.reuse, R59 ;  /* 0x0000003b02217220 */ /* 0x040fe20000410000 */
[----:B------:R-:W-:Y:S01]  /*11860*/  FMUL.FTZ R51, R2, R62 ;  /* 0x0000003e02337220 */ /* 0x000fe20000410000 */
[----:B------:R-:W-:-:S02]  /*11870*/  IMAD.IADD R38, R170, 0x1, R79 ;  /* 0x00000001aa267824 */ /* 0x000fc400078e024f */
[C---:B------:R-:W-:Y:S01]  /*11880*/  FMUL.FTZ R28, R2.reuse, R28 ;  /* 0x0000001c021c7220 */ /* 0x040fe20000410000 */
[C---:B------:R-:W-:Y:S01]  /*11890*/  FMUL.FTZ R29, R2.reuse, R29 ;  /* 0x0000001d021d7220 */ /* 0x040fe20000410000 */
[C---:B------:R-:W-:Y:S01]  /*118a0*/  FMUL.FTZ R37, R2.reuse, R37 ;  /* 0x0000002502257220 */ /* 0x040fe20000410000 */
[----:B------:R3:W4:Y:S01]  /*118b0*/  MUFU.TANH R93, R57 ;  /* 0x00000039005d7308 */ /* 0x0007220000002400 */
[C---:B------:R-:W-:Y:S01]  /*118c0*/  FMUL.FTZ R15, R2.reuse, R39 ;  /* 0x00000027020f7220 */ /* 0x040fe20000410000 */
[C---:B------:R-:W-:Y:S01]  /*118d0*/  FMUL.FTZ R40, R2.reuse, R40 ;  /* 0x0000002802287220 */ /* 0x040fe20000410000 */
[C---:B------:R-:W-:Y:S01]  /*118e0*/  FMUL.FTZ R41, R2.reuse, R41 ;  /* 0x0000002902297220 */ /* 0x040fe20000410000 */
[C---:B------:R-:W-:Y:S01]  /*118f0*/  FMUL.FTZ R44, R2.reuse, R48 ;  /* 0x00000030022c7220 */ /* 0x040fe20000410000 */
[C---:B------:R-:W-:Y:S01]  /*11900*/  FMUL.FTZ R45, R2.reuse, R49 ;  /* 0x00000031022d7220 */ /* 0x040fe20000410000 */
[C---:B------:R-:W-:Y:S01]  /*11910*/  FMUL.FTZ R26, R2.reuse, R50 ;  /* 0x00000032021a7220 */ /* 0x040fe20000410000 */
[C---:B------:R-:W-:Y:S01]  /*11920*/  FMUL.FTZ R54, R2.reuse, R66 ;  /* 0x0000004202367220 */ /* 0x040fe20000410000 */
[----:B------:R5:W0:Y:S01]  /*11930*/  MUFU.TANH R97, R65 ;  /* 0x0000004100617308 */ /* 0x000a220000002400 */
[C---:B------:R-:W-:Y:S01]  /*11940*/  FMUL.FTZ R55, R2.reuse, R67 ;  /* 0x0000004302377220 */ /* 0x040fe20000410000 */
[C---:B-1----:R-:W-:Y:S01]  /*11950*/  FMUL.FTZ R56, R2.reuse, R70 ;  /* 0x0000004602387220 */ /* 0x042fe20000410000 */
[C---:B---3--:R-:W-:Y:S01]  /*11960*/  FMUL.FTZ R57, R2.reuse, R71 ;  /* 0x0000004702397220 */ /* 0x048fe20000410000 */
[C---:B------:R-:W-:Y:S01]  /*11970*/  FMUL.FTZ R73, R2.reuse, R73 ;  /* 0x0000004902497220 */ /* 0x040fe20000410000 */
[C---:B------:R-:W-:Y:S01]  /*11980*/  FMUL.FTZ R58, R2.reuse, R74 ;  /* 0x0000004a023a7220 */ /* 0x040fe20000410000 */
[C---:B------:R-:W-:Y:S01]  /*11990*/  FMUL.FTZ R59, R2.reuse, R75 ;  /* 0x0000004b023b7220 */ /* 0x040fe20000410000 */
[C---:B------:R-:W-:Y:S01]  /*119a0*/  FMUL.FTZ R62, R2.reuse, R78 ;  /* 0x0000004e023e7220 */ /* 0x040fe20000410000 */
[C---:B------:R-:W-:Y:S01]  /*119b0*/  FMUL.FTZ R80, R2.reuse, R80 ;  /* 0x0000005002507220 */ /* 0x040fe20000410000 */
[C---:B------:R-:W-:Y:S01]  /*119c0*/  FMUL.FTZ R81, R2.reuse, R81 ;  /* 0x0000005102517220 */ /* 0x040fe20000410000 */
[C---:B-----5:R-:W-:Y:S01]  /*119d0*/  FMUL.FTZ R65, R2.reuse, R82 ;  /* 0x0000005202417220 */ /* 0x060fe20000410000 */
        /* <DEDUP_REMOVED lines=12> */
[----:B------:R1:W-:Y:S01]  /*11aa0*/  @!P1 SYNCS.ARRIVE.TRANS64.RED.A1T0 RZ, [R0+URZ], RZ ;  /* 0x000000ff00ff99a7 */ /* 0x0003e2000810043f */
[----:B------:R-:W3:Y:S01]  /*11ab0*/  MUFU.TANH R6, R6 ;  /* 0x0000000600067308 */ /* 0x000ee20000002400 */
[----:B------:R-:W-:Y:S01]  /*11ac0*/  FMUL.FTZ R60, R2, R60 ;  /* 0x0000003c023c7220 */ /* 0x000fe20000410000 */
[----:B------:R-:W-:Y:S01]  /*11ad0*/  IMAD R83, R23, -0x2, R38 ;  /* 0xfffffffe17537824 */ /* 0x000fe200078e0226 */
[----:B------:R-:W-:-:S02]  /*11ae0*/  LEA R82, R91, 0xffffff80, 0x7 ;  /* 0xffffff805b527811 */ /* 0x000fc400078e38ff */
[----:B-1----:R-:W-:-:S03]  /*11af0*/  IADD3 R0, -R171, 0x1, R38 ;  /* 0x00000001ab007810 */ /* 0x002fc60007ffe126 */
[----:B------:R-:W1:Y:S02]  /*11b00*/  MUFU.TANH R7, R7 ;  /* 0x0000000700077308 */ /* 0x000e640000002400 */
[----:B------:R-:W-:Y:S02]  /*11b10*/  IMAD R39, R23, -0x2, R0 ;  /* 0xfffffffe17277824 */ /* 0x000fe400078e0200 */
[----:B------:R-:W-:-:S04]  /*11b20*/  IMAD R0, R177, 0x80, R201 ;  /* 0x00000080b1007824 */ /* 0x000fc800078e02c9 */
[----:B------:R-:W0:Y:S01]  /*11b30*/  MUFU.TANH R3, R3 ;  /* 0x0000000300037308 */ /* 0x000e220000002400 */
[C---:B------:R-:W-:Y:S02]  /*11b40*/  IMAD.IADD R86, R39.reuse, 0x1, R8 ;  /* 0x0000000127567824 */ /* 0x040fe400078e0208 */
[----:B------:R-:W-:-:S03]  /*11b50*/  VIADD R87, R39, UR43 ;  /* 0x0000002b27577c36 */ /* 0x000fc60008000000 */
[----:B------:R-:W-:Y:S02]  /*11b60*/  VIADDMNMX R50, R0, R86, R83, PT ;  /* 0x0000005600327246 */ /* 0x000fe40003800153 */
        /* <DEDUP_REMOVED lines=71> */
.L_x_1447:
[----:B------:R-:W-:-:S13]  /*11fe0*/  ISETP.NE.AND P3, PT, R9, 0x1, PT ;  /* 0x000000010900780c */ /* 0x000fda0003f65270 */
[----:B------:R-:W1:Y:S02]  /*11ff0*/  @P3 LDC.64 R38, c[0x0][0x9e8] ;  /* 0x00027a00ff263b82 */ /* 0x000e640000000a00 */
[----:B-1----:R-:W-:-:S05]  /*12000*/  @P3 IMAD.HI.U32 R38, R48, R38, RZ ;  /* 0x0000002630263227 */ /* 0x002fca00078e00ff */
[----:B------:R-:W-:-:S07]  /*12010*/  @P3 SHF.R.U32.HI R48, RZ, R39, R38 ;  /* 0x00000027ff303219 */ /* 0x000fce0000011626 */
.L_x_1448:
[----:B------:R-:W-:Y:S05]  /*12020*/  BSYNC B0 ;  /* 0x0000000000007941 */ /* 0x000fea0003800000 */
.L_x_1446:
[----:B------:R-:W-:-:S04]  /*12030*/  IMAD R48, R48, R9, -R82 ;  /* 0x0000000930307224 */ /* 0x000fc800078e0a52 */
[----:B------:R-:W-:-:S05]  /*12040*/  IMAD R39, R23, -0x2, R48 ;  /* 0xfffffffe17277824 */ /* 0x000fca00078e0230 */
[----:B------:R-:W-:Y:S02]  /*12050*/  VIMNMX R60, R60, R39, !PT ;  /* 0x000000273c3c7248 */ /* 0x000fe40007fe0100 */
[----:B------:R-:W-:-:S07]  /*12060*/  VIADDMNMX R50, R39, R9, R50, PT ;  /* 0x0000000927327246 */ /* 0x000fce0003800132 */
.L_x_1445:
[C---:B------:R-:W-:Y:S02]  /*12070*/  ISETP.GE.AND P3, PT, R79.reuse, 0x2, PT ;  /* 0x000000024f00780c */ /* 0x040fe40003f66270 */
[----:B------:R-:W-:Y:S02]  /*12080*/  ISETP.GE.AND P5, PT, R79, 0x9, PT ;  /* 0x000000094f00780c */ /* 0x000fe40003fa6270 */
[----:B------:R-:W-:Y:S02]  /*12090*/  ISETP.GT.AND P4, PT, R60, 0x1, !P3 ;  /* 0x000000013c00780c */ /* 0x000fe40005f84270 */
[----:B------:R-:W-:Y:S02]  /*120a0*/  P2R R101, PR, RZ, 0x20 ;  /* 0x00000020ff657803 */ /* 0x000fe40000000000 */
[----:B------:R-:W-:-:S04]  /*120b0*/  ISETP.LT.OR P4, PT, R50, 0x2, P4 ;  /* 0x000000023200780c */ /* 0x000fc80002781670 */
[----:B------:R-:W-:Y:S02]  /*120c0*/  FSEL R70, R7, -INF , !P4 ;  /* 0xff80000007467808 */ /* 0x000fe40006000000 */
[----:B------:R-:W-:Y:S02]  /*120d0*/  ISETP.GT.AND P4, PT, R60, 0x8, !P5 ;  /* 0x000000083c00780c */ /* 0x000fe40006f84270 */
[----:B------:R-:W-:Y:S02]  /*120e0*/  ISETP.GE.AND P5, PT, R79, 0xa, PT ;  /* 0x0000000a4f00780c */ /* 0x000fe40003fa6270 */
[----:B------:R-:W-:Y:S02]  /*120f0*/  ISETP.LT.OR P4, PT, R50, 0x9, P4 ;  /* 0x000000093200780c */ /* 0x000fe40002781670 */
[----:B------:R-:W-:Y:S02]  /*12100*/  P2R R102, PR, RZ, 0x20 ;  /* 0x00000020ff667803 */ /* 0x000fe40000000000 */
[----:B0-----:R-:W-:-:S02]  /*12110*/  FSEL R71, R28, -INF , !P4 ;  /* 0xff8000001c477808 */ /* 0x001fc40006000000 */
[----:B------:R-:W-:Y:S02]  /*12120*/  ISETP.GT.AND P4, PT, R60, 0x9, !P5 ;  /* 0x000000093c00780c */ /* 0x000fe40006f84270 */
[----:B------:R-:W-:Y:S02]  /*12130*/  ISETP.GE.AND P5, PT, R79, 0x11, PT ;  /* 0x000000114f00780c */ /* 0x000fe40003fa6270 */
[----:B------:R-:W-:Y:S02]  /*12140*/  ISETP.LT.OR P4, PT, R50, 0xa, P4 ;  /* 0x0000000a3200780c */ /* 0x000fe40002781670 */
[----:B------:R-:W-:Y:S02]  /*12150*/  P2R R103, PR, RZ, 0x20 ;  /* 0x00000020ff677803 */ /* 0x000fe40000000000 */
[----:B------:R-:W-:Y:S02]  /*12160*/  FSEL R72, R29, -INF , !P4 ;  /* 0xff8000001d487808 */ /* 0x000fe40006000000 */
[----:B------:R-:W-:-:S02]  /*12170*/  ISETP.GT.AND P4, PT, R60, 0x10, !P5 ;  /* 0x000000103c00780c */ /* 0x000fc40006f84270 */
[C---:B------:R-:W-:Y:S02]  /*12180*/  ISETP.GE.AND P5, PT, R79.reuse, 0x12, PT ;  /* 0x000000124f00780c */ /* 0x040fe40003fa6270 */
[----:B------:R-:W-:Y:S02]  /*12190*/  ISETP.LT.OR P4, PT, R50, 0x11, P4 ;  /* 0x000000113200780c */ /* 0x000fe40002781670 */
[----:B------:R-:W-:Y:S02]  /*121a0*/  P2R R104, PR, RZ, 0x20 ;  /* 0x00000020ff687803 */ /* 0x000fe40000000000 */
[----:B------:R-:W-:Y:S02]  /*121b0*/  FSEL R88, R88, -INF , !P4 ;  /* 0xff80000058587808 */ /* 0x000fe40006000000 */
[----:B------:R-:W-:Y:S02]  /*121c0*/  ISETP.GT.AND P4, PT, R60, 0x11, !P5 ;  /* 0x000000113c00780c */ /* 0x000fe40006f84270 */
[----:B------:R-:W-:-:S02]  /*121d0*/  ISETP.GE.AND P5, PT, R79, 0x19, PT ;  /* 0x000000194f00780c */ /* 0x000fc40003fa6270 */
[----:B------:R-:W-:Y:S02]  /*121e0*/  ISETP.LT.OR P4, PT, R50, 0x12, P4 ;  /* 0x000000123200780c */ /* 0x000fe40002781670 */
[----:B------:R-:W-:Y:S02]  /*121f0*/  P2R R105, PR, RZ, 0x20 ;  /* 0x00000020ff697803 */ /* 0x000fe40000000000 */
[----:B------:R-:W-:Y:S02]  /*12200*/  FSEL R90, R90, -INF , !P4 ;  /* 0xff8000005a5a7808 */ /* 0x000fe40006000000 */
[----:B------:R-:W-:Y:S02]  /*12210*/  ISETP.GT.AND P4, PT, R60, 0x18, !P5 ;  /* 0x000000183c00780c */ /* 0x000fe40006f84270 */
[----:B------:R-:W-:Y:S02]  /*12220*/  ISETP.GE.AND P5, PT, R79, 0x1a, PT ;  /* 0x0000001a4f00780c */ /* 0x000fe40003fa6270 */
[----:B------:R-:W-:-:S02]  /*12230*/  ISETP.LT.OR P4, PT, R50, 0x19, P4 ;  /* 0x000000193200780c */ /* 0x000fc40002781670 */
[----:B------:R-:W-:Y:S02]  /*12240*/  P2R R106, PR, RZ, 0x20 ;  /* 0x00000020ff6a7803 */ /* 0x000fe40000000000 */
[----:B------:R-:W-:Y:S02]  /*12250*/  FSEL R92, R92, -INF , !P4 ;  /* 0xff8000005c5c7808 */ /* 0x000fe40006000000 */
[----:B------:R-:W-:Y:S02]  /*12260*/  ISETP.GT.AND P4, PT, R60, 0x19, !P5 ;  /* 0x000000193c00780c */ /* 0x000fe40006f84270 */
[----:B------:R-:W-:Y:S02]  /*12270*/  ISETP.GE.AND P5, PT, R79, 0x21, PT ;  /* 0x000000214f00780c */ /* 0x000fe40003fa6270 */
[----:B------:R-:W-:Y:S02]  /*12280*/  ISETP.LT.OR P4, PT, R50, 0x1a, P4 ;  /* 0x0000001a3200780c */ /* 0x000fe40002781670 */
[----:B------:R-:W-:-:S02]  /*12290*/  P2R R107, PR, RZ, 0x20 ;  /* 0x00000020ff6b7803 */ /* 0x000fc40000000000 */
[----:B------:R-:W-:Y:S02]  /*122a0*/  FSEL R76, R37, -INF , !P4 ;  /* 0xff800000254c7808 */ /* 0x000fe40006000000 */
[----:B------:R-:W-:Y:S02]  /*122b0*/  ISETP.GT.AND P4, PT, R60, 0x20, !P5 ;  /* 0x000000203c00780c */ /* 0x000fe40006f84270 */
[----:B------:R-:W-:Y:S02]  /*122c0*/  ISETP.GE.AND P5, PT, R79, 0x22, PT ;  /* 0x000000224f00780c */ /* 0x000fe40003fa6270 */
[----:B------:R-:W-:Y:S02]  /*122d0*/  ISETP.LT.OR P4, PT, R50, 0x21, P4 ;  /* 0x000000213200780c */ /* 0x000fe40002781670 */
[----:B------:R-:W-:Y:S02]  /*122e0*/  P2R R108, PR, RZ, 0x20 ;  /* 0x00000020ff6c7803 */ /* 0x000fe40000000000 */
[----:B------:R-:W-:-:S02]  /*122f0*/  FSEL R77, R40, -INF , !P4 ;  /* 0xff800000284d7808 */ /* 0x000fc40006000000 */
        /* <DEDUP_REMOVED lines=36> */
[----:B------:R-:W-:Y:S02]  /*12540*/  ISETP.GE.AND P5, PT, R79, 0x42, PT ;  /* 0x000000424f00780c */ /* 0x000fe40003fa6270 */
[----:B------:R-:W-:Y:S02]  /*12550*/  ISETP.LT.OR P4, PT, R50, 0x41, P4 ;  /* 0x000000413200780c */ /* 0x000fe40002781670 */
[----:B------:R-:W-:Y:S02]  /*12560*/  P2R R116, PR, RZ, 0x20 ;  /* 0x00000020ff747803 */ /* 0x000fe40000000000 */
[----:B------:R-:W-:Y:S02]  /*12570*/  FSEL R53, R53, -INF , !P4 ;  /* 0xff80000035357808 */ /* 0x000fe40006000000 */
[----:B------:R-:W-:Y:S02]  /*12580*/  ISETP.GT.AND P4, PT, R60, 0x41, !P5 ;  /* 0x000000413c00780c */ /* 0x000fe40006f84270 */
[----:B------:R-:W-:-:S02]  /*12590*/  ISETP.GE.AND P5, PT, R79, 0x49, PT ;  /* 0x000000494f00780c */ /* 0x000fc40003fa6270 */
[----:B------:R-:W-:-:S04]  /*125a0*/  ISETP.LT.OR P4, PT, R50, 0x42, P4 ;  /* 0x000000423200780c */ /* 0x000fc80002781670 */
        /* <DEDUP_REMOVED lines=24> */
[C---:B------:R-:W-:Y:S02]  /*12730*/  ISETP.GE.AND P5, PT, R79.reuse, 0x5a, PT ;  /* 0x0000005a4f00780c */ /* 0x040fe40003fa6270 */
        /* <DEDUP_REMOVED lines=28> */
[----:B------:R-:W-:-:S04]  /*12900*/  ISETP.LT.OR P4, PT, R50, 0x71, P4 ;  /* 0x000000713200780c */ /* 0x000fc80002781670 */
        /* <DEDUP_REMOVED lines=16> */
[----:B------:R-:W-:Y:S02]  /*12a10*/  ISETP.GT.AND P6, PT, R60, 0x79, !P6 ;  /* 0x000000793c00780c */ /* 0x000fe400077c4270 */
[----:B------:R-:W-:Y:S02]  /*12a20*/  IADD3 R60, R87, 0x8, R0 ;  /* 0x00000008573c7810 */ /* 0x000fe40007ffe000 */
        /* <DEDUP_REMOVED lines=17> */
.L_x_1451:
[----:B------:R-:W-:-:S13]  /*12b40*/  ISETP.NE.AND P6, PT, R9, 0x1, PT ;  /* 0x000000010900780c */ /* 0x000fda0003fc5270 */
[----:B------:R-:W0:Y:S02]  /*12b50*/  @P6 LDC.64 R6, c[0x0][0x9e8] ;  /* 0x00027a00ff066b82 */ /* 0x000e240000000a00 */
[----:B0-----:R-:W-:-:S05]  /*12b60*/  @P6 IMAD.HI.U32 R6, R73, R6, RZ ;  /* 0x0000000649066227 */ /* 0x001fca00078e00ff */
[----:B------:R-:W-:-:S07]  /*12b70*/  @P6 SHF.R.U32.HI R73, RZ, R7, R6 ;  /* 0x00000007ff496219 */ /* 0x000fce0000011606 */
.L_x_1452:
[----:B------:R-:W-:Y:S05]  /*12b80*/  BSYNC B0 ;  /* 0x0000000000007941 */ /* 0x000fea0003800000 */
.L_x_1450:
[----:B------:R-:W-:-:S04]  /*12b90*/  IMAD R6, R73, R9, -R82 ;  /* 0x0000000949067224 */ /* 0x000fc800078e0a52 */
[----:B------:R-:W-:-:S05]  /*12ba0*/  IMAD R7, R23, -0x2, R6 ;  /* 0xfffffffe17077824 */ /* 0x000fca00078e0206 */
[----:B------:R-:W-:Y:S02]  /*12bb0*/  VIMNMX R60, R60, R7, !PT ;  /* 0x000000073c3c7248 */ /* 0x000fe40007fe0100 */
[----:B------:R-:W-:-:S07]  /*12bc0*/  VIADDMNMX R50, R7, R9, R50, PT ;  /* 0x0000000907327246 */ /* 0x000fce0003800132 */
.L_x_1449:
        /* <DEDUP_REMOVED lines=8> */
[C---:B------:R-:W-:Y:S02]  /*12c50*/  ISETP.GT.AND P5, PT, R60.reuse, 0x78, !P5 ;  /* 0x000000783c00780c */ /* 0x040fe40006fa4270 */
[----:B------:R-:W-:Y:S02]  /*12c60*/  ISETP.GT.AND P3, PT, R60, 0x8, !P3 ;  /* 0x000000083c00780c */ /* 0x000fe40005f64270 */
[C---:B------:R-:W-:Y:S02]  /*12c70*/  ISETP.LT.OR P4, PT, R50.reuse, 0x72, P4 ;  /* 0x000000723200780c */ /* 0x040fe40002781670 */
[C---:B------:R-:W-:Y:S02]  /*12c80*/  ISETP.LT.OR P3, PT, R50.reuse, 0x9, P3 ;  /* 0x000000093200780c */ /* 0x040fe40001f61670 */
[----:B------:R-:W-:Y:S02]  /*12c90*/  ISETP.LT.OR P5, PT, R50, 0x79, P5 ;  /* 0x000000793200780c */ /* 0x000fe40002fa1670 */
[----:B------:R-:W-:-:S02]  /*12ca0*/  FSEL R10, R10, -INF , !P3 ;  /* 0xff8000000a0a7808 */ /* 0x000fc40005800000 */
[----:B------:R-:W-:Y:S02]  /*12cb0*/  ISETP.NE.AND P3, PT, R102, RZ, PT ;  /* 0x000000ff6600720c */ /* 0x000fe40003f65270 */
[----:B------:R-:W-:Y:S02]  /*12cc0*/  FSEL R34, R34, -INF , !P4 ;  /* 0xff80000022227808 */ /* 0x000fe40006000000 */
[----:B------:R-:W-:Y:S02]  /*12cd0*/  ISETP.GT.AND P3, PT, R60, 0x9, !P3 ;  /* 0x000000093c00780c */ /* 0x000fe40005f64270 */
[----:B------:R-:W-:Y:S02]  /*12ce0*/  FSEL R35, R35, -INF , !P5 ;  /* 0xff80000023237808 */ /* 0x000fe40006800000 */
[----:B------:R-:W-:-:S04]  /*12cf0*/  ISETP.LT.OR P3, PT, R50, 0xa, P3 ;  /* 0x0000000a3200780c */ /* 0x000fc80001f61670 */
[----:B------:R-:W-:Y:S02]  /*12d00*/  FSEL R11, R11, -INF , !P3 ;  /* 0xff8000000b0b7808 */ /* 0x000fe40005800000 */
[----:B------:R-:W-:-:S04]  /*12d10*/  ISETP.NE.AND P3, PT, R103, RZ, PT ;  /* 0x000000ff6700720c */ /* 0x000fc80003f65270 */
[----:B------:R-:W-:-:S04]  /*12d20*/  ISETP.GT.AND P3, PT, R60, 0x10, !P3 ;  /* 0x000000103c00780c */ /* 0x000fc80005f64270 */
[----:B------:R-:W-:-:S04]  /*12d30*/  ISETP.LT.OR P3, PT, R50, 0x11, P3 ;  /* 0x000000113200780c */ /* 0x000fc80001f61670 */
        /* <DEDUP_REMOVED lines=21> */
[----:B------:R-:W-:Y:S02]  /*12e90*/  ISETP.NE.AND P6, PT, R116, RZ, PT ;  /* 0x000000ff7400720c */ /* 0x000fe40003fc5270 */
        /* <DEDUP_REMOVED lines=54> */
[----:B------:R-:W-:Y:S01]  /*13200*/  ISETP.NE.AND P3, PT, R115, RZ, PT ;  /* 0x000000ff7300720c */ /* 0x000fe20003f65270 */
[----:B------:R-:W0:Y:S03]  /*13210*/  SHFL.BFLY PT, R12, R7, 0x2, 0x1f ;  /* 0x0c401f00070c7f89 */ /* 0x000e2600000e0000 */
[----:B------:R-:W-:-:S04]  /*13220*/  ISETP.GT.AND P3, PT, R60, 0x40, !P3 ;  /* 0x000000403c00780c */ /* 0x000fc80005f64270 */
[----:B------:R-:W-:-:S04]  /*13230*/  ISETP.LT.OR P3, PT, R50, 0x41, P3 ;  /* 0x000000413200780c */ /* 0x000fc80001f61670 */
[----:B------:R-:W-:Y:S02]  /*13240*/  FSEL R32, R32, -INF , !P3 ;  /* 0xff80000020207808 */ /* 0x000fe40005800000 */
[----:B------:R-:W-:Y:S02]  /*13250*/  ISETP.GT.AND P3, PT, R60, 0x41, !P6 ;  /* 0x000000413c00780c */ /* 0x000fe40007764270 */
[----:B------:R-:W-:Y:S01]  /*13260*/  ISETP.NE.AND P6, PT, R75, RZ, PT ;  /* 0x000000ff4b00720c */ /* 0x000fe20003fc5270 */
[----:B------:R-:W-:Y:S01]  /*13270*/  IMAD.U32 R75, RZ, RZ, UR35 ;  /* 0x00000023ff4b7e24 */ /* 0x000fe2000f8e00ff */
[----:B------:R-:W-:-:S04]  /*13280*/  ISETP.LT.OR P3, PT, R50, 0x42, P3 ;  /* 0x000000423200780c */ /* 0x000fc80001f61670 */
[----:B------:R-:W-:Y:S02]  /*13290*/  FSEL R33, R33, -INF , !P3 ;  /* 0xff80000021217808 */ /* 0x000fe40005800000 */
[----:B------:R-:W-:Y:S02]  /*132a0*/  ISETP.NE.AND P3, PT, R93, RZ, PT ;  /* 0x000000ff5d00720c */ /* 0x000fe40003f65270 */
[----:B0-----:R-:W-:Y:S02]  /*132b0*/  FMNMX.FTZ R73, R7, R12, !PT ;  /* 0x0000000c07497209 */ /* 0x001fe40007810000 */
[----:B------:R-:W-:-:S03]  /*132c0*/  ISETP.GT.AND P3, PT, R60, 0x48, !P3 ;  /* 0x000000483c00780c */ /* 0x000fc60005f64270 */
[----:B------:R-:W0:Y:S01]  /*132d0*/  SHFL.BFLY PT, R12, R73, 0x1, 0x1f ;  /* 0x0c201f00490c7f89 */ /* 0x000e2200000e0000 */
[----:B------:R-:W-:-:S04]  /*132e0*/  ISETP.LT.OR P3, PT, R50, 0x49, P3 ;  /* 0x000000493200780c */ /* 0x000fc80001f61670 */
[----:B------:R-:W-:Y:S02]  /*132f0*/  FSEL R51, R51, -INF , !P3 ;  /* 0xff80000033337808 */ /* 0x000fe40005800000 */
[----:B------:R-:W-:-:S04]  /*13300*/  ISETP.NE.AND P3, PT, R94, RZ, PT ;  /* 0x000000ff5e00720c */ /* 0x000fc80003f65270 */
[----:B------:R-:W-:-:S04]  /*13310*/  ISETP.GT.AND P3, PT, R60, 0x49, !P3 ;  /* 0x000000493c00780c */ /* 0x000fc80005f64270 */
[----:B------:R-:W-:-:S04]  /*13320*/  ISETP.LT.OR P3, PT, R50, 0x4a, P3 ;  /* 0x0000004a3200780c */ /* 0x000fc80001f61670 */
[----:B------:R-:W-:Y:S02]  /*13330*/  FSEL R52, R52, -INF , !P3 ;  /* 0xff80000034347808 */ /* 0x000fe40005800000 */
[----:B------:R-:W-:Y:S02]  /*13340*/  ISETP.NE.AND P3, PT, R95, RZ, PT ;  /* 0x000000ff5f00720c */ /* 0x000fe40003f65270 */
[----:B0-----:R-:W-:Y:S02]  /*13350*/  FMNMX.FTZ R12, R73, R12, !PT ;  /* 0x0000000c490c7209 */ /* 0x001fe40007810000 */
        /* <DEDUP_REMOVED lines=32> */
[----:B------:R-:W-:Y:S01]  /*13560*/  ISETP.NE.AND P6, PT, R74, RZ, PT ;  /* 0x000000ff4a00720c */ /* 0x000fe20003fc5270 */
[----:B------:R-:W-:-:S01]  /*13570*/  FFMA.FTZ R74, R12, R75, -8 ;  /* 0xc10000000c4a7423 */ /* 0x000fc2000001004b */
[----:B------:R-:W-:-:S04]  /*13580*/  ISETP.LT.OR P3, PT, R50, 0x71, P3 ;  /* 0x000000713200780c */ /* 0x000fc80001f61670 */
[----:B------:R-:W-:Y:S02]  /*13590*/  FSEL R65, R65, -INF , !P3 ;  /* 0xff80000041417808 */ /* 0x000fe40005800000 */
[----:B------:R-:W-:-:S04]  /*135a0*/  FSETP.NEU.FTZ.AND P3, PT, R12, -INF , PT ;  /* 0xff8000000c00780b */ /* 0x000fc80003f7d000 */
[----:B------:R-:W-:Y:S02]  /*135b0*/  FSEL R81, R74, RZ, P3 ;  /* 0x000000ff4a517208 */ /* 0x000fe40001800000 */
[----:B------:R-:W-:Y:S02]  /*135c0*/  ISETP.GT.AND P3, PT, R60, RZ, !P6 ;  /* 0x000000ff3c00720c */ /* 0x000fe40007764270 */
[----:B------:R-:W-:Y:S01]  /*135d0*/  ISETP.NE.AND P6, PT, R79, RZ, PT ;  /* 0x000000ff4f00720c */ /* 0x000fe20003fc5270 */
[----:B------:R-:W-:-:S01]  /*135e0*/  FFMA.FTZ R49, R49, UR35, -R81 ;  /* 0x0000002331317c23 */ /* 0x000fc20008010851 */
[----:B------:R-:W-:Y:S01]  /*135f0*/  ISETP.LT.OR P3, PT, R50, 0x1, P3 ;  /* 0x000000013200780c */ /* 0x000fe20001f61670 */
[----:B------:R-:W-:-:S01]  /*13600*/  FFMA.FTZ R70, R70, UR35, -R81 ;  /* 0x0000002346467c23 */ /* 0x000fc20008010851 */
[--C-:B------:R-:W-:Y:S01]  /*13610*/  FFMA.FTZ R71, R71, UR35, -R81.reuse ;  /* 0x0000002347477c23 */ /* 0x100fe20008010851 */
[----:B------:R-:W-:-:S01]  /*13620*/  FFMA.FTZ R72, R72, UR35, -R81 ;  /* 0x0000002348487c23 */ /* 0x000fc20008010851 */
[----:B------:R-:W-:Y:S01]  /*13630*/  FSEL R79, R3, -INF , !P3 ;  /* 0xff800000034f7808 */ /* 0x000fe20005800000 */
[----:B------:R-:W-:-:S01]  /*13640*/  FFMA.FTZ R3, R80, UR35, -R81 ;  /* 0x0000002350037c23 */ /* 0x000fc20008010851 */
[----:B------:R-:W-:Y:S01]  /*13650*/  ISETP.GT.AND P3, PT, R60, 0x79, !P6 ;  /* 0x000000793c00780c */ /* 0x000fe20007764270 */
[----:B------:R-:W-:Y:S01]  /*13660*/  MUFU.EX2 R70, R70 ;  /* 0x0000004600467308 */ /* 0x000fe20000000800 */
[----:B------:R-:W-:Y:S01]  /*13670*/  FMNMX.FTZ R7, R79, R4, !PT ;  /* 0x000000044f077209 */ /* 0x000fe20007810000 */
[--C-:B------:R-:W-:Y:S01]  /*13680*/  FFMA.FTZ R73, R88, UR35, -R81.reuse ;  /* 0x0000002358497c23 */ /* 0x100fe20008010851 */
[----:B------:R-:W-:Y:S01]  /*13690*/  ISETP.LT.OR P3, PT, R50, 0x7a, P3 ;  /* 0x0000007a3200780c */ /* 0x000fe20001f61670 */
[--C-:B------:R-:W-:Y:S01]  /*136a0*/  FFMA.FTZ R75, R92, UR35, -R81.reuse ;  /* 0x000000235c4b7c23 */ /* 0x100fe20008010851 */
[----:B------:R-:W-:Y:S01]  /*136b0*/  FMNMX.FTZ R74, R10, R7, !PT ;  /* 0x000000070a4a7209 */ /* 0x000fe20007810000 */
[--C-:B------:R-:W-:Y:S01]  /*136c0*/  FFMA.FTZ R76, R76, UR35, -R81.reuse ;  /* 0x000000234c4c7c23 */ /* 0x100fe20008010851 */
[----:B------:R-:W-:Y:S01]  /*136d0*/  FSEL R36, R36, -INF , !P3 ;  /* 0xff80000024247808 */ /* 0x000fe20005800000 */
[----:B------:R0:W-:Y:S01]  /*136e0*/  MUFU.EX2 R50, R49 ;  /* 0x0000003100327308 */ /* 0x0001e20000000800 */
[----:B------:R-:W-:Y:S01]  /*136f0*/  FMNMX.FTZ R7, R11, R74, !PT ;  /* 0x0000004a0b077209 */ /* 0x000fe20007810000 */
[--C-:B------:R-:W-:Y:S01]  /*13700*/  FFMA.FTZ R74, R90, UR35, -R81.reuse ;  /* 0x000000235a4a7c23 */ /* 0x100fe20008010851 */
[----:B------:R-:W-:-:S01]  /*13710*/  FFMA.FTZ R77, R77, UR35, -R81 ;  /* 0x000000234d4d7c23 */ /* 0x000fc20008010851 */
[--C-:B------:R-:W-:Y:S01]  /*13720*/  FFMA.FTZ R78, R78, UR35, -R81.reuse ;  /* 0x000000234e4e7c23 */ /* 0x100fe20008010851 */
[----:B------:R-:W-:Y:S01]  /*13730*/  FMNMX.FTZ R80, R6, R7, !PT ;  /* 0x0000000706507209 */ /* 0x000fe20007810000 */
[--C-:B------:R-:W-:Y:S01]  /*13740*/  FFMA.FTZ R69, R69, UR35, -R81.reuse ;  /* 0x0000002345457c23 */ /* 0x100fe20008010851 */
[----:B------:R-:W-:-:S01]  /*13750*/  FFMA.FTZ R68, R68, UR35, -R81 ;  /* 0x0000002344447c23 */ /* 0x000fc20008010851 */
[----:B------:R-:W1:Y:S01]  /*13760*/  MUFU.EX2 R3, R3 ;  /* 0x0000000300037308 */ /* 0x000e620000000800 */
[----:B------:R-:W-:Y:S01]  /*13770*/  FMNMX.FTZ R7, R13, R80, !PT ;  /* 0x000000500d077209 */ /* 0x000fe20007810000 */
[--C-:B------:R-:W-:Y:S01]  /*13780*/  FFMA.FTZ R67, R67, UR35, -R81.reuse ;  /* 0x0000002343437c23 */ /* 0x100fe20008010851 */
[----:B------:R-:W-:-:S01]  /*13790*/  FFMA.FTZ R66, R66, UR35, -R81 ;  /* 0x0000002342427c23 */ /* 0x000fc20008010851 */
[--C-:B------:R-:W-:Y:S01]  /*137a0*/  FFMA.FTZ R64, R64, UR35, -R81.reuse ;  /* 0x0000002340407c23 */ /* 0x100fe20008010851 */
[----:B------:R-:W-:Y:S01]  /*137b0*/  FMNMX.FTZ R80, R14, R7, !PT ;  /* 0x000000070e507209 */ /* 0x000fe20007810000 */
[--C-:B------:R-:W-:Y:S01]  /*137c0*/  FFMA.FTZ R61, R61, UR35, -R81.reuse ;  /* 0x000000233d3d7c23 */ /* 0x100fe20008010851 */
[----:B------:R-:W-:-:S01]  /*137d0*/  FFMA.FTZ R53, R53, UR35, -R81 ;  /* 0x0000002335357c23 */ /* 0x000fc20008010851 */
[----:B------:R-:W2:Y:S01]  /*137e0*/  MUFU.EX2 R71, R71 ;  /* 0x0000004700477308 */ /* 0x000ea20000000800 */
[----:B------:R-:W-:Y:S01]  /*137f0*/  FMNMX.FTZ R7, R15, R80, !PT ;  /* 0x000000500f077209 */ /* 0x000fe20007810000 */
[--C-:B------:R-:W-:Y:S01]  /*13800*/  FFMA.FTZ R48, R48, UR35, -R81.reuse ;  /* 0x0000002330307c23 */ /* 0x100fe20008010851 */
[----:B------:R-:W-:-:S01]  /*13810*/  FFMA.FTZ R47, R47, UR35, -R81 ;  /* 0x000000232f2f7c23 */ /* 0x000fc20008010851 */
[--C-:B------:R-:W-:Y:S01]  /*13820*/  FFMA.FTZ R46, R46, UR35, -R81.reuse ;  /* 0x000000232e2e7c23 */ /* 0x100fe20008010851 */
[----:B------:R-:W-:Y:S01]  /*13830*/  FMNMX.FTZ R80, R20, R7, !PT ;  /* 0x0000000714507209 */ /* 0x000fe20007810000 */
[--C-:B------:R-:W-:Y:S01]  /*13840*/  FFMA.FTZ R45, R45, UR35, -R81.reuse ;  /* 0x000000232d2d7c23 */ /* 0x100fe20008010851 */
[----:B------:R-:W-:-:S01]  /*13850*/  FFMA.FTZ R44, R44, UR35, -R81 ;  /* 0x000000232c2c7c23 */ /* 0x000fc20008010851 */
[----:B------:R-:W-:Y:S01]  /*13860*/  MUFU.EX2 R72, R72 ;  /* 0x0000004800487308 */ /* 0x000fe20000000800 */
        /* <DEDUP_REMOVED lines=13> */
[----:B------:R-:W-:-:S02]  /*13940*/  FFMA.FTZ R29, R29, UR35, -R81 ;  /* 0x000000231d1d7c23 */ /* 0x000fc40008010851 */
[----:B------:R-:W-:Y:S01]  /*13950*/  MUFU.EX2 R74, R74 ;  /* 0x0000004a004a7308 */ /* 0x000fe20000000800 */
[----:B------:R-:W-:-:S04]  /*13960*/  FMNMX.FTZ R7, R27, R80, !PT ;  /* 0x000000501b077209 */ /* 0x000fc80007810000 */
[----:B------:R-:W-:-:S03]  /*13970*/  FMNMX.FTZ R80, R30, R7, !PT ;  /* 0x000000071e507209 */ /* 0x000fc60007810000 */
        /* <DEDUP_REMOVED lines=25> */
[----:B------:R-:W-:-:S05]  /*13b10*/  FMNMX.FTZ R7, R36, R7, !PT ;  /* 0x0000000724077209 */ /* 0x000fca0007810000 */
[----:B------:R-:W3:Y:S02]  /*13b20*/  SHFL.BFLY PT, R60, R7, 0x2, 0x1f ;  /* 0x0c401f00073c7f89 */ /* 0x000ee400000e0000 */
[----:B------:R-:W-:Y:S08]  /*13b30*/  MUFU.EX2 R61, R61 ;  /* 0x0000003d003d7308 */ /* 0x000ff00000000800 */
[----:B------:R-:W-:Y:S08]  /*13b40*/  MUFU.EX2 R53, R53 ;  /* 0x0000003500357308 */ /* 0x000ff00000000800 */
[----:B------:R-:W-:Y:S01]  /*13b50*/  MUFU.EX2 R44, R44 ;  /* 0x0000002c002c7308 */ /* 0x000fe20000000800 */
[----:B---3--:R-:W-:-:S07]  /*13b60*/  FMNMX.FTZ R60, R7, R60, !PT ;  /* 0x0000003c073c7209 */ /* 0x008fce0007810000 */
[----:B------:R-:W-:Y:S01]  /*13b70*/  MUFU.EX2 R43, R43 ;  /* 0x0000002b002b7308 */ /* 0x000fe20000000800 */
[----:B------:R-:W3:Y:S07]  /*13b80*/  SHFL.BFLY PT, R7, R60, 0x1, 0x1f ;  /* 0x0c201f003c077f89 */ /* 0x000eee00000e0000 */
[----:B------:R-:W-:Y:S08]  /*13b90*/  MUFU.EX2 R48, R48 ;  /* 0x0000003000307308 */ /* 0x000ff00000000800 */
[----:B------:R-:W-:Y:S08]  /*13ba0*/  MUFU.EX2 R47, R47 ;  /* 0x0000002f002f7308 */ /* 0x000ff00000000800 */
[----:B------:R-:W-:Y:S01]  /*13bb0*/  MUFU.EX2 R46, R46 ;  /* 0x0000002e002e7308 */ /* 0x000fe20000000800 */
[----:B---3--:R-:W-:Y:S01]  /*13bc0*/  FMNMX.FTZ R7, R60, R7, !PT ;  /* 0x000000073c077209 */ /* 0x008fe20007810000 */
[----:B------:R-:W-:-:S03]  /*13bd0*/  IMAD.U32 R60, RZ, RZ, UR35 ;  /* 0x00000023ff3c7e24 */ /* 0x000fc6000f8e00ff */
[C---:B------:R-:W-:Y:S01]  /*13be0*/  FSETP.NEU.FTZ.AND P3, PT, R7.reuse, -INF , PT ;  /* 0xff8000000700780b */ /* 0x040fe20003f7d000 */
[----:B0-----:R-:W-:-:S02]  /*13bf0*/  FFMA.FTZ R49, R7, R60, -8 ;  /* 0xc100000007317423 */ /* 0x001fc4000001003c */
[----:B------:R-:W-:Y:S03]  /*13c00*/  MUFU.EX2 R45, R45 ;  /* 0x0000002d002d7308 */ /* 0x000fe60000000800 */
[----:B------:R-:W-:-:S05]  /*13c10*/  FSEL R60, R49, RZ, P3 ;  /* 0x000000ff313c7208 */ /* 0x000fca0001800000 */
[----:B------:R-:W-:Y:S01]  /*13c20*/  MUFU.EX2 R40, R40 ;  /* 0x0000002800287308 */ /* 0x000fe20000000800 */
[----:B------:R-:W-:-:S01]  /*13c30*/  FFMA.FTZ R49, R79, UR35, -R60 ;  /* 0x000000234f317c23 */ /* 0x000fc2000801083c */
[--C-:B------:R-:W-:Y:S01]  /*13c40*/  FFMA.FTZ R4, R4, UR35, -R60.reuse ;  /* 0x0000002304047c23 */ /* 0x100fe2000801083c */
[----:B------:R-:W-:-:S01]  /*13c50*/  FFMA.FTZ R10, R10, UR35, -R60 ;  /* 0x000000230a0a7c23 */ /* 0x000fc2000801083c */
[--C-:B------:R-:W-:Y:S01]  /*13c60*/  FFMA.FTZ R80, R11, UR35, -R60.reuse ;  /* 0x000000230b507c23 */ /* 0x100fe2000801083c */
[----:B------:R-:W-:-:S01]  /*13c70*/  FFMA.FTZ R6, R6, UR35, -R60 ;  /* 0x0000002306067c23 */ /* 0x000fc2000801083c */
[--C-:B------:R-:W-:Y:S01]  /*13c80*/  FFMA.FTZ R11, R13, UR35, -R60.reuse ;  /* 0x000000230d0b7c23 */ /* 0x100fe2000801083c */
[----:B------:R-:W-:-:S01]  /*13c90*/  FFMA.FTZ R14, R14, UR35, -R60 ;  /* 0x000000230e0e7c23 */ /* 0x000fc2000801083c */
        /* <DEDUP_REMOVED lines=8> */
[----:B------:R-:W0:Y:S01]  /*13d20*/  MUFU.EX2 R4, R4 ;  /* 0x0000000400047308 */ /* 0x000e220000000800 */
[----:B------:R-:W-:-:S01]  /*13d30*/  FFMA.FTZ R33, R33, UR35, -R60 ;  /* 0x0000002321217c23 */ /* 0x000fc2000801083c */
[--C-:B------:R-:W-:Y:S01]  /*13d40*/  FFMA.FTZ R51, R51, UR35, -R60.reuse ;  /* 0x0000002333337c23 */ /* 0x100fe2000801083c */
[----:B------:R-:W-:-:S01]  /*13d50*/  FFMA.FTZ R52, R52, UR35, -R60 ;  /* 0x0000002334347c23 */ /* 0x000fc2000801083c */
[--C-:B------:R-:W-:Y:S01]  /*13d60*/  FFMA.FTZ R54, R54, UR35, -R60.reuse ;  /* 0x0000002336367c23 */ /* 0x100fe2000801083c */
[----:B------:R-:W-:-:S01]  /*13d70*/  FFMA.FTZ R55, R55, UR35, -R60 ;  /* 0x0000002337377c23 */ /* 0x000fc2000801083c */
[--C-:B------:R-:W-:Y:S01]  /*13d80*/  FFMA.FTZ R56, R56, UR35, -R60.reuse ;  /* 0x0000002338387c23 */ /* 0x100fe2000801083c */
[----:B------:R-:W-:-:S01]  /*13d90*/  FFMA.FTZ R57, R57, UR35, -R60 ;  /* 0x0000002339397c23 */ /* 0x000fc2000801083c */
[----:B------:R3:W4:Y:S01]  /*13da0*/  MUFU.EX2 R79, R10 ;  /* 0x0000000a004f7308 */ /* 0x0007220000000800 */
[----:B------:R-:W-:-:S01]  /*13db0*/  FFMA.FTZ R58, R58, UR35, -R60 ;  /* 0x000000233a3a7c23 */ /* 0x000fc2000801083c */
[--C-:B------:R-:W-:Y:S01]  /*13dc0*/  FFMA.FTZ R59, R59, UR35, -R60.reuse ;  /* 0x000000233b3b7c23 */ /* 0x100fe2000801083c */
[----:B------:R-:W-:-:S01]  /*13dd0*/  FFMA.FTZ R62, R62, UR35, -R60 ;  /* 0x000000233e3e7c23 */ /* 0x000fc2000801083c */
[--C-:B------:R-:W-:Y:S01]  /*13de0*/  FFMA.FTZ R63, R63, UR35, -R60.reuse ;  /* 0x000000233f3f7c23 */ /* 0x100fe2000801083c */
[----:B------:R-:W-:-:S01]  /*13df0*/  FFMA.FTZ R65, R65, UR35, -R60 ;  /* 0x0000002341417c23 */ /* 0x000fc2000801083c */
[--C-:B------:R-:W-:Y:S01]  /*13e00*/  FFMA.FTZ R34, R34, UR35, -R60.reuse ;  /* 0x0000002322227c23 */ /* 0x100fe2000801083c */
[----:B------:R-:W-:-:S01]  /*13e10*/  FFMA.FTZ R35, R35, UR35, -R60 ;  /* 0x0000002323237c23 */ /* 0x000fc2000801083c */
[----:B------:R-:W5:Y:S01]  /*13e20*/  MUFU.EX2 R80, R80 ;  /* 0x0000005000507308 */ /* 0x000f620000000800 */
[----:B---3--:R-:W-:-:S01]  /*13e30*/  FFMA.FTZ R10, R20, UR35, -R60 ;  /* 0x00000023140a7c23 */ /* 0x008fc2000801083c */
[----:B-1----:R-:W-:Y:S01]  /*13e40*/  FADD.FTZ R20, R3, R70 ;  /* 0x0000004603147221 */ /* 0x002fe20000010000 */
[----:B------:R-:W-:-:S03]  /*13e50*/  FFMA.FTZ R36, R36, UR35, -R60 ;  /* 0x0000002324247c23 */ /* 0x000fc6000801083c */
[----:B--2---:R-:W-:Y:S01]  /*13e60*/  FADD.FTZ R21, R71, R20 ;  /* 0x0000001447157221 */ /* 0x004fe20000010000 */
[----:B0-----:R-:W-:-:S01]  /*13e70*/  FADD.FTZ R20, R49, R4 ;  /* 0x0000000431147221 */ /* 0x001fc20000010000 */
[----:B------:R-:W0:Y:S01]  /*13e80*/  MUFU.EX2 R6, R6 ;  /* 0x0000000600067308 */ /* 0x000e220000000800 */
[----:B------:R-:W-:-:S04]  /*13e90*/  F2FP.SATFINITE.E4M3.F32.PACK_AB_MERGE_C R71, R72, R71, RZ ;  /* 0x000000474847723e */ /* 0x000fc800048070ff */
[----:B------:R-:W-:-:S03]  /*13ea0*/  F2FP.SATFINITE.E4M3.F32.PACK_AB_MERGE_C R164, R70, R3, R71 ;  /* 0x0000000346a4723e */ /* 0x000fc60004807047 */
[----:B------:R1:W-:Y:S08]  /*13eb0*/  MUFU.EX2 R81, R14 ;  /* 0x0000000e00517308 */ /* 0x0003f00000000800 */
[----:B------:R-:W2:Y:S01]  /*13ec0*/  MUFU.EX2 R11, R11 ;  /* 0x0000000b000b7308 */ /* 0x000ea20000000800 */
[----:B-1----:R-:W-:-:S01]  /*13ed0*/  FFMA.FTZ R14, R26, UR35, -R60 ;  /* 0x000000231a0e7c23 */ /* 0x002fc2000801083c */
[----:B------:R-:W-:Y:S01]  /*13ee0*/  FADD.FTZ R26, R72, R21 ;  /* 0x00000015481a7221 */ /* 0x000fe20000010000 */
[----:B----4-:R-:W-:-:S01]  /*13ef0*/  FADD.FTZ R21, R79, R20 ;  /* 0x000000144f157221 */ /* 0x010fc20000010000 */
[----:B-----5:R-:W-:-:S03]  /*13f00*/  F2FP.SATFINITE.E4M3.F32.PACK_AB_MERGE_C R79, R80, R79, RZ ;  /* 0x0000004f504f723e */ /* 0x020fc600048070ff */
[----:B------:R-:W-:Y:S01]  /*13f10*/  FADD.FTZ R21, R80, R21 ;  /* 0x0000001550157221 */ /* 0x000fe20000010000 */
[----:B------:R1:W3:Y:S01]  /*13f20*/  MUFU.EX2 R82, R15 ;  /* 0x0000000f00527308 */ /* 0x0002e20000000800 */
[----:B------:R-:W-:-:S07]  /*13f30*/  F2FP.SATFINITE.E4M3.F32.PACK_AB_MERGE_C R165, R4, R49, R79 ;  /* 0x0000003104a5723e */ /* 0x000fce000480704f */
[----:B------:R-:W4:Y:S01]  /*13f40*/  MUFU.EX2 R10, R10 ;  /* 0x0000000a000a7308 */ /* 0x000f220000000800 */
[----:B-1----:R-:W-:-:S01]  /*13f50*/  FFMA.FTZ R15, R27, UR35, -R60 ;  /* 0x000000231b0f7c23 */ /* 0x002fc2000801083c */
[----:B------:R-:W-:-:S04]  /*13f60*/  FADD.FTZ R27, R73, R26 ;  /* 0x0000001a491b7221 */ /* 0x000fc80000010000 */
[----:B------:R-:W-:Y:S02]  /*13f70*/  FADD.FTZ R20, R74, R27 ;  /* 0x0000001b4a147221 */ /* 0x000fe40000010000 */
[----:B------:R-:W1:Y:S02]  /*13f80*/  MUFU.EX2 R13, R13 ;  /* 0x0000000d000d7308 */ /* 0x000e640000000800 */
[----:B------:R-:W-:-:S01]  /*13f90*/  FADD.FTZ R27, R75, R20 ;  /* 0x000000144b1b7221 */ /* 0x000fc20000010000 */
[----:B0-----:R-:W-:Y:S01]  /*13fa0*/  FADD.FTZ R20, R6, R21 ;  /* 0x0000001506147221 */ /* 0x001fe20000010000 */
[C---:B------:R-:W-:Y:S02]  /*13fb0*/  F2FP.SATFINITE.E4M3.F32.PACK_AB_MERGE_C R75, R76.reuse, R75, RZ ;  /* 0x0000004b4c4b723e */ /* 0x040fe400048070ff */
[----:B------:R-:W-:Y:S01]  /*13fc0*/  FADD.FTZ R26, R76, R27 ;  /* 0x0000001b4c1a7221 */ /* 0x000fe20000010000 */
[----:B--2---:R-:W-:-:S01]  /*13fd0*/  FADD.FTZ R20, R11, R20 ;  /* 0x000000140b147221 */ /* 0x004fc20000010000 */
[----:B------:R-:W0:Y:S01]  /*13fe0*/  MUFU.EX2 R24, R24 ;  /* 0x0000001800187308 */ /* 0x000e220000000800 */
[----:B------:R-:W-:Y:S01]  /*13ff0*/  F2FP.SATFINITE.E4M3.F32.PACK_AB_MERGE_C R166, R74, R73, R75 ;  /* 0x000000494aa6723e */ /* 0x000fe2000480704b */
[----:B------:R-:W-:Y:S01]  /*14000*/  FADD.FTZ R27, R77, R26 ;  /* 0x0000001a4d1b7221 */ /* 0x000fe20000010000 */
[----:B------:R-:W-:-:S01]  /*14010*/  FADD.FTZ R21, R81, R20 ;  /* 0x0000001451157221 */ /* 0x000fc20000010000 */
[----:B---3--:R-:W-:-:S02]  /*14020*/  F2FP.SATFINITE.E4M3.F32.PACK_AB_MERGE_C R81, R82, R81, RZ ;  /* 0x000000515251723e */ /* 0x008fc400048070ff */
[----:B------:R-:W-:-:S01]  /*14030*/  FADD.FTZ R20, R78, R27 ;  /* 0x0000001b4e147221 */ /* 0x000fc20000010000 */
[----:B------:R-:W-:Y:S01]  /*14040*/  FADD.FTZ R21, R82, R21 ;  /* 0x0000001552157221 */ /* 0x000fe20000010000 */
[----:B------:R-:W2:Y:S01]  /*14050*/  MUFU.EX2 R25, R25 ;  /* 0x0000001900197308 */ /* 0x000ea20000000800 */
[----:B------:R-:W-:Y:S01]  /*14060*/  F2FP.SATFINITE.E4M3.F32.PACK_AB_MERGE_C R167, R11, R6, R81 ;  /* 0x000000060ba7723e */ /* 0x000fe20004807051 */
[----:B------:R-:W-:Y:S01]  /*14070*/  FADD.FTZ R27, R69, R20 ;  /* 0x00000014451b7221 */ /* 0x000fe20000010000 */
[----:B----4-:R-:W-:-:S01]  /*14080*/  FADD.FTZ R20, R10, R21 ;  /* 0x000000150a147221 */ /* 0x010fc20000010000 */
[C---:B------:R-:W-:Y:S02]  /*14090*/  F2FP.SATFINITE.E4M3.F32.PACK_AB_MERGE_C R69, R68.reuse, R69, RZ ;  /* 0x000000454445723e */ /* 0x040fe400048070ff */
[----:B------:R-:W-:-:S01]  /*140a0*/  FADD.FTZ R68, R68, R27 ;  /* 0x0000001b44447221 */ /* 0x000fc20000010000 */
[----:B-1----:R-:W-:Y:S01]  /*140b0*/  FADD.FTZ R21, R13, R20 ;  /* 0x000000140d157221 */ /* 0x002fe20000010000 */
[----:B------:R-:W1:Y:S01]  /*140c0*/  MUFU.EX2 R14, R14 ;  /* 0x0000000e000e7308 */ /* 0x000e620000000800 */
[----:B------:R-:W-:Y:S01]  /*140d0*/  F2FP.SATFINITE.E4M3.F32.PACK_AB_MERGE_C R160, R78, R77, R69 ;  /* 0x0000004d4ea0723e */ /* 0x000fe20004807045 */
[----:B------:R-:W-:Y:S01]  /*140e0*/  FADD.FTZ R3, R67, R68 ;  /* 0x0000004443037221 */ /* 0x000fe20000010000 */
[----:B0-----:R-:W-:-:S03]  /*140f0*/  FADD.FTZ R20, R24, R21 ;  /* 0x0000001518147221 */ /* 0x001fc60000010000 */
[----:B------:R-:W-:Y:S02]  /*14100*/  FADD.FTZ R21, R66, R3 ;  /* 0x0000000342157221 */ /* 0x000fe40000010000 */
[----:B------:R-:W0:Y:S01]  /*14110*/  MUFU.EX2 R15, R15 ;  /* 0x0000000f000f7308 */ /* 0x000e220000000800 */
[----:B--2---:R-:W-:-:S01]  /*14120*/  FADD.FTZ R3, R25, R20 ;  /* 0x0000001419037221 */ /* 0x004fc20000010000 */
[----:B------:R-:W-:Y:S01]  /*14130*/  FADD.FTZ R26, R64, R21 ;  /* 0x00000015401a7221 */ /* 0x000fe20000010000 */
[----:B------:R-:W-:Y:S02]  /*14140*/  F2FP.SATFINITE.E4M3.F32.PACK_AB_MERGE_C R64, R61, R64, RZ ;  /* 0x000000403d40723e */ /* 0x000fe400048070ff */
[----:B------:R-:W-:Y:S01]  /*14150*/  F2FP.SATFINITE.E4M3.F32.PACK_AB_MERGE_C R24, R25, R24, RZ ;  /* 0x000000181918723e */ /* 0x000fe200048070ff */
[----:B------:R-:W-:-:S01]  /*14160*/  FADD.FTZ R26, R61, R26 ;  /* 0x0000001a3d1a7221 */ /* 0x000fc20000010000 */
[----:B------:R-:W-:Y:S01]  /*14170*/  F2FP.SATFINITE.E4M3.F32.PACK_AB_MERGE_C R162, R66, R67, R64 ;  /* 0x0000004342a2723e */ /* 0x000fe20004807040 */
[----:B------:R-:W2:Y:S01]  /*14180*/  MUFU.EX2 R30, R30 ;  /* 0x0000001e001e7308 */ /* 0x000ea20000000800 */
[----:B-1----:R-:W-:-:S01]  /*14190*/  FADD.FTZ R20, R14, R3 ;  /* 0x000000030e147221 */ /* 0x002fc20000010000 */
[----:B------:R-:W-:Y:S01]  /*141a0*/  FADD.FTZ R21, R53, R26 ;  /* 0x0000001a35157221 */ /* 0x000fe20000010000 */
[----:B------:R-:W-:-:S02]  /*141b0*/  F2FP.SATFINITE.E4M3.F32.PACK_AB_MERGE_C R26, R47, R48, RZ ;  /* 0x000000302f1a723e */ /* 0x000fc400048070ff */
[----:B------:R-:W-:Y:S01]  /*141c0*/  F2FP.SATFINITE.E4M3.F32.PACK_AB_MERGE_C R161, R13, R10, R24 ;  /* 0x0000000a0da1723e */ /* 0x000fe20004807018 */
[----:B------:R-:W-:-:S01]  /*141d0*/  FADD.FTZ R21, R50, R21 ;  /* 0x0000001532157221 */ /* 0x000fc20000010000 */
[----:B------:R-:W-:Y:S01]  /*141e0*/  F2FP.SATFINITE.E4M3.F32.PACK_AB_MERGE_C R156, R50, R53, R26 ;  /* 0x00000035329c723e */ /* 0x000fe2000480701a */
[----:B------:R-:W1:Y:S01]  /*141f0*/  MUFU.EX2 R31, R31 ;  /* 0x0000001f001f7308 */ /* 0x000e620000000800 */
[----:B0-----:R-:W-:-:S01]  /*14200*/  FADD.FTZ R3, R15, R20 ;  /* 0x000000140f037221 */ /* 0x001fc20000010000 */
[----:B------:R-:W-:-:S04]  /*14210*/  FADD.FTZ R48, R48, R21 ;  /* 0x0000001530307221 */ /* 0x000fc80000010000 */
[----:B------:R-:W-:Y:S02]  /*14220*/  FADD.FTZ R47, R47, R48 ;  /* 0x000000302f2f7221 */ /* 0x000fe40000010000 */
[----:B------:R-:W0:Y:S01]  /*14230*/  MUFU.EX2 R32, R32 ;  /* 0x0000002000207308 */ /* 0x000e220000000800 */
[----:B--2---:R-:W-:-:S07]  /*14240*/  FADD.FTZ R20, R30, R3 ;  /* 0x000000031e147221 */ /* 0x004fce0000010000 */
[----:B------:R-:W2:Y:S01]  /*14250*/  MUFU.EX2 R33, R33 ;  /* 0x0000002100217308 */ /* 0x000ea20000000800 */
[----:B-1----:R-:W-:-:S01]  /*14260*/  FADD.FTZ R3, R31, R20 ;  /* 0x000000141f037221 */ /* 0x002fc20000010000 */
[----:B------:R-:W-:-:S04]  /*14270*/  F2FP.SATFINITE.E4M3.F32.PACK_AB_MERGE_C R30, R31, R30, RZ ;  /* 0x0000001e1f1e723e */ /* 0x000fc800048070ff */
[----:B------:R-:W-:Y:S02]  /*14280*/  F2FP.SATFINITE.E4M3.F32.PACK_AB_MERGE_C R163, R15, R14, R30 ;  /* 0x0000000e0fa3723e */ /* 0x000fe4000480701e */
[----:B------:R-:W1:Y:S01]  /*14290*/  MUFU.EX2 R51, R51 ;  /* 0x0000003300337308 */ /* 0x000e620000000800 */
[----:B0-----:R-:W-:-:S01]  /*142a0*/  FADD.FTZ R20, R32, R3 ;  /* 0x0000000320147221 */ /* 0x001fc20000010000 */
[----:B------:R-:W-:-:S04]  /*142b0*/  F2FP.SATFINITE.E4M3.F32.PACK_AB_MERGE_C R3, R43, R44, RZ ;  /* 0x0000002c2b03723e */ /* 0x000fc800048070ff */
[----:B------:R-:W-:Y:S01]  /*142c0*/  F2FP.SATFINITE.E4M3.F32.PACK_AB_MERGE_C R158, R45, R46, R3 ;  /* 0x0000002e2d9e723e */ /* 0x000fe20004807003 */
[----:B------:R-:W-:-:S01]  /*142d0*/  FADD.FTZ R46, R46, R47 ;  /* 0x0000002f2e2e7221 */ /* 0x000fc20000010000 */
[----:B------:R-:W0:Y:S01]  /*142e0*/  MUFU.EX2 R52, R52 ;  /* 0x0000003400347308 */ /* 0x000e220000000800 */
[----:B--2---:R-:W-:-:S02]  /*142f0*/  FADD.FTZ R20, R33, R20 ;  /* 0x0000001421147221 */ /* 0x004fc40000010000 */
[----:B------:R-:W-:-:S04]  /*14300*/  FADD.FTZ R45, R45, R46 ;  /* 0x0000002e2d2d7221 */ /* 0x000fc80000010000 */
[----:B------:R-:W-:Y:S01]  /*14310*/  FADD.FTZ R44, R44, R45 ;  /* 0x0000002d2c2c7221 */ /* 0x000fe20000010000 */
[----:B------:R-:W2:Y:S01]  /*14320*/  MUFU.EX2 R54, R54 ;  /* 0x0000003600367308 */ /* 0x000ea20000000800 */
[----:B-1----:R-:W-:-:S02]  /*14330*/  FADD.FTZ R3, R51, R20 ;  /* 0x0000001433037221 */ /* 0x002fc40000010000 */
[----:B------:R-:W-:-:S05]  /*14340*/  FADD.FTZ R43, R43, R44 ;  /* 0x0000002c2b2b7221 */ /* 0x000fca0000010000 */
[----:B------:R-:W1:Y:S01]  /*14350*/  MUFU.EX2 R55, R55 ;  /* 0x0000003700377308 */ /* 0x000e620000000800 */
[----:B0-----:R-:W-:-:S01]  /*14360*/  FADD.FTZ R3, R52, R3 ;  /* 0x0000000334037221 */ /* 0x001fc20000010000 */
[----:B------:R-:W-:-:S04]  /*14370*/  F2FP.SATFINITE.E4M3.F32.PACK_AB_MERGE_C R51, R52, R51, RZ ;  /* 0x000000333433723e */ /* 0x000fc800048070ff */
[----:B------:R-:W-:Y:S02]  /*14380*/  F2FP.SATFINITE.E4M3.F32.PACK_AB_MERGE_C R157, R33, R32, R51 ;  /* 0x00000020219d723e */ /* 0x000fe40004807033 */
[----:B------:R-:W0:Y:S01]  /*14390*/  MUFU.EX2 R56, R56 ;  /* 0x0000003800387308 */ /* 0x000e220000000800 */
[----:B--2---:R-:W-:-:S07]  /*143a0*/  FADD.FTZ R20, R54, R3 ;  /* 0x0000000336147221 */ /* 0x004fce0000010000 */
[----:B------:R-:W2:Y:S01]  /*143b0*/  MUFU.EX2 R39, R39 ;  /* 0x0000002700277308 */ /* 0x000ea20000000800 */
[----:B-1----:R-:W-:-:S07]  /*143c0*/  FADD.FTZ R3, R55, R20 ;  /* 0x0000001437037221 */ /* 0x002fce0000010000 */
[----:B------:R-:W1:Y:S01]  /*143d0*/  MUFU.EX2 R57, R57 ;  /* 0x0000003900397308 */ /* 0x000e620000000800 */
[----:B0-----:R-:W-:-:S07]  /*143e0*/  FADD.FTZ R20, R56, R3 ;  /* 0x0000000338147221 */ /* 0x001fce0000010000 */
[----:B------:R-:W-:Y:S01]  /*143f0*/  MUFU.EX2 R42, R42 ;  /* 0x0000002a002a7308 */ /* 0x000fe20000000800 */
[----:B--2---:R-:W-:-:S07]  /*14400*/  F2FP.SATFINITE.E4M3.F32.PACK_AB_MERGE_C R21, R39, R40, RZ ;  /* 0x000000282715723e */ /* 0x004fce00048070ff */
        /* <DEDUP_REMOVED lines=31> */
[----:B------:R-:W-:-:S06]  /*14600*/  FADD.FTZ R28, R28, R37 ;  /* 0x000000251c1c7221 */ /* 0x000fcc0000010000 */
[----:B------:R-:W0:Y:S01]  /*14610*/  MUFU.EX2 R36, R36 ;  /* 0x0000002400247308 */ /* 0x000e220000000800 */
[----:B--2---:R-:W-:-:S04]  /*14620*/  FADD.FTZ R4, R34, R3 ;  /* 0x0000000322047221 */ /* 0x004fc80000010000 */
[----:B-1----:R-:W-:Y:S01]  /*14630*/  FADD.FTZ R3, R35, R4 ;  /* 0x0000000423037221 */ /* 0x002fe20000010000 */
[----:B------:R-:W-:-:S01]  /*14640*/  FADD.FTZ R4, R29, R28 ;  /* 0x0000001c1d047221 */ /* 0x000fc20000010000 */
[C---:B0-----:R-:W-:Y:S02]  /*14650*/  F2FP.SATFINITE.E4M3.F32.PACK_AB_MERGE_C R6, R36.reuse, R35, RZ ;  /* 0x000000232406723e */ /* 0x041fe400048070ff */
[----:B------:R-:W-:-:S02]  /*14660*/  FADD.FTZ R3, R36, R3 ;  /* 0x0000000324037221 */ /* 0x000fc40000010000 */
[----:B------:R-:W-:Y:S01]  /*14670*/  F2FP.SATFINITE.E4M3.F32.PACK_AB_MERGE_C R155, R34, R65, R6 ;  /* 0x00000041229b723e */ /* 0x000fe20004807006 */
[----:B------:R-:W-:Y:S01]  /*14680*/  VIADD R6, R91, 0xfffffffe ;  /* 0xfffffffe5b067836 */ /* 0x000fe20000000000 */
[----:B------:R-:W-:Y:S06]  /*14690*/  @!P2 BRA `(.L_x_1453) ;  /* 0x000000000048a947 */ /* 0x000fec0003800000 */
        /* <DEDUP_REMOVED lines=11> */
.L_x_1455:
[----:B------:R-:W-:-:S13]  /*14750*/  ISETP.NE.AND P3, PT, R9, 0x1, PT ;  /* 0x000000010900780c */ /* 0x000fda0003f65270 */
[----:B------:R-:W0:Y:S02]  /*14760*/  @P3 LDC.64 R14, c[0x0][0x9e8] ;  /* 0x00027a00ff0e3b82 */ /* 0x000e240000000a00 */
[----:B0-----:R-:W-:-:S05]  /*14770*/  @P3 IMAD.HI.U32 R14, R10, R14, RZ ;  /* 0x0000000e0a0e3227 */ /* 0x001fca00078e00ff */
[----:B------:R-:W-:-:S07]  /*14780*/  @P3 SHF.R.U32.HI R10, RZ, R15, R14 ;  /* 0x0000000fff0a3219 */ /* 0x000fce000001160e */
.L_x_1456:
[----:B------:R-:W-:Y:S05]  /*14790*/  BSYNC B0 ;  /* 0x0000000000007941 */ /* 0x000fea0003800000 */
.L_x_1454:
[----:B------:R-:W-:-:S05]  /*147a0*/  IMAD R9, R10, R9, R9 ;  /* 0x000000090a097224 */ /* 0x000fca00078e0209 */
[----:B------:R-:W-:-:S07]  /*147b0*/  VIMNMX R8, R8, R9, PT ;  /* 0x0000000908087248 */ /* 0x000fce0003fe0100 */
.L_x_1453:
[----:B------:R-:W-:Y:S01]  /*147c0*/  SHF.R.S32.HI R9, RZ, 0x1f, R8 ;  /* 0x0000001fff097819 */ /* 0x000fe20000011408 */
[----:B------:R-:W-:Y:S01]  /*147d0*/  ULDC UR32, c[0x0][0x9e4] ;  /* 0x0002790000207ab9 */ /* 0x000fe20000000800 */
[----:B------:R-:W-:Y:S01]  /*147e0*/  ULDC UR4, c[0x0][0x9e4] ;  /* 0x0002790000047ab9 */ /* 0x000fe20000000800 */
[----:B------:R-:W-:Y:S01]  /*147f0*/  ULDC UR5, c[0x0][0x988] ;  /* 0x0002620000057ab9 */ /* 0x000fe20000000800 */
[----:B------:R-:W-:Y:S01]  /*14800*/  LEA.HI R9, R9, R8, RZ, 0x7 ;  /* 0x0000000809097211 */ /* 0x000fe200078f38ff */
[----:B------:R-:W-:Y:S01]  /*14810*/  ULDC UR7, c[0x0][0x988] ;  /* 0x0002620000077ab9 */ /* 0x000fe20000000800 */
[----:B------:R-:W-:Y:S01]  /*14820*/  ULDC UR6, c[0x0][0x988] ;  /* 0x0002620000067ab9 */ /* 0x000fe20000000800 */
[----:B------:R-:W-:Y:S01]  /*14830*/  ULDC UR34, c[0x0][0x9e0] ;  /* 0x0002780000227ab9 */ /* 0x000fe20000000800 */
[----:B------:R-:W-:Y:S01]  /*14840*/  SHF.R.S32.HI R9, RZ, 0x7, R9 ;  /* 0x00000007ff097819 */ /* 0x000fe20000011409 */
[----:B------:R-:W-:Y:S01]  /*14850*/  ULDC UR33, c[0x0][0x9e0] ;  /* 0x0002780000217ab9 */ /* 0x000fe20000000800 */
[----:B------:R-:W-:-:S02]  /*14860*/  CS2R R150, SRZ ;  /* 0x0000000000967805 */ /* 0x000fc4000001ff00 */
[----:B------:R-:W-:Y:S02]  /*14870*/  CS2R R148, SRZ ;  /* 0x0000000000947805 */ /* 0x000fe4000001ff00 */
[----:B------:R-:W-:Y:S02]  /*14880*/  VIMNMX R13, R178, R9, !PT ;  /* 0x00000009b20d7248 */ /* 0x000fe40007fe0100 */
[----:B------:R-:W-:Y:S02]  /*14890*/  CS2R R146, SRZ ;  /* 0x0000000000927805 */ /* 0x000fe4000001ff00 */
[----:B------:R-:W-:Y:S02]  /*148a0*/  CS2R R144, SRZ ;  /* 0x0000000000907805 */ /* 0x000fe4000001ff00 */
[----:B------:R-:W-:Y:S02]  /*148b0*/  CS2R R142, SRZ ;  /* 0x00000000008e7805 */ /* 0x000fe4000001ff00 */
[----:B------:R-:W-:-:S02]  /*148c0*/  ISETP.GE.AND P3, PT, R6, R13, PT ;  /* 0x0000000d0600720c */ /* 0x000fc40003f66270 */
        /* <DEDUP_REMOVED lines=27> */
[----:B------:R-:W-:Y:S06]  /*14a80*/  @!P3 BRA `(.L_x_1457) ;  /* 0x0000003400fcb947 */ /* 0x000fec0003800000 */
[----:B------:R-:W-:Y:S02]  /*14a90*/  IMAD.IADD R207, R207, 0x1, R0 ;  /* 0x00000001cfcf7824 */ /* 0x000fe400078e0200 */
[----:B------:R-:W-:Y:S02]  /*14aa0*/  IMAD.MOV.U32 R151, RZ, RZ, RZ ;  /* 0x000000ffff977224 */ /* 0x000fe400078e00ff */
[----:B------:R-:W-:-:S07]  /*14ab0*/  VIADD R21, R207, 0x8 ;  /* 0x00000008cf157836 */ /* 0x000fce0000000000 */
.L_x_1476:
[----:B------:R-:W-:Y:S01]  /*14ac0*/  ISETP.NE.AND P3, PT, R176, RZ, PT ;  /* 0x000000ffb000720c */ /* 0x000fe20003f65270 */
[----:B------:R-:W-:Y:S01]  /*14ad0*/  VIADD R15, R168, 0x1 ;  /* 0x00000001a80f7836 */ /* 0x000fe20000000000 */
[----:B------:R-:W-:Y:S05]  /*14ae0*/  YIELD ;  /* 0x0000000000007946 */ /* 0x000fea0003800000 */
[----:B------:R-:W-:-:S04]  /*14af0*/  ISETP.NE.AND P4, PT, R15, 0x2, PT ;  /* 0x000000020f00780c */ /* 0x000fc80003f85270 */
[----:B------:R-:W-:Y:S02]  /*14b00*/  SEL R9, RZ, 0x1, P4 ;  /* 0x00000001ff097807 */ /* 0x000fe40002000000 */
[----:B------:R-:W-:Y:S02]  /*14b10*/  SEL R15, R15, RZ, P4 ;  /* 0x000000ff0f0f7207 */ /* 0x000fe40002000000 */
[----:B------:R-:W-:Y:S01]  /*14b20*/  LOP3.LUT R14, R18, R9, RZ, 0x3c, !PT ;  /* 0x00000009120e7212 */ /* 0x000fe200078e3cff */
[----:B------:R-:W-:Y:S06]  /*14b30*/  @P3 BRA `(.L_x_1458) ;  /* 0x0000000000303947 */ /* 0x000fec0003800000 */
[----:B------:R-:W-:Y:S05]  /*14b40*/  @!P0 BRA `(.L_x_1459) ;  /* 0x0000000000048947 */ /* 0x000fea0003800000 */
[----:B------:R-:W-:Y:S01]  /*14b50*/  BPT.TRAP 0x1 ;  /* 0x000000040000795c */ /* 0x000fe20000300000 */
.L_x_1459:
[----:B------:R-:W-:Y:S02]  /*14b60*/  LEA R9, R15, R16, 0x3 ;  /* 0x000000100f097211 */ /* 0x000fe400078e18ff */
[----:B------:R-:W-:-:S04]  /*14b70*/  SHF.L.U32 R8, R14, 0x1f, RZ ;  /* 0x0000001f0e087819 */ /* 0x000fc800000006ff */
[----:B------:R0:W1:Y:S01]  /*14b80*/  SYNCS.PHASECHK.TRANS64.TRYWAIT P4, [R9+URZ+0x22830], R8 ;  /* 0x02283008090075a7 */ /* 0x000062000808017f */
[----:B------:R-:W-:Y:S05]  /*14b90*/  @!P0 BRA `(.L_x_1460) ;  /* 0x0000000000048947 */ /* 0x000fea0003800000 */
[----:B------:R-:W-:Y:S01]  /*14ba0*/  BPT.TRAP 0x1 ;  /* 0x000000040000795c */ /* 0x000fe20000300000 */
.L_x_1460:
[----:B------:R-:W-:Y:S04]  /*14bb0*/  BSSY B0, `(.L_x_1458) ;  /* 0x0000004000007945 */ /* 0x000fe80003800000 */
[----:B-1----:R-:W-:Y:S05]  /*14bc0*/  @P4 BRA `(.L_x_1461) ;  /* 0x0000000000084947 */ /* 0x002fea0003800000 */
[----:B------:R-:W1:Y:S02]  /*14bd0*/  SYNCS.PHASECHK.TRANS64.TRYWAIT P4, [R9+URZ+0x22830], R8 ;  /* 0x02283008090075a7 */ /* 0x000e64000808017f */
[----:B-1----:R-:W-:Y:S05]  /*14be0*/  @!P4 BRA `(.L_x_1462) ;  /* 0x0000013c008cc947 */ /* 0x002fea0003800000 */
.L_x_1461:
[----:B------:R-:W-:Y:S05]  /*14bf0*/  BSYNC B0 ;  /* 0x0000000000007941 */ /* 0x000fea0003800000 */
.L_x_1458:
[----:B------:R-:W2:Y:S01]  /*14c00*/  S2R R10, SR_TID.X ;  /* 0x00000000000a7919 */ /* 0x000ea20000002100 */
[----:B01----:R-:W-:Y:S01]  /*14c10*/  IMAD.MOV.U32 R9, RZ, RZ, -0x7fffffe0 ;  /* 0x80000020ff097424 */ /* 0x003fe200078e00ff */
[----:B------:R-:W-:Y:S05]  /*14c20*/  WARPSYNC.ALL ;  /* 0x0000000000007948 */ /* 0x000fea0003800000 */
[----:B------:R-:W-:Y:S01]  /*14c30*/  R2UR UR31, R9 ;  /* 0x00000000091f72ca */ /* 0x000fe200000e0000 */
[----:B------:R-:W-:Y:S02]  /*14c40*/  IMAD R8, R15, 0x600, R5 ;  /* 0x000006000f087824 */ /* 0x000fe400078e0205 */
[----:B------:R-:W-:-:S03]  /*14c50*/  IMAD.MOV.U32 R11, RZ, RZ, -0x7fffffe0 ;  /* 0x80000020ff0b7424 */ /* 0x000fc600078e00ff */
[----:B------:R-:W-:Y:S02]  /*14c60*/  R2UR UR30, R8 ;  /* 0x00000000081e72ca */ /* 0x000fe400000e0000 */
[----:B------:R-:W-:Y:S01]  /*14c70*/  R2UR UR11, R11 ;  /* 0x000000000b0b72ca */ /* 0x000fe200000e0000 */
[----:B------:R-:W-:-:S05]  /*14c80*/  IMAD.MOV.U32 R11, RZ, RZ, -0x7fffffe0 ;  /* 0x80000020ff0b7424 */ /* 0x000fca00078e00ff */
[----:B------:R-:W-:Y:S01]  /*14c90*/  R2UR UR15, R11 ;  /* 0x000000000b0f72ca */ /* 0x000fe200000e0000 */
[----:B------:R-:W-:-:S05]  /*14ca0*/  IMAD.MOV.U32 R11, RZ, RZ, -0x7fffffe0 ;  /* 0x80000020ff0b7424 */ /* 0x000fca00078e00ff */
[----:B------:R-:W-:Y:S01]  /*14cb0*/  R2UR UR19, R11 ;  /* 0x000000000b1372ca */ /* 0x000fe200000e0000 */
[----:B------:R-:W-:Y:S01]  /*14cc0*/  IMAD.MOV.U32 R11, RZ, RZ, -0x7fffffe0 ;  /* 0x80000020ff0b7424 */ /* 0x000fe200078e00ff */
[----:B--2---:R-:W-:-:S04]  /*14cd0*/  SHF.R.U32.HI R10, RZ, 0x7, R10 ;  /* 0x00000007ff0a7819 */ /* 0x004fc8000001160a */
[----:B------:R-:W-:Y:S01]  /*14ce0*/  R2UR UR23, R11 ;  /* 0x000000000b1772ca */ /* 0x000fe200000e0000 */
[----:B------:R-:W-:Y:S02]  /*14cf0*/  VIADD R9, R10, 0x8 ;  /* 0x000000080a097836 */ /* 0x000fe40000000000 */
[----:B------:R-:W-:-:S03]  /*14d00*/  VIADD R10, R8, 0x2 ;  /* 0x00000002080a7836 */ /* 0x000fc60000000000 */
[----:B------:R0:W-:Y:S02]  /*14d10*/  BAR.SYNC.DEFER_BLOCKING R9, 0x100 ;  /* 0x000400090000751d */ /* 0x0001e40000010000 */
[----:B------:R-:W-:Y:S01]  /*14d20*/  R2UR UR10, R10 ;  /* 0x000000000a0a72ca */ /* 0x000fe200000e0000 */
[----:B------:R-:W-:-:S05]  /*14d30*/  VIADD R10, R8, 0x200 ;  /* 0x00000200080a7836 */ /* 0x000fca0000000000 */
[----:B------:R-:W-:Y:S01]  /*14d40*/  R2UR UR14, R10 ;  /* 0x000000000a0e72ca */ /* 0x000fe200000e0000 */
[----:B------:R-:W-:Y:S02]  /*14d50*/  VIADD R10, R8, 0x202 ;  /* 0x00000202080a7836 */ /* 0x000fe40000000000 */
[----:B0-----:R-:W-:-:S03]  /*14d60*/  IMAD.MOV.U32 R9, RZ, RZ, -0x7fffffe0 ;  /* 0x80000020ff097424 */ /* 0x001fc600078e00ff */
[----:B------:R-:W-:Y:S01]  /*14d70*/  R2UR UR18, R10 ;  /* 0x000000000a1272ca */ /* 0x000fe200000e0000 */
[C---:B------:R-:W-:Y:S01]  /*14d80*/  VIADD R10, R8.reuse, 0x400 ;  /* 0x00000400080a7836 */ /* 0x040fe20000000000 */
[----:B------:R-:W-:Y:S01]  /*14d90*/  R2UR UR27, R9 ;  /* 0x00000000091b72ca */ /* 0x000fe200000e0000 */
[----:B------:R-:W-:-:S03]  /*14da0*/  VIADD R8, R8, 0x402 ;  /* 0x0000040208087836 */ /* 0x000fc60000000000 */
[----:B------:R-:W-:Y:S02]  /*14db0*/  R2UR UR22, R10 ;  /* 0x000000000a1672ca */ /* 0x000fe400000e0000 */
[----:B------:R-:W-:Y:S01]  /*14dc0*/  R2UR UR26, R8 ;  /* 0x00000000081a72ca */ /* 0x000fe200000e0000 */
        /* <DEDUP_REMOVED lines=18> */
[----:B------:R-:W-:Y:S05]  /*14ef0*/  @P3 BRA `(.L_x_1463) ;  /* 0x0000000000283947 */ /* 0x000fea0003800000 */
[----:B------:R-:W-:Y:S05]  /*14f00*/  @!P0 BRA `(.L_x_1464) ;  /* 0x0000000000048947 */ /* 0x000fea0003800000 */
[----:B------:R-:W-:Y:S01]  /*14f10*/  BPT.TRAP 0x1 ;  /* 0x000000040000795c */ /* 0x000fe20000300000 */
.L_x_1464:
[----:B------:R-:W-:Y:S01]  /*14f20*/  SHF.L.U32 R8, R18, 0x1f, RZ ;  /* 0x0000001f12087819 */ /* 0x000fe200000006ff */
[----:B------:R-:W-:-:S04]  /*14f30*/  IMAD R9, R168, 0x8, R16 ;  /* 0x00000008a8097824 */ /* 0x000fc800078e0210 */
[----:B------:R0:W1:Y:S01]  /*14f40*/  SYNCS.PHASECHK.TRANS64.TRYWAIT P3, [R9+URZ+0x22850], R8 ;  /* 0x02285008090075a7 */ /* 0x000062000806017f */
[----:B------:R-:W-:Y:S05]  /*14f50*/  @!P0 BRA `(.L_x_1465) ;  /* 0x0000000000048947 */ /* 0x000fea0003800000 */
[----:B------:R-:W-:Y:S01]  /*14f60*/  BPT.TRAP 0x1 ;  /* 0x000000040000795c */ /* 0x000fe20000300000 */
.L_x_1465:
[----:B-1----:R-:W-:Y:S05]  /*14f70*/  @P3 BRA `(.L_x_1463) ;  /* 0x0000000000083947 */ /* 0x002fea0003800000 */
[----:B------:R-:W1:Y:S02]  /*14f80*/  SYNCS.PHASECHK.TRANS64.TRYWAIT P3, [R9+URZ+0x22850], R8 ;  /* 0x02285008090075a7 */ /* 0x000e64000806017f */
[----:B-1----:R-:W-:Y:S05]  /*14f90*/  @!P3 BRA `(.L_x_1466) ;  /* 0x0000013800b4b947 */ /* 0x002fea0003800000 */
.L_x_1463:
[----:B01----:R-:W-:Y:S01]  /*14fa0*/  VIADD R8, R16, 0x400 ;  /* 0x0000040010087836 */ /* 0x003fe20000000000 */
[----:B------:R-:W-:Y:S05]  /*14fb0*/  WARPSYNC.ALL ;  /* 0x0000000000007948 */ /* 0x000fea0003800000 */
[----:B------:R-:W-:Y:S01]  /*14fc0*/  SHF.R.U32.HI R8, RZ, 0x4, R8 ;  /* 0x00000004ff087819 */ /* 0x000fe20000011608 */
[----:B------:R-:W-:Y:S01]  /*14fd0*/  WARPGROUP.ARRIVE ;  /* 0x00000000000079c5 */ /* 0x000fe20000000000 */
[----:B------:R-:W-:-:S05]  /*14fe0*/  IMAD.MOV.U32 R11, RZ, RZ, 0x40000040 ;  /* 0x40000040ff0b7424 */ /* 0x000fca00078e00ff */
[----:B------:R-:W0:Y:S01]  /*14ff0*/  S2R R177, SR_TID.X ;  /* 0x0000000000b17919 */ /* 0x000e220000002100 */
[----:B------:R-:W-:Y:S01]  /*15000*/  LOP3.LUT R8, R8, 0x3fff, RZ, 0xc0, !PT ;  /* 0x00003fff08087812 */ /* 0x000fe200078ec0ff */
[C---:B------:R-:W-:Y:S01]  /*15010*/  FMUL.FTZ R18, R2.reuse, R26 ;  /* 0x0000001a02127220 */ /* 0x040fe20000410000 */
[C---:B------:R-:W-:Y:S01]  /*15020*/  FMUL.FTZ R20, R2.reuse, R27 ;  /* 0x0000001b02147220 */ /* 0x040fe20000410000 */
[----:B------:R-:W-:Y:S01]  /*15030*/  FMUL.FTZ R26, R2, R30 ;  /* 0x0000001e021a7220 */ /* 0x000fe20000410000 */
[----:B------:R-:W-:Y:S01]  /*15040*/  LOP3.LUT R9, R8, 0x10000, RZ, 0xfc, !PT ;  /* 0x0001000008097812 */ /* 0x000fe200078efcff */
[C---:B------:R-:W-:Y:S01]  /*15050*/  FMUL.FTZ R27, R2.reuse, R31 ;  /* 0x0000001f021b7220 */ /* 0x040fe20000410000 */
[C---:B------:R-:W-:Y:S01]  /*15060*/  FMUL.FTZ R30, R2.reuse, R34 ;  /* 0x00000022021e7220 */ /* 0x040fe20000410000 */
[C---:B------:R-:W-:Y:S01]  /*15070*/  FMUL.FTZ R31, R2.reuse, R35 ;  /* 0x00000023021f7220 */ /* 0x040fe20000410000 */
[----:B------:R-:W-:Y:S01]  /*15080*/  FMUL.FTZ R34, R2, R36 ;  /* 0x0000002402227220 */ /* 0x000fe20000410000 */
[----:B------:R-:W-:-:S02]  /*15090*/  IMAD R8, R168, 0x400, R9 ;  /* 0x00000400a8087824 */ /* 0x000fc400078e0209 */
[C---:B------:R-:W-:Y:S01]  /*150a0*/  FMUL.FTZ R35, R2.reuse, R37 ;  /* 0x0000002502237220 */ /* 0x040fe20000410000 */
[----:B------:R-:W-:Y:S02]  /*150b0*/  IMAD.MOV.U32 R9, RZ, RZ, 0x40000040 ;  /* 0x40000040ff097424 */ /* 0x000fe400078e00ff */
[----:B------:R-:W-:Y:S01]  /*150c0*/  FMUL.FTZ R36, R2, R38 ;  /* 0x0000002602247220 */ /* 0x000fe20000410000 */
[C---:B------:R-:W-:Y:S01]  /*150d0*/  VIADD R10, R8.reuse, 0x2 ;  /* 0x00000002080a7836 */ /* 0x040fe20000000000 */
[----:B------:R-:W-:Y:S01]  /*150e0*/  R2UR UR10, R8 ;  /* 0x00000000080a72ca */ /* 0x000fe200000e0000 */
[C---:B------:R-:W-:Y:S01]  /*150f0*/  FMUL.FTZ R37, R2.reuse, R39 ;  /* 0x0000002702257220 */ /* 0x040fe20000410000 */
[----:B------:R-:W-:Y:S01]  /*15100*/  R2UR UR11, R9 ;  /* 0x00000000090b72ca */ /* 0x000fe200000e0000 */
[----:B------:R-:W-:Y:S02]  /*15110*/  IMAD.MOV.U32 R9, RZ, RZ, 0x40000040 ;  /* 0x40000040ff097424 */ /* 0x000fe400078e00ff */
        /* <DEDUP_REMOVED lines=11> */
[----:B------:R-:W-:Y:S01]  /*151d0*/  QGMMA.64x128x32.F32.E4M3.E4M3 R88, R164, gdesc[UR8], R88, gsb0 ;  /* 0x01e00008a4587df3 */ /* 0x000fe20008000858 */
[----:B------:R-:W-:Y:S01]  /*151e0*/  R2UR UR10, R10 ;  /* 0x000000000a0a72ca */ /* 0x000fe200000e0000 */
[----:B------:R-:W-:Y:S01]  /*151f0*/  VIADD R10, R8, 0x4 ;  /* 0x00000004080a7836 */ /* 0x000fe20000000000 */
[----:B------:R-:W-:Y:S01]  /*15200*/  R2UR UR11, R11 ;  /* 0x000000000b0b72ca */ /* 0x000fe200000e0000 */
[----:B------:R-:W-:-:S02]  /*15210*/  IMAD.MOV.U32 R11, RZ, RZ, 0x40000040 ;  /* 0x40000040ff0b7424 */ /* 0x000fc400078e00ff */
[----:B------:R-:W-:Y:S01]  /*15220*/  FMUL.FTZ R33, R2, R33 ;  /* 0x0000002102217220 */ /* 0x000fe20000410000 */
[----:B------:R-:W-:Y:S02]  /*15230*/  VIADD R8, R8, 0x6 ;  /* 0x0000000608087836 */ /* 0x000fe40000000000 */
[C---:B------:R-:W-:Y:S01]  /*15240*/  FMUL.FTZ R40, R2.reuse, R40 ;  /* 0x0000002802287220 */ /* 0x040fe20000410000 */
[C---:B------:R-:W-:Y:S01]  /*15250*/  FMUL.FTZ R41, R2.reuse, R41 ;  /* 0x0000002902297220 */ /* 0x040fe20000410000 */
[C---:B------:R-:W-:Y:S01]  /*15260*/  FMUL.FTZ R58, R2.reuse, R78 ;  /* 0x0000004e023a7220 */ /* 0x040fe20000410000 */
[----:B------:R-:W-:Y:S01]  /*15270*/  FMUL.FTZ R59, R2, R79 ;  /* 0x0000004f023b7220 */ /* 0x000fe20000410000 */
[----:B0-----:R-:W-:Y:S01]  /*15280*/  SHF.R.U32.HI R177, RZ, 0x7, R177 ;  /* 0x00000007ffb17819 */ /* 0x001fe200000116b1 */
[----:B------:R-:W0:Y:S08]  /*15290*/  MUFU.TANH R24, R24 ;  /* 0x0000001800187308 */ /* 0x000e300000002400 */
        /* <DEDUP_REMOVED lines=23> */
[----:B------:R-:W-:Y:S01]  /*15410*/  QGMMA.64x128x32.F32.E4M3.E4M3 R88, R160, gdesc[UR8], R88, gsb0 ;  /* 0x01e00008a0587df3 */ /* 0x000fe20008000858 */
[----:B------:R-:W-:Y:S01]  /*15420*/  R2UR UR10, R10 ;  /* 0x000000000a0a72ca */ /* 0x000fe200000e0000 */
[C---:B------:R-:W-:Y:S01]  /*15430*/  FMUL.FTZ R10, R2.reuse, R54 ;  /* 0x00000036020a7220 */ /* 0x040fe20000410000 */
[----:B------:R-:W-:Y:S01]  /*15440*/  R2UR UR11, R11 ;  /* 0x000000000b0b72ca */ /* 0x000fe200000e0000 */
        /* <DEDUP_REMOVED lines=33> */
[----:B------:R-:W-:Y:S01]  /*15660*/  IMAD.SHL.U32 R81, R6, 0x80, RZ ;  /* 0x0000008006517824 */ /* 0x000fe200078e00ff */
[----:B------:R-:W-:Y:S01]  /*15670*/  R2UR UR11, R9 ;  /* 0x00000000090b72ca */ /* 0x000fe200000e0000 */
        /* <DEDUP_REMOVED lines=9> */
[C---:B------:R-:W-:Y:S01]  /*15710*/  FMUL.FTZ R68, R2.reuse, R73 ;  /* 0x0000004902447220 */ /* 0x040fe20000410000 */
[C---:B------:R-:W-:Y:S01]  /*15720*/  FMUL.FTZ R62, R2.reuse, R86 ;  /* 0x00000056023e7220 */ /* 0x040fe20000410000 */
[----:B------:R-:W-:Y:S01]  /*15730*/  FMUL.FTZ R63, R2, R87 ;  /* 0x00000057023f7220 */ /* 0x000fe20000410000 */
[----:B------:R-:W-:Y:S01]  /*15740*/  @!P1 IMAD R9, R15, 0x8, R16 ;  /* 0x000000080f099824 */ /* 0x000fe200078e0210 */
[----:B------:R-:W0:Y:S01]  /*15750*/  MUFU.TANH R161, R161 ;  /* 0x000000a100a17308 */ /* 0x000e220000002400 */
[----:B------:R-:W-:Y:S01]  /*15760*/  IMAD.IADD R74, R74, 0x1, -R171 ;  /* 0x000000014a4a7824 */ /* 0x000fe200078e0aab */
[----:B------:R-:W-:Y:S01]  /*15770*/  IADD3 R8, -R177, 0xb, RZ ;  /* 0x0000000bb1087810 */ /* 0x000fe20007ffe1ff */
[----:B------:R-:W-:-:S02]  /*15780*/  @!P1 VIADD R9, R9, 0x22840 ;  /* 0x0002284009099836 */ /* 0x000fc40000000000 */
[----:B------:R-:W-:-:S03]  /*15790*/  IMAD R74, R23, -0x2, R74 ;  /* 0xfffffffe174a7824 */ /* 0x000fc600078e024a */
[----:B------:R-:W0:Y:S01]  /*157a0*/  MUFU.TANH R160, R160 ;  /* 0x000000a000a07308 */ /* 0x000e220000002400 */
[----:B------:R-:W-:Y:S01]  /*157b0*/  @!P1 PRMT R9, RZ, 0x654, R9 ;  /* 0x00000654ff099816 */ /* 0x000fe20000000009 */
[----:B------:R-:W-:-:S04]  /*157c0*/  VIADD R87, R74, UR43 ;  /* 0x0000002b4a577c36 */ /* 0x000fc80008000000 */
[----:B------:R-:W-:Y:S02]  /*157d0*/  IMAD.IADD R84, R0, 0x1, R87 ;  /* 0x0000000100547824 */ /* 0x000fe400078e0257 */
        /* <DEDUP_REMOVED lines=25> */
[----:B------:R-:W-:Y:S01]  /*15970*/  FMUL.FTZ R82, R2, R85 ;  /* 0x0000005502527220 */ /* 0x000fe20000410000 */
[----:B------:R-:W0:Y:S01]  /*15980*/  MUFU.TANH R157, R157 ;  /* 0x0000009d009d7308 */ /* 0x000e220000002400 */
[----:B------:R-:W-:-:S05]  /*15990*/  IADD3 R85, R74, UR34, RZ ;  /* 0x000000224a557c10 */ /* 0x000fca000fffe0ff */
        /* <DEDUP_REMOVED lines=15> */
[----:B------:R0:W-:Y:S06]  /*15a90*/  BAR.ARV R8, 0x100 ;  /* 0x000400080000751d */ /* 0x0001ec0000002000 */
[----:B------:R0:W-:Y:S01]  /*15aa0*/  @!P1 SYNCS.ARRIVE.TRANS64.RED.A1T0 RZ, [R9+URZ], RZ ;  /* 0x000000ff09ff99a7 */ /* 0x0001e2000810043f */
[----:B-1234-:R-:W-:Y:S05]  /*15ab0*/  @!P2 BRA `(.L_x_1467) ;  /* 0x000000000058a947 */ /* 0x01efea0003800000 */
[----:B------:R-:W-:Y:S01]  /*15ac0*/  IADD3 R73, R0, R170, -R171 ;  /* 0x000000aa00497210 */ /* 0x000fe20007ffe8ab */
[----:B------:R-:W-:Y:S03]  /*15ad0*/  BSSY B0, `(.L_x_1468) ;  /* 0x0000010000007945 */ /* 0x000fe60003800000 */
[----:B------:R-:W-:-:S13]  /*15ae0*/  ISETP.GT.AND P3, PT, R73, -0x1, PT ;  /* 0xffffffff4900780c */ /* 0x000fda0003f64270 */
[----:B------:R-:W-:Y:S05]  /*15af0*/  @P3 BRA `(.L_x_1469) ;  /* 0x0000000000203947 */ /* 0x000fea0003800000 */
[----:B------:R-:W-:Y:S01]  /*15b00*/  IMAD.U32 R74, RZ, RZ, UR32 ;  /* 0x00000020ff4a7e24 */ /* 0x000fe2000f8e00ff */
[----:B------:R-:W-:-:S04]  /*15b10*/  LOP3.LUT R73, RZ, R73, RZ, 0x33, !PT ;  /* 0x00000049ff497212 */ /* 0x000fc800078e33ff */
[----:B------:R-:W-:-:S13]  /*15b20*/  ISETP.NE.AND P3, PT, R74, 0x1, PT ;  /* 0x000000014a00780c */ /* 0x000fda0003f65270 */
[----:B0-----:R-:W0:Y:S02]  /*15b30*/  @P3 LDC.64 R8, c[0x0][0x9e8] ;  /* 0x00027a00ff083b82 */ /* 0x001e240000000a00 */
[----:B0-----:R-:W-:-:S05]  /*15b40*/  @P3 IMAD.HI.U32 R8, R73, R8, RZ ;  /* 0x0000000849083227 */ /* 0x001fca00078e00ff */
[----:B------:R-:W-:-:S04]  /*15b50*/  @P3 SHF.R.U32.HI R73, RZ, R9, R8 ;  /* 0x00000009ff493219 */ /* 0x000fc80000011608 */
[----:B------:R-:W-:Y:S01]  /*15b60*/  LOP3.LUT R73, RZ, R73, RZ, 0x33, !PT ;  /* 0x00000049ff497212 */ /* 0x000fe200078e33ff */
[----:B------:R-:W-:Y:S06]  /*15b70*/  BRA `(.L_x_1470) ;  /* 0x0000000000147947 */ /* 0x000fec0003800000 */
.L_x_1469:
[----:B------:R-:W-:-:S05]  /*15b80*/  IMAD.U32 R74, RZ, RZ, UR32 ;  /* 0x00000020ff4a7e24 */ /* 0x000fca000f8e00ff */
[----:B------:R-:W-:-:S13]  /*15b90*/  ISETP.NE.AND P3, PT, R74, 0x1, PT ;  /* 0x000000014a00780c */ /* 0x000fda0003f65270 */
[----:B0-----:R-:W0:Y:S02]  /*15ba0*/  @P3 LDC.64 R8, c[0x0][0x9e8] ;  /* 0x00027a00ff083b82 */ /* 0x001e240000000a00 */
[----:B0-----:R-:W-:-:S05]  /*15bb0*/  @P3 IMAD.HI.U32 R8, R73, R8, RZ ;  /* 0x0000000849083227 */ /* 0x001fca00078e00ff */
[----:B------:R-:W-:-:S07]  /*15bc0*/  @P3 SHF.R.U32.HI R73, RZ, R9, R8 ;  /* 0x00000009ff493219 */ /* 0x000fce0000011608 */
.L_x_1470:
[----:B------:R-:W-:Y:S05]  /*15bd0*/  BSYNC B0 ;  /* 0x0000000000007941 */ /* 0x000fea0003800000 */
.L_x_1468:
[----:B------:R-:W-:-:S04]  /*15be0*/  IMAD R8, R73, R74, -R81 ;  /* 0x0000004a49087224 */ /* 0x000fc800078e0a51 */
[----:B------:R-:W-:-:S05]  /*15bf0*/  IMAD R8, R23, -0x2, R8 ;  /* 0xfffffffe17087824 */ /* 0x000fca00078e0208 */
[----:B------:R-:W-:Y:S02]  /*15c00*/  VIADDMNMX R83, R8, R74, R83, PT ;  /* 0x0000004a08537246 */ /* 0x000fe40003800153 */
[----:B------:R-:W-:-:S07]  /*15c10*/  VIMNMX R84, R84, R8, !PT ;  /* 0x0000000854547248 */ /* 0x000fce0007fe0100 */
.L_x_1467:
        /* <DEDUP_REMOVED lines=8> */
[----:B------:R-:W-:Y:S02]  /*15ca0*/  ISETP.GT.AND P4, PT, R84, 0x9, P3 ;  /* 0x000000095400780c */ /* 0x000fe40001f84270 */
[C---:B------:R-:W-:Y:S02]  /*15cb0*/  ISETP.LT.OR P5, PT, R83.reuse, 0x9, P5 ;  /* 0x000000095300780c */ /* 0x040fe40002fa1670 */
[----:B------:R-:W-:Y:S02]  /*15cc0*/  ISETP.LT.OR P4, PT, R83, 0xa, P4 ;  /* 0x0000000a5300780c */ /* 0x000fe40002781670 */
[----:B------:R-:W-:Y:S02]  /*15cd0*/  FSEL R77, R28, -INF , !P5 ;  /* 0xff8000001c4d7808 */ /* 0x000fe40006800000 */
        /* <DEDUP_REMOVED lines=83> */
[--C-:B------:R-:W-:Y:S02]  /*16210*/  IADD3 R72, R85, 0x8, R0.reuse ;  /* 0x0000000855487810 */ /* 0x100fe40007ffe000 */
[----:B------:R-:W-:-:S02]  /*16220*/  IADD3 R34, R87, 0x8, R0 ;  /* 0x0000000857227810 */ /* 0x000fc40007ffe000 */
[----:B------:R-:W-:Y:S02]  /*16230*/  FSEL R70, R80, -INF , !P5 ;  /* 0xff80000050467808 */ /* 0x000fe40006800000 */
[----:B------:R-:W-:Y:S01]  /*16240*/  FSEL R67, R82, -INF , !P4 ;  /* 0xff80000052437808 */ /* 0x000fe20006000000 */
[----:B------:R-:W-:Y:S06]  /*16250*/  @!P2 BRA `(.L_x_1471) ;  /* 0x00000000005ca947 */ /* 0x000fec0003800000 */
[----:B------:R-:W-:Y:S01]  /*16260*/  ISETP.GT.AND P4, PT, R21, -0x1, PT ;  /* 0xffffffff1500780c */ /* 0x000fe20003f84270 */
[----:B------:R-:W-:-:S12]  /*16270*/  BSSY B0, `(.L_x_1472) ;  /* 0x0000011000007945 */ /* 0x000fd80003800000 */
[----:B------:R-:W-:Y:S05]  /*16280*/  @P4 BRA `(.L_x_1473) ;  /* 0x0000000000244947 */ /* 0x000fea0003800000 */
[----:B------:R-:W-:Y:S02]  /*16290*/  IMAD.U32 R82, RZ, RZ, UR32 ;  /* 0x00000020ff527e24 */ /* 0x000fe4000f8e00ff */
[----:B------:R-:W-:-:S03]  /*162a0*/  VIADD R83, R207, 0x8 ;  /* 0x00000008cf537836 */ /* 0x000fc60000000000 */
[----:B------:R-:W-:Y:S02]  /*162b0*/  ISETP.NE.AND P4, PT, R82, 0x1, PT ;  /* 0x000000015200780c */ /* 0x000fe40003f85270 */
[----:B------:R-:W-:-:S11]  /*162c0*/  LOP3.LUT R83, RZ, R83, RZ, 0x33, !PT ;  /* 0x00000053ff537212 */ /* 0x000fd600078e33ff */
[----:B------:R-:W0:Y:S02]  /*162d0*/  @P4 LDC.64 R8, c[0x0][0x9e8] ;  /* 0x00027a00ff084b82 */ /* 0x000e240000000a00 */
[----:B0-----:R-:W-:-:S05]  /*162e0*/  @P4 IMAD.HI.U32 R8, R83, R8, RZ ;  /* 0x0000000853084227 */ /* 0x001fca00078e00ff */
[----:B------:R-:W-:-:S04]  /*162f0*/  @P4 SHF.R.U32.HI R83, RZ, R9, R8 ;  /* 0x00000009ff534219 */ /* 0x000fc80000011608 */
[----:B------:R-:W-:Y:S01]  /*16300*/  LOP3.LUT R8, RZ, R83, RZ, 0x33, !PT ;  /* 0x00000053ff087212 */ /* 0x000fe200078e33ff */
[----:B------:R-:W-:Y:S06]  /*16310*/  BRA `(.L_x_1474) ;  /* 0x0000000000187947 */ /* 0x000fec0003800000 */
.L_x_1473:
[----:B------:R-:W-:-:S05]  /*16320*/  IMAD.U32 R82, RZ, RZ, UR32 ;  /* 0x00000020ff527e24 */ /* 0x000fca000f8e00ff */
[----:B------:R-:W-:-:S13]  /*16330*/  ISETP.NE.AND P4, PT, R82, 0x1, PT ;  /* 0x000000015200780c */ /* 0x000fda0003f85270 */
[----:B------:R-:W0:Y:S02]  /*16340*/  @P4 LDC.64 R8, c[0x0][0x9e8] ;  /* 0x00027a00ff084b82 */ /* 0x000e240000000a00 */
[----:B0-----:R-:W-:-:S04]  /*16350*/  @P4 IMAD.HI.U32 R80, R21, R8, RZ ;  /* 0x0000000815504227 */ /* 0x001fc800078e00ff */
[----:B------:R-:W-:Y:S01]  /*16360*/  IMAD.MOV.U32 R8, RZ, RZ, R21 ;  /* 0x000000ffff087224 */ /* 0x000fe200078e0015 */
[----:B------:R-:W-:-:S07]  /*16370*/  @P4 SHF.R.U32.HI R8, RZ, R9, R80 ;  /* 0x00000009ff084219 */ /* 0x000fce0000011650 */
.L_x_1474:
[----:B------:R-:W-:Y:S05]  /*16380*/  BSYNC B0 ;  /* 0x0000000000007941 */ /* 0x000fea0003800000 */
.L_x_1472:
[----:B------:R-:W-:-:S04]  /*16390*/  IMAD R8, R8, R82, -R81 ;  /* 0x0000005208087224 */ /* 0x000fc800078e0a51 */
[----:B------:R-:W-:-:S05]  /*163a0*/  IMAD R9, R23, -0x2, R8 ;  /* 0xfffffffe17097824 */ /* 0x000fca00078e0208 */
[----:B------:R-:W-:Y:S02]  /*163b0*/  VIADDMNMX R72, R9, R82, R72, PT ;  /* 0x0000005209487246 */ /* 0x000fe40003800148 */
[----:B------:R-:W-:-:S07]  /*163c0*/  VIMNMX R34, R34, R9, !PT ;  /* 0x0000000922227248 */ /* 0x000fce0007fe0100 */
.L_x_1471:
[----:B------:R-:W-:Y:S01]  /*163d0*/  FMNMX.FTZ R9, R79, R12, !PT ;  /* 0x0000000c4f097209 */ /* 0x000fe20007810000 */
[----:B------:R-:W-:Y:S01]  /*163e0*/  UMOV UR35, UR7 ;  /* 0x0000000700237c82 */ /* 0x000fe20008000000 */
        /* <DEDUP_REMOVED lines=10> */
[----:B------:R-:W-:-:S02]  /*16490*/  FSEL R30, R30, -INF , !P5 ;  /* 0xff8000001e1e7808 */ /* 0x000fc40006800000 */
[----:B------:R-:W-:Y:S02]  /*164a0*/  FMNMX.FTZ R8, R73, R8, !PT ;  /* 0x0000000849087209 */ /* 0x000fe40007810000 */
[C---:B------:R-:W-:Y:S02]  /*164b0*/  ISETP.GT.AND P5, PT, R34.reuse, 0x18, P3 ;  /* 0x000000182200780c */ /* 0x040fe40001fa4270 */
        /* <DEDUP_REMOVED lines=50> */
[C---:B------:R-:W-:Y:S01]  /*167e0*/  ISETP.LT.OR P5, PT, R72.reuse, 0x39, P5 ;  /* 0x000000394800780c */ /* 0x040fe20002fa1670 */
[----:B------:R-:W0:Y:S01]  /*167f0*/  SHFL.BFLY PT, R9, R8, 0x2, 0x1f ;  /* 0x0c401f0008097f89 */ /* 0x000e2200000e0000 */
[----:B------:R-:W-:-:S02]  /*16800*/  ISETP.LT.OR P4, PT, R72, 0x22, P4 ;  /* 0x000000224800780c */ /* 0x000fc40002781670 */
[----:B------:R-:W-:Y:S02]  /*16810*/  FSEL R10, R10, -INF , !P5 ;  /* 0xff8000000a0a7808 */ /* 0x000fe40006800000 */
[C---:B------:R-:W-:Y:S02]  /*16820*/  ISETP.GT.AND P5, PT, R34.reuse, 0x40, P3 ;  /* 0x000000402200780c */ /* 0x040fe40001fa4270 */
[----:B------:R-:W-:Y:S02]  /*16830*/  FSEL R39, R39, -INF , !P4 ;  /* 0xff80000027277808 */ /* 0x000fe40006000000 */
[----:B------:R-:W-:Y:S02]  /*16840*/  ISETP.GT.AND P4, PT, R34, 0x29, P3 ;  /* 0x000000292200780c */ /* 0x000fe40001f84270 */
[C---:B------:R-:W-:Y:S02]  /*16850*/  ISETP.LT.OR P5, PT, R72.reuse, 0x41, P5 ;  /* 0x000000414800780c */ /* 0x040fe40002fa1670 */
[----:B------:R-:W-:-:S02]  /*16860*/  ISETP.LT.OR P4, PT, R72, 0x2a, P4 ;  /* 0x0000002a4800780c */ /* 0x000fc40002781670 */
[----:B------:R-:W-:Y:S02]  /*16870*/  FSEL R46, R46, -INF , !P5 ;  /* 0xff8000002e2e7808 */ /* 0x000fe40006800000 */
[C---:B------:R-:W-:Y:S02]  /*16880*/  ISETP.GT.AND P5, PT, R34.reuse, 0x41, P3 ;  /* 0x000000412200780c */ /* 0x040fe40001fa4270 */
[----:B------:R-:W-:Y:S02]  /*16890*/  FSEL R43, R43, -INF , !P4 ;  /* 0xff8000002b2b7808 */ /* 0x000fe40006000000 */
[----:B------:R-:W-:Y:S02]  /*168a0*/  ISETP.GT.AND P4, PT, R34, 0x31, P3 ;  /* 0x000000312200780c */ /* 0x000fe40001f84270 */
[----:B------:R-:W-:Y:S02]  /*168b0*/  ISETP.LT.OR P5, PT, R72, 0x42, P5 ;  /* 0x000000424800780c */ /* 0x000fe40002fa1670 */
[----:B0-----:R-:W-:-:S02]  /*168c0*/  FMNMX.FTZ R8, R8, R9, !PT ;  /* 0x0000000908087209 */ /* 0x001fc40007810000 */
[----:B------:R-:W-:Y:S02]  /*168d0*/  ISETP.LT.OR P4, PT, R72, 0x32, P4 ;  /* 0x000000324800780c */ /* 0x000fe40002781670 */
[----:B------:R-:W-:Y:S01]  /*168e0*/  FSEL R47, R47, -INF , !P5 ;  /* 0xff8000002f2f7808 */ /* 0x000fe20006800000 */
[----:B------:R-:W0:Y:S01]  /*168f0*/  SHFL.BFLY PT, R9, R8, 0x1, 0x1f ;  /* 0x0c201f0008097f89 */ /* 0x000e2200000e0000 */
[C---:B------:R-:W-:Y:S02]  /*16900*/  ISETP.GT.AND P5, PT, R34.reuse, 0x48, P3 ;  /* 0x000000482200780c */ /* 0x040fe40001fa4270 */
[----:B------:R-:W-:Y:S02]  /*16910*/  FSEL R45, R45, -INF , !P4 ;  /* 0xff8000002d2d7808 */ /* 0x000fe40006000000 */
[----:B------:R-:W-:Y:S02]  /*16920*/  ISETP.GT.AND P4, PT, R34, 0x39, P3 ;  /* 0x000000392200780c */ /* 0x000fe40001f84270 */
[----:B------:R-:W-:-:S02]  /*16930*/  ISETP.LT.OR P5, PT, R72, 0x49, P5 ;  /* 0x000000494800780c */ /* 0x000fc40002fa1670 */
[----:B------:R-:W-:Y:S02]  /*16940*/  ISETP.LT.OR P4, PT, R72, 0x3a, P4 ;  /* 0x0000003a4800780c */ /* 0x000fe40002781670 */
[----:B------:R-:W-:Y:S02]  /*16950*/  FSEL R48, R48, -INF , !P5 ;  /* 0xff80000030307808 */ /* 0x000fe40006800000 */
[----:B------:R-:W-:Y:S02]  /*16960*/  ISETP.GT.AND P5, PT, R34, RZ, P3 ;  /* 0x000000ff2200720c */ /* 0x000fe40001fa4270 */
[----:B------:R-:W-:Y:S02]  /*16970*/  FSEL R11, R11, -INF , !P4 ;  /* 0xff8000000b0b7808 */ /* 0x000fe40006000000 */
[----:B------:R-:W-:-:S04]  /*16980*/  ISETP.LT.OR P5, PT, R72, 0x1, P5 ;  /* 0x000000014800780c */ /* 0x000fc80002fa1670 */
[----:B------:R-:W-:Y:S02]  /*16990*/  FSEL R86, R18, -INF , !P5 ;  /* 0xff80000012567808 */ /* 0x000fe40006800000 */
[----:B------:R-:W-:Y:S02]  /*169a0*/  ISETP.GT.AND P5, PT, R34, 0x49, P3 ;  /* 0x000000492200780c */ /* 0x000fe40001fa4270 */
[----:B0-----:R-:W-:Y:S01]  /*169b0*/  FMNMX.FTZ R8, R8, R9, !PT ;  /* 0x0000000908087209 */ /* 0x001fe20007810000 */
[----:B------:R-:W-:Y:S01]  /*169c0*/  IMAD.U32 R9, RZ, RZ, UR35 ;  /* 0x00000023ff097e24 */ /* 0x000fe2000f8e00ff */
[----:B------:R-:W-:Y:S02]  /*169d0*/  ISETP.LT.OR P5, PT, R72, 0x4a, P5 ;  /* 0x0000004a4800780c */ /* 0x000fe40002fa1670 */
[C---:B------:R-:W-:Y:S01]  /*169e0*/  FSETP.NEU.FTZ.AND P4, PT, R8.reuse, -INF , PT ;  /* 0xff8000000800780b */ /* 0x040fe20003f9d000 */
[----:B------:R-:W-:-:S05]  /*169f0*/  FFMA.FTZ R80, R8, R9, -8 ;  /* 0xc100000008507423 */ /* 0x000fca0000010009 */
[----:B------:R-:W-:-:S05]  /*16a00*/  FSEL R80, R80, RZ, P4 ;  /* 0x000000ff50507208 */ /* 0x000fca0002000000 */
[--C-:B------:R-:W-:Y:S01]  /*16a10*/  FFMA.FTZ R81, R75, UR35, -R80.reuse ;  /* 0x000000234b517c23 */ /* 0x100fe20008010850 */
[----:B------:R-:W-:Y:S01]  /*16a20*/  FMNMX.FTZ R75, R86, R7, !PT ;  /* 0x00000007564b7209 */ /* 0x000fe20007810000 */
[--C-:B------:R-:W-:Y:S01]  /*16a30*/  FFMA.FTZ R9, R79, UR35, -R80.reuse ;  /* 0x000000234f097c23 */ /* 0x100fe20008010850 */
[----:B------:R-:W-:-:S01]  /*16a40*/  FFMA.FTZ R82, R76, UR35, -R80 ;  /* 0x000000234c527c23 */ /* 0x000fc20008010850 */
[--C-:B------:R-:W-:Y:S01]  /*16a50*/  FFMA.FTZ R83, R73, UR35, -R80.reuse ;  /* 0x0000002349537c23 */ /* 0x100fe20008010850 */
[----:B------:R-:W-:Y:S01]  /*16a60*/  FMNMX.FTZ R79, R20, R75, !PT ;  /* 0x0000004b144f7209 */ /* 0x000fe20007810000 */
[----:B------:R-:W-:Y:S01]  /*16a70*/  MUFU.EX2 R18, R81 ;  /* 0x0000005100127308 */ /* 0x000fe20000000800 */
[----:B------:R-:W-:Y:S01]  /*16a80*/  FSEL R75, R49, -INF , !P5 ;  /* 0xff800000314b7808 */ /* 0x000fe20006800000 */
[--C-:B------:R-:W-:Y:S01]  /*16a90*/  FFMA.FTZ R87, R24, UR35, -R80.reuse ;  /* 0x0000002318577c23 */ /* 0x100fe20008010850 */
[----:B------:R-:W-:Y:S01]  /*16aa0*/  FMNMX.FTZ R76, R26, R79, !PT ;  /* 0x0000004f1a4c7209 */ /* 0x000fe20007810000 */
[--C-:B------:R-:W-:Y:S01]  /*16ab0*/  FFMA.FTZ R78, R78, UR35, -R80.reuse ;  /* 0x000000234e4e7c23 */ /* 0x100fe20008010850 */
[----:B------:R-:W-:Y:S01]  /*16ac0*/  ISETP.GT.AND P5, PT, R34, 0x50, P3 ;  /* 0x000000502200780c */ /* 0x000fe20001fa4270 */
[--C-:B------:R-:W-:Y:S01]  /*16ad0*/  FFMA.FTZ R77, R77, UR35, -R80.reuse ;  /* 0x000000234d4d7c23 */ /* 0x100fe20008010850 */
[----:B------:R-:W-:Y:S01]  /*16ae0*/  FMNMX.FTZ R79, R27, R76, !PT ;  /* 0x0000004c1b4f7209 */ /* 0x000fe20007810000 */
[----:B------:R0:W-:Y:S01]  /*16af0*/  MUFU.EX2 R49, R82 ;  /* 0x0000005200317308 */ /* 0x0001e20000000800 */
[----:B------:R-:W-:Y:S01]  /*16b00*/  ISETP.LT.OR P5, PT, R72, 0x51, P5 ;  /* 0x000000514800780c */ /* 0x000fe20002fa1670 */
[--C-:B------:R-:W-:Y:S01]  /*16b10*/  FFMA.FTZ R74, R74, UR35, -R80.reuse ;  /* 0x000000234a4a7c23 */ /* 0x100fe20008010850 */
[----:B------:R-:W-:Y:S01]  /*16b20*/  FMNMX.FTZ R76, R30, R79, !PT ;  /* 0x0000004f1e4c7209 */ /* 0x000fe20007810000 */
[--C-:B------:R-:W-:Y:S01]  /*16b30*/  FFMA.FTZ R35, R35, UR35, -R80.reuse ;  /* 0x0000002323237c23 */ /* 0x100fe20008010850 */
[----:B------:R-:W-:Y:S01]  /*16b40*/  FSEL R73, R50, -INF , !P5 ;  /* 0xff80000032497808 */ /* 0x000fe20006800000 */
[--C-:B------:R-:W-:Y:S01]  /*16b50*/  FFMA.FTZ R40, R40, UR35, -R80.reuse ;  /* 0x0000002328287c23 */ /* 0x100fe20008010850 */
[----:B------:R-:W-:Y:S01]  /*16b60*/  FMNMX.FTZ R79, R31, R76, !PT ;  /* 0x0000004c1f4f7209 */ /* 0x000fe20007810000 */
[----:B------:R1:W-:Y:S01]  /*16b70*/  MUFU.EX2 R50, R83 ;  /* 0x0000005300327308 */ /* 0x0003e20000000800 */
[----:B------:R-:W-:Y:S01]  /*16b80*/  ISETP.GT.AND P5, PT, R34, 0x51, P3 ;  /* 0x000000512200780c */ /* 0x000fe20001fa4270 */
[--C-:B------:R-:W-:Y:S01]  /*16b90*/  FFMA.FTZ R41, R41, UR35, -R80.reuse ;  /* 0x0000002329297c23 */ /* 0x100fe20008010850 */
[----:B------:R-:W-:Y:S01]  /*16ba0*/  FMNMX.FTZ R76, R36, R79, !PT ;  /* 0x0000004f244c7209 */ /* 0x000fe20007810000 */
[--C-:B------:R-:W-:Y:S01]  /*16bb0*/  FFMA.FTZ R161, R161, UR35, -R80.reuse ;  /* 0x00000023a1a17c23 */ /* 0x100fe20008010850 */
[----:B------:R-:W-:Y:S01]  /*16bc0*/  ISETP.LT.OR P5, PT, R72, 0x52, P5 ;  /* 0x000000524800780c */ /* 0x000fe20002fa1670 */
[--C-:B------:R-:W-:Y:S01]  /*16bd0*/  FFMA.FTZ R160, R160, UR35, -R80.reuse ;  /* 0x00000023a0a07c23 */ /* 0x100fe20008010850 */
[----:B------:R-:W-:Y:S01]  /*16be0*/  FMNMX.FTZ R79, R37, R76, !PT ;  /* 0x0000004c254f7209 */ /* 0x000fe20007810000 */
[--C-:B------:R-:W-:Y:S01]  /*16bf0*/  FFMA.FTZ R162, R162, UR35, -R80.reuse ;  /* 0x00000023a2a27c23 */ /* 0x100fe20008010850 */
[----:B------:R-:W-:Y:S01]  /*16c00*/  FSEL R51, R51, -INF , !P5 ;  /* 0xff80000033337808 */ /* 0x000fe20006800000 */
[--C-:B------:R-:W-:Y:S01]  /*16c10*/  FFMA.FTZ R164, R164, UR35, -R80.reuse ;  /* 0x00000023a4a47c23 */ /* 0x100fe20008010850 */
[----:B------:R-:W-:Y:S01]  /*16c20*/  FMNMX.FTZ R76, R38, R79, !PT ;  /* 0x0000004f264c7209 */ /* 0x000fe20007810000 */
[--C-:B------:R-:W-:Y:S01]  /*16c30*/  FFMA.FTZ R55, R55, UR35, -R80.reuse ;  /* 0x0000002337377c23 */ /* 0x100fe20008010850 */
        /* <DEDUP_REMOVED lines=14> */
[----:B0-----:R-:W-:Y:S01]  /*16d20*/  FMNMX.FTZ R82, R44, R79, !PT ;  /* 0x0000004f2c527209 */ /* 0x001fe20007810000 */
[--C-:B------:R-:W-:Y:S01]  /*16d30*/  FFMA.FTZ R69, R69, UR35, -R80.reuse ;  /* 0x0000002345457c23 */ /* 0x100fe20008010850 */
[----:B------:R-:W-:Y:S01]  /*16d40*/  ISETP.LT.OR P5, PT, R72, 0x5a, P5 ;  /* 0x0000005a4800780c */ /* 0x000fe20002fa1670 */
[----:B------:R-:W-:Y:S01]  /*16d50*/  FFMA.FTZ R70, R70, UR35, -R80 ;  /* 0x0000002346467c23 */ /* 0x000fe20008010850 */
[----:B------:R-:W-:Y:S01]  /*16d60*/  FMNMX.FTZ R81, R45, R82, !PT ;  /* 0x000000522d517209 */ /* 0x000fe20007810000 */
[----:B------:R-:W-:Y:S01]  /*16d70*/  MUFU.EX2 R9, R9 ;  /* 0x0000000900097308 */ /* 0x000fe20000000800 */
[----:B------:R-:W-:-:S02]  /*16d80*/  FSEL R76, R53, -INF , !P5 ;  /* 0xff800000354c7808 */ /* 0x000fc40006800000 */
[----:B------:R-:W-:Y:S02]  /*16d90*/  ISETP.GT.AND P5, PT, R34, 0x60, P3 ;  /* 0x000000602200780c */ /* 0x000fe40001fa4270 */
[----:B------:R-:W-:Y:S01]  /*16da0*/  FMNMX.FTZ R82, R10, R81, !PT ;  /* 0x000000510a527209 */ /* 0x000fe20007810000 */
[----:B------:R-:W-:Y:S01]  /*16db0*/  FFMA.FTZ R81, R163, UR35, -R80 ;  /* 0x00000023a3517c23 */ /* 0x000fe20008010850 */
[----:B------:R-:W-:Y:S01]  /*16dc0*/  ISETP.LT.OR P5, PT, R72, 0x61, P5 ;  /* 0x000000614800780c */ /* 0x000fe20002fa1670 */
[----:B------:R-:W-:Y:S01]  /*16dd0*/  MUFU.EX2 R78, R78 ;  /* 0x0000004e004e7308 */ /* 0x000fe20000000800 */
[----:B-1----:R-:W-:Y:S02]  /*16de0*/  FMNMX.FTZ R83, R11, R82, !PT ;  /* 0x000000520b537209 */ /* 0x002fe40007810000 */
[----:B------:R-:W-:Y:S02]  /*16df0*/  FSEL R79, R56, -INF , !P5 ;  /* 0xff800000384f7808 */ /* 0x000fe40006800000 */
[----:B------:R-:W-:-:S02]  /*16e00*/  ISETP.GT.AND P5, PT, R34, 0x61, P3 ;  /* 0x000000612200780c */ /* 0x000fc40001fa4270 */
[----:B------:R-:W-:Y:S01]  /*16e10*/  FMNMX.FTZ R82, R46, R83, !PT ;  /* 0x000000532e527209 */ /* 0x000fe20007810000 */
[----:B------:R-:W-:Y:S01]  /*16e20*/  MUFU.EX2 R77, R77 ;  /* 0x0000004d004d7308 */ /* 0x000fe20000000800 */
[----:B------:R-:W-:Y:S02]  /*16e30*/  ISETP.LT.OR P5, PT, R72, 0x62, P5 ;  /* 0x000000624800780c */ /* 0x000fe40002fa1670 */
[----:B------:R-:W-:Y:S02]  /*16e40*/  FMNMX.FTZ R83, R47, R82, !PT ;  /* 0x000000522f537209 */ /* 0x000fe40007810000 */
[----:B------:R-:W-:Y:S02]  /*16e50*/  FSEL R57, R57, -INF , !P5 ;  /* 0xff80000039397808 */ /* 0x000fe40006800000 */
[----:B------:R-:W-:Y:S01]  /*16e60*/  ISETP.GT.AND P5, PT, R34, 0x68, P3 ;  /* 0x000000682200780c */ /* 0x000fe20001fa4270 */
[----:B------:R-:W-:Y:S01]  /*16e70*/  MUFU.EX2 R74, R74 ;  /* 0x0000004a004a7308 */ /* 0x000fe20000000800 */
[----:B------:R-:W-:Y:S01]  /*16e80*/  FMNMX.FTZ R84, R48, R83, !PT ;  /* 0x0000005330547209 */ /* 0x000fe20007810000 */
[----:B------:R-:W-:Y:S01]  /*16e90*/  FFMA.FTZ R83, R165, UR35, -R80 ;  /* 0x00000023a5537c23 */ /* 0x000fe20008010850 */
[----:B------:R-:W-:-:S02]  /*16ea0*/  ISETP.LT.OR P5, PT, R72, 0x69, P5 ;  /* 0x000000694800780c */ /* 0x000fc40002fa1670 */
[----:B------:R-:W-:Y:S02]  /*16eb0*/  FMNMX.FTZ R84, R75, R84, !PT ;  /* 0x000000544b547209 */ /* 0x000fe40007810000 */
[----:B------:R-:W-:Y:S01]  /*16ec0*/  FSEL R58, R58, -INF , !P5 ;  /* 0xff8000003a3a7808 */ /* 0x000fe20006800000 */
[----:B------:R-:W-:Y:S01]  /*16ed0*/  MUFU.EX2 R35, R35 ;  /* 0x0000002300237308 */ /* 0x000fe20000000800 */
[----:B------:R-:W-:Y:S02]  /*16ee0*/  FMNMX.FTZ R84, R73, R84, !PT ;  /* 0x0000005449547209 */ /* 0x000fe40007810000 */
[----:B------:R-:W-:Y:S02]  /*16ef0*/  ISETP.GT.AND P5, PT, R34, 0x69, P3 ;  /* 0x000000692200780c */ /* 0x000fe40001fa4270 */
[----:B------:R-:W-:Y:S02]  /*16f00*/  FMNMX.FTZ R85, R51, R84, !PT ;  /* 0x0000005433557209 */ /* 0x000fe40007810000 */
[----:B------:R-:W-:Y:S01]  /*16f10*/  ISETP.LT.OR P5, PT, R72, 0x6a, P5 ;  /* 0x0000006a4800780c */ /* 0x000fe20002fa1670 */
[----:B------:R-:W-:Y:S01]  /*16f20*/  MUFU.EX2 R40, R40 ;  /* 0x0000002800287308 */ /* 0x000fe20000000800 */
[----:B------:R-:W-:-:S02]  /*16f30*/  FMNMX.FTZ R85, R52, R85, !PT ;  /* 0x0000005534557209 */ /* 0x000fc40007810000 */
[----:B------:R-:W-:Y:S02]  /*16f40*/  FSEL R59, R59, -INF , !P5 ;  /* 0xff8000003b3b7808 */ /* 0x000fe40006800000 */
[----:B------:R-:W-:Y:S02]  /*16f50*/  ISETP.GT.AND P5, PT, R34, 0x70, P3 ;  /* 0x000000702200780c */ /* 0x000fe40001fa4270 */
[----:B------:R-:W-:Y:S01]  /*16f60*/  FMNMX.FTZ R152, R76, R85, !PT ;  /* 0x000000554c987209 */ /* 0x000fe20007810000 */
[----:B------:R-:W-:Y:S01]  /*16f70*/  MUFU.EX2 R41, R41 ;  /* 0x0000002900297308 */ /* 0x000fe20000000800 */
[----:B------:R-:W-:Y:S02]  /*16f80*/  ISETP.LT.OR P5, PT, R72, 0x71, P5 ;  /* 0x000000714800780c */ /* 0x000fe40002fa1670 */
[----:B------:R-:W-:Y:S02]  /*16f90*/  FMNMX.FTZ R152, R79, R152, !PT ;  /* 0x000000984f987209 */ /* 0x000fe40007810000 */
[----:B------:R-:W-:-:S02]  /*16fa0*/  FSEL R60, R60, -INF , !P5 ;  /* 0xff8000003c3c7808 */ /* 0x000fc40006800000 */
[----:B------:R-:W-:Y:S01]  /*16fb0*/  ISETP.GT.AND P5, PT, R34, 0x71, P3 ;  /* 0x000000712200780c */ /* 0x000fe20001fa4270 */
[----:B------:R-:W-:Y:S01]  /*16fc0*/  MUFU.EX2 R53, R161 ;  /* 0x000000a100357308 */ /* 0x000fe20000000800 */
[----:B------:R-:W-:Y:S02]  /*16fd0*/  FMNMX.FTZ R85, R57, R152, !PT ;  /* 0x0000009839557209 */ /* 0x000fe40007810000 */
[----:B------:R-:W-:Y:S02]  /*16fe0*/  ISETP.LT.OR P5, PT, R72, 0x72, P5 ;  /* 0x000000724800780c */ /* 0x000fe40002fa1670 */
[----:B------:R-:W-:Y:S02]  /*16ff0*/  FMNMX.FTZ R152, R58, R85, !PT ;  /* 0x000000553a987209 */ /* 0x000fe40007810000 */
[----:B------:R-:W-:Y:S01]  /*17000*/  FSEL R61, R61, -INF , !P5 ;  /* 0xff8000003d3d7808 */ /* 0x000fe20006800000 */
[----:B------:R-:W-:Y:S01]  /*17010*/  MUFU.EX2 R56, R160 ;  /* 0x000000a000387308 */ /* 0x000fe20000000800 */
[----:B------:R-:W-:-:S02]  /*17020*/  ISETP.GT.AND P5, PT, R34, 0x78, P3 ;  /* 0x000000782200780c */ /* 0x000fc40001fa4270 */
[----:B------:R-:W-:Y:S01]  /*17030*/  FMNMX.FTZ R85, R59, R152, !PT ;  /* 0x000000983b557209 */ /* 0x000fe20007810000 */
[----:B------:R-:W-:-:S01]  /*17040*/  FFMA.FTZ R152, R67, UR35, -R80 ;  /* 0x0000002343987c23 */ /* 0x000fc20008010850 */
[----:B------:R-:W-:Y:S02]  /*17050*/  ISETP.GT.AND P3, PT, R34, 0x79, P3 ;  /* 0x000000792200780c */ /* 0x000fe40001f64270 */
[----:B------:R-:W-:Y:S01]  /*17060*/  ISETP.LT.OR P5, PT, R72, 0x79, P5 ;  /* 0x000000794800780c */ /* 0x000fe20002fa1670 */
[----:B------:R0:W-:Y:S01]  /*17070*/  MUFU.EX2 R34, R87 ;  /* 0x0000005700227308 */ /* 0x0001e20000000800 */
[----:B------:R-:W-:Y:S02]  /*17080*/  FMNMX.FTZ R24, R60, R85, !PT ;  /* 0x000000553c187209 */ /* 0x000fe40007810000 */
[----:B------:R-:W-:Y:S02]  /*17090*/  ISETP.LT.OR P3, PT, R72, 0x7a, P3 ;  /* 0x0000007a4800780c */ /* 0x000fe40001f61670 */
[----:B------:R-:W-:-:S02]  /*170a0*/  FSEL R62, R62, -INF , !P5 ;  /* 0xff8000003e3e7808 */ /* 0x000fc40006800000 */
[----:B------:R-:W-:Y:S01]  /*170b0*/  FMNMX.FTZ R85, R61, R24, !PT ;  /* 0x000000183d557209 */ /* 0x000fe20007810000 */
[----:B------:R-:W-:Y:S01]  /*170c0*/  MUFU.EX2 R81, R81 ;  /* 0x0000005100517308 */ /* 0x000fe20000000800 */
[----:B------:R-:W-:Y:S02]  /*170d0*/  FSEL R63, R63, -INF , !P3 ;  /* 0xff8000003f3f7808 */ /* 0x000fe40005800000 */
[----:B------:R-:W-:Y:S01]  /*170e0*/  FMNMX.FTZ R24, R62, R85, !PT ;  /* 0x000000553e187209 */ /* 0x000fe20007810000 */
[----:B------:R-:W-:-:S01]  /*170f0*/  FFMA.FTZ R85, R64, UR35, -R80 ;  /* 0x0000002340557c23 */ /* 0x000fc20008010850 */
[--C-:B------:R-:W-:Y:S01]  /*17100*/  FFMA.FTZ R64, R65, UR35, -R80.reuse ;  /* 0x0000002341407c23 */ /* 0x100fe20008010850 */
[----:B------:R-:W-:-:S01]  /*17110*/  FFMA.FTZ R65, R66, UR35, -R80 ;  /* 0x0000002342417c23 */ /* 0x000fc20008010850 */
[----:B------:R-:W-:Y:S01]  /*17120*/  FMNMX.FTZ R24, R63, R24, !PT ;  /* 0x000000183f187209 */ /* 0x000fe20007810000 */
[----:B------:R-:W-:-:S01]  /*17130*/  FFMA.FTZ R66, R71, UR35, -R80 ;  /* 0x0000002347427c23 */ /* 0x000fc20008010850 */
[----:B------:R-:W-:Y:S01]  /*17140*/  FSEL R67, R8, RZ, P4 ;  /* 0x000000ff08437208 */ /* 0x000fe20002000000 */
[----:B------:R-:W-:Y:S01]  /*17150*/  IMAD.U32 R71, RZ, RZ, UR35 ;  /* 0x00000023ff477e24 */ /* 0x000fe2000f8e00ff */
[----:B------:R-:W-:Y:S01]  /*17160*/  MUFU.EX2 R82, R162 ;  /* 0x000000a200527308 */ /* 0x000fe20000000800 */
[----:B0-----:R-:W0:Y:S02]  /*17170*/  SHFL.BFLY PT, R87, R24, 0x2, 0x1f ;  /* 0x0c401f0018577f89 */ /* 0x001e2400000e0000 */
[----:B------:R-:W-:-:S04]  /*17180*/  FADD.FTZ R12, -R67, R12 ;  /* 0x0000000c430c7221 */ /* 0x000fc80000010100 */
[----:B------:R-:W-:Y:S01]  /*17190*/  FMUL.FTZ R72, R12, UR35 ;  /* 0x000000230c487c20 */ /* 0x000fe20008410000 */
[----:B------:R-:W-:Y:S08]  /*171a0*/  MUFU.EX2 R83, R83 ;  /* 0x0000005300537308 */ /* 0x000ff00000000800 */
[----:B------:R-:W1:Y:S08]  /*171b0*/  MUFU.EX2 R72, R72 ;  /* 0x0000004800487308 */ /* 0x000e700000000800 */
[----:B------:R-:W-:Y:S01]  /*171c0*/  MUFU.EX2 R84, R164 ;  /* 0x000000a400547308 */ /* 0x000fe20000000800 */
[----:B0-----:R-:W-:-:S05]  /*171d0*/  FMNMX.FTZ R87, R24, R87, !PT ;  /* 0x0000005718577209 */ /* 0x001fca0007810000 */
[----:B------:R-:W0:Y:S02]  /*171e0*/  SHFL.BFLY PT, R24, R87, 0x1, 0x1f ;  /* 0x0c201f0057187f89 */ /* 0x000e2400000e0000 */
[----:B------:R-:W-:Y:S08]  /*171f0*/  MUFU.EX2 R55, R55 ;  /* 0x0000003700377308 */ /* 0x000ff00000000800 */
[----:B------:R-:W-:Y:S08]  /*17200*/  MUFU.EX2 R54, R54 ;  /* 0x0000003600367308 */ /* 0x000ff00000000800 */
[----:B------:R-:W-:Y:S01]  /*17210*/  MUFU.EX2 R25, R25 ;  /* 0x0000001900197308 */ /* 0x000fe20000000800 */
[----:B0-----:R-:W-:-:S07]  /*17220*/  FMNMX.FTZ R24, R87, R24, !PT ;  /* 0x0000001857187209 */ /* 0x001fce0007810000 */
[----:B------:R-:W-:Y:S01]  /*17230*/  MUFU.EX2 R28, R28 ;  /* 0x0000001c001c7308 */ /* 0x000fe20000000800 */
[C---:B------:R-:W-:Y:S01]  /*17240*/  FSETP.NEU.FTZ.AND P3, PT, R24.reuse, -INF , PT ;  /* 0xff8000001800780b */ /* 0x040fe20003f7d000 */
[----:B------:R-:W-:-:S05]  /*17250*/  FFMA.FTZ R71, R24, R71, -8 ;  /* 0xc100000018477423 */ /* 0x000fca0000010047 */
[----:B------:R-:W-:Y:S01]  /*17260*/  FSEL R12, R71, RZ, P3 ;  /* 0x000000ff470c7208 */ /* 0x000fe20001800000 */
[----:B------:R-:W-:Y:S04]  /*17270*/  MUFU.EX2 R29, R29 ;  /* 0x0000001d001d7308 */ /* 0x000fe80000000800 */
[----:B------:R-:W-:-:S01]  /*17280*/  FFMA.FTZ R71, R20, UR35, -R12 ;  /* 0x0000002314477c23 */ /* 0x000fc2000801080c */
[--C-:B------:R-:W-:Y:S01]  /*17290*/  FFMA.FTZ R20, R26, UR35, -R12.reuse ;  /* 0x000000231a147c23 */ /* 0x100fe2000801080c */
[----:B------:R-:W-:-:S01]  /*172a0*/  FFMA.FTZ R26, R30, UR35, -R12 ;  /* 0x000000231e1a7c23 */ /* 0x000fc2000801080c */
[--C-:B------:R-:W-:Y:S01]  /*172b0*/  FFMA.FTZ R30, R36, UR35, -R12.reuse ;  /* 0x00000023241e7c23 */ /* 0x100fe2000801080c */
[----:B------:R-:W-:-:S01]  /*172c0*/  FFMA.FTZ R36, R38, UR35, -R12 ;  /* 0x0000002326247c23 */ /* 0x000fc2000801080c */
[--C-:B------:R-:W-:Y:S01]  /*172d0*/  FFMA.FTZ R38, R42, UR35, -R12.reuse ;  /* 0x000000232a267c23 */ /* 0x100fe2000801080c */
[----:B------:R-:W-:-:S01]  /*172e0*/  FFMA.FTZ R42, R44, UR35, -R12 ;  /* 0x000000232c2a7c23 */ /* 0x000fc2000801080c */
[----:B------:R-:W-:Y:S01]  /*172f0*/  FSEL R44, R24, RZ, P3 ;  /* 0x000000ff182c7208 */ /* 0x000fe20001800000 */
[----:B------:R-:W-:-:S01]  /*17300*/  FFMA.FTZ R80, R86, UR35, -R12 ;  /* 0x0000002356507c23 */ /* 0x000fc2000801080c */
[----:B------:R-:W-:Y:S01]  /*17310*/  MUFU.EX2 R71, R71 ;  /* 0x0000004700477308 */ /* 0x000fe20000000800 */
[----:B------:R-:W-:-:S01]  /*17320*/  FFMA.FTZ R27, R27, UR35, -R12 ;  /* 0x000000231b1b7c23 */ /* 0x000fc2000801080c */
[----:B------:R-:W-:Y:S01]  /*17330*/  FFMA.FTZ R31, R31, UR35, -R12 ;  /* 0x000000231f1f7c23 */ /* 0x000fe2000801080c */
[----:B------:R-:W-:-:S01]  /*17340*/  FADD.FTZ R44, -R44, R7 ;  /* 0x000000072c2c7221 */ /* 0x000fc20000010100 */
[--C-:B------:R-:W-:Y:S01]  /*17350*/  FFMA.FTZ R86, R10, UR35, -R12.reuse ;  /* 0x000000230a567c23 */ /* 0x100fe2000801080c */
[----:B------:R-:W-:-:S01]  /*17360*/  FFMA.FTZ R10, R11, UR35, -R12 ;  /* 0x000000230b0a7c23 */ /* 0x000fc2000801080c */
[--C-:B------:R-:W-:Y:S01]  /*17370*/  FFMA.FTZ R11, R46, UR35, -R12.reuse ;  /* 0x000000232e0b7c23 */ /* 0x100fe2000801080c */
[----:B------:R-:W-:Y:S01]  /*17380*/  FMUL.FTZ R87, R44, UR35 ;  /* 0x000000232c577c20 */ /* 0x000fe20008410000 */
[----:B------:R-:W-:Y:S01]  /*17390*/  MUFU.EX2 R80, R80 ;  /* 0x0000005000507308 */ /* 0x000fe20000000800 */
[----:B------:R-:W-:-:S01]  /*173a0*/  FFMA.FTZ R44, R47, UR35, -R12 ;  /* 0x000000232f2c7c23 */ /* 0x000fc2000801080c */
[----:B-1----:R-:W-:Y:S01]  /*173b0*/  FFMA.FTZ R47, R72, R4, R9 ;  /* 0x00000004482f7223 */ /* 0x002fe20000010009 */
[----:B------:R-:W-:-:S01]  /*173c0*/  FFMA.FTZ R46, R48, UR35, -R12 ;  /* 0x00000023302e7c23 */ /* 0x000fc2000801080c */
[--C-:B------:R-:W-:Y:S01]  /*173d0*/  FFMA.FTZ R37, R37, UR35, -R12.reuse ;  /* 0x0000002325257c23 */ /* 0x100fe2000801080c */
[----:B------:R-:W-:-:S01]  /*173e0*/  FFMA.FTZ R39, R39, UR35, -R12 ;  /* 0x0000002327277c23 */ /* 0x000fc2000801080c */
[----:B------:R-:W-:Y:S01]  /*173f0*/  FADD.FTZ R48, R78, R47 ;  /* 0x0000002f4e307221 */ /* 0x000fe20000010000 */
[----:B------:R-:W-:-:S01]  /*17400*/  FFMA.FTZ R47, R75, UR35, -R12 ;  /* 0x000000234b2f7c23 */ /* 0x000fc2000801080c */
[----:B------:R-:W0:Y:S01]  /*17410*/  MUFU.EX2 R87, R87 ;  /* 0x0000005700577308 */ /* 0x000e220000000800 */
[----:B------:R-:W-:-:S01]  /*17420*/  FFMA.FTZ R43, R43, UR35, -R12 ;  /* 0x000000232b2b7c23 */ /* 0x000fc2000801080c */
[----:B------:R-:W-:Y:S01]  /*17430*/  FADD.FTZ R75, R77, R48 ;  /* 0x000000304d4b7221 */ /* 0x000fe20000010000 */
[----:B------:R-:W-:-:S01]  /*17440*/  FFMA.FTZ R48, R73, UR35, -R12 ;  /* 0x0000002349307c23 */ /* 0x000fc2000801080c */
[--C-:B------:R-:W-:Y:S01]  /*17450*/  FFMA.FTZ R45, R45, UR35, -R12.reuse ;  /* 0x000000232d2d7c23 */ /* 0x100fe2000801080c */
[----:B------:R-:W-:-:S01]  /*17460*/  FFMA.FTZ R51, R51, UR35, -R12 ;  /* 0x0000002333337c23 */ /* 0x000fc2000801080c */
[----:B------:R-:W-:Y:S01]  /*17470*/  FADD.FTZ R75, R74, R75 ;  /* 0x0000004b4a4b7221 */ /* 0x000fe20000010000 */
[----:B------:R-:W-:-:S01]  /*17480*/  FFMA.FTZ R52, R52, UR35, -R12 ;  /* 0x0000002334347c23 */ /* 0x000fc2000801080c */
[----:B------:R-:W1:Y:S01]  /*17490*/  MUFU.EX2 R20, R20 ;  /* 0x0000001400147308 */ /* 0x000e620000000800 */
[----:B------:R-:W-:-:S01]  /*174a0*/  FFMA.FTZ R59, R59, UR35, -R12 ;  /* 0x000000233b3b7c23 */ /* 0x000fc2000801080c */
[--C-:B------:R-:W-:Y:S01]  /*174b0*/  FFMA.FTZ R61, R61, UR35, -R12.reuse ;  /* 0x000000233d3d7c23 */ /* 0x100fe2000801080c */
[----:B------:R-:W-:-:S05]  /*174c0*/  FFMA.FTZ R62, R62, UR35, -R12 ;  /* 0x000000233e3e7c23 */ /* 0x000fca000801080c */
[----:B------:R-:W2:Y:S01]  /*174d0*/  MUFU.EX2 R27, R27 ;  /* 0x0000001b001b7308 */ /* 0x000ea20000000800 */
[----:B0-----:R-:W-:-:S04]  /*174e0*/  FFMA.FTZ R4, R87, R3, R80 ;  /* 0x0000000357047223 */ /* 0x001fc80000010050 */
[----:B------:R-:W-:-:S03]  /*174f0*/  FADD.FTZ R3, R71, R4 ;  /* 0x0000000447037221 */ /* 0x000fc60000010000 */
[----:B------:R-:W0:Y:S01]  /*17500*/  MUFU.EX2 R26, R26 ;  /* 0x0000001a001a7308 */ /* 0x000e220000000800 */
[----:B-1----:R-:W-:-:S07]  /*17510*/  FADD.FTZ R4, R20, R3 ;  /* 0x0000000314047221 */ /* 0x002fce0000010000 */
[----:B------:R-:W1:Y:S01]  /*17520*/  MUFU.EX2 R31, R31 ;  /* 0x0000001f001f7308 */ /* 0x000e620000000800 */
[----:B--2---:R-:W-:-:S01]  /*17530*/  FADD.FTZ R3, R27, R4 ;  /* 0x000000041b037221 */ /* 0x004fc20000010000 */
[----:B------:R-:W-:-:S06]  /*17540*/  FADD.FTZ R4, R18, R75 ;  /* 0x0000004b12047221 */ /* 0x000fcc0000010000 */
[----:B------:R-:W2:Y:S08]  /*17550*/  MUFU.EX2 R30, R30 ;  /* 0x0000001e001e7308 */ /* 0x000eb00000000800 */
[----:B------:R-:W3:Y:S08]  /*17560*/  MUFU.EX2 R37, R37 ;  /* 0x0000002500257308 */ /* 0x000ef00000000800 */
[----:B------:R-:W4:Y:S08]  /*17570*/  MUFU.EX2 R36, R36 ;  /* 0x0000002400247308 */ /* 0x000f300000000800 */
[----:B------:R0:W-:Y:S08]  /*17580*/  MUFU.EX2 R7, R86 ;  /* 0x0000005600077308 */ /* 0x0001f00000000800 */
[----:B------:R-:W5:Y:S01]  /*17590*/  MUFU.EX2 R39, R39 ;  /* 0x0000002700277308 */ /* 0x000f620000000800 */
[----:B0-----:R-:W-:-:S01]  /*175a0*/  FADD.FTZ R86, R26, R3 ;  /* 0x000000031a567221 */ /* 0x001fc20000010000 */
[----:B------:R-:W-:-:S03]  /*175b0*/  FADD.FTZ R3, R49, R4 ;  /* 0x0000000431037221 */ /* 0x000fc60000010000 */
[----:B-1----:R-:W-:Y:S01]  /*175c0*/  FADD.FTZ R73, R31, R86 ;  /* 0x000000561f497221 */ /* 0x002fe20000010000 */
[----:B------:R-:W-:-:S02]  /*175d0*/  FADD.FTZ R4, R50, R3 ;  /* 0x0000000332047221 */ /* 0x000fc40000010000 */
[----:B------:R-:W0:Y:S01]  /*175e0*/  MUFU.EX2 R38, R38 ;  /* 0x0000002600267308 */ /* 0x000e220000000800 */
[----:B--2---:R-:W-:-:S01]  /*175f0*/  FADD.FTZ R86, R30, R73 ;  /* 0x000000491e567221 */ /* 0x004fc20000010000 */
[----:B------:R-:W-:-:S03]  /*17600*/  FADD.FTZ R3, R35, R4 ;  /* 0x0000000423037221 */ /* 0x000fc60000010000 */
[----:B---3--:R-:W-:Y:S01]  /*17610*/  FADD.FTZ R73, R37, R86 ;  /* 0x0000005625497221 */ /* 0x008fe20000010000 */
[----:B------:R-:W-:-:S02]  /*17620*/  FADD.FTZ R4, R40, R3 ;  /* 0x0000000328047221 */ /* 0x000fc40000010000 */
[----:B------:R-:W1:Y:S01]  /*17630*/  MUFU.EX2 R43, R43 ;  /* 0x0000002b002b7308 */ /* 0x000e620000000800 */
[----:B----4-:R-:W-:-:S01]  /*17640*/  FADD.FTZ R86, R36, R73 ;  /* 0x0000004924567221 */ /* 0x010fc20000010000 */
[----:B------:R-:W-:Y:S01]  /*17650*/  FADD.FTZ R4, R41, R4 ;  /* 0x0000000429047221 */ /* 0x000fe20000010000 */
[----:B------:R-:W-:-:S02]  /*17660*/  FFMA.FTZ R73, R76, UR35, -R12 ;  /* 0x000000234c497c23 */ /* 0x000fc4000801080c */
[----:B-----5:R-:W-:Y:S01]  /*17670*/  FADD.FTZ R3, R39, R86 ;  /* 0x0000005627037221 */ /* 0x020fe20000010000 */
[----:B------:R-:W-:-:S02]  /*17680*/  FADD.FTZ R75, R53, R4 ;  /* 0x00000004354b7221 */ /* 0x000fc40000010000 */
[----:B------:R-:W2:Y:S01]  /*17690*/  MUFU.EX2 R42, R42 ;  /* 0x0000002a002a7308 */ /* 0x000ea20000000800 */
[----:B0-----:R-:W-:-:S01]  /*176a0*/  FADD.FTZ R4, R38, R3 ;  /* 0x0000000326047221 */ /* 0x001fc20000010000 */
[----:B------:R-:W-:Y:S01]  /*176b0*/  FADD.FTZ R76, R56, R75 ;  /* 0x0000004b384c7221 */ /* 0x000fe20000010000 */
[----:B------:R-:W-:-:S03]  /*176c0*/  FFMA.FTZ R75, R79, UR35, -R12 ;  /* 0x000000234f4b7c23 */ /* 0x000fc6000801080c */
[----:B------:R-:W-:Y:S01]  /*176d0*/  FADD.FTZ R79, R81, R76 ;  /* 0x0000004c514f7221 */ /* 0x000fe20000010000 */
[----:B------:R-:W-:-:S01]  /*176e0*/  FFMA.FTZ R76, R57, UR35, -R12 ;  /* 0x00000023394c7c23 */ /* 0x000fc2000801080c */
[----:B------:R-:W0:Y:S01]  /*176f0*/  MUFU.EX2 R45, R45 ;  /* 0x0000002d002d7308 */ /* 0x000e220000000800 */
[----:B-1----:R-:W-:-:S01]  /*17700*/  FADD.FTZ R3, R43, R4 ;  /* 0x000000042b037221 */ /* 0x002fc20000010000 */
[----:B------:R-:W-:-:S06]  /*17710*/  FADD.FTZ R86, R82, R79 ;  /* 0x0000004f52567221 */ /* 0x000fcc0000010000 */
[----:B------:R-:W1:Y:S01]  /*17720*/  MUFU.EX2 R10, R10 ;  /* 0x0000000a000a7308 */ /* 0x000e620000000800 */
[----:B--2---:R-:W-:-:S01]  /*17730*/  FADD.FTZ R4, R42, R3 ;  /* 0x000000032a047221 */ /* 0x004fc20000010000 */
[----:B------:R-:W-:-:S06]  /*17740*/  FADD.FTZ R3, R83, R86 ;  /* 0x0000005653037221 */ /* 0x000fcc0000010000 */
[----:B------:R-:W2:Y:S01]  /*17750*/  MUFU.EX2 R11, R11 ;  /* 0x0000000b000b7308 */ /* 0x000ea20000000800 */
[----:B0-----:R-:W-:-:S04]  /*17760*/  FADD.FTZ R4, R45, R4 ;  /* 0x000000042d047221 */ /* 0x001fc80000010000 */
[----:B------:R-:W-:Y:S01]  /*17770*/  FADD.FTZ R57, R7, R4 ;  /* 0x0000000407397221 */ /* 0x000fe20000010000 */
[----:B------:R-:W-:-:S02]  /*17780*/  FADD.FTZ R4, R84, R3 ;  /* 0x0000000354047221 */ /* 0x000fc40000010000 */
[----:B------:R-:W0:Y:S01]  /*17790*/  MUFU.EX2 R44, R44 ;  /* 0x0000002c002c7308 */ /* 0x000e220000000800 */
[----:B-1----:R-:W-:-:S01]  /*177a0*/  FADD.FTZ R86, R10, R57 ;  /* 0x000000390a567221 */ /* 0x002fc20000010000 */
[----:B------:R-:W-:Y:S01]  /*177b0*/  FADD.FTZ R3, R55, R4 ;  /* 0x0000000437037221 */ /* 0x000fe20000010000 */
[----:B------:R-:W-:-:S03]  /*177c0*/  FFMA.FTZ R57, R58, UR35, -R12 ;  /* 0x000000233a397c23 */ /* 0x000fc6000801080c */
        /* <DEDUP_REMOVED lines=12> */
[----:B--2---:R-:W-:-:S01]  /*17890*/  FADD.FTZ R79, R47, R58 ;  /* 0x0000003a2f4f7221 */ /* 0x004fc20000010000 */
[--C-:B------:R-:W-:Y:S01]  /*178a0*/  FFMA.FTZ R58, R60, UR35, -R12.reuse ;  /* 0x000000233c3a7c23 */ /* 0x100fe2000801080c */
[----:B------:R-:W-:-:S05]  /*178b0*/  FFMA.FTZ R12, R63, UR35, -R12 ;  /* 0x000000233f0c7c23 */ /* 0x000fca000801080c */
        /* <DEDUP_REMOVED lines=25> */
[----:B0-----:R-:W-:-:S07]  /*17a50*/  FADD.FTZ R3, R66, R3 ;  /* 0x0000000342037221 */ /* 0x001fce0000010000 */
[----:B------:R-:W-:Y:S08]  /*17a60*/  MUFU.EX2 R58, R58 ;  /* 0x0000003a003a7308 */ /* 0x000ff00000000800 */
[----:B------:R-:W0:Y:S01]  /*17a70*/  MUFU.EX2 R69, R69 ;  /* 0x0000004500457308 */ /* 0x000e220000000800 */
[----:B-1----:R-:W-:-:S07]  /*17a80*/  FADD.FTZ R4, R68, R3 ;  /* 0x0000000344047221 */ /* 0x002fce0000010000 */
[----:B------:R1:W2:Y:S08]  /*17a90*/  MUFU.EX2 R59, R61 ;  /* 0x0000003d003b7308 */ /* 0x0002b00000000800 */
[----:B------:R-:W3:Y:S01]  /*17aa0*/  MUFU.EX2 R70, R70 ;  /* 0x0000004600467308 */ /* 0x000ee20000000800 */
[----:B-1----:R-:W-:-:S01]  /*17ab0*/  FADD.FTZ R61, R86, R60 ;  /* 0x0000003c563d7221 */ /* 0x002fc20000010000 */
[----:B0-----:R-:W-:-:S03]  /*17ac0*/  FADD.FTZ R3, R69, R4 ;  /* 0x0000000445037221 */ /* 0x001fc60000010000 */
[----:B------:R-:W-:-:S03]  /*17ad0*/  FADD.FTZ R60, R58, R61 ;  /* 0x0000003d3a3c7221 */ /* 0x000fc60000010000 */
[----:B------:R-:W0:Y:S01]  /*17ae0*/  MUFU.EX2 R79, R62 ;  /* 0x0000003e004f7308 */ /* 0x000e220000000800 */
[----:B--2---:R-:W-:-:S07]  /*17af0*/  FADD.FTZ R60, R59, R60 ;  /* 0x0000003c3b3c7221 */ /* 0x004fce0000010000 */
[----:B------:R-:W1:Y:S01]  /*17b00*/  MUFU.EX2 R67, R152 ;  /* 0x0000009800437308 */ /* 0x000e620000000800 */
[----:B---3--:R-:W-:-:S07]  /*17b10*/  FADD.FTZ R4, R70, R3 ;  /* 0x0000000346047221 */ /* 0x008fce0000010000 */
[----:B------:R-:W2:Y:S01]  /*17b20*/  MUFU.EX2 R12, R12 ;  /* 0x0000000c000c7308 */ /* 0x000ea20000000800 */
[----:B0-----:R-:W-:-:S01]  /*17b30*/  FADD.FTZ R60, R79, R60 ;  /* 0x0000003c4f3c7221 */ /* 0x001fc20000010000 */
[----:B-1----:R-:W-:-:S03]  /*17b40*/  FADD.FTZ R4, R67, R4 ;  /* 0x0000000443047221 */ /* 0x002fc60000010000 */
[----:B--2---:R-:W-:Y:S01]  /*17b50*/  FADD.FTZ R3, R12, R60 ;  /* 0x0000003c0c037221 */ /* 0x004fe20000010000 */
[----:B------:R-:W-:Y:S06]  /*17b60*/  @!P0 BRA `(.L_x_1475) ;  /* 0x0000000000048947 */ /* 0x000fec0003800000 */
[----:B------:R-:W-:Y:S01]  /*17b70*/  BPT.TRAP 0x1 ;  /* 0x000000040000795c */ /* 0x000fe20000300000 */
.L_x_1475:
[----:B------:R-:W-:Y:S01]  /*17b80*/  F2FP.SATFINITE.E4M3.F32.PACK_AB_MERGE_C R7, R10, R7, RZ ;  /* 0x000000070a07723e */ /* 0x000fe200048070ff */
[-C--:B------:R-:W-:Y:S01]  /*17b90*/  FMUL.FTZ R88, R88, R72.reuse ;  /* 0x0000004858587220 */ /* 0x080fe20000410000 */
[----:B------:R-:W-:Y:S01]  /*17ba0*/  ISETP.GT.AND P3, PT, R6, R13, PT ;  /* 0x0000000d0600720c */ /* 0x000fe20003f64270 */
[----:B------:R-:W-:Y:S01]  /*17bb0*/  FMUL.FTZ R89, R89, R72 ;  /* 0x0000004859597220 */ /* 0x000fe20000410000 */
[----:B------:R-:W-:Y:S01]  /*17bc0*/  F2FP.SATFINITE.E4M3.F32.PACK_AB_MERGE_C R163, R45, R42, R7 ;  /* 0x0000002a2da3723e */ /* 0x000fe20004807007 */
[----:B------:R-:W-:Y:S01]  /*17bd0*/  IMAD R7, R168, 0x8, R16 ;  /* 0x00000008a8077824 */ /* 0x000fe200078e0210 */
[----:B------:R-:W-:Y:S01]  /*17be0*/  F2FP.SATFINITE.E4M3.F32.PACK_AB_MERGE_C R10, R12, R79, RZ ;  /* 0x0000004f0c0a723e */ /* 0x000fe200048070ff */
[----:B------:R-:W-:Y:S01]  /*17bf0*/  IMAD.U32 R12, RZ, RZ, UR38 ;  /* 0x00000026ff0c7e24 */ /* 0x000fe2000f8e00ff */
[----:B------:R-:W-:Y:S01]  /*17c00*/  F2FP.SATFINITE.E4M3.F32.PACK_AB_MERGE_C R35, R35, R50, RZ ;  /* 0x000000322323723e */ /* 0x000fe200048070ff */
[----:B------:R-:W-:Y:S01]  /*17c10*/  VIADD R7, R7, 0x22860 ;  /* 0x0002286007077836 */ /* 0x000fe20000000000 */
[----:B------:R-:W-:Y:S01]  /*17c20*/  F2FP.SATFINITE.E4M3.F32.PACK_AB_MERGE_C R74, R74, R77, RZ ;  /* 0x0000004d4a4a723e */ /* 0x000fe200048070ff */
[----:B------:R-:W-:Y:S01]  /*17c30*/  FMUL.FTZ R92, R92, R72 ;  /* 0x000000485c5c7220 */ /* 0x000fe20000410000 */
        /* <DEDUP_REMOVED lines=91> */
[----:B0-----:R-:W-:Y:S02]  /*181f0*/  IMAD.MOV.U32 R7, RZ, RZ, R24 ;  /* 0x000000ffff077224 */ /* 0x001fe400078e0018 */
[----:B------:R-:W-:Y:S02]  /*18200*/  IMAD.MOV.U32 R12, RZ, RZ, R8 ;  /* 0x000000ffff0c7224 */ /* 0x000fe400078e0008 */
[----:B------:R-:W-:Y:S02]  /*18210*/  IMAD.MOV.U32 R18, RZ, RZ, R14 ;  /* 0x000000ffff127224 */ /* 0x000fe400078e000e */
[----:B------:R-:W-:Y:S01]  /*18220*/  IMAD.MOV.U32 R168, RZ, RZ, R15 ;  /* 0x000000ffffa87224 */ /* 0x000fe200078e000f */
[----:B------:R-:W-:Y:S06]  /*18230*/  @P3 BRA `(.L_x_1476) ;  /* 0xffffffc800203947 */ /* 0x000fec000383ffff */
[----:B------:R-:W-:Y:S02]  /*18240*/  IMAD.MOV.U32 R7, RZ, RZ, R24 ;  /* 0x000000ffff077224 */ /* 0x000fe400078e0018 */
[----:B------:R-:W-:Y:S02]  /*18250*/  IMAD.MOV.U32 R12, RZ, RZ, R8 ;  /* 0x000000ffff0c7224 */ /* 0x000fe400078e0008 */
[----:B------:R-:W-:Y:S02]  /*18260*/  IMAD.MOV.U32 R168, RZ, RZ, R15 ;  /* 0x000000ffffa87224 */ /* 0x000fe400078e000f */
[----:B------:R-:W-:-:S07]  /*18270*/  IMAD.MOV.U32 R18, RZ, RZ, R14 ;  /* 0x000000ffff127224 */ /* 0x000fce00078e000e */
.L_x_1457:
[----:B------:R-:W0:Y:S01]  /*18280*/  LDC R14, c[0x0][0x9e4] ;  /* 0x00027900ff0e7b82 */ /* 0x000e220000000800 */
[----:B------:R-:W-:Y:S02]  /*18290*/  ULDC UR10, c[0x0][0x9dc] ;  /* 0x00027700000a7ab9 */ /* 0x000fe40000000800 */
[----:B------:R-:W-:Y:S01]  /*182a0*/  VIADD R8, R185, -UR10 ;  /* 0x8000000ab9087c36 */ /* 0x000fe20008000000 */
[----:B0-----:R-:W-:-:S13]  /*182b0*/  ISETP.GE.AND P5, PT, R14, 0x1, PT ;  /* 0x000000010e00780c */ /* 0x001fda0003fa6270 */
[----:B------:R-:W-:Y:S05]  /*182c0*/  @!P5 BRA `(.L_x_1477) ;  /* 0x000000000044d947 */ /* 0x000fea0003800000 */
        /* <DEDUP_REMOVED lines=10> */
.L_x_1479:
[----:B------:R-:W-:-:S13]  /*18370*/  ISETP.NE.AND P2, PT, R14, 0x1, PT ;  /* 0x000000010e00780c */ /* 0x000fda0003f45270 */
[----:B------:R-:W0:Y:S02]  /*18380*/  @P2 LDC.64 R10, c[0x0][0x9e8] ;  /* 0x00027a00ff0a2b82 */ /* 0x000e240000000a00 */
[----:B0-----:R-:W-:-:S05]  /*18390*/  @P2 IMAD.HI.U32 R10, R185, R10, RZ ;  /* 0x0000000ab90a2227 */ /* 0x001fca00078e00ff */
[----:B------:R-:W-:-:S07]  /*183a0*/  @P2 SHF.R.U32.HI R185, RZ, R11, R10 ;  /* 0x0000000bffb92219 */ /* 0x000fce000001160a */
.L_x_1480:
[----:B------:R-:W-:Y:S05]  /*183b0*/  BSYNC B0 ;  /* 0x0000000000007941 */ /* 0x000fea0003800000 */
.L_x_1478:
[----:B------:R-:W-:-:S05]  /*183c0*/  IMAD R185, R185, R14, RZ ;  /* 0x0000000eb9b97224 */ /* 0x000fca00078e02ff */
[----:B------:R-:W-:-:S07]  /*183d0*/  VIMNMX R8, R8, R185, !PT ;  /* 0x000000b908087248 */ /* 0x000fce0007fe0100 */
.L_x_1477:
        /* <DEDUP_REMOVED lines=8> */
[----:B------:R-:W-:Y:S01]  /*18460*/  MOV R15, R12 ;  /* 0x0000000c000f7202 */ /* 0x000fe20000000f00 */
[----:B------:R-:W-:Y:S02]  /*18470*/  IMAD.MOV.U32 R10, RZ, RZ, R6 ;  /* 0x000000ffff0a7224 */ /* 0x000fe400078e0006 */
[----:B------:R-:W-:-:S07]  /*18480*/  IMAD.MOV.U32 R20, RZ, RZ, R18 ;  /* 0x000000ffff147224 */ /* 0x000fce00078e0012 */
.L_x_1492:
        /* <DEDUP_REMOVED lines=8> */
.L_x_1483:
        /* <DEDUP_REMOVED lines=8> */
.L_x_1484:
[----:B------:R-:W-:Y:S04]  /*18590*/  BSSY B0, `(.L_x_1482) ;  /* 0x0000004000007945 */ /* 0x000fe80003800000 */
[----:B-1----:R-:W-:Y:S05]  /*185a0*/  @P3 BRA `(.L_x_1485) ;  /* 0x0000000000083947 */ /* 0x002fea0003800000 */
[----:B------:R-:W1:Y:S02]  /*185b0*/  SYNCS.PHASECHK.TRANS64.TRYWAIT P3, [R7+URZ+0x22830], R6 ;  /* 0x02283006070075a7 */ /* 0x000e64000806017f */
[----:B-1----:R-:W-:Y:S05]  /*185c0*/  @!P3 BRA `(.L_x_1486) ;  /* 0x00000104003cb947 */ /* 0x002fea0003800000 */
.L_x_1485:
[----:B------:R-:W-:Y:S05]  /*185d0*/  BSYNC B0 ;  /* 0x0000000000007941 */ /* 0x000fea0003800000 */
.L_x_1482:
[----:B------:R-:W2:Y:S01]  /*185e0*/  S2R R8, SR_TID.X ;  /* 0x0000000000087919 */ /* 0x000ea20000002100 */
[----:B01----:R-:W-:Y:S01]  /*185f0*/  IMAD.MOV.U32 R7, RZ, RZ, -0x7fffffe0 ;  /* 0x80000020ff077424 */ /* 0x003fe200078e00ff */
[----:B------:R-:W-:Y:S05]  /*18600*/  WARPSYNC.ALL ;  /* 0x0000000000007948 */ /* 0x000fea0003800000 */
[----:B------:R-:W-:Y:S01]  /*18610*/  R2UR UR31, R7 ;  /* 0x00000000071f72ca */ /* 0x000fe200000e0000 */
[----:B------:R-:W-:Y:S02]  /*18620*/  VIADD R13, R168, 0x1 ;  /* 0x00000001a80d7836 */ /* 0x000fe40000000000 */
[----:B------:R-:W-:-:S03]  /*18630*/  IMAD.MOV.U32 R9, RZ, RZ, -0x7fffffe0 ;  /* 0x80000020ff097424 */ /* 0x000fc600078e00ff */
[----:B------:R-:W-:Y:S02]  /*18640*/  ISETP.NE.AND P3, PT, R13, 0x2, PT ;  /* 0x000000020d00780c */ /* 0x000fe40003f65270 */
[----:B------:R-:W-:Y:S01]  /*18650*/  R2UR UR11, R9 ;  /* 0x00000000090b72ca */ /* 0x000fe200000e0000 */
[----:B------:R-:W-:Y:S01]  /*18660*/  IMAD.MOV.U32 R9, RZ, RZ, -0x7fffffe0 ;  /* 0x80000020ff097424 */ /* 0x000fe200078e00ff */
[----:B------:R-:W-:-:S04]  /*18670*/  SEL R13, R13, RZ, P3 ;  /* 0x000000ff0d0d7207 */ /* 0x000fc80001800000 */
[----:B------:R-:W-:Y:S01]  /*18680*/  R2UR UR15, R9 ;  /* 0x00000000090f72ca */ /* 0x000fe200000e0000 */
[----:B------:R-:W-:Y:S02]  /*18690*/  IMAD R6, R13, 0x600, R5 ;  /* 0x000006000d067824 */ /* 0x000fe400078e0205 */
[----:B------:R-:W-:-:S03]  /*186a0*/  IMAD.MOV.U32 R9, RZ, RZ, -0x7fffffe0 ;  /* 0x80000020ff097424 */ /* 0x000fc600078e00ff */
[----:B------:R-:W-:Y:S02]  /*186b0*/  R2UR UR30, R6 ;  /* 0x00000000061e72ca */ /* 0x000fe400000e0000 */
        /* <DEDUP_REMOVED lines=39> */
.L_x_1488:
[----:B------:R-:W-:Y:S01]  /*18930*/  SHF.L.U32 R6, R20, 0x1f, RZ ;  /* 0x0000001f14067819 */ /* 0x000fe200000006ff */
[----:B------:R-:W-:-:S04]  /*18940*/  IMAD R7, R168, 0x8, R16 ;  /* 0x00000008a8077824 */ /* 0x000fc800078e0210 */
[----:B------:R0:W1:Y:S01]  /*18950*/  SYNCS.PHASECHK.TRANS64.TRYWAIT P2, [R7+URZ+0x22850], R6 ;  /* 0x02285006070075a7 */ /* 0x000062000804017f */
[----:B------:R-:W-:Y:S05]  /*18960*/  @!P0 BRA `(.L_x_1489) ;  /* 0x0000000000048947 */ /* 0x000fea0003800000 */
[----:B------:R-:W-:Y:S01]  /*18970*/  BPT.TRAP 0x1 ;  /* 0x000000040000795c */ /* 0x000fe20000300000 */
.L_x_1489:
[----:B-1----:R-:W-:Y:S05]  /*18980*/  @P2 BRA `(.L_x_1487) ;  /* 0x0000000000082947 */ /* 0x002fea0003800000 */
[----:B------:R-:W1:Y:S02]  /*18990*/  SYNCS.PHASECHK.TRANS64.TRYWAIT P2, [R7+URZ+0x22850], R6 ;  /* 0x02285006070075a7 */ /* 0x000e64000804017f */
[----:B-1----:R-:W-:Y:S05]  /*189a0*/  @!P2 BRA `(.L_x_1490) ;  /* 0x000001000058a947 */ /* 0x002fea0003800000 */
.L_x_1487:
[----:B01----:R-:W-:Y:S01]  /*189b0*/  VIADD R6, R16, 0x400 ;  /* 0x0000040010067836 */ /* 0x003fe20000000000 */
[----:B------:R-:W-:Y:S05]  /*189c0*/  WARPSYNC.ALL ;  /* 0x0000000000007948 */ /* 0x000fea0003800000 */
[----:B------:R-:W-:-:S04]  /*189d0*/  SHF.R.U32.HI R6, RZ, 0x4, R6 ;  /* 0x00000004ff067819 */ /* 0x000fc80000011606 */
[----:B------:R-:W-:-:S04]  /*189e0*/  LOP3.LUT R6, R6, 0x3fff, RZ, 0xc0, !PT ;  /* 0x00003fff06067812 */ /* 0x000fc800078ec0ff */
[----:B------:R-:W-:Y:S01]  /*189f0*/  LOP3.LUT R9, R6, 0x10000, RZ, 0xfc, !PT ;  /* 0x0001000006097812 */ /* 0x000fe200078efcff */
        /* <DEDUP_REMOVED lines=25> */
[----:B------:R-:W-:Y:S01]  /*18b90*/  FMUL.FTZ R61, R2, R66 ;  /* 0x00000042023d7220 */ /* 0x000fe20000410000 */
[----:B0-----:R-:W-:Y:S01]  /*18ba0*/  FMNMX.FTZ R7, R6, R15, !PT ;  /* 0x0000000f06077209 */ /* 0x001fe20007810000 */
[C---:B------:R-:W-:Y:S01]  /*18bb0*/  FMUL.FTZ R35, R2.reuse, R36 ;  /* 0x0000002402237220 */ /* 0x040fe20000410000 */
[C---:B------:R-:W-:Y:S01]  /*18bc0*/  FMUL.FTZ R66, R2.reuse, R71 ;  /* 0x0000004702427220 */ /* 0x040fe20000410000 */
[C---:B------:R-:W-:Y:S01]  /*18bd0*/  FMUL.FTZ R71, R2.reuse, R72 ;  /* 0x0000004802477220 */ /* 0x040fe20000410000 */
[----:B------:R-:W0:Y:S01]  /*18be0*/  MUFU.TANH R26, R26 ;  /* 0x0000001a001a7308 */ /* 0x000e220000002400 */
[----:B------:R-:W-:Y:S01]  /*18bf0*/  FMUL.FTZ R72, R2, R73 ;  /* 0x0000004902487220 */ /* 0x000fe20000410000 */
[----:B-1----:R-:W-:Y:S01]  /*18c00*/  FMNMX.FTZ R73, R24, R7, !PT ;  /* 0x0000000718497209 */ /* 0x002fe20007810000 */
        /* <DEDUP_REMOVED lines=39> */
[----:B------:R-:W-:Y:S01]  /*18e80*/  FMUL.FTZ R80, R2, R81 ;  /* 0x0000005102507220 */ /* 0x000fe20000410000 */
[----:B------:R-:W-:Y:S01]  /*18e90*/  WARPGROUP.ARRIVE ;  /* 0x00000000000079c5 */ /* 0x000fe20000000000 */
[----:B------:R-:W-:-:S05]  /*18ea0*/  UMOV UR35, UR6 ;  /* 0x0000000600237c82 */ /* 0x000fca0008000000 */
[----:B------:R-:W0:Y:S01]  /*18eb0*/  S2R R207, SR_TID.X ;  /* 0x0000000000cf7919 */ /* 0x000e220000002100 */
[----:B------:R-:W-:Y:S01]  /*18ec0*/  IMAD.U32 R177, RZ, RZ, UR35 ;  /* 0x00000023ffb17e24 */ /* 0x000fe2000f8e00ff */
[----:B------:R-:W3:Y:S01]  /*18ed0*/  MUFU.TANH R32, R32 ;  /* 0x0000002000207308 */ /* 0x000ee20000002400 */
[----:B-1----:R-:W-:-:S07]  /*18ee0*/  FMNMX.FTZ R7, R31, R12, !PT ;  /* 0x0000000c1f077209 */ /* 0x002fce0007810000 */
[----:B------:R-:W1:Y:S01]  /*18ef0*/  MUFU.TANH R29, R29 ;  /* 0x0000001d001d7308 */ /* 0x000e620000002400 */
[----:B--2---:R-:W-:-:S07]  /*18f00*/  FMNMX.FTZ R8, R25, R8, !PT ;  /* 0x0000000819087209 */ /* 0x004fce0007810000 */
[----:B------:R-:W2:Y:S01]  /*18f10*/  MUFU.TANH R35, R35 ;  /* 0x0000002300237308 */ /* 0x000ea20000002400 */
[----:B---3--:R-:W-:-:S07]  /*18f20*/  FMNMX.FTZ R12, R32, R7, !PT ;  /* 0x00000007200c7209 */ /* 0x008fce0007810000 */
[----:B------:R-:W3:Y:S01]  /*18f30*/  MUFU.TANH R30, R30 ;  /* 0x0000001e001e7308 */ /* 0x000ee20000002400 */
[----:B-1----:R-:W-:Y:S02]  /*18f40*/  FMNMX.FTZ R7, R29, R8, !PT ;  /* 0x000000081d077209 */ /* 0x002fe40007810000 */
[----:B0-----:R-:W-:-:S05]  /*18f50*/  SHF.R.U32.HI R207, RZ, 0x7, R207 ;  /* 0x00000007ffcf7819 */ /* 0x001fca00000116cf */
[----:B------:R-:W0:Y:S01]  /*18f60*/  MUFU.TANH R36, R36 ;  /* 0x0000002400247308 */ /* 0x000e220000002400 */
[----:B--2---:R-:W-:-:S07]  /*18f70*/  FMNMX.FTZ R73, R35, R12, !PT ;  /* 0x0000000c23497209 */ /* 0x004fce0007810000 */
        /* <DEDUP_REMOVED lines=12> */
[C---:B------:R-:W-:Y:S01]  /*19040*/  FMUL.FTZ R73, R2.reuse, R78 ;  /* 0x0000004e02497220 */ /* 0x040fe20000410000 */
[C---:B------:R-:W-:Y:S01]  /*19050*/  FMUL.FTZ R78, R2.reuse, R83 ;  /* 0x00000053024e7220 */ /* 0x040fe20000410000 */
[C---:B------:R-:W-:Y:S01]  /*19060*/  FMUL.FTZ R83, R2.reuse, R84 ;  /* 0x0000005402537220 */ /* 0x040fe20000410000 */
[----:B------:R-:W-:-:S03]  /*19070*/  FMUL.FTZ R84, R2, R85 ;  /* 0x0000005502547220 */ /* 0x000fc60000410000 */
        /* <DEDUP_REMOVED lines=32> */
[C---:B------:R-:W-:Y:S01]  /*19280*/  FMUL.FTZ R77, R2.reuse, R82 ;  /* 0x00000052024d7220 */ /* 0x040fe20000410000 */
[----:B------:R-:W-:-:S05]  /*19290*/  FMUL.FTZ R82, R2, R87 ;  /* 0x0000005702527220 */ /* 0x000fca0000410000 */
        /* <DEDUP_REMOVED lines=32> */
[----:B------:R-:W-:-:S06]  /*194a0*/  FMUL.FTZ R81, R2, R86 ;  /* 0x0000005602517220 */ /* 0x000fcc0000410000 */
        /* <DEDUP_REMOVED lines=15> */
[----:B--2---:R-:W-:-:S05]  /*195a0*/  FMNMX.FTZ R8, R82, R7, !PT ;  /* 0x0000000752087209 */ /* 0x004fca0007810000 */
[----:B------:R-:W2:Y:S02]  /*195b0*/  SHFL.BFLY PT, R87, R8, 0x2, 0x1f ;  /* 0x0c401f0008577f89 */ /* 0x000ea400000e0000 */
[----:B------:R-:W3:Y:S01]  /*195c0*/  MUFU.TANH R79, R79 ;  /* 0x0000004f004f7308 */ /* 0x000ee20000002400 */
[----:B0-----:R-:W-:-:S07]  /*195d0*/  FMNMX.FTZ R85, R75, R12, !PT ;  /* 0x0000000c4b557209 */ /* 0x001fce0007810000 */
[----:B------:R-:W0:Y:S01]  /*195e0*/  MUFU.TANH R80, R80 ;  /* 0x0000005000507308 */ /* 0x000e220000002400 */
[----:B-1----:R-:W-:-:S07]  /*195f0*/  FMNMX.FTZ R12, R76, R85, !PT ;  /* 0x000000554c0c7209 */ /* 0x002fce0007810000 */
[----:B------:R-:W1:Y:S01]  /*19600*/  MUFU.TANH R83, R83 ;  /* 0x0000005300537308 */ /* 0x000e620000002400 */
[----:B---3--:R-:W-:Y:S02]  /*19610*/  FMNMX.FTZ R85, R79, R12, !PT ;  /* 0x0000000c4f557209 */ /* 0x008fe40007810000 */
[----:B--2---:R-:W-:Y:S01]  /*19620*/  FMNMX.FTZ R87, R8, R87, !PT ;  /* 0x0000005708577209 */ /* 0x004fe20007810000 */
[----:B------:R-:W-:-:S04]  /*19630*/  IMAD R8, R168, 0x400, R9 ;  /* 0x00000400a8087824 */ /* 0x000fc800078e0209 */
[----:B------:R-:W2:Y:S01]  /*19640*/  MUFU.TANH R84, R84 ;  /* 0x0000005400547308 */ /* 0x000ea20000002400 */
[----:B------:R-:W-:Y:S01]  /*19650*/  IMAD.MOV.U32 R9, RZ, RZ, 0x40000040 ;  /* 0x40000040ff097424 */ /* 0x000fe200078e00ff */
[----:B0-----:R-:W-:Y:S01]  /*19660*/  FMNMX.FTZ R12, R80, R85, !PT ;  /* 0x00000055500c7209 */ /* 0x001fe20007810000 */
[----:B------:R-:W-:Y:S01]  /*19670*/  SHFL.BFLY PT, R208, R87, 0x1, 0x1f ;  /* 0x0c201f0057d07f89 */ /* 0x000fe200000e0000 */
[----:B------:R-:W-:Y:S02]  /*19680*/  R2UR UR10, R8 ;  /* 0x00000000080a72ca */ /* 0x000fe400000e0000 */
[----:B------:R-:W-:Y:S02]  /*19690*/  R2UR UR11, R9 ;  /* 0x00000000090b72ca */ /* 0x000fe400000e0000 */
[----:B-1----:R-:W-:-:S04]  /*196a0*/  FMNMX.FTZ R85, R83, R12, !PT ;  /* 0x0000000c53557209 */ /* 0x002fc80007810000 */
[----:B--2---:R-:W-:-:S07]  /*196b0*/  FMNMX.FTZ R85, R84, R85, !PT ;  /* 0x0000005554557209 */ /* 0x004fce0007810000 */
[----:B------:R-:W-:Y:S01]  /*196c0*/  QGMMA.64x128x32.F32.E4M3.E4M3 R88, R164, gdesc[UR8], R88, gsb0 ;  /* 0x01e00008a4587df3 */ /* 0x000fe20008000858 */
[----:B------:R-:W0:Y:S02]  /*196d0*/  SHFL.BFLY PT, R12, R85, 0x2, 0x1f ;  /* 0x0c401f00550c7f89 */ /* 0x000e2400000e0000 */
[----:B0-----:R-:W-:-:S05]  /*196e0*/  FMNMX.FTZ R86, R85, R12, !PT ;  /* 0x0000000c55567209 */ /* 0x001fca0007810000 */
[----:B------:R-:W0:Y:S02]  /*196f0*/  SHFL.BFLY PT, R7, R86, 0x1, 0x1f ;  /* 0x0c201f0056077f89 */ /* 0x000e2400000e0000 */
[----:B0-----:R-:W-:Y:S02]  /*19700*/  FMNMX.FTZ R12, R86, R7, !PT ;  /* 0x00000007560c7209 */ /* 0x001fe40007810000 */
[----:B------:R-:W-:-:S03]  /*19710*/  FMNMX.FTZ R7, R87, R208, !PT ;  /* 0x000000d057077209 */ /* 0x000fc60007810000 */
[C---:B------:R-:W-:Y:S01]  /*19720*/  FADD.FTZ R15, -R12.reuse, R15 ;  /* 0x0000000f0c0f7221 */ /* 0x040fe20000010100 */
[----:B------:R-:W-:-:S01]  /*19730*/  FFMA.FTZ R177, R12, R177, -8 ;  /* 0xc10000000cb17423 */ /* 0x000fc200000100b1 */
[----:B------:R-:W-:Y:S02]  /*19740*/  FADD.FTZ R14, -R7, R14 ;  /* 0x0000000e070e7221 */ /* 0x000fe40000010100 */
[----:B------:R-:W-:Y:S01]  /*19750*/  FMUL.FTZ R15, R15, UR35 ;  /* 0x000000230f0f7c20 */ /* 0x000fe20008410000 */
[--C-:B------:R-:W-:Y:S01]  /*19760*/  FFMA.FTZ R6, R6, UR35, -R177.reuse ;  /* 0x0000002306067c23 */ /* 0x100fe200080108b1 */
[----:B------:R-:W-:Y:S01]  /*19770*/  FMUL.FTZ R14, R14, UR35 ;  /* 0x000000230e0e7c20 */ /* 0x000fe20008410000 */
[--C-:B------:R-:W-:Y:S01]  /*19780*/  FFMA.FTZ R87, R24, UR35, -R177.reuse ;  /* 0x0000002318577c23 */ /* 0x100fe200080108b1 */
[----:B------:R0:W-:Y:S01]  /*19790*/  MUFU.EX2 R85, R15 ;  /* 0x0000000f00557308 */ /* 0x0001e20000000800 */
[----:B------:R-:W-:-:S01]  /*197a0*/  FFMA.FTZ R24, R26, UR35, -R177 ;  /* 0x000000231a187c23 */ /* 0x000fc200080108b1 */
[--C-:B------:R-:W-:Y:S01]  /*197b0*/  FFMA.FTZ R26, R31, UR35, -R177.reuse ;  /* 0x000000231f1a7c23 */ /* 0x100fe200080108b1 */
[----:B------:R-:W-:-:S01]  /*197c0*/  FFMA.FTZ R31, R32, UR35, -R177 ;  /* 0x00000023201f7c23 */ /* 0x000fc200080108b1 */
[--C-:B------:R-:W-:Y:S01]  /*197d0*/  FFMA.FTZ R32, R39, UR35, -R177.reuse ;  /* 0x0000002327207c23 */ /* 0x100fe200080108b1 */
[----:B------:R-:W-:-:S01]  /*197e0*/  FFMA.FTZ R39, R40, UR35, -R177 ;  /* 0x0000002328277c23 */ /* 0x000fc200080108b1 */
[--C-:B------:R-:W-:Y:S01]  /*197f0*/  FFMA.FTZ R40, R47, UR35, -R177.reuse ;  /* 0x000000232f287c23 */ /* 0x100fe200080108b1 */
[----:B------:R-:W-:-:S01]  /*19800*/  FFMA.FTZ R47, R48, UR35, -R177 ;  /* 0x00000023302f7c23 */ /* 0x000fc200080108b1 */
[----:B------:R1:W-:Y:S01]  /*19810*/  MUFU.EX2 R86, R14 ;  /* 0x0000000e00567308 */ /* 0x0003e20000000800 */
[----:B0-----:R-:W-:-:S02]  /*19820*/  IMAD.MOV.U32 R15, RZ, RZ, 0x40000040 ;  /* 0x40000040ff0f7424 */ /* 0x001fc400078e00ff */
[--C-:B------:R-:W-:Y:S01]  /*19830*/  FFMA.FTZ R48, R56, UR35, -R177.reuse ;  /* 0x0000002338307c23 */ /* 0x100fe200080108b1 */
[----:B------:R-:W-:-:S01]  /*19840*/  FFMA.FTZ R56, R67, UR35, -R177 ;  /* 0x0000002343387c23 */ /* 0x000fc200080108b1 */
[--C-:B------:R-:W-:Y:S01]  /*19850*/  FFMA.FTZ R67, R68, UR35, -R177.reuse ;  /* 0x0000002344437c23 */ /* 0x100fe200080108b1 */
[----:B------:R-:W-:-:S01]  /*19860*/  FFMA.FTZ R68, R83, UR35, -R177 ;  /* 0x0000002353447c23 */ /* 0x000fc200080108b1 */
[----:B------:R-:W-:Y:S01]  /*19870*/  R2UR UR11, R15 ;  /* 0x000000000f0b72ca */ /* 0x000fe200000e0000 */
[----:B------:R-:W-:-:S01]  /*19880*/  FFMA.FTZ R83, R84, UR35, -R177 ;  /* 0x0000002354537c23 */ /* 0x000fc200080108b1 */
[----:B------:R-:W-:Y:S01]  /*19890*/  MOV R15, 0x40000040 ;  /* 0x40000040000f7802 */ /* 0x000fe20000000f00 */
[----:B-1----:R-:W-:Y:S01]  /*198a0*/  VIADD R14, R8, 0x2 ;  /* 0x00000002080e7836 */ /* 0x002fe20000000000 */
[----:B------:R-:W0:Y:S01]  /*198b0*/  MUFU.EX2 R6, R6 ;  /* 0x0000000600067308 */ /* 0x000e220000000800 */
[----:B------:R-:W-:-:S01]  /*198c0*/  FFMA.FTZ R185, R60, UR35, -R177 ;  /* 0x000000233cb97c23 */ /* 0x000fc200080108b1 */
[--C-:B------:R-:W-:Y:S01]  /*198d0*/  FFMA.FTZ R60, R75, UR35, -R177.reuse ;  /* 0x000000234b3c7c23 */ /* 0x100fe200080108b1 */
[----:B------:R-:W-:-:S01]  /*198e0*/  FFMA.FTZ R75, R76, UR35, -R177 ;  /* 0x000000234c4b7c23 */ /* 0x000fc200080108b1 */
[----:B------:R-:W-:Y:S01]  /*198f0*/  R2UR UR10, R14 ;  /* 0x000000000e0a72ca */ /* 0x000fe200000e0000 */
[----:B------:R-:W-:-:S02]  /*19900*/  VIADD R14, R8, 0x4 ;  /* 0x00000004080e7836 */ /* 0x000fc40000000000 */
[----:B------:R-:W-:Y:S01]  /*19910*/  VIADD R8, R8, 0x6 ;  /* 0x0000000608087836 */ /* 0x000fe20000000000 */
[----:B------:R-:W1:Y:S08]  /*19920*/  MUFU.EX2 R87, R87 ;  /* 0x0000005700577308 */ /* 0x000e700000000800 */
[----:B------:R-:W2:Y:S01]  /*19930*/  MUFU.EX2 R24, R24 ;  /* 0x0000001800187308 */ /* 0x000ea20000000800 */
[----:B0-----:R-:W-:-:S07]  /*19940*/  FFMA.FTZ R4, R85, R4, R6 ;  /* 0x0000000455047223 */ /* 0x001fce0000010006 */
[----:B------:R-:W-:Y:S01]  /*19950*/  MUFU.EX2 R26, R26 ;  /* 0x0000001a001a7308 */ /* 0x000fe20000000800 */
[----:B-1----:R-:W-:-:S07]  /*19960*/  FADD.FTZ R9, R87, R4 ;  /* 0x0000000457097221 */ /* 0x002fce0000010000 */
[----:B------:R-:W-:Y:S01]  /*19970*/  MUFU.EX2 R31, R31 ;  /* 0x0000001f001f7308 */ /* 0x000fe20000000800 */
[----:B--2---:R-:W-:-:S07]  /*19980*/  FADD.FTZ R84, R24, R9 ;  /* 0x0000000918547221 */ /* 0x004fce0000010000 */
[----:B------:R-:W-:Y:S08]  /*19990*/  MUFU.EX2 R32, R32 ;  /* 0x0000002000207308 */ /* 0x000ff00000000800 */
[----:B------:R-:W-:Y:S01]  /*199a0*/  MUFU.EX2 R39, R39 ;  /* 0x0000002700277308 */ /* 0x000fe20000000800 */
[----:B------:R-:W-:Y:S02]  /*199b0*/  WARPGROUP.DEPBAR.LE gsb0, 0x0 ;  /* 0x00008000000079c5 */ /* 0x000fe40000010000 */
[----:B------:R-:W-:Y:S01]  /*199c0*/  WARPGROUP.ARRIVE ;  /* 0x00000000000079c5 */ /* 0x000fe20000000000 */
[----:B------:R-:W-:-:S01]  /*199d0*/  FFMA.FTZ R165, R28, UR35, -R177 ;  /* 0x000000231ca57c23 */ /* 0x000fc200080108b1 */
[--C-:B------:R-:W-:Y:S01]  /*199e0*/  FFMA.FTZ R28, R35, UR35, -R177.reuse ;  /* 0x00000023231c7c23 */ /* 0x100fe200080108b1 */
[----:B------:R-:W-:-:S01]  /*199f0*/  FFMA.FTZ R35, R36, UR35, -R177 ;  /* 0x0000002324237c23 */ /* 0x000fc200080108b1 */
[--C-:B------:R-:W-:Y:S01]  /*19a00*/  FFMA.FTZ R36, R43, UR35, -R177.reuse ;  /* 0x000000232b247c23 */ /* 0x100fe200080108b1 */
[----:B------:R-:W-:-:S01]  /*19a10*/  FFMA.FTZ R43, R44, UR35, -R177 ;  /* 0x000000232c2b7c23 */ /* 0x000fc200080108b1 */
[----:B------:R-:W-:Y:S01]  /*19a20*/  QGMMA.64x128x32.F32.E4M3.E4M3 R88, R160, gdesc[UR8], R88, gsb0 ;  /* 0x01e00008a0587df3 */ /* 0x000fe20008000858 */
[----:B------:R-:W-:Y:S01]  /*19a30*/  R2UR UR10, R14 ;  /* 0x000000000e0a72ca */ /* 0x000fe200000e0000 */
[--C-:B------:R-:W-:Y:S01]  /*19a40*/  FFMA.FTZ R44, R51, UR35, -R177.reuse ;  /* 0x00000023332c7c23 */ /* 0x100fe200080108b1 */
[----:B------:R-:W-:Y:S01]  /*19a50*/  R2UR UR11, R15 ;  /* 0x000000000f0b72ca */ /* 0x000fe200000e0000 */
[--C-:B------:R-:W-:Y:S01]  /*19a60*/  FFMA.FTZ R51, R52, UR35, -R177.reuse ;  /* 0x0000002334337c23 */ /* 0x100fe200080108b1 */
[----:B------:R-:W-:-:S01]  /*19a70*/  FFMA.FTZ R52, R58, UR35, -R177 ;  /* 0x000000233a347c23 */ /* 0x000fc200080108b1 */
[--C-:B------:R-:W-:Y:S01]  /*19a80*/  FFMA.FTZ R58, R71, UR35, -R177.reuse ;  /* 0x00000023473a7c23 */ /* 0x100fe200080108b1 */
[----:B------:R-:W-:-:S01]  /*19a90*/  FFMA.FTZ R71, R72, UR35, -R177 ;  /* 0x0000002348477c23 */ /* 0x000fc200080108b1 */
[----:B------:R-:W-:Y:S01]  /*19aa0*/  IMAD.U32 R72, RZ, RZ, UR35 ;  /* 0x00000023ff487e24 */ /* 0x000fe2000f8e00ff */
[----:B------:R-:W0:Y:S01]  /*19ab0*/  MUFU.EX2 R165, R165 ;  /* 0x000000a500a57308 */ /* 0x000e220000000800 */
[----:B------:R-:W-:-:S01]  /*19ac0*/  FFMA.FTZ R167, R54, UR35, -R177 ;  /* 0x0000002336a77c23 */ /* 0x000fc200080108b1 */
[----:B------:R-:W-:Y:S01]  /*19ad0*/  FFMA.FTZ R54, R63, UR35, -R177 ;  /* 0x000000233f367c23 */ /* 0x000fe200080108b1 */
[----:B------:R-:W-:-:S01]  /*19ae0*/  FFMA.FTZ R72, R7, R72, -8 ;  /* 0xc100000007487423 */ /* 0x000fc20000010048 */
[--C-:B------:R-:W-:Y:S01]  /*19af0*/  FFMA.FTZ R63, R64, UR35, -R177.reuse ;  /* 0x00000023403f7c23 */ /* 0x100fe200080108b1 */
[----:B------:R-:W-:-:S01]  /*19b00*/  FFMA.FTZ R64, R79, UR35, -R177 ;  /* 0x000000234f407c23 */ /* 0x000fc200080108b1 */
[----:B------:R-:W-:Y:S01]  /*19b10*/  FFMA.FTZ R79, R80, UR35, -R177 ;  /* 0x00000023504f7c23 */ /* 0x000fe200080108b1 */
[----:B------:R-:W-:-:S01]  /*19b20*/  FFMA.FTZ R21, R21, UR35, -R72 ;  /* 0x0000002315157c23 */ /* 0x000fc20008010848 */
[--C-:B------:R-:W-:Y:S01]  /*19b30*/  FFMA.FTZ R20, R20, UR35, -R72.reuse ;  /* 0x0000002314147c23 */ /* 0x100fe20008010848 */
[----:B------:R-:W-:-:S01]  /*19b40*/  FFMA.FTZ R27, R27, UR35, -R72 ;  /* 0x000000231b1b7c23 */ /* 0x000fc20008010848 */
[--C-:B------:R-:W-:Y:S01]  /*19b50*/  FFMA.FTZ R76, R25, UR35, -R72.reuse ;  /* 0x00000023194c7c23 */ /* 0x100fe20008010848 */
[----:B------:R-:W-:-:S01]  /*19b60*/  FFMA.FTZ R14, R29, UR35, -R72 ;  /* 0x000000231d0e7c23 */ /* 0x000fc20008010848 */
[--C-:B------:R-:W-:Y:S01]  /*19b70*/  FFMA.FTZ R15, R30, UR35, -R72.reuse ;  /* 0x000000231e0f7c23 */ /* 0x100fe20008010848 */
[----:B------:R-:W1:Y:S01]  /*19b80*/  MUFU.EX2 R21, R21 ;  /* 0x0000001500157308 */ /* 0x000e620000000800 */
[----:B------:R-:W-:-:S01]  /*19b90*/  FFMA.FTZ R25, R33, UR35, -R72 ;  /* 0x0000002321197c23 */ /* 0x000fc20008010848 */
[--C-:B------:R-:W-:Y:S01]  /*19ba0*/  FFMA.FTZ R30, R34, UR35, -R72.reuse ;  /* 0x00000023221e7c23 */ /* 0x100fe20008010848 */
[----:B------:R-:W-:-:S01]  /*19bb0*/  FFMA.FTZ R29, R37, UR35, -R72 ;  /* 0x00000023251d7c23 */ /* 0x000fc20008010848 */
[----:B0-----:R-:W-:Y:S01]  /*19bc0*/  FADD.FTZ R9, R165, R84 ;  /* 0x00000054a5097221 */ /* 0x001fe20000010000 */
        /* <DEDUP_REMOVED lines=11> */
[----:B------:R-:W2:Y:S01]  /*19c80*/  MUFU.EX2 R27, R27 ;  /* 0x0000001b001b7308 */ /* 0x000ea20000000800 */
[----:B-1----:R-:W-:-:S01]  /*19c90*/  FFMA.FTZ R3, R86, R3, R21 ;  /* 0x0000000356037223 */ /* 0x002fc20000010015 */
[--C-:B------:R-:W-:Y:S01]  /*19ca0*/  FFMA.FTZ R80, R57, UR35, -R72.reuse ;  /* 0x0000002339507c23 */ /* 0x100fe20008010848 */
[----:B------:R-:W-:-:S01]  /*19cb0*/  FFMA.FTZ R61, R61, UR35, -R72 ;  /* 0x000000233d3d7c23 */ /* 0x000fc20008010848 */
[--C-:B------:R-:W-:Y:S01]  /*19cc0*/  FFMA.FTZ R59, R73, UR35, -R72.reuse ;  /* 0x00000023493b7c23 */ /* 0x100fe20008010848 */
[----:B------:R-:W-:-:S01]  /*19cd0*/  FFMA.FTZ R74, R74, UR35, -R72 ;  /* 0x000000234a4a7c23 */ /* 0x000fc20008010848 */
[----:B------:R-:W-:Y:S01]  /*19ce0*/  FFMA.FTZ R81, R81, UR35, -R72 ;  /* 0x0000002351517c23 */ /* 0x000fe20008010848 */
[----:B------:R-:W-:Y:S01]  /*19cf0*/  IADD3 R73, -R207, 0xb, RZ ;  /* 0x0000000bcf497810 */ /* 0x000fe20007ffe1ff */
[----:B------:R-:W1:Y:S01]  /*19d00*/  MUFU.EX2 R76, R76 ;  /* 0x0000004c004c7308 */ /* 0x000e620000000800 */
[----:B0-----:R-:W-:-:S07]  /*19d10*/  FADD.FTZ R4, R20, R3 ;  /* 0x0000000314047221 */ /* 0x001fce0000010000 */
[----:B------:R-:W0:Y:S01]  /*19d20*/  MUFU.EX2 R14, R14 ;  /* 0x0000000e000e7308 */ /* 0x000e220000000800 */
[----:B--2---:R-:W-:-:S01]  /*19d30*/  FADD.FTZ R3, R27, R4 ;  /* 0x000000041b037221 */ /* 0x004fc20000010000 */
[----:B------:R-:W-:Y:S01]  /*19d40*/  FADD.FTZ R4, R26, R9 ;  /* 0x000000091a047221 */ /* 0x000fe20000010000 */
[----:B------:R-:W-:-:S05]  /*19d50*/  IMAD.MOV.U32 R9, RZ, RZ, 0x40000040 ;  /* 0x40000040ff097424 */ /* 0x000fca00078e00ff */
[----:B------:R-:W2:Y:S01]  /*19d60*/  MUFU.EX2 R15, R15 ;  /* 0x0000000f000f7308 */ /* 0x000ea20000000800 */
[----:B-1----:R-:W-:-:S07]  /*19d70*/  FADD.FTZ R3, R76, R3 ;  /* 0x000000034c037221 */ /* 0x002fce0000010000 */
[----:B------:R-:W1:Y:S01]  /*19d80*/  MUFU.EX2 R28, R28 ;  /* 0x0000001c001c7308 */ /* 0x000e620000000800 */
[----:B0-----:R-:W-:-:S01]  /*19d90*/  FADD.FTZ R84, R14, R3 ;  /* 0x000000030e547221 */ /* 0x001fc20000010000 */
[----:B------:R-:W-:-:S06]  /*19da0*/  FADD.FTZ R3, R31, R4 ;  /* 0x000000041f037221 */ /* 0x000fcc0000010000 */
        /* <DEDUP_REMOVED lines=10> */
[----:B------:R-:W-:Y:S01]  /*19e50*/  MUFU.EX2 R36, R36 ;  /* 0x0000002400247308 */ /* 0x000fe20000000800 */
[----:B0-----:R-:W-:-:S07]  /*19e60*/  FADD.FTZ R3, R29, R4 ;  /* 0x000000041d037221 */ /* 0x001fce0000010000 */
[----:B------:R-:W0:Y:S01]  /*19e70*/  MUFU.EX2 R33, R33 ;  /* 0x0000002100217308 */ /* 0x000e220000000800 */
[----:B--2---:R-:W-:-:S07]  /*19e80*/  FADD.FTZ R4, R34, R3 ;  /* 0x0000000322047221 */ /* 0x004fce0000010000 */
[----:B------:R-:W-:Y:S01]  /*19e90*/  MUFU.EX2 R43, R43 ;  /* 0x0000002b002b7308 */ /* 0x000fe20000000800 */
[----:B------:R-:W-:Y:S02]  /*19ea0*/  WARPGROUP.DEPBAR.LE gsb0, 0x0 ;  /* 0x00008000000079c5 */ /* 0x000fe40000010000 */
[----:B------:R-:W-:-:S05]  /*19eb0*/  WARPGROUP.ARRIVE ;  /* 0x00000000000079c5 */ /* 0x000fca0000000000 */
[----:B------:R-:W1:Y:S01]  /*19ec0*/  MUFU.EX2 R38, R38 ;  /* 0x0000002600267308 */ /* 0x000e620000000800 */
[----:B0-----:R-:W-:-:S01]  /*19ed0*/  FADD.FTZ R3, R33, R4 ;  /* 0x0000000421037221 */ /* 0x001fc20000010000 */
[----:B------:R-:W-:Y:S01]  /*19ee0*/  QGMMA.64x128x32.F32.E4M3.E4M3 R88, R156, gdesc[UR8], R88, gsb0 ;  /* 0x01e000089c587df3 */ /* 0x000fe20008000858 */
[----:B------:R-:W-:Y:S02]  /*19ef0*/  R2UR UR10, R8 ;  /* 0x00000000080a72ca */ /* 0x000fe400000e0000 */
[----:B------:R-:W-:-:S03]  /*19f00*/  R2UR UR11, R9 ;  /* 0x00000000090b72ca */ /* 0x000fc600000e0000 */
[----:B------:R-:W0:Y:S01]  /*19f10*/  MUFU.EX2 R40, R40 ;  /* 0x0000002800287308 */ /* 0x000e220000000800 */
[----:B------:R-:W-:-:S01]  /*19f20*/  FFMA.FTZ R9, R62, UR35, -R72 ;  /* 0x000000233e097c23 */ /* 0x000fc20008010848 */
[----:B------:R-:W-:Y:S01]  /*19f30*/  FADD.FTZ R62, R32, R53 ;  /* 0x00000035203e7221 */ /* 0x000fe20000010000 */
[----:B------:R-:W-:-:S03]  /*19f40*/  FFMA.FTZ R53, R65, UR35, -R72 ;  /* 0x0000002341357c23 */ /* 0x000fc60008010848 */
[----:B------:R-:W-:Y:S01]  /*19f50*/  FADD.FTZ R55, R39, R62 ;  /* 0x0000003e27377221 */ /* 0x000fe20000010000 */
[----:B------:R-:W-:-:S01]  /*19f60*/  FFMA.FTZ R62, R66, UR35, -R72 ;  /* 0x00000023423e7c23 */ /* 0x000fc20008010848 */
[----:B------:R-:W2:Y:S01]  /*19f70*/  MUFU.EX2 R37, R37 ;  /* 0x0000002500257308 */ /* 0x000ea20000000800 */
[----:B-1----:R-:W-:-:S01]  /*19f80*/  FADD.FTZ R4, R38, R3 ;  /* 0x0000000326047221 */ /* 0x002fc20000010000 */
[----:B------:R-:W-:-:S04]  /*19f90*/  FADD.FTZ R84, R36, R55 ;  /* 0x0000003724547221 */ /* 0x000fc80000010000 */
[----:B------:R-:W-:Y:S02]  /*19fa0*/  FADD.FTZ R55, R43, R84 ;  /* 0x000000542b377221 */ /* 0x000fe40000010000 */
[----:B------:R-:W1:Y:S02]  /*19fb0*/  MUFU.EX2 R47, R47 ;  /* 0x0000002f002f7308 */ /* 0x000e640000000800 */
[----:B0-----:R-:W-:-:S01]  /*19fc0*/  FADD.FTZ R66, R40, R55 ;  /* 0x0000003728427221 */ /* 0x001fc20000010000 */
[----:B------:R-:W-:-:S05]  /*19fd0*/  FFMA.FTZ R55, R69, UR35, -R72 ;  /* 0x0000002345377c23 */ /* 0x000fca0008010848 */
[----:B------:R-:W0:Y:S01]  /*19fe0*/  MUFU.EX2 R42, R42 ;  /* 0x0000002a002a7308 */ /* 0x000e220000000800 */
[----:B--2---:R-:W-:-:S07]  /*19ff0*/  FADD.FTZ R3, R37, R4 ;  /* 0x0000000425037221 */ /* 0x004fce0000010000 */
[----:B------:R-:W2:Y:S01]  /*1a000*/  MUFU.EX2 R44, R44 ;  /* 0x0000002c002c7308 */ /* 0x000ea20000000800 */
[----:B-1----:R-:W-:-:S01]  /*1a010*/  FADD.FTZ R57, R47, R66 ;  /* 0x000000422f397221 */ /* 0x002fc20000010000 */
[----:B------:R-:W-:-:S06]  /*1a020*/  FFMA.FTZ R66, R70, UR35, -R72 ;  /* 0x0000002346427c23 */ /* 0x000fcc0008010848 */
        /* <DEDUP_REMOVED lines=26> */
[----:B------:R-:W-:Y:S02]  /*1a1d0*/  WARPGROUP.DEPBAR.LE gsb0, 0x0 ;  /* 0x00008000000079c5 */ /* 0x000fe40000010000 */
[----:B------:R-:W-:-:S04]  /*1a1e0*/  WARPGROUP.ARRIVE ;  /* 0x00000000000079c5 */ /* 0x000fc80000000000 */
[----:B------:R-:W0:Y:S01]  /*1a1f0*/  MUFU.EX2 R63, R63 ;  /* 0x0000003f003f7308 */ /* 0x000e220000000800 */
[----:B--2---:R-:W-:-:S01]  /*1a200*/  FADD.FTZ R4, R54, R57 ;  /* 0x0000003936047221 */ /* 0x004fc20000010000 */
[----:B------:R-:W-:Y:S01]  /*1a210*/  QGMMA.64x128x32.F32.E4M3.E4M3 R88, R152, gdesc[UR8], R88, gsb0 ;  /* 0x01e0000898587df3 */ /* 0x000fe20008000858 */
[----:B------:R-:W-:-:S05]  /*1a220*/  FFMA.FTZ R57, R77, UR35, -R72 ;  /* 0x000000234d397c23 */ /* 0x000fca0008010848 */
[----:B------:R-:W2:Y:S01]  /*1a230*/  MUFU.EX2 R9, R9 ;  /* 0x0000000900097308 */ /* 0x000ea20000000800 */
[----:B-1----:R-:W-:-:S07]  /*1a240*/  FADD.FTZ R70, R8, R3 ;  /* 0x0000000308467221 */ /* 0x002fce0000010000 */
[----:B------:R-:W1:Y:S01]  /*1a250*/  MUFU.EX2 R56, R56 ;  /* 0x0000003800387308 */ /* 0x000e620000000800 */
[----:B0-----:R-:W-:-:S07]  /*1a260*/  FADD.FTZ R3, R63, R4 ;  /* 0x000000043f037221 */ /* 0x001fce0000010000 */
[----:B------:R-:W0:Y:S01]  /*1a270*/  MUFU.EX2 R53, R53 ;  /* 0x0000003500357308 */ /* 0x000e220000000800 */
[----:B--2---:R-:W-:-:S01]  /*1a280*/  FADD.FTZ R4, R9, R70 ;  /* 0x0000004609047221 */ /* 0x004fc20000010000 */
[--C-:B------:R-:W-:Y:S01]  /*1a290*/  FFMA.FTZ R70, R78, UR35, -R72.reuse ;  /* 0x000000234e467c23 */ /* 0x100fe20008010848 */
[----:B------:R-:W-:-:S05]  /*1a2a0*/  FFMA.FTZ R72, R82, UR35, -R72 ;  /* 0x0000002352487c23 */ /* 0x000fca0008010848 */
        /* <DEDUP_REMOVED lines=8> */
[----:B------:R-:W-:-:S04]  /*1a330*/  @!P1 IMAD R3, R13, 0x8, R16 ;  /* 0x000000080d039824 */ /* 0x000fc800078e0210 */
[----:B------:R-:W-:Y:S02]  /*1a340*/  @!P1 VIADD R3, R3, 0x22840 ;  /* 0x0002284003039836 */ /* 0x000fe40000000000 */
[----:B------:R-:W1:Y:S03]  /*1a350*/  MUFU.EX2 R71, R71 ;  /* 0x0000004700477308 */ /* 0x000e660000000800 */
[----:B------:R-:W-:-:S05]  /*1a360*/  @!P1 PRMT R3, RZ, 0x654, R3 ;  /* 0x00000654ff039816 */ /* 0x000fca0000000003 */
[----:B------:R-:W3:Y:S08]  /*1a370*/  MUFU.EX2 R66, R66 ;  /* 0x0000004200427308 */ /* 0x000ef00000000800 */
[----:B------:R-:W4:Y:S08]  /*1a380*/  MUFU.EX2 R60, R60 ;  /* 0x0000003c003c7308 */ /* 0x000f300000000800 */
[----:B------:R-:W5:Y:S08]  /*1a390*/  MUFU.EX2 R59, R59 ;  /* 0x0000003b003b7308 */ /* 0x000f700000000800 */
[----:B------:R-:W-:Y:S08]  /*1a3a0*/  MUFU.EX2 R75, R75 ;  /* 0x0000004b004b7308 */ /* 0x000ff00000000800 */
[----:B------:R0:W5:Y:S08]  /*1a3b0*/  MUFU.EX2 R69, R74 ;  /* 0x0000004a00457308 */ /* 0x0001700000000800 */
[----:B------:R-:W5:Y:S01]  /*1a3c0*/  MUFU.EX2 R64, R64 ;  /* 0x0000004000407308 */ /* 0x000f620000000800 */
[----:B0-----:R-:W-:-:S01]  /*1a3d0*/  FADD.FTZ R74, R58, R61 ;  /* 0x0000003d3a4a7221 */ /* 0x001fc20000010000 */
[----:B--2---:R-:W-:-:S03]  /*1a3e0*/  FADD.FTZ R61, R55, R4 ;  /* 0x00000004373d7221 */ /* 0x004fc60000010000 */
[----:B-1----:R-:W-:Y:S01]  /*1a3f0*/  FADD.FTZ R65, R71, R74 ;  /* 0x0000004a47417221 */ /* 0x002fe20000010000 */
[----:B---3--:R-:W-:-:S02]  /*1a400*/  FADD.FTZ R4, R66, R61 ;  /* 0x0000003d42047221 */ /* 0x008fc40000010000 */
[----:B------:R-:W0:Y:S01]  /*1a410*/  MUFU.EX2 R57, R57 ;  /* 0x0000003900397308 */ /* 0x000e220000000800 */
[----:B----4-:R-:W-:-:S01]  /*1a420*/  FADD.FTZ R74, R60, R65 ;  /* 0x000000413c4a7221 */ /* 0x010fc20000010000 */
[----:B-----5:R-:W-:-:S04]  /*1a430*/  FADD.FTZ R4, R59, R4 ;  /* 0x000000043b047221 */ /* 0x020fc80000010000 */
[----:B------:R-:W-:Y:S02]  /*1a440*/  FADD.FTZ R4, R69, R4 ;  /* 0x0000000445047221 */ /* 0x000fe40000010000 */
[----:B------:R-:W1:Y:S08]  /*1a450*/  MUFU.EX2 R79, R79 ;  /* 0x0000004f004f7308 */ /* 0x000e700000000800 */
[----:B------:R-:W2:Y:S08]  /*1a460*/  MUFU.EX2 R70, R70 ;  /* 0x0000004600467308 */ /* 0x000eb00000000800 */
[----:B------:R-:W3:Y:S01]  /*1a470*/  MUFU.EX2 R68, R68 ;  /* 0x0000004400447308 */ /* 0x000ee20000000800 */
[----:B------:R-:W-:-:S02]  /*1a480*/  WARPGROUP.DEPBAR.LE gsb0, 0x0 ;  /* 0x00008000000079c5 */ /* 0x000fc40000010000 */
[----:B------:R4:W-:Y:S06]  /*1a490*/  BAR.ARV R73, 0x100 ;  /* 0x000400490000751d */ /* 0x0009ec0000002000 */
[----:B------:R-:W5:Y:S01]  /*1a4a0*/  MUFU.EX2 R78, R81 ;  /* 0x00000051004e7308 */ /* 0x000f620000000800 */
[----:B------:R0:W-:Y:S07]  /*1a4b0*/  @!P1 SYNCS.ARRIVE.TRANS64.RED.A1T0 RZ, [R3+URZ], RZ ;  /* 0x000000ff03ff99a7 */ /* 0x0001ee000810043f */
[----:B------:R-:W4:Y:S01]  /*1a4c0*/  MUFU.EX2 R83, R83 ;  /* 0x0000005300537308 */ /* 0x000f220000000800 */
[----:B0-----:R-:W-:-:S04]  /*1a4d0*/  FADD.FTZ R3, R75, R74 ;  /* 0x0000004a4b037221 */ /* 0x001fc80000010000 */
[----:B------:R-:W-:Y:S01]  /*1a4e0*/  FADD.FTZ R74, R64, R3 ;  /* 0x00000003404a7221 */ /* 0x000fe20000010000 */
[----:B------:R-:W-:-:S02]  /*1a4f0*/  FADD.FTZ R3, R57, R4 ;  /* 0x0000000439037221 */ /* 0x000fc40000010000 */
[----:B------:R-:W0:Y:S01]  /*1a500*/  MUFU.EX2 R72, R72 ;  /* 0x0000004800487308 */ /* 0x000e220000000800 */
[----:B-1----:R-:W-:-:S01]  /*1a510*/  FADD.FTZ R61, R79, R74 ;  /* 0x0000004a4f3d7221 */ /* 0x002fc20000010000 */
[----:B--2---:R-:W-:-:S03]  /*1a520*/  FADD.FTZ R3, R70, R3 ;  /* 0x0000000346037221 */ /* 0x004fc60000010000 */
[----:B---3--:R-:W-:Y:S01]  /*1a530*/  FADD.FTZ R4, R68, R61 ;  /* 0x0000003d44047221 */ /* 0x008fe20000010000 */
[----:B-----5:R-:W-:-:S03]  /*1a540*/  FADD.FTZ R3, R78, R3 ;  /* 0x000000034e037221 */ /* 0x020fc60000010000 */
[----:B----4-:R-:W-:Y:S01]  /*1a550*/  FADD.FTZ R4, R83, R4 ;  /* 0x0000000453047221 */ /* 0x010fe20000010000 */
[----:B0-----:R-:W-:-:S01]  /*1a560*/  FADD.FTZ R3, R72, R3 ;  /* 0x0000000348037221 */ /* 0x001fc20000010000 */
[----:B------:R-:W-:Y:S06]  /*1a570*/  @!P0 BRA `(.L_x_1491) ;  /* 0x0000000000048947 */ /* 0x000fec0003800000 */
[----:B------:R-:W-:Y:S01]  /*1a580*/  BPT.TRAP 0x1 ;  /* 0x000000040000795c */ /* 0x000fe20000300000 */
.L_x_1491:
[----:B------:R-:W-:Y:S01]  /*1a590*/  F2FP.SATFINITE.E4M3.F32.PACK_AB_MERGE_C R24, R165, R24, RZ ;  /* 0x00000018a518723e */ /* 0x000fe200048070ff */
[----:B------:R-:W-:Y:S01]  /*1a5a0*/  FMUL.FTZ R88, R88, R85 ;  /* 0x0000005558587220 */ /* 0x000fe20000410000 */
[----:B------:R-:W-:Y:S01]  /*1a5b0*/  F2FP.SATFINITE.E4M3.F32.PACK_AB_MERGE_C R25, R30, R25, RZ ;  /* 0x000000191e19723e */ /* 0x000fe200048070ff */
[----:B------:R-:W-:Y:S01]  /*1a5c0*/  FMUL.FTZ R89, R89, R85 ;  /* 0x0000005559597220 */ /* 0x000fe20000410000 */
[----:B------:R-:W-:Y:S01]  /*1a5d0*/  F2FP.SATFINITE.E4M3.F32.PACK_AB_MERGE_C R164, R87, R6, R24 ;  /* 0x0000000657a4723e */ /* 0x000fe20004807018 */
[----:B------:R-:W-:Y:S01]  /*1a5e0*/  IMAD R6, R168, 0x8, R16 ;  /* 0x00000008a8067824 */ /* 0x000fe200078e0210 */
[----:B------:R-:W-:Y:S01]  /*1a5f0*/  F2FP.SATFINITE.E4M3.F32.PACK_AB_MERGE_C R25, R15, R14, R25 ;  /* 0x0000000e0f19723e */ /* 0x000fe20004807019 */
[----:B------:R-:W-:Y:S01]  /*1a600*/  IMAD.U32 R15, RZ, RZ, UR38 ;  /* 0x00000026ff0f7e24 */ /* 0x000fe2000f8e00ff */
[----:B------:R-:W-:Y:S01]  /*1a610*/  ISETP.GT.AND P2, PT, R10, R11, PT ;  /* 0x0000000b0a00720c */ /* 0x000fe20003f44270 */
        /* <DEDUP_REMOVED lines=9> */
[----:B------:R0:W-:Y:S01]  /*1a6b0*/  SYNCS.ARRIVE.TRANS64.RED.A1T0 RZ, [R6+URZ], RZ ;  /* 0x000000ff06ff79a7 */ /* 0x0001e2000810043f */
[----:B------:R-:W-:Y:S01]  /*1a6c0*/  F2FP.SATFINITE.E4M3.F32.PACK_AB_MERGE_C R36, R43, R36, RZ ;  /* 0x000000242b24723e */ /* 0x000fe200048070ff */
[----:B------:R-:W-:Y:S01]  /*1a6d0*/  FMUL.FTZ R100, R100, R85 ;  /* 0x0000005564647220 */ /* 0x000fe20000410000 */
[----:B------:R-:W-:Y:S01]  /*1a6e0*/  F2FP.SATFINITE.E4M3.F32.PACK_AB_MERGE_C R33, R38, R33, RZ ;  /* 0x000000212621723e */ /* 0x000fe200048070ff */
[-C--:B------:R-:W-:Y:S01]  /*1a6f0*/  FMUL.FTZ R101, R101, R85.reuse ;  /* 0x0000005565657220 */ /* 0x080fe20000410000 */
[----:B------:R-:W-:Y:S01]  /*1a700*/  F2FP.SATFINITE.E4M3.F32.PACK_AB_MERGE_C R44, R51, R44, RZ ;  /* 0x0000002c332c723e */ /* 0x000fe200048070ff */
[----:B------:R-:W-:Y:S01]  /*1a710*/  FMUL.FTZ R104, R104, R85 ;  /* 0x0000005568687220 */ /* 0x000fe20000410000 */
[----:B------:R-:W-:Y:S01]  /*1a720*/  F2FP.SATFINITE.E4M3.F32.PACK_AB_MERGE_C R41, R46, R41, RZ ;  /* 0x000000292e29723e */ /* 0x000fe200048070ff */
[----:B0-----:R-:W-:Y:S01]  /*1a730*/  VIADD R6, R10, 0xffffffff ;  /* 0xffffffff0a067836 */ /* 0x001fe20000000000 */
        /* <DEDUP_REMOVED lines=76> */
[----:B------:R-:W-:-:S02]  /*1ac00*/  IMAD.MOV.U32 R14, RZ, RZ, R7 ;  /* 0x000000ffff0e7224 */ /* 0x000fc400078e0007 */
[----:B------:R-:W-:Y:S02]  /*1ac10*/  IMAD.MOV.U32 R15, RZ, RZ, R12 ;  /* 0x000000ffff0f7224 */ /* 0x000fe400078e000c */
[----:B------:R-:W-:Y:S02]  /*1ac20*/  IMAD.MOV.U32 R20, RZ, RZ, R18 ;  /* 0x000000ffff147224 */ /* 0x000fe400078e0012 */
[----:B------:R-:W-:Y:S02]  /*1ac30*/  IMAD.MOV.U32 R10, RZ, RZ, R6 ;  /* 0x000000ffff0a7224 */ /* 0x000fe400078e0006 */
[----:B------:R-:W-:Y:S02]  /*1ac40*/  IMAD.MOV.U32 R168, RZ, RZ, R13 ;  /* 0x000000ffffa87224 */ /* 0x000fe400078e000d */
[----:B------:R-:W-:Y:S01]  /*1ac50*/  IMAD.MOV.U32 R167, RZ, RZ, R25 ;  /* 0x000000ffffa77224 */ /* 0x000fe200078e0019 */
[----:B------:R-:W-:Y:S06]  /*1ac60*/  @P2 BRA `(.L_x_1492) ;  /* 0xffffffd800082947 */ /* 0x000fec000383ffff */
[----:B------:R-:W-:-:S07]  /*1ac70*/  IMAD.MOV.U32 R168, RZ, RZ, R13 ;  /* 0x000000ffffa87224 */ /* 0x000fce00078e000d */
.L_x_1481:
[----:B------:R-:W-:-:S13]  /*1ac80*/  ISETP.GE.AND P2, PT, R6, R178, PT ;  /* 0x000000b20600720c */ /* 0x000fda0003f46270 */
[----:B------:R-:W-:Y:S05]  /*1ac90*/  @!P2 BRA `(.L_x_1493) ;  /* 0x000000380014a947 */ /* 0x000fea0003800000 */
[----:B------:R-:W-:Y:S02]  /*1aca0*/  VIADD R15, R0, 0x8 ;  /* 0x00000008000f7836 */ /* 0x000fe40000000000 */
[----:B------:R-:W-:Y:S02]  /*1acb0*/  IMAD.MOV.U32 R14, RZ, RZ, R7 ;  /* 0x000000ffff0e7224 */ /* 0x000fe400078e0007 */
[----:B------:R-:W-:Y:S01]  /*1acc0*/  IMAD.MOV.U32 R13, RZ, RZ, R12 ;  /* 0x000000ffff0d7224 */ /* 0x000fe200078e000c */
[----:B------:R-:W-:Y:S01]  /*1acd0*/  IADD3 R15, R15, R170, -R171 ;  /* 0x000000aa0f0f7210 */ /* 0x000fe20007ffe8ab */
[----:B------:R-:W-:Y:S02]  /*1ace0*/  IMAD.MOV.U32 R20, RZ, RZ, R18 ;  /* 0x000000ffff147224 */ /* 0x000fe400078e0012 */
[----:B------:R-:W-:-:S07]  /*1acf0*/  IMAD.MOV.U32 R21, RZ, RZ, R168 ;  /* 0x000000ffff157224 */ /* 0x000fce00078e00a8 */
.L_x_1512:
        /* <DEDUP_REMOVED lines=8> */
.L_x_1495:
[----:B------:R-:W-:Y:S01]  /*1ad80*/  VIADD R7, R21, 0x1 ;  /* 0x0000000115077836 */ /* 0x000fe20000000000 */
[----:B------:R-:W-:-:S04]  /*1ad90*/  SHF.L.U32 R8, R18, 0x1f, RZ ;  /* 0x0000001f12087819 */ /* 0x000fc800000006ff */
[----:B------:R-:W-:-:S04]  /*1ada0*/  ISETP.NE.AND P3, PT, R7, 0x2, PT ;  /* 0x000000020700780c */ /* 0x000fc80003f65270 */
[----:B------:R-:W-:-:S05]  /*1adb0*/  SEL R7, R7, RZ, P3 ;  /* 0x000000ff07077207 */ /* 0x000fca0001800000 */
[----:B------:R-:W-:-:S04]  /*1adc0*/  IMAD R7, R7, 0x8, R16 ;  /* 0x0000000807077824 */ /* 0x000fc800078e0210 */
[----:B------:R0:W1:Y:S01]  /*1add0*/  SYNCS.PHASECHK.TRANS64.TRYWAIT P3, [R7+URZ+0x22830], R8 ;  /* 0x02283008070075a7 */ /* 0x000062000806017f */
[----:B------:R-:W-:Y:S05]  /*1ade0*/  @!P0 BRA `(.L_x_1496) ;  /* 0x0000000000048947 */ /* 0x000fea0003800000 */
[----:B------:R-:W-:Y:S01]  /*1adf0*/  BPT.TRAP 0x1 ;  /* 0x000000040000795c */ /* 0x000fe20000300000 */
.L_x_1496:
[----:B------:R-:W-:Y:S04]  /*1ae00*/  BSSY B0, `(.L_x_1494) ;  /* 0x0000004000007945 */ /* 0x000fe80003800000 */
[----:B-1----:R-:W-:Y:S05]  /*1ae10*/  @P3 BRA `(.L_x_1497) ;  /* 0x0000000000083947 */ /* 0x002fea0003800000 */
[----:B------:R-:W1:Y:S02]  /*1ae20*/  SYNCS.PHASECHK.TRANS64.TRYWAIT P3, [R7+URZ+0x22830], R8 ;  /* 0x02283008070075a7 */ /* 0x000e64000806017f */
[----:B-1----:R-:W-:Y:S05]  /*1ae30*/  @!P3 BRA `(.L_x_1498) ;  /* 0x000000dc0048b947 */ /* 0x002fea0003800000 */
.L_x_1497:
[----:B------:R-:W-:Y:S05]  /*1ae40*/  BSYNC B0 ;  /* 0x0000000000007941 */ /* 0x000fea0003800000 */
.L_x_1494:
[----:B01----:R-:W0:Y:S01]  /*1ae50*/  S2R R7, SR_TID.X ;  /* 0x0000000000077919 */ /* 0x003e220000002100 */
[----:B------:R-:W-:Y:S01]  /*1ae60*/  VIADD R168, R21, 0x1 ;  /* 0x0000000115a87836 */ /* 0x000fe20000000000 */
[----:B------:R-:W-:Y:S05]  /*1ae70*/  WARPSYNC.ALL ;  /* 0x0000000000007948 */ /* 0x000fea0003800000 */
[C---:B------:R-:W-:Y:S01]  /*1ae80*/  ISETP.NE.AND P3, PT, R168.reuse, 0x2, PT ;  /* 0x00000002a800780c */ /* 0x040fe20003f65270 */
[----:B------:R-:W-:Y:S01]  /*1ae90*/  IMAD.MOV.U32 R9, RZ, RZ, -0x7fffffe0 ;  /* 0x80000020ff097424 */ /* 0x000fe200078e00ff */
[----:B------:R-:W-:Y:S02]  /*1aea0*/  MOV R11, 0x80000020 ;  /* 0x80000020000b7802 */ /* 0x000fe40000000f00 */
[----:B------:R-:W-:-:S02]  /*1aeb0*/  SEL R168, R168, RZ, P3 ;  /* 0x000000ffa8a87207 */ /* 0x000fc40001800000 */
[----:B------:R-:W-:Y:S01]  /*1aec0*/  R2UR UR31, R9 ;  /* 0x00000000091f72ca */ /* 0x000fe200000e0000 */
[----:B------:R-:W-:Y:S01]  /*1aed0*/  IMAD.MOV.U32 R9, RZ, RZ, -0x7fffffe0 ;  /* 0x80000020ff097424 */ /* 0x000fe200078e00ff */
[----:B------:R-:W-:Y:S01]  /*1aee0*/  R2UR UR11, R11 ;  /* 0x000000000b0b72ca */ /* 0x000fe200000e0000 */
[----:B------:R-:W-:Y:S02]  /*1aef0*/  IMAD R8, R168, 0x600, R5 ;  /* 0x00000600a8087824 */ /* 0x000fe400078e0205 */
[----:B------:R-:W-:Y:S01]  /*1af00*/  IMAD.MOV.U32 R11, RZ, RZ, -0x7fffffe0 ;  /* 0x80000020ff0b7424 */ /* 0x000fe200078e00ff */
[----:B------:R-:W-:Y:S01]  /*1af10*/  R2UR UR27, R9 ;  /* 0x00000000091b72ca */ /* 0x000fe200000e0000 */
[C---:B------:R-:W-:Y:S01]  /*1af20*/  VIADD R10, R8.reuse, 0x2 ;  /* 0x00000002080a7836 */ /* 0x040fe20000000000 */
[----:B------:R-:W-:Y:S02]  /*1af30*/  R2UR UR30, R8 ;  /* 0x00000000081e72ca */ /* 0x000fe400000e0000 */
[----:B------:R-:W-:Y:S01]  /*1af40*/  R2UR UR15, R11 ;  /* 0x000000000b0f72ca */ /* 0x000fe200000e0000 */
[----:B------:R-:W-:Y:S01]  /*1af50*/  IMAD.MOV.U32 R11, RZ, RZ, -0x7fffffe0 ;  /* 0x80000020ff0b7424 */ /* 0x000fe200078e00ff */
[----:B------:R-:W-:Y:S01]  /*1af60*/  R2UR UR10, R10 ;  /* 0x000000000a0a72ca */ /* 0x000fe200000e0000 */
[----:B------:R-:W-:-:S03]  /*1af70*/  VIADD R10, R8, 0x200 ;  /* 0x00000200080a7836 */ /* 0x000fc60000000000 */
[----:B------:R-:W-:Y:S01]  /*1af80*/  R2UR UR19, R11 ;  /* 0x000000000b1372ca */ /* 0x000fe200000e0000 */
[----:B------:R-:W-:Y:S01]  /*1af90*/  IMAD.MOV.U32 R11, RZ, RZ, -0x7fffffe0 ;  /* 0x80000020ff0b7424 */ /* 0x000fe200078e00ff */
[----:B------:R-:W-:Y:S01]  /*1afa0*/  R2UR UR14, R10 ;  /* 0x000000000a0e72ca */ /* 0x000fe200000e0000 */
[----:B------:R-:W-:Y:S01]  /*1afb0*/  VIADD R10, R8, 0x202 ;  /* 0x00000202080a7836 */ /* 0x000fe20000000000 */
[----:B0-----:R-:W-:Y:S02]  /*1afc0*/  SHF.R.U32.HI R7, RZ, 0x7, R7 ;  /* 0x00000007ff077819 */ /* 0x001fe40000011607 */
[----:B------:R-:W-:Y:S02]  /*1afd0*/  R2UR UR23, R11 ;  /* 0x000000000b1772ca */ /* 0x000fe400000e0000 */
[----:B------:R-:W-:Y:S01]  /*1afe0*/  R2UR UR18, R10 ;  /* 0x000000000a1272ca */ /* 0x000fe200000e0000 */
[----:B------:R-:W-:Y:S02]  /*1aff0*/  VIADD R7, R7, 0x8 ;  /* 0x0000000807077836 */ /* 0x000fe40000000000 */
[----:B------:R-:W-:-:S02]  /*1b000*/  VIADD R10, R8, 0x400 ;  /* 0x00000400080a7836 */ /* 0x000fc40000000000 */
[----:B------:R-:W-:Y:S01]  /*1b010*/  VIADD R8, R8, 0x402 ;  /* 0x0000040208087836 */ /* 0x000fe20000000000 */
[----:B------:R0:W-:Y:S02]  /*1b020*/  BAR.SYNC.DEFER_BLOCKING R7, 0x100 ;  /* 0x000400070000751d */ /* 0x0001e40000010000 */
[----:B------:R-:W-:Y:S02]  /*1b030*/  R2UR UR22, R10 ;  /* 0x000000000a1672ca */ /* 0x000fe400000e0000 */
[----:B------:R-:W-:Y:S02]  /*1b040*/  R2UR UR26, R8 ;  /* 0x00000000081a72ca */ /* 0x000fe400000e0000 */
        /* <DEDUP_REMOVED lines=21> */
.L_x_1500:
[----:B------:R-:W-:Y:S01]  /*1b1a0*/  SHF.L.U32 R7, R20, 0x1f, RZ ;  /* 0x0000001f14077819 */ /* 0x000fe200000006ff */
[----:B------:R-:W-:-:S04]  /*1b1b0*/  IMAD R8, R21, 0x8, R16 ;  /* 0x0000000815087824 */ /* 0x000fc800078e0210 */
[----:B------:R0:W1:Y:S01]  /*1b1c0*/  SYNCS.PHASECHK.TRANS64.TRYWAIT P2, [R8+URZ+0x22850], R7 ;  /* 0x02285007080075a7 */ /* 0x000062000804017f */
[----:B------:R-:W-:Y:S05]  /*1b1d0*/  @!P0 BRA `(.L_x_1501) ;  /* 0x0000000000048947 */ /* 0x000fea0003800000 */
[----:B------:R-:W-:Y:S01]  /*1b1e0*/  BPT.TRAP 0x1 ;  /* 0x000000040000795c */ /* 0x000fe20000300000 */
.L_x_1501:
[----:B-1----:R-:W-:Y:S05]  /*1b1f0*/  @P2 BRA `(.L_x_1499) ;  /* 0x0000000000082947 */ /* 0x002fea0003800000 */
[----:B------:R-:W1:Y:S02]  /*1b200*/  SYNCS.PHASECHK.TRANS64.TRYWAIT P2, [R8+URZ+0x22850], R7 ;  /* 0x02285007080075a7 */ /* 0x000e64000804017f */
[----:B-1----:R-:W-:Y:S05]  /*1b210*/  @!P2 BRA `(.L_x_1502) ;  /* 0x000000d80064a947 */ /* 0x002fea0003800000 */
.L_x_1499:
[----:B01----:R-:W-:Y:S01]  /*1b220*/  VIADD R7, R16, 0x400 ;  /* 0x0000040010077836 */ /* 0x003fe20000000000 */
[----:B------:R-:W-:Y:S05]  /*1b230*/  WARPSYNC.ALL ;  /* 0x0000000000007948 */ /* 0x000fea0003800000 */
[----:B------:R-:W-:Y:S01]  /*1b240*/  SHF.R.U32.HI R7, RZ, 0x4, R7 ;  /* 0x00000004ff077819 */ /* 0x000fe20000011607 */
[----:B------:R-:W-:Y:S01]  /*1b250*/  IMAD.MOV.U32 R9, RZ, RZ, 0x40000040 ;  /* 0x40000040ff097424 */ /* 0x000fe200078e00ff */
[----:B------:R-:W-:Y:S01]  /*1b260*/  WARPGROUP.ARRIVE ;  /* 0x00000000000079c5 */ /* 0x000fe20000000000 */
[----:B------:R-:W-:Y:S01]  /*1b270*/  IMAD.MOV.U32 R11, RZ, RZ, 0x40000040 ;  /* 0x40000040ff0b7424 */ /* 0x000fe200078e00ff */
[----:B------:R-:W-:-:S04]  /*1b280*/  LOP3.LUT R7, R7, 0x3fff, RZ, 0xc0, !PT ;  /* 0x00003fff07077812 */ /* 0x000fc800078ec0ff */
[----:B------:R-:W0:Y:S01]  /*1b290*/  S2R R177, SR_TID.X ;  /* 0x0000000000b17919 */ /* 0x000e220000002100 */
[----:B------:R-:W-:Y:S01]  /*1b2a0*/  R2UR UR11, R9 ;  /* 0x00000000090b72ca */ /* 0x000fe200000e0000 */
[----:B------:R-:W-:Y:S01]  /*1b2b0*/  IMAD.MOV.U32 R9, RZ, RZ, 0x40000040 ;  /* 0x40000040ff097424 */ /* 0x000fe200078e00ff */
[----:B------:R-:W-:Y:S01]  /*1b2c0*/  LOP3.LUT R8, R7, 0x10000, RZ, 0xfc, !PT ;  /* 0x0001000007087812 */ /* 0x000fe200078efcff */
[C---:B------:R-:W-:Y:S01]  /*1b2d0*/  FMUL.FTZ R20, R2.reuse, R24 ;  /* 0x0000001802147220 */ /* 0x040fe20000410000 */
[C---:B------:R-:W-:Y:S01]  /*1b2e0*/  FMUL.FTZ R12, R2.reuse, R27 ;  /* 0x0000001b020c7220 */ /* 0x040fe20000410000 */
[C---:B------:R-:W-:Y:S01]  /*1b2f0*/  FMUL.FTZ R24, R2.reuse, R25 ;  /* 0x0000001902187220 */ /* 0x040fe20000410000 */
[C---:B------:R-:W-:Y:S01]  /*1b300*/  FMUL.FTZ R7, R2.reuse, R26 ;  /* 0x0000001a02077220 */ /* 0x040fe20000410000 */
[----:B------:R-:W-:Y:S02]  /*1b310*/  IMAD R8, R21, 0x400, R8 ;  /* 0x0000040015087824 */ /* 0x000fe400078e0208 */
[C---:B------:R-:W-:Y:S01]  /*1b320*/  FMUL.FTZ R27, R2.reuse, R28 ;  /* 0x0000001c021b7220 */ /* 0x040fe20000410000 */
[C---:B------:R-:W-:Y:S01]  /*1b330*/  FMUL.FTZ R28, R2.reuse, R29 ;  /* 0x0000001d021c7220 */ /* 0x040fe20000410000 */
[----:B------:R-:W-:Y:S01]  /*1b340*/  FMUL.FTZ R25, R2, R30 ;  /* 0x0000001e02197220 */ /* 0x000fe20000410000 */
[C---:B------:R-:W-:Y:S01]  /*1b350*/  VIADD R10, R8.reuse, 0x2 ;  /* 0x00000002080a7836 */ /* 0x040fe20000000000 */
        /* <DEDUP_REMOVED lines=52> */
[----:B------:R-:W-:-:S04]  /*1b6a0*/  FMUL.FTZ R164, R2, R73 ;  /* 0x0000004902a47220 */ /* 0x000fc80000410000 */
[----:B------:R-:W0:Y:S01]  /*1b6b0*/  MUFU.TANH R36, R36 ;  /* 0x0000002400247308 */ /* 0x000e220000002400 */
[----:B------:R-:W-:Y:S01]  /*1b6c0*/  QGMMA.64x128x32.F32.E4M3.E4M3 R88, R160, gdesc[UR8], R88, gsb0 ;  /* 0x01e00008a0587df3 */ /* 0x000fe20008000858 */
[----:B------:R-:W-:Y:S01]  /*1b6d0*/  R2UR UR10, R10 ;  /* 0x000000000a0a72ca */ /* 0x000fe200000e0000 */
[C---:B------:R-:W-:Y:S01]  /*1b6e0*/  FMUL.FTZ R10, R2.reuse, R54 ;  /* 0x00000036020a7220 */ /* 0x040fe20000410000 */
[----:B------:R-:W-:Y:S01]  /*1b6f0*/  R2UR UR11, R11 ;  /* 0x000000000b0b72ca */ /* 0x000fe200000e0000 */
        /* <DEDUP_REMOVED lines=41> */
[----:B------:R-:W-:Y:S01]  /*1b990*/  @!P1 IMAD R8, R168, 0x8, R16 ;  /* 0x00000008a8089824 */ /* 0x000fe200078e0210 */
[----:B------:R-:W0:Y:S01]  /*1b9a0*/  MUFU.TANH R161, R161 ;  /* 0x000000a100a17308 */ /* 0x000e220000002400 */
[----:B------:R-:W-:-:S02]  /*1b9b0*/  IADD3 R9, -R177, 0xb, RZ ;  /* 0x0000000bb1097810 */ /* 0x000fc40007ffe1ff */
[----:B------:R-:W-:-:S05]  /*1b9c0*/  @!P1 VIADD R8, R8, 0x22840 ;  /* 0x0002284008089836 */ /* 0x000fca0000000000 */
[----:B------:R-:W0:Y:S01]  /*1b9d0*/  MUFU.TANH R160, R160 ;  /* 0x000000a000a07308 */ /* 0x000e220000002400 */
[----:B------:R-:W-:-:S07]  /*1b9e0*/  @!P1 PRMT R8, RZ, 0x654, R8 ;  /* 0x00000654ff089816 */ /* 0x000fce0000000008 */
        /* <DEDUP_REMOVED lines=17> */
[----:B------:R-:W-:Y:S01]  /*1bb00*/  FMUL.FTZ R61, R2, R83 ;  /* 0x00000053023d7220 */ /* 0x000fe20000410000 */
[----:B------:R-:W-:Y:S02]  /*1bb10*/  IMAD.SHL.U32 R83, R6, 0x80, RZ ;  /* 0x0000008006537824 */ /* 0x000fe400078e00ff */
[C---:B------:R-:W-:Y:S01]  /*1bb20*/  FMUL.FTZ R157, R2.reuse, R56 ;  /* 0x00000038029d7220 */ /* 0x040fe20000410000 */
[C---:B------:R-:W-:Y:S01]  /*1bb30*/  FMUL.FTZ R156, R2.reuse, R57 ;  /* 0x00000039029c7220 */ /* 0x040fe20000410000 */
[----:B------:R-:W-:Y:S01]  /*1bb40*/  QGMMA.64x128x32.F32.E4M3.E4M3 R88, R152, gdesc[UR8], R88, gsb0 ;  /* 0x01e0000898587df3 */ /* 0x000fe20008000858 */
        /* <DEDUP_REMOVED lines=9> */
[----:B------:R-:W-:-:S04]  /*1bbe0*/  IMAD R70, R23, -0x2, R70 ;  /* 0xfffffffe17467824 */ /* 0x000fc800078e0246 */
[C---:B------:R-:W-:Y:S02]  /*1bbf0*/  VIADD R85, R70.reuse, UR33 ;  /* 0x0000002146557c36 */ /* 0x040fe40008000000 */
[----:B------:R-:W-:Y:S01]  /*1bc00*/  VIADD R87, R70, UR43 ;  /* 0x0000002b46577c36 */ /* 0x000fe20008000000 */
[----:B------:R-:W0:Y:S01]  /*1bc10*/  MUFU.TANH R159, R159 ;  /* 0x0000009f009f7308 */ /* 0x000e220000002400 */
[C---:B------:R-:W-:Y:S02]  /*1bc20*/  IMAD.IADD R82, R0.reuse, 0x1, R85 ;  /* 0x0000000100527824 */ /* 0x040fe400078e0255 */
[----:B------:R-:W-:-:S05]  /*1bc30*/  IMAD.IADD R84, R0, 0x1, R87 ;  /* 0x0000000100547824 */ /* 0x000fca00078e0257 */
        /* <DEDUP_REMOVED lines=20> */
[----:B------:R-:W-:Y:S02]  /*1bd80*/  MOV R67, UR4 ;  /* 0x0000000400437c02 */ /* 0x000fe40008000f00 */
[----:B------:R-:W-:Y:S02]  /*1bd90*/  LOP3.LUT R65, RZ, R65, RZ, 0x33, !PT ;  /* 0x00000041ff417212 */ /* 0x000fe400078e33ff */
[----:B------:R-:W-:-:S13]  /*1bda0*/  ISETP.NE.AND P2, PT, R67, 0x1, PT ;  /* 0x000000014300780c */ /* 0x000fda0003f45270 */
[----:B0-----:R-:W0:Y:S02]  /*1bdb0*/  @P2 LDC.64 R8, c[0x0][0x9e8] ;  /* 0x00027a00ff082b82 */ /* 0x001e240000000a00 */
[----:B0-----:R-:W-:-:S04]  /*1bdc0*/  @P2 IMAD.HI.U32 R70, R65, R8, RZ ;  /* 0x0000000841462227 */ /* 0x001fc800078e00ff */
[----:B------:R-:W-:Y:S01]  /*1bdd0*/  IMAD.MOV.U32 R8, RZ, RZ, R65 ;  /* 0x000000ffff087224 */ /* 0x000fe200078e0041 */
[----:B------:R-:W-:-:S04]  /*1bde0*/  @P2 SHF.R.U32.HI R8, RZ, R9, R70 ;  /* 0x00000009ff082219 */ /* 0x000fc80000011646 */
[----:B------:R-:W-:Y:S01]  /*1bdf0*/  LOP3.LUT R8, RZ, R8, RZ, 0x33, !PT ;  /* 0x00000008ff087212 */ /* 0x000fe200078e33ff */
[----:B------:R-:W-:Y:S06]  /*1be00*/  BRA `(.L_x_1506) ;  /* 0x0000000000187947 */ /* 0x000fec0003800000 */
.L_x_1505:
[----:B------:R-:W-:-:S05]  /*1be10*/  IMAD.U32 R67, RZ, RZ, UR4 ;  /* 0x00000004ff437e24 */ /* 0x000fca000f8e00ff */
[----:B------:R-:W-:-:S13]  /*1be20*/  ISETP.NE.AND P2, PT, R67, 0x1, PT ;  /* 0x000000014300780c */ /* 0x000fda0003f45270 */
[----:B0-----:R-:W0:Y:S02]  /*1be30*/  @P2 LDC.64 R8, c[0x0][0x9e8] ;  /* 0x00027a00ff082b82 */ /* 0x001e240000000a00 */
[----:B0-----:R-:W-:-:S04]  /*1be40*/  @P2 IMAD.HI.U32 R70, R65, R8, RZ ;  /* 0x0000000841462227 */ /* 0x001fc800078e00ff */
[----:B------:R-:W-:Y:S01]  /*1be50*/  IMAD.MOV.U32 R8, RZ, RZ, R65 ;  /* 0x000000ffff087224 */ /* 0x000fe200078e0041 */
[----:B------:R-:W-:-:S07]  /*1be60*/  @P2 SHF.R.U32.HI R8, RZ, R9, R70 ;  /* 0x00000009ff082219 */ /* 0x000fce0000011646 */
.L_x_1506:
[----:B------:R-:W-:Y:S05]  /*1be70*/  BSYNC B0 ;  /* 0x0000000000007941 */ /* 0x000fea0003800000 */
.L_x_1504:
[----:B------:R-:W-:-:S04]  /*1be80*/  IMAD R8, R8, R67, -R83 ;  /* 0x0000004308087224 */ /* 0x000fc800078e0a53 */
[----:B------:R-:W-:-:S05]  /*1be90*/  IMAD R9, R23, -0x2, R8 ;  /* 0xfffffffe17097824 */ /* 0x000fca00078e0208 */
[----:B------:R-:W-:Y:S02]  /*1bea0*/  VIADDMNMX R82, R9, R67, R82, PT ;  /* 0x0000004309527246 */ /* 0x000fe40003800152 */
[----:B------:R-:W-:-:S07]  /*1beb0*/  VIMNMX R84, R84, R9, !PT ;  /* 0x0000000954547248 */ /* 0x000fce0007fe0100 */
.L_x_1503:
        /* <DEDUP_REMOVED lines=106> */
[----:B------:R-:W-:-:S04]  /*1c560*/  IADD3 R82, R82, R170, -R171 ;  /* 0x000000aa52527210 */ /* 0x000fc80007ffe8ab */
[----:B------:R-:W-:-:S07]  /*1c570*/  LOP3.LUT R85, RZ, R82, RZ, 0x33, !PT ;  /* 0x00000052ff557212 */ /* 0x000fce00078e33ff */
[----:B------:R-:W0:Y:S02]  /*1c580*/  @P3 LDC.64 R8, c[0x0][0x9e8] ;  /* 0x00027a00ff083b82 */ /* 0x000e240000000a00 */
[----:B0-----:R-:W-:-:S05]  /*1c590*/  @P3 IMAD.HI.U32 R8, R85, R8, RZ ;  /* 0x0000000855083227 */ /* 0x001fca00078e00ff */
[----:B------:R-:W-:-:S04]  /*1c5a0*/  @P3 SHF.R.U32.HI R85, RZ, R9, R8 ;  /* 0x00000009ff553219 */ /* 0x000fc80000011608 */
[----:B------:R-:W-:Y:S01]  /*1c5b0*/  LOP3.LUT R8, RZ, R85, RZ, 0x33, !PT ;  /* 0x00000055ff087212 */ /* 0x000fe200078e33ff */
[----:B------:R-:W-:Y:S06]  /*1c5c0*/  BRA `(.L_x_1510) ;  /* 0x0000000000187947 */ /* 0x000fec0003800000 */
.L_x_1509:
[----:B------:R-:W-:-:S05]  /*1c5d0*/  IMAD.U32 R87, RZ, RZ, UR4 ;  /* 0x00000004ff577e24 */ /* 0x000fca000f8e00ff */
[----:B------:R-:W-:-:S13]  /*1c5e0*/  ISETP.NE.AND P3, PT, R87, 0x1, PT ;  /* 0x000000015700780c */ /* 0x000fda0003f65270 */
[----:B------:R-:W0:Y:S02]  /*1c5f0*/  @P3 LDC.64 R8, c[0x0][0x9e8] ;  /* 0x00027a00ff083b82 */ /* 0x000e240000000a00 */
[----:B0-----:R-:W-:-:S04]  /*1c600*/  @P3 IMAD.HI.U32 R82, R15, R8, RZ ;  /* 0x000000080f523227 */ /* 0x001fc800078e00ff */
[----:B------:R-:W-:Y:S01]  /*1c610*/  IMAD.MOV.U32 R8, RZ, RZ, R15 ;  /* 0x000000ffff087224 */ /* 0x000fe200078e000f */
[----:B------:R-:W-:-:S07]  /*1c620*/  @P3 SHF.R.U32.HI R8, RZ, R9, R82 ;  /* 0x00000009ff083219 */ /* 0x000fce0000011652 */
.L_x_1510:
[----:B------:R-:W-:Y:S05]  /*1c630*/  BSYNC B0 ;  /* 0x0000000000007941 */ /* 0x000fea0003800000 */
.L_x_1508:
[----:B------:R-:W-:-:S04]  /*1c640*/  IMAD R8, R8, R87, -R83 ;  /* 0x0000005708087224 */ /* 0x000fc800078e0a53 */
[----:B------:R-:W-:-:S05]  /*1c650*/  IMAD R8, R23, -0x2, R8 ;  /* 0xfffffffe17087824 */ /* 0x000fca00078e0208 */
[----:B------:R-:W-:Y:S02]  /*1c660*/  VIADDMNMX R78, R8, R87, R78, PT ;  /* 0x00000057084e7246 */ /* 0x000fe4000380014e */
[----:B------:R-:W-:-:S07]  /*1c670*/  VIMNMX R79, R79, R8, !PT ;  /* 0x000000084f4f7248 */ /* 0x000fce0007fe0100 */
.L_x_1507:
[----:B------:R-:W-:Y:S01]  /*1c680*/  FMNMX.FTZ R8, R76, R13, !PT ;  /* 0x0000000d4c087209 */ /* 0x000fe20007810000 */
[----:B------:R-:W-:Y:S01]  /*1c690*/  UMOV UR35, UR5 ;  /* 0x0000000500237c82 */ /* 0x000fe20008000000 */
[----:B------:R-:W-:Y:S01]  /*1c6a0*/  ISETP.GT.AND P3, PT, R79, 0x1, P2 ;  /* 0x000000014f00780c */ /* 0x000fe20001764270 */
[----:B------:R-:W-:Y:S01]  /*1c6b0*/  IMAD.U32 R87, RZ, RZ, UR35 ;  /* 0x00000023ff577e24 */ /* 0x000fe2000f8e00ff */
        /* <DEDUP_REMOVED lines=56> */
[----:B------:R-:W-:Y:S02]  /*1ca40*/  FMNMX.FTZ R9, R81, R8, !PT ;  /* 0x0000000851097209 */ /* 0x000fe40007810000 */
[----:B------:R-:W-:Y:S02]  /*1ca50*/  FSEL R8, R12, -INF , !P3 ;  /* 0xff8000000c087808 */ /* 0x000fe40005800000 */
[----:B------:R-:W-:Y:S02]  /*1ca60*/  FMNMX.FTZ R9, R80, R9, !PT ;  /* 0x0000000950097209 */ /* 0x000fe40007810000 */
[----:B------:R-:W-:-:S03]  /*1ca70*/  ISETP.GT.AND P3, PT, R79, 0x9, P2 ;  /* 0x000000094f00780c */ /* 0x000fc60001764270 */
[----:B------:R-:W0:Y:S01]  /*1ca80*/  SHFL.BFLY PT, R12, R9, 0x2, 0x1f ;  /* 0x0c401f00090c7f89 */ /* 0x000e2200000e0000 */
[----:B------:R-:W-:-:S04]  /*1ca90*/  ISETP.LT.OR P3, PT, R78, 0xa, P3 ;  /* 0x0000000a4e00780c */ /* 0x000fc80001f61670 */
[----:B------:R-:W-:Y:S02]  /*1caa0*/  FSEL R26, R26, -INF , !P3 ;  /* 0xff8000001a1a7808 */ /* 0x000fe40005800000 */
[----:B------:R-:W-:-:S04]  /*1cab0*/  ISETP.GT.AND P3, PT, R79, 0x11, P2 ;  /* 0x000000114f00780c */ /* 0x000fc80001764270 */
[----:B------:R-:W-:-:S04]  /*1cac0*/  ISETP.LT.OR P3, PT, R78, 0x12, P3 ;  /* 0x000000124e00780c */ /* 0x000fc80001f61670 */
[----:B------:R-:W-:Y:S02]  /*1cad0*/  FSEL R30, R30, -INF , !P3 ;  /* 0xff8000001e1e7808 */ /* 0x000fe40005800000 */
[----:B------:R-:W-:-:S04]  /*1cae0*/  ISETP.GT.AND P3, PT, R79, 0x19, P2 ;  /* 0x000000194f00780c */ /* 0x000fc80001764270 */
[----:B------:R-:W-:Y:S02]  /*1caf0*/  ISETP.LT.OR P3, PT, R78, 0x1a, P3 ;  /* 0x0000001a4e00780c */ /* 0x000fe40001f61670 */
[----:B0-----:R-:W-:Y:S02]  /*1cb00*/  FMNMX.FTZ R12, R9, R12, !PT ;  /* 0x0000000c090c7209 */ /* 0x001fe40007810000 */
[----:B------:R-:W-:Y:S02]  /*1cb10*/  FSEL R36, R36, -INF , !P3 ;  /* 0xff80000024247808 */ /* 0x000fe40005800000 */
[----:B------:R-:W-:Y:S01]  /*1cb20*/  ISETP.GT.AND P3, PT, R79, 0x21, P2 ;  /* 0x000000214f00780c */ /* 0x000fe20001764270 */
[----:B------:R-:W0:Y:S03]  /*1cb30*/  SHFL.BFLY PT, R9, R12, 0x1, 0x1f ;  /* 0x0c201f000c097f89 */ /* 0x000e2600000e0000 */
        /* <DEDUP_REMOVED lines=10> */
[----:B------:R-:W-:-:S03]  /*1cbe0*/  FFMA.FTZ R87, R12, R87, -8 ;  /* 0xc10000000c577423 */ /* 0x000fc60000010057 */
[----:B------:R-:W-:-:S04]  /*1cbf0*/  ISETP.LT.OR P3, PT, R78, 0x3a, P3 ;  /* 0x0000003a4e00780c */ /* 0x000fc80001f61670 */
[----:B------:R-:W-:Y:S02]  /*1cc00*/  FSEL R11, R11, -INF , !P3 ;  /* 0xff8000000b0b7808 */ /* 0x000fe40005800000 */
[----:B------:R-:W-:-:S04]  /*1cc10*/  FSETP.NEU.FTZ.AND P3, PT, R12, -INF , PT ;  /* 0xff8000000c00780b */ /* 0x000fc80003f7d000 */
[----:B------:R-:W-:-:S05]  /*1cc20*/  FSEL R87, R87, RZ, P3 ;  /* 0x000000ff57577208 */ /* 0x000fca0001800000 */
[--C-:B------:R-:W-:Y:S01]  /*1cc30*/  FFMA.FTZ R82, R75, UR35, -R87.reuse ;  /* 0x000000234b527c23 */ /* 0x100fe20008010857 */
[----:B------:R-:W-:Y:S01]  /*1cc40*/  FSEL R75, R44, -INF , !P4 ;  /* 0xff8000002c4b7808 */ /* 0x000fe20006000000 */
[--C-:B------:R-:W-:Y:S01]  /*1cc50*/  FFMA.FTZ R9, R76, UR35, -R87.reuse ;  /* 0x000000234c097c23 */ /* 0x100fe20008010857 */
[----:B------:R-:W-:Y:S01]  /*1cc60*/  ISETP.GT.AND P4, PT, R79, 0x48, P2 ;  /* 0x000000484f00780c */ /* 0x000fe20001784270 */
[----:B------:R0:W-:Y:S01]  /*1cc70*/  MUFU.EX2 R44, R82 ;  /* 0x00000052002c7308 */ /* 0x0001e20000000800 */
[----:B------:R-:W-:-:S01]  /*1cc80*/  FFMA.FTZ R76, R69, UR35, -R87 ;  /* 0x00000023454c7c23 */ /* 0x000fc20008010857 */
[--C-:B------:R-:W-:Y:S01]  /*1cc90*/  FFMA.FTZ R69, R70, UR35, -R87.reuse ;  /* 0x0000002346457c23 */ /* 0x100fe20008010857 */
[----:B------:R-:W-:Y:S01]  /*1cca0*/  ISETP.LT.OR P4, PT, R78, 0x49, P4 ;  /* 0x000000494e00780c */ /* 0x000fe20002781670 */
[--C-:B------:R-:W-:Y:S01]  /*1ccb0*/  FFMA.FTZ R70, R71, UR35, -R87.reuse ;  /* 0x0000002347467c23 */ /* 0x100fe20008010857 */
[----:B------:R-:W-:-:S01]  /*1ccc0*/  FFMA.FTZ R71, R67, UR35, -R87 ;  /* 0x0000002343477c23 */ /* 0x000fc20008010857 */
[--C-:B------:R-:W-:Y:S01]  /*1ccd0*/  FFMA.FTZ R85, R45, UR35, -R87.reuse ;  /* 0x000000232d557c23 */ /* 0x100fe20008010857 */
[----:B------:R-:W-:Y:S01]  /*1cce0*/  FSEL R46, R46, -INF , !P4 ;  /* 0xff8000002e2e7808 */ /* 0x000fe20006000000 */
[--C-:B------:R-:W-:Y:S01]  /*1ccf0*/  FFMA.FTZ R86, R27, UR35, -R87.reuse ;  /* 0x000000231b567c23 */ /* 0x100fe20008010857 */
[----:B------:R-:W-:Y:S01]  /*1cd00*/  ISETP.GT.AND P4, PT, R79, RZ, P2 ;  /* 0x000000ff4f00720c */ /* 0x000fe20001784270 */
[--C-:B------:R-:W-:Y:S01]  /*1cd10*/  FFMA.FTZ R27, R28, UR35, -R87.reuse ;  /* 0x000000231c1b7c23 */ /* 0x100fe20008010857 */
[----:B------:R-:W-:-:S01]  /*1cd20*/  FFMA.FTZ R155, R72, UR35, -R87 ;  /* 0x00000023489b7c23 */ /* 0x000fc20008010857 */
[----:B------:R-:W-:Y:S01]  /*1cd30*/  FSEL R72, R12, RZ, P3 ;  /* 0x000000ff0c487208 */ /* 0x000fe20001800000 */
[----:B------:R-:W-:-:S01]  /*1cd40*/  FFMA.FTZ R73, R73, UR35, -R87 ;  /* 0x0000002349497c23 */ /* 0x000fc20008010857 */
[----:B------:R-:W-:Y:S01]  /*1cd50*/  ISETP.LT.OR P4, PT, R78, 0x1, P4 ;  /* 0x000000014e00780c */ /* 0x000fe20002781670 */
[----:B------:R-:W-:-:S01]  /*1cd60*/  FFMA.FTZ R65, R65, UR35, -R87 ;  /* 0x0000002341417c23 */ /* 0x000fc20008010857 */
[--C-:B------:R-:W-:Y:S01]  /*1cd70*/  FFMA.FTZ R161, R161, UR35, -R87.reuse ;  /* 0x00000023a1a17c23 */ /* 0x100fe20008010857 */
[----:B------:R-:W-:-:S01]  /*1cd80*/  FFMA.FTZ R162, R162, UR35, -R87 ;  /* 0x00000023a2a27c23 */ /* 0x000fc20008010857 */
[----:B------:R-:W-:Y:S01]  /*1cd90*/  FSEL R153, R7, -INF , !P4 ;  /* 0xff80000007997808 */ /* 0x000fe20006000000 */
[----:B------:R-:W-:-:S01]  /*1cda0*/  FFMA.FTZ R48, R48, UR35, -R87 ;  /* 0x0000002330307c23 */ /* 0x000fc20008010857 */
[----:B------:R-:W-:Y:S01]  /*1cdb0*/  ISETP.GT.AND P4, PT, R79, 0x49, P2 ;  /* 0x000000494f00780c */ /* 0x000fe20001784270 */
[----:B------:R-:W-:-:S01]  /*1cdc0*/  FFMA.FTZ R47, R47, UR35, -R87 ;  /* 0x000000232f2f7c23 */ /* 0x000fc20008010857 */
[----:B------:R-:W-:Y:S01]  /*1cdd0*/  FMNMX.FTZ R7, R153, R14, !PT ;  /* 0x0000000e99077209 */ /* 0x000fe20007810000 */
[----:B------:R-:W-:-:S01]  /*1cde0*/  FFMA.FTZ R51, R51, UR35, -R87 ;  /* 0x0000002333337c23 */ /* 0x000fc20008010857 */
[----:B------:R-:W-:Y:S01]  /*1cdf0*/  ISETP.LT.OR P4, PT, R78, 0x4a, P4 ;  /* 0x0000004a4e00780c */ /* 0x000fe20002781670 */
[----:B------:R-:W-:-:S01]  /*1ce00*/  FFMA.FTZ R50, R50, UR35, -R87 ;  /* 0x0000002332327c23 */ /* 0x000fc20008010857 */
[----:B0-----:R-:W-:Y:S01]  /*1ce10*/  FMNMX.FTZ R82, R8, R7, !PT ;  /* 0x0000000708527209 */ /* 0x001fe20007810000 */
[----:B------:R-:W-:-:S01]  /*1ce20*/  FFMA.FTZ R20, R20, UR35, -R87 ;  /* 0x0000002314147c23 */ /* 0x000fc20008010857 */
[----:B------:R-:W-:Y:S01]  /*1ce30*/  FSEL R49, R49, -INF , !P4 ;  /* 0xff80000031317808 */ /* 0x000fe20006000000 */
[----:B------:R-:W-:-:S01]  /*1ce40*/  FFMA.FTZ R77, R77, UR35, -R87 ;  /* 0x000000234d4d7c23 */ /* 0x000fc20008010857 */
[----:B------:R-:W-:Y:S01]  /*1ce50*/  FMNMX.FTZ R7, R25, R82, !PT ;  /* 0x0000005219077209 */ /* 0x000fe20007810000 */
[----:B------:R-:W-:-:S01]  /*1ce60*/  FFMA.FTZ R80, R80, UR35, -R87 ;  /* 0x0000002350507c23 */ /* 0x000fc20008010857 */
[----:B------:R-:W-:Y:S01]  /*1ce70*/  ISETP.GT.AND P4, PT, R79, 0x50, P2 ;  /* 0x000000504f00780c */ /* 0x000fe20001784270 */
[----:B------:R-:W-:-:S01]  /*1ce80*/  FADD.FTZ R72, -R72, R13 ;  /* 0x0000000d48487221 */ /* 0x000fc20000010100 */
[----:B------:R-:W-:Y:S01]  /*1ce90*/  FMNMX.FTZ R82, R26, R7, !PT ;  /* 0x000000071a527209 */ /* 0x000fe20007810000 */
[----:B------:R-:W-:Y:S01]  /*1cea0*/  MUFU.EX2 R9, R9 ;  /* 0x0000000900097308 */ /* 0x000fe20000000800 */
[----:B------:R-:W-:-:S02]  /*1ceb0*/  ISETP.LT.OR P4, PT, R78, 0x51, P4 ;  /* 0x000000514e00780c */ /* 0x000fc40002781670 */
[----:B------:R-:W-:Y:S02]  /*1cec0*/  FMNMX.FTZ R7, R29, R82, !PT ;  /* 0x000000521d077209 */ /* 0x000fe40007810000 */
[----:B------:R-:W-:Y:S02]  /*1ced0*/  FSEL R67, R52, -INF , !P4 ;  /* 0xff80000034437808 */ /* 0x000fe40006000000 */
[----:B------:R-:W-:Y:S01]  /*1cee0*/  FMNMX.FTZ R82, R30, R7, !PT ;  /* 0x000000071e527209 */ /* 0x000fe20007810000 */
[----:B------:R-:W-:Y:S01]  /*1cef0*/  MUFU.EX2 R73, R73 ;  /* 0x0000004900497308 */ /* 0x000fe20000000800 */
[----:B------:R-:W-:Y:S02]  /*1cf00*/  ISETP.GT.AND P4, PT, R79, 0x51, P2 ;  /* 0x000000514f00780c */ /* 0x000fe40001784270 */
[----:B------:R-:W-:Y:S02]  /*1cf10*/  FMNMX.FTZ R7, R35, R82, !PT ;  /* 0x0000005223077209 */ /* 0x000fe40007810000 */
[----:B------:R-:W-:-:S02]  /*1cf20*/  ISETP.LT.OR P4, PT, R78, 0x52, P4 ;  /* 0x000000524e00780c */ /* 0x000fc40002781670 */
[----:B------:R-:W-:Y:S01]  /*1cf30*/  FMNMX.FTZ R82, R36, R7, !PT ;  /* 0x0000000724527209 */ /* 0x000fe20007810000 */
[----:B------:R-:W-:Y:S01]  /*1cf40*/  MUFU.EX2 R76, R76 ;  /* 0x0000004c004c7308 */ /* 0x000fe20000000800 */
[----:B------:R-:W-:Y:S02]  /*1cf50*/  FSEL R53, R53, -INF , !P4 ;  /* 0xff80000035357808 */ /* 0x000fe40006000000 */
[----:B------:R-:W-:Y:S01]  /*1cf60*/  FMNMX.FTZ R7, R37, R82, !PT ;  /* 0x0000005225077209 */ /* 0x000fe20007810000 */
[----:B------:R-:W-:-:S01]  /*1cf70*/  FFMA.FTZ R82, R160, UR35, -R87 ;  /* 0x00000023a0527c23 */ /* 0x000fc20008010857 */
[----:B------:R-:W-:Y:S02]  /*1cf80*/  ISETP.GT.AND P4, PT, R79, 0x58, P2 ;  /* 0x000000584f00780c */ /* 0x000fe40001784270 */
        /* <DEDUP_REMOVED lines=21> */
[----:B------:R0:W-:Y:S01]  /*1d0e0*/  MUFU.EX2 R56, R85 ;  /* 0x0000005500387308 */ /* 0x0001e20000000800 */
[----:B------:R-:W-:Y:S02]  /*1d0f0*/  ISETP.LT.OR P4, PT, R78, 0x62, P4 ;  /* 0x000000624e00780c */ /* 0x000fe40002781670 */
[----:B------:R-:W-:Y:S02]  /*1d100*/  FMNMX.FTZ R7, R75, R84, !PT ;  /* 0x000000544b077209 */ /* 0x000fe40007810000 */
[----:B------:R-:W-:-:S02]  /*1d110*/  FSEL R57, R57, -INF , !P4 ;  /* 0xff80000039397808 */ /* 0x000fc40006000000 */
[----:B------:R-:W-:Y:S01]  /*1d120*/  ISETP.GT.AND P4, PT, R79, 0x68, P2 ;  /* 0x000000684f00780c */ /* 0x000fe20001784270 */
[----:B------:R-:W-:Y:S01]  /*1d130*/  MUFU.EX2 R13, R80 ;  /* 0x00000050000d7308 */ /* 0x000fe20000000800 */
[----:B------:R-:W-:Y:S01]  /*1d140*/  FMNMX.FTZ R84, R46, R7, !PT ;  /* 0x000000072e547209 */ /* 0x000fe20007810000 */
[----:B0-----:R-:W-:Y:S01]  /*1d150*/  FFMA.FTZ R85, R24, UR35, -R87 ;  /* 0x0000002318557c23 */ /* 0x001fe20008010857 */
[----:B------:R-:W-:Y:S02]  /*1d160*/  ISETP.LT.OR P4, PT, R78, 0x69, P4 ;  /* 0x000000694e00780c */ /* 0x000fe40002781670 */
[----:B------:R-:W-:Y:S02]  /*1d170*/  FMNMX.FTZ R84, R49, R84, !PT ;  /* 0x0000005431547209 */ /* 0x000fe40007810000 */
[----:B------:R-:W-:Y:S01]  /*1d180*/  FSEL R58, R58, -INF , !P4 ;  /* 0xff8000003a3a7808 */ /* 0x000fe20006000000 */
[----:B------:R-:W-:Y:S01]  /*1d190*/  MUFU.EX2 R71, R161 ;  /* 0x000000a100477308 */ /* 0x000fe20000000800 */
[----:B------:R-:W-:-:S02]  /*1d1a0*/  FMNMX.FTZ R84, R67, R84, !PT ;  /* 0x0000005443547209 */ /* 0x000fc40007810000 */
[----:B------:R-:W-:Y:S02]  /*1d1b0*/  ISETP.GT.AND P4, PT, R79, 0x69, P2 ;  /* 0x000000694f00780c */ /* 0x000fe40001784270 */
[----:B------:R-:W-:Y:S02]  /*1d1c0*/  FMNMX.FTZ R7, R53, R84, !PT ;  /* 0x0000005435077209 */ /* 0x000fe40007810000 */
[----:B------:R-:W-:Y:S01]  /*1d1d0*/  ISETP.LT.OR P4, PT, R78, 0x6a, P4 ;  /* 0x0000006a4e00780c */ /* 0x000fe20002781670 */
[----:B------:R-:W-:Y:S01]  /*1d1e0*/  MUFU.EX2 R82, R82 ;  /* 0x0000005200527308 */ /* 0x000fe20000000800 */
[----:B------:R-:W-:Y:S02]  /*1d1f0*/  FMNMX.FTZ R84, R54, R7, !PT ;  /* 0x0000000736547209 */ /* 0x000fe40007810000 */
        /* <DEDUP_REMOVED lines=16> */
[----:B------:R-:W-:Y:S01]  /*1d300*/  ISETP.GT.AND P2, PT, R79, 0x79, P2 ;  /* 0x000000794f00780c */ /* 0x000fe20001744270 */
[--C-:B------:R-:W-:Y:S01]  /*1d310*/  FFMA.FTZ R79, R31, UR35, -R87.reuse ;  /* 0x000000231f4f7c23 */ /* 0x100fe20008010857 */
[----:B------:R-:W-:Y:S01]  /*1d320*/  ISETP.LT.OR P4, PT, R78, 0x79, P4 ;  /* 0x000000794e00780c */ /* 0x000fe20002781670 */
[--C-:B------:R-:W-:Y:S01]  /*1d330*/  FFMA.FTZ R31, R32, UR35, -R87.reuse ;  /* 0x00000023201f7c23 */ /* 0x100fe20008010857 */
[----:B------:R-:W-:Y:S01]  /*1d340*/  FMNMX.FTZ R84, R60, R7, !PT ;  /* 0x000000073c547209 */ /* 0x000fe20007810000 */
[--C-:B------:R-:W-:Y:S01]  /*1d350*/  FFMA.FTZ R32, R33, UR35, -R87.reuse ;  /* 0x0000002321207c23 */ /* 0x100fe20008010857 */
[----:B------:R-:W-:Y:S01]  /*1d360*/  ISETP.LT.OR P2, PT, R78, 0x7a, P2 ;  /* 0x0000007a4e00780c */ /* 0x000fe20001741670 */
[--C-:B------:R-:W-:Y:S01]  /*1d370*/  FFMA.FTZ R33, R34, UR35, -R87.reuse ;  /* 0x0000002322217c23 */ /* 0x100fe20008010857 */
[----:B------:R-:W-:Y:S01]  /*1d380*/  FSEL R62, R62, -INF , !P4 ;  /* 0xff8000003e3e7808 */ /* 0x000fe20006000000 */
[--C-:B------:R-:W-:Y:S01]  /*1d390*/  FFMA.FTZ R34, R64, UR35, -R87.reuse ;  /* 0x0000002340227c23 */ /* 0x100fe20008010857 */
[----:B------:R-:W-:Y:S01]  /*1d3a0*/  FMNMX.FTZ R7, R61, R84, !PT ;  /* 0x000000543d077209 */ /* 0x000fe20007810000 */
[--C-:B------:R-:W-:Y:S01]  /*1d3b0*/  FFMA.FTZ R84, R66, UR35, -R87.reuse ;  /* 0x0000002342547c23 */ /* 0x100fe20008010857 */
[----:B------:R-:W-:Y:S01]  /*1d3c0*/  FSEL R63, R63, -INF , !P2 ;  /* 0xff8000003f3f7808 */ /* 0x000fe20005000000 */
[--C-:B------:R-:W-:Y:S01]  /*1d3d0*/  FFMA.FTZ R64, R68, UR35, -R87.reuse ;  /* 0x0000002344407c23 */ /* 0x100fe20008010857 */
[----:B------:R-:W-:Y:S01]  /*1d3e0*/  FMNMX.FTZ R28, R62, R7, !PT ;  /* 0x000000073e1c7209 */ /* 0x000fe20007810000 */
[--C-:B------:R-:W-:Y:S01]  /*1d3f0*/  FFMA.FTZ R66, R74, UR35, -R87.reuse ;  /* 0x000000234a427c23 */ /* 0x100fe20008010857 */
[----:B------:R-:W-:-:S01]  /*1d400*/  FFMA.FTZ R68, R81, UR35, -R87 ;  /* 0x0000002351447c23 */ /* 0x000fc20008010857 */
[----:B------:R-:W-:Y:S01]  /*1d410*/  FMUL.FTZ R74, R72, UR35 ;  /* 0x00000023484a7c20 */ /* 0x000fe20008410000 */
[----:B------:R-:W-:Y:S01]  /*1d420*/  FMNMX.FTZ R7, R63, R28, !PT ;  /* 0x0000001c3f077209 */ /* 0x000fe20007810000 */
[----:B------:R-:W-:Y:S04]  /*1d430*/  MUFU.EX2 R51, R51 ;  /* 0x0000003300337308 */ /* 0x000fe80000000800 */
[----:B------:R-:W0:Y:S04]  /*1d440*/  SHFL.BFLY PT, R78, R7, 0x2, 0x1f ;  /* 0x0c401f00074e7f89 */ /* 0x000e2800000e0000 */
[----:B------:R-:W1:Y:S08]  /*1d450*/  MUFU.EX2 R74, R74 ;  /* 0x0000004a004a7308 */ /* 0x000e700000000800 */
[----:B------:R-:W-:Y:S08]  /*1d460*/  MUFU.EX2 R50, R50 ;  /* 0x0000003200327308 */ /* 0x000ff00000000800 */
[----:B------:R-:W-:Y:S01]  /*1d470*/  MUFU.EX2 R20, R20 ;  /* 0x0000001400147308 */ /* 0x000fe20000000800 */
[----:B0-----:R-:W-:-:S07]  /*1d480*/  FMNMX.FTZ R78, R7, R78, !PT ;  /* 0x0000004e074e7209 */ /* 0x001fce0007810000 */
[----:B------:R-:W-:Y:S01]  /*1d490*/  MUFU.EX2 R85, R85 ;  /* 0x0000005500557308 */ /* 0x000fe20000000800 */
[----:B------:R-:W0:Y:S07]  /*1d4a0*/  SHFL.BFLY PT, R7, R78, 0x1, 0x1f ;  /* 0x0c201f004e077f89 */ /* 0x000e2e00000e0000 */
[----:B------:R-:W-:Y:S08]  /*1d4b0*/  MUFU.EX2 R24, R86 ;  /* 0x0000005600187308 */ /* 0x000ff00000000800 */
[----:B------:R-:W-:Y:S08]  /*1d4c0*/  MUFU.EX2 R27, R27 ;  /* 0x0000001b001b7308 */ /* 0x000ff00000000800 */
[----:B------:R-:W-:Y:S01]  /*1d4d0*/  MUFU.EX2 R28, R79 ;  /* 0x0000004f001c7308 */ /* 0x000fe20000000800 */
[----:B0-----:R-:W-:Y:S01]  /*1d4e0*/  FMNMX.FTZ R7, R78, R7, !PT ;  /* 0x000000074e077209 */ /* 0x001fe20007810000 */
[----:B------:R-:W-:-:S03]  /*1d4f0*/  IMAD.U32 R78, RZ, RZ, UR35 ;  /* 0x00000023ff4e7e24 */ /* 0x000fc6000f8e00ff */
[C---:B------:R-:W-:Y:S01]  /*1d500*/  FSETP.NEU.FTZ.AND P2, PT, R7.reuse, -INF , PT ;  /* 0xff8000000700780b */ /* 0x040fe20003f5d000 */
[----:B------:R-:W-:-:S02]  /*1d510*/  FFMA.FTZ R78, R7, R78, -8 ;  /* 0xc1000000074e7423 */ /* 0x000fc4000001004e */
[----:B------:R-:W-:Y:S01]  /*1d520*/  MUFU.EX2 R31, R31 ;  /* 0x0000001f001f7308 */ /* 0x000fe20000000800 */
[----:B------:R-:W-:Y:S02]  /*1d530*/  FSEL R87, R7, RZ, P2 ;  /* 0x000000ff07577208 */ /* 0x000fe40001000000 */
[----:B------:R-:W-:-:S03]  /*1d540*/  FSEL R72, R78, RZ, P2 ;  /* 0x000000ff4e487208 */ /* 0x000fc60001000000 */
[----:B------:R-:W-:Y:S02]  /*1d550*/  FADD.FTZ R87, -R87, R14 ;  /* 0x0000000e57577221 */ /* 0x000fe40000010100 */
[----:B------:R-:W-:-:S01]  /*1d560*/  FFMA.FTZ R78, R153, UR35, -R72 ;  /* 0x00000023994e7c23 */ /* 0x000fc20008010848 */
[--C-:B------:R-:W-:Y:S01]  /*1d570*/  FFMA.FTZ R81, R8, UR35, -R72.reuse ;  /* 0x0000002308517c23 */ /* 0x100fe20008010848 */
[----:B------:R-:W-:Y:S01]  /*1d580*/  FMUL.FTZ R87, R87, UR35 ;  /* 0x0000002357577c20 */ /* 0x000fe20008410000 */
[--C-:B------:R-:W-:Y:S01]  /*1d590*/  FFMA.FTZ R8, R25, UR35, -R72.reuse ;  /* 0x0000002319087c23 */ /* 0x100fe20008010848 */
[----:B------:R-:W-:-:S01]  /*1d5a0*/  FFMA.FTZ R25, R26, UR35, -R72 ;  /* 0x000000231a197c23 */ /* 0x000fc20008010848 */
[--C-:B------:R-:W-:Y:S01]  /*1d5b0*/  FFMA.FTZ R26, R29, UR35, -R72.reuse ;  /* 0x000000231d1a7c23 */ /* 0x100fe20008010848 */
        /* <DEDUP_REMOVED lines=10> */
[----:B------:R-:W-:Y:S01]  /*1d660*/  FFMA.FTZ R39, R40, UR35, -R72 ;  /* 0x0000002328277c23 */ /* 0x000fe20008010848 */
[----:B-1----:R-:W-:-:S01]  /*1d670*/  FFMA.FTZ R75, R74, R4, R9 ;  /* 0x000000044a4b7223 */ /* 0x002fc20000010009 */
[--C-:B------:R-:W-:Y:S01]  /*1d680*/  FFMA.FTZ R40, R41, UR35, -R72.reuse ;  /* 0x0000002329287c23 */ /* 0x100fe20008010848 */
[----:B------:R-:W-:-:S01]  /*1d690*/  FFMA.FTZ R41, R42, UR35, -R72 ;  /* 0x000000232a297c23 */ /* 0x000fc20008010848 */
[----:B------:R-:W-:Y:S01]  /*1d6a0*/  FFMA.FTZ R42, R46, UR35, -R72 ;  /* 0x000000232e2a7c23 */ /* 0x000fe20008010848 */
[----:B------:R-:W-:-:S01]  /*1d6b0*/  FADD.FTZ R46, R44, R75 ;  /* 0x0000004b2c2e7221 */ /* 0x000fc20000010000 */
[----:B------:R-:W1:Y:S01]  /*1d6c0*/  MUFU.EX2 R81, R81 ;  /* 0x0000005100517308 */ /* 0x000e620000000800 */
[----:B------:R-:W-:-:S01]  /*1d6d0*/  FFMA.FTZ R10, R10, UR35, -R72 ;  /* 0x000000230a0a7c23 */ /* 0x000fc20008010848 */
[----:B------:R-:W-:Y:S01]  /*1d6e0*/  FFMA.FTZ R11, R11, UR35, -R72 ;  /* 0x000000230b0b7c23 */ /* 0x000fe20008010848 */
[----:B------:R-:W-:-:S01]  /*1d6f0*/  FADD.FTZ R75, R73, R46 ;  /* 0x0000002e494b7221 */ /* 0x000fc20000010000 */
[--C-:B------:R-:W-:Y:S01]  /*1d700*/  FFMA.FTZ R46, R67, UR35, -R72.reuse ;  /* 0x00000023432e7c23 */ /* 0x100fe20008010848 */
[----:B------:R-:W-:-:S01]  /*1d710*/  FFMA.FTZ R49, R49, UR35, -R72 ;  /* 0x0000002331317c23 */ /* 0x000fc20008010848 */
[----:B------:R-:W-:Y:S01]  /*1d720*/  FFMA.FTZ R53, R53, UR35, -R72 ;  /* 0x0000002335357c23 */ /* 0x000fe20008010848 */
[----:B------:R-:W-:-:S01]  /*1d730*/  FADD.FTZ R80, R76, R75 ;  /* 0x0000004b4c507221 */ /* 0x000fc20000010000 */
[----:B------:R-:W2:Y:S01]  /*1d740*/  MUFU.EX2 R8, R8 ;  /* 0x0000000800087308 */ /* 0x000ea20000000800 */
[----:B0-----:R-:W-:-:S01]  /*1d750*/  FFMA.FTZ R4, R87, R3, R78 ;  /* 0x0000000357047223 */ /* 0x001fc2000001004e */
[----:B------:R-:W-:Y:S01]  /*1d760*/  FFMA.FTZ R54, R54, UR35, -R72 ;  /* 0x0000002336367c23 */ /* 0x000fe20008010848 */
[----:B------:R-:W-:-:S01]  /*1d770*/  FADD.FTZ R67, R69, R80 ;  /* 0x0000005045437221 */ /* 0x000fc20000010000 */
[--C-:B------:R-:W-:Y:S01]  /*1d780*/  FFMA.FTZ R45, R45, UR35, -R72.reuse ;  /* 0x000000232d2d7c23 */ /* 0x100fe20008010848 */
[----:B------:R-:W-:-:S01]  /*1d790*/  FFMA.FTZ R59, R59, UR35, -R72 ;  /* 0x000000233b3b7c23 */ /* 0x000fc20008010848 */
[----:B------:R-:W-:Y:S01]  /*1d7a0*/  FFMA.FTZ R62, R62, UR35, -R72 ;  /* 0x000000233e3e7c23 */ /* 0x000fe20008010848 */
[----:B------:R-:W-:-:S01]  /*1d7b0*/  FADD.FTZ R67, R70, R67 ;  /* 0x0000004346437221 */ /* 0x000fc20000010000 */
[----:B------:R-:W0:Y:S01]  /*1d7c0*/  MUFU.EX2 R25, R25 ;  /* 0x0000001900197308 */ /* 0x000e220000000800 */
[----:B-1----:R-:W-:-:S01]  /*1d7d0*/  FADD.FTZ R3, R81, R4 ;  /* 0x0000000451037221 */ /* 0x002fc20000010000 */
[----:B------:R-:W-:-:S06]  /*1d7e0*/  FFMA.FTZ R63, R63, UR35, -R72 ;  /* 0x000000233f3f7c23 */ /* 0x000fcc0008010848 */
        /* <DEDUP_REMOVED lines=12> */
[----:B------:R-:W-:-:S06]  /*1d8b0*/  FADD.FTZ R67, R71, R4 ;  /* 0x0000000447437221 */ /* 0x000fcc0000010000 */
[----:B------:R-:W0:Y:S01]  /*1d8c0*/  MUFU.EX2 R37, R37 ;  /* 0x0000002500257308 */ /* 0x000e220000000800 */
[----:B-1----:R-:W-:-:S01]  /*1d8d0*/  FADD.FTZ R3, R35, R80 ;  /* 0x0000005023037221 */ /* 0x002fc20000010000 */
[----:B------:R-:W-:Y:S01]  /*1d8e0*/  FADD.FTZ R80, R82, R67 ;  /* 0x0000004352507221 */ /* 0x000fe20000010000 */
[----:B------:R-:W-:-:S03]  /*1d8f0*/  FFMA.FTZ R67, R83, UR35, -R72 ;  /* 0x0000002353437c23 */ /* 0x000fc60008010848 */
[----:B------:R-:W-:Y:S02]  /*1d900*/  FADD.FTZ R75, R55, R80 ;  /* 0x00000050374b7221 */ /* 0x000fe40000010000 */
[----:B------:R-:W1:Y:S01]  /*1d910*/  MUFU.EX2 R38, R38 ;  /* 0x0000002600267308 */ /* 0x000e620000000800 */
[----:B--2---:R-:W-:-:S01]  /*1d920*/  FADD.FTZ R4, R36, R3 ;  /* 0x0000000324047221 */ /* 0x004fc20000010000 */
[----:B------:R-:W-:-:S06]  /*1d930*/  FADD.FTZ R75, R56, R75 ;  /* 0x0000004b384b7221 */ /* 0x000fcc0000010000 */
[----:B------:R-:W2:Y:S01]  /*1d940*/  MUFU.EX2 R39, R39 ;  /* 0x0000002700277308 */ /* 0x000ea20000000800 */
[----:B0-----:R-:W-:-:S07]  /*1d950*/  FADD.FTZ R3, R37, R4 ;  /* 0x0000000425037221 */ /* 0x001fce0000010000 */
[----:B------:R-:W0:Y:S01]  /*1d960*/  MUFU.EX2 R40, R40 ;  /* 0x0000002800287308 */ /* 0x000e220000000800 */
[----:B-1----:R-:W-:-:S07]  /*1d970*/  FADD.FTZ R4, R38, R3 ;  /* 0x0000000326047221 */ /* 0x002fce0000010000 */
[----:B------:R-:W1:Y:S01]  /*1d980*/  MUFU.EX2 R41, R41 ;  /* 0x0000002900297308 */ /* 0x000e620000000800 */
[----:B--2---:R-:W-:-:S01]  /*1d990*/  FADD.FTZ R3, R39, R4 ;  /* 0x0000000427037221 */ /* 0x004fc20000010000 */
[----:B------:R-:W-:Y:S01]  /*1d9a0*/  FADD.FTZ R4, R48, R75 ;  /* 0x0000004b30047221 */ /* 0x000fe20000010000 */
[----:B------:R-:W-:-:S03]  /*1d9b0*/  FFMA.FTZ R75, R58, UR35, -R72 ;  /* 0x000000233a4b7c23 */ /* 0x000fc60008010848 */
[----:B------:R-:W-:Y:S02]  /*1d9c0*/  FADD.FTZ R4, R47, R4 ;  /* 0x000000042f047221 */ /* 0x000fe40000010000 */
[----:B------:R-:W2:Y:S01]  /*1d9d0*/  MUFU.EX2 R10, R10 ;  /* 0x0000000a000a7308 */ /* 0x000ea20000000800 */
[----:B0-----:R-:W-:-:S07]  /*1d9e0*/  FADD.FTZ R80, R40, R3 ;  /* 0x0000000328507221 */ /* 0x001fce0000010000 */
[----:B------:R-:W0:Y:S01]  /*1d9f0*/  MUFU.EX2 R11, R11 ;  /* 0x0000000b000b7308 */ /* 0x000e220000000800 */
[----:B-1----:R-:W-:-:S01]  /*1da00*/  FADD.FTZ R3, R41, R80 ;  /* 0x0000005029037221 */ /* 0x002fc20000010000 */
[----:B------:R-:W-:Y:S01]  /*1da10*/  FFMA.FTZ R80, R57, UR35, -R72 ;  /* 0x0000002339507c23 */ /* 0x000fe20008010848 */
[----:B------:R-:W-:-:S04]  /*1da20*/  FADD.FTZ R57, R51, R4 ;  /* 0x0000000433397221 */ /* 0x000fc80000010000 */
[----:B------:R-:W-:Y:S01]  /*1da30*/  FADD.FTZ R57, R50, R57 ;  /* 0x0000003932397221 */ /* 0x000fe20000010000 */
[----:B------:R-:W1:Y:S01]  /*1da40*/  MUFU.EX2 R14, R14 ;  /* 0x0000000e000e7308 */ /* 0x000e620000000800 */
[----:B--2---:R-:W-:-:S07]  /*1da50*/  FADD.FTZ R4, R10, R3 ;  /* 0x000000030a047221 */ /* 0x004fce0000010000 */
[----:B------:R-:W2:Y:S01]  /*1da60*/  MUFU.EX2 R43, R43 ;  /* 0x0000002b002b7308 */ /* 0x000ea20000000800 */
[----:B0-----:R-:W-:-:S01]  /*1da70*/  FADD.FTZ R3, R11, R4 ;  /* 0x000000040b037221 */ /* 0x001fc20000010000 */
[----:B------:R-:W-:-:S06]  /*1da80*/  FADD.FTZ R4, R20, R57 ;  /* 0x0000003914047221 */ /* 0x000fcc0000010000 */
        /* <DEDUP_REMOVED lines=10> */
[----:B------:R-:W-:Y:S01]  /*1db30*/  FADD.FTZ R3, R31, R4 ;  /* 0x000000041f037221 */ /* 0x000fe20000010000 */
[----:B------:R-:W-:-:S05]  /*1db40*/  FFMA.FTZ R57, R60, UR35, -R72 ;  /* 0x000000233c397c23 */ /* 0x000fca0008010848 */
[----:B------:R-:W0:Y:S01]  /*1db50*/  MUFU.EX2 R53, R53 ;  /* 0x0000003500357308 */ /* 0x000e220000000800 */
[----:B-1----:R-:W-:-:S07]  /*1db60*/  FADD.FTZ R83, R49, R58 ;  /* 0x0000003a31537221 */ /* 0x002fce0000010000 */
[----:B------:R-:W1:Y:S01]  /*1db70*/  MUFU.EX2 R32, R32 ;  /* 0x0000002000207308 */ /* 0x000e620000000800 */
[----:B--2---:R-:W-:-:S07]  /*1db80*/  FADD.FTZ R58, R46, R83 ;  /* 0x000000532e3a7221 */ /* 0x004fce0000010000 */
[----:B------:R-:W2:Y:S01]  /*1db90*/  MUFU.EX2 R54, R54 ;  /* 0x0000003600367308 */ /* 0x000ea20000000800 */
[----:B0-----:R-:W-:-:S01]  /*1dba0*/  FADD.FTZ R83, R53, R58 ;  /* 0x0000003a35537221 */ /* 0x001fc20000010000 */
[----:B------:R-:W-:-:S06]  /*1dbb0*/  FFMA.FTZ R58, R61, UR35, -R72 ;  /* 0x000000233d3a7c23 */ /* 0x000fcc0008010848 */
        /* <DEDUP_REMOVED lines=12> */
[----:B------:R-:W0:Y:S08]  /*1dc80*/  MUFU.EX2 R64, R64 ;  /* 0x0000004000407308 */ /* 0x000e300000000800 */
[----:B------:R-:W3:Y:S08]  /*1dc90*/  MUFU.EX2 R75, R75 ;  /* 0x0000004b004b7308 */ /* 0x000ef00000000800 */
[----:B------:R-:W4:Y:S08]  /*1dca0*/  MUFU.EX2 R155, R155 ;  /* 0x0000009b009b7308 */ /* 0x000f300000000800 */
[----:B------:R1:W5:Y:S08]  /*1dcb0*/  MUFU.EX2 R84, R59 ;  /* 0x0000003b00547308 */ /* 0x0003700000000800 */
[----:B------:R-:W5:Y:S01]  /*1dcc0*/  MUFU.EX2 R66, R66 ;  /* 0x0000004200427308 */ /* 0x000f620000000800 */
[----:B-1----:R-:W-:-:S01]  /*1dcd0*/  FADD.FTZ R59, R79, R4 ;  /* 0x000000044f3b7221 */ /* 0x002fc20000010000 */
[----:B--2---:R-:W-:-:S03]  /*1dce0*/  FADD.FTZ R4, R80, R3 ;  /* 0x0000000350047221 */ /* 0x004fc60000010000 */
[----:B0-----:R-:W-:Y:S01]  /*1dcf0*/  FADD.FTZ R60, R64, R59 ;  /* 0x0000003b403c7221 */ /* 0x001fe20000010000 */
[----:B---3--:R-:W-:-:S02]  /*1dd00*/  FADD.FTZ R4, R75, R4 ;  /* 0x000000044b047221 */ /* 0x008fc40000010000 */
[----:B------:R-:W0:Y:S01]  /*1dd10*/  MUFU.EX2 R57, R57 ;  /* 0x0000003900397308 */ /* 0x000e220000000800 */
[----:B----4-:R-:W-:-:S01]  /*1dd20*/  FADD.FTZ R3, R155, R60 ;  /* 0x0000003c9b037221 */ /* 0x010fc20000010000 */
[----:B-----5:R-:W-:-:S06]  /*1dd30*/  FADD.FTZ R4, R84, R4 ;  /* 0x0000000454047221 */ /* 0x020fcc0000010000 */
[----:B------:R-:W1:Y:S01]  /*1dd40*/  MUFU.EX2 R77, R77 ;  /* 0x0000004d004d7308 */ /* 0x000e620000000800 */
[----:B------:R-:W-:-:S07]  /*1dd50*/  FADD.FTZ R60, R66, R3 ;  /* 0x00000003423c7221 */ /* 0x000fce0000010000 */
        /* <DEDUP_REMOVED lines=8> */
[----:B------:R-:W-:Y:S01]  /*1dde0*/  FADD.FTZ R4, R13, R4 ;  /* 0x000000040d047221 */ /* 0x000fe20000010000 */
[----:B-1----:R-:W-:-:S04]  /*1ddf0*/  FADD.FTZ R3, R62, R3 ;  /* 0x000000033e037221 */ /* 0x002fc80000010000 */
[----:B--2---:R-:W-:Y:S01]  /*1de00*/  FADD.FTZ R3, R63, R3 ;  /* 0x000000033f037221 */ /* 0x004fe20000010000 */
[----:B------:R-:W-:Y:S06]  /*1de10*/  @!P0 BRA `(.L_x_1511) ;  /* 0x0000000000048947 */ /* 0x000fec0003800000 */
[----:B------:R-:W-:Y:S01]  /*1de20*/  BPT.TRAP 0x1 ;  /* 0x000000040000795c */ /* 0x000fe20000300000 */
.L_x_1511:
[----:B------:R-:W-:Y:S01]  /*1de30*/  F2FP.SATFINITE.E4M3.F32.PACK_AB_MERGE_C R8, R25, R8, RZ ;  /* 0x000000081908723e */ /* 0x000fe200048070ff */
[-C--:B------:R-:W-:Y:S01]  /*1de40*/  FMUL.FTZ R88, R88, R74.reuse ;  /* 0x0000004a58587220 */ /* 0x080fe20000410000 */
[----:B------:R-:W-:Y:S01]  /*1de50*/  F2FP.SATFINITE.E4M3.F32.PACK_AB_MERGE_C R73, R76, R73, RZ ;  /* 0x000000494c49723e */ /* 0x000fe200048070ff */
[----:B------:R-:W-:Y:S01]  /*1de60*/  FMUL.FTZ R89, R89, R74 ;  /* 0x0000004a59597220 */ /* 0x000fe20000410000 */
[----:B------:R-:W-:Y:S01]  /*1de70*/  F2FP.SATFINITE.E4M3.F32.PACK_AB_MERGE_C R165, R81, R78, R8 ;  /* 0x0000004e51a5723e */ /* 0x000fe20004807008 */
[----:B------:R-:W-:Y:S01]  /*1de80*/  IMAD R8, R21, 0x8, R16 ;  /* 0x0000000815087824 */ /* 0x000fe200078e0210 */
[----:B------:R-:W-:Y:S01]  /*1de90*/  ISETP.GT.AND P2, PT, R6, R178, PT ;  /* 0x000000b20600720c */ /* 0x000fe20003f44270 */
[----:B------:R-:W-:Y:S01]  /*1dea0*/  FMUL.FTZ R92, R92, R74 ;  /* 0x0000004a5c5c7220 */ /* 0x000fe20000410000 */
[----:B------:R-:W-:Y:S01]  /*1deb0*/  F2FP.SATFINITE.E4M3.F32.PACK_AB_MERGE_C R164, R44, R9, R73 ;  /* 0x000000092ca4723e */ /* 0x000fe20004807049 */
        /* <DEDUP_REMOVED lines=96> */
[----:B------:R-:W-:Y:S02]  /*1e4c0*/  IMAD.MOV.U32 R20, RZ, RZ, R18 ;  /* 0x000000ffff147224 */ /* 0x000fe400078e0012 */
[----:B------:R-:W-:Y:S01]  /*1e4d0*/  IMAD.MOV.U32 R21, RZ, RZ, R168 ;  /* 0x000000ffff157224 */ /* 0x000fe200078e00a8 */
[----:B0-----:R-:W-:Y:S06]  /*1e4e0*/  @P2 BRA `(.L_x_1512) ;  /* 0xffffffc800042947 */ /* 0x001fec000383ffff */
.L_x_1493:
[----:B------:R-:W-:Y:S05]  /*1e4f0*/  WARPSYNC.ALL ;  /* 0x0000000000007948 */ /* 0x000fea0003800000 */
[----:B------:R-:W-:Y:S06]  /*1e500*/  BAR.ARV 0x8, 0x120 ;  /* 0x0204800000007b1d */ /* 0x000fec0000002000 */
[----:B------:R-:W-:Y:S05]  /*1e510*/  @!P0 BRA `(.L_x_1513) ;  /* 0x0000000000048947 */ /* 0x000fea0003800000 */
[----:B------:R-:W-:Y:S01]  /*1e520*/  BPT.TRAP 0x1 ;  /* 0x000000040000795c */ /* 0x000fe20000300000 */
.L_x_1513:
[----:B------:R-:W-:Y:S01]  /*1e530*/  IMAD R13, R168, 0x8, R16 ;  /* 0x00000008a80d7824 */ /* 0x000fe200078e0210 */
[----:B------:R-:W-:-:S04]  /*1e540*/  SHF.L.U32 R0, R18, 0x1f, RZ ;  /* 0x0000001f12007819 */ /* 0x000fc800000006ff */
[----:B------:R0:W1:Y:S01]  /*1e550*/  SYNCS.PHASECHK.TRANS64.TRYWAIT P1, [R13+URZ+0x22850], R0 ;  /* 0x022850000d0075a7 */ /* 0x000062000802017f */
[----:B------:R-:W-:Y:S05]  /*1e560*/  @!P0 BRA `(.L_x_1514) ;  /* 0x0000000000048947 */ /* 0x000fea0003800000 */
[----:B------:R-:W-:Y:S01]  /*1e570*/  BPT.TRAP 0x1 ;  /* 0x000000040000795c */ /* 0x000fe20000300000 */
.L_x_1514:
[----:B------:R-:W-:-:S05]  /*1e580*/  VIADD R16, R16, 0x400 ;  /* 0x0000040010107836 */ /* 0x000fca0000000000 */
[----:B------:R-:W-:-:S04]  /*1e590*/  SHF.R.U32.HI R16, RZ, 0x4, R16 ;  /* 0x00000004ff107819 */ /* 0x000fc80000011610 */
[----:B------:R-:W-:-:S04]  /*1e5a0*/  LOP3.LUT R16, R16, 0x3fff, RZ, 0xc0, !PT ;  /* 0x00003fff10107812 */ /* 0x000fc800078ec0ff */
[----:B------:R-:W-:Y:S01]  /*1e5b0*/  LOP3.LUT R9, R16, 0x10000, RZ, 0xfc, !PT ;  /* 0x0001000010097812 */ /* 0x000fe200078efcff */
[----:B-1----:R-:W-:Y:S06]  /*1e5c0*/  @P1 BRA `(.L_x_1515) ;  /* 0x0000000000081947 */ /* 0x002fec0003800000 */
[----:B------:R-:W1:Y:S02]  /*1e5d0*/  SYNCS.PHASECHK.TRANS64.TRYWAIT P1, [R13+URZ+0x22850], R0 ;  /* 0x022850000d0075a7 */ /* 0x000e64000802017f */
[----:B-1----:R-:W-:Y:S05]  /*1e5e0*/  @!P1 BRA `(.L_x_1516) ;  /* 0x000000a400849947 */ /* 0x002fea0003800000 */
.L_x_1515:
[----:B------:R-:W-:Y:S01]  /*1e5f0*/  IMAD R8, R168, 0x400, R9 ;  /* 0x00000400a8087824 */ /* 0x000fe200078e0209 */
[----:B------:R-:W-:Y:S05]  /*1e600*/  WARPSYNC.ALL ;  /* 0x0000000000007948 */ /* 0x000fea0003800000 */
[----:B------:R-:W-:Y:S01]  /*1e610*/  IMAD.MOV.U32 R9, RZ, RZ, 0x40000040 ;  /* 0x40000040ff097424 */ /* 0x000fe200078e00ff */
[----:B------:R-:W-:Y:S01]  /*1e620*/  R2UR UR6, R8 ;  /* 0x00000000080672ca */ /* 0x000fe200000e0000 */
[----:B------:R-:W-:Y:S01]  /*1e630*/  WARPGROUP.ARRIVE ;  /* 0x00000000000079c5 */ /* 0x000fe20000000000 */
[----:B------:R-:W-:Y:S02]  /*1e640*/  ULDC.64 UR4, c[0x0][0x9a0] ;  /* 0x0002680000047ab9 */ /* 0x000fe40000000a00 */
[----:B------:R-:W-:-:S02]  /*1e650*/  R2UR UR7, R9 ;  /* 0x00000000090772ca */ /* 0x000fc400000e0000 */
[----:B------:R-:W-:-:S04]  /*1e660*/  ISETP.NE.U32.AND P1, PT, RZ, UR4, PT ;  /* 0x00000004ff007c0c */ /* 0x000fc8000bf25070 */
[----:B------:R-:W-:-:S07]  /*1e670*/  ISETP.NE.AND.EX P1, PT, RZ, UR5, PT, P1 ;  /* 0x00000005ff007c0c */ /* 0x000fce000bf25310 */
[----:B------:R-:W-:Y:S06]  /*1e680*/  QGMMA.64x128x32.F32.E4M3.E4M3 R88, R164, gdesc[UR4], R88, gsb0 ;  /* 0x01e00004a4587df3 */ /* 0x000fec0008000858 */
[----:B------:R-:W0:Y:S01]  /*1e690*/  @P1 LDC.64 R10, c[0x0][0x9c8] ;  /* 0x00027200ff0a1b82 */ /* 0x000e220000000a00 */
[----:B------:R-:W-:Y:S02]  /*1e6a0*/  @P1 SHF.R.S32.HI R5, RZ, 0x1f, R179 ;  /* 0x0000001fff051819 */ /* 0x000fe400000114b3 */
[----:B------:R-:W-:-:S05]  /*1e6b0*/  @P1 SHF.R.S32.HI R9, RZ, 0x1f, R191 ;  /* 0x0000001fff091819 */ /* 0x000fca00000114bf */
[----:B------:R-:W2:Y:S01]  /*1e6c0*/  @P1 LDC.64 R14, c[0x0][0x9d0] ;  /* 0x00027400ff0e1b82 */ /* 0x000ea20000000a00 */
[----:B01----:R-:W-:-:S04]  /*1e6d0*/  @P1 IMAD R0, R5, R10, RZ ;  /* 0x0000000a05001224 */ /* 0x003fc800078e02ff */
[C---:B------:R-:W-:Y:S02]  /*1e6e0*/  @P1 IMAD R5, R179.reuse, R11, R0 ;  /* 0x0000000bb3051224 */ /* 0x040fe400078e0200 */
[----:B------:R-:W-:-:S04]  /*1e6f0*/  @P1 IMAD.WIDE.U32 R10, R179, R10, RZ ;  /* 0x0000000ab30a1225 */ /* 0x000fc800078e00ff */
[-C--:B--2---:R-:W-:Y:S02]  /*1e700*/  @P1 IMAD R0, R9, R14.reuse, RZ ;  /* 0x0000000e09001224 */ /* 0x084fe400078e02ff */
[----:B------:R-:W-:Y:S02]  /*1e710*/  @P1 IMAD.IADD R11, R11, 0x1, R5 ;  /* 0x000000010b0b1824 */ /* 0x000fe400078e0205 */
[C---:B------:R-:W-:Y:S02]  /*1e720*/  @P1 IMAD R5, R191.reuse, R15, R0 ;  /* 0x0000000fbf051224 */ /* 0x040fe400078e0200 */
[----:B------:R-:W-:-:S04]  /*1e730*/  @P1 IMAD.WIDE.U32 R10, R191, R14, R10 ;  /* 0x0000000ebf0a1225 */ /* 0x000fc800078e000a */
[----:B------:R-:W-:Y:S01]  /*1e740*/  @P1 IMAD.IADD R5, R11, 0x1, R5 ;  /* 0x000000010b051824 */ /* 0x000fe200078e0205 */
[C---:B------:R-:W-:Y:S01]  /*1e750*/  @P1 LEA R14, P2, R10.reuse, UR4, 0x2 ;  /* 0x000000040a0e1c11 */ /* 0x040fe2000f8410ff */
[----:B------:R-:W-:Y:S02]  /*1e760*/  IMAD.MOV.U32 R11, RZ, RZ, 0x40000040 ;  /* 0x40000040ff0b7424 */ /* 0x000fe400078e00ff */
[----:B------:R-:W-:Y:S01]  /*1e770*/  IMAD.MOV.U32 R0, RZ, RZ, 0x3f800000 ;  /* 0x3f800000ff007424 */ /* 0x000fe200078e00ff */
[----:B------:R-:W-:Y:S01]  /*1e780*/  @P1 LEA.HI.X R15, R10, UR5, R5, 0x2, P2 ;  /* 0x000000050a0f1c11 */ /* 0x000fe200090f1405 */
[----:B------:R-:W-:Y:S01]  /*1e790*/  VIADD R10, R8, 0x2 ;  /* 0x00000002080a7836 */ /* 0x000fe20000000000 */
[----:B------:R-:W-:-:S03]  /*1e7a0*/  R2UR UR7, R11 ;  /* 0x000000000b0772ca */ /* 0x000fc600000e0000 */
[----:B------:R0:W2:Y:S01]  /*1e7b0*/  @P1 LDG.E R0, desc[UR40][R14.64] ;  /* 0x000000280e001981 */ /* 0x0000a2000c1e1900 */
[----:B------:R-:W-:Y:S01]  /*1e7c0*/  R2UR UR6, R10 ;  /* 0x000000000a0672ca */ /* 0x000fe200000e0000 */
[----:B------:R-:W-:Y:S02]  /*1e7d0*/  WARPGROUP.DEPBAR.LE gsb0, 0x0 ;  /* 0x00008000000079c5 */ /* 0x000fe40000010000 */
[----:B------:R-:W-:-:S10]  /*1e7e0*/  WARPGROUP.ARRIVE ;  /* 0x00000000000079c5 */ /* 0x000fd40000000000 */
[----:B------:R-:W-:Y:S01]  /*1e7f0*/  QGMMA.64x128x32.F32.E4M3.E4M3 R88, R160, gdesc[UR4], R88, gsb0 ;  /* 0x01e00004a0587df3 */ /* 0x000fe20008000858 */
[----:B------:R-:W-:Y:S01]  /*1e800*/  IMAD.MOV.U32 R11, RZ, RZ, 0x40000040 ;  /* 0x40000040ff0b7424 */ /* 0x000fe200078e00ff */
[----:B------:R-:W-:-:S04]  /*1e810*/  IADD3 R10, R8, 0x4, RZ ;  /* 0x00000004080a7810 */ /* 0x000fc80007ffe0ff */
[----:B------:R-:W-:Y:S02]  /*1e820*/  R2UR UR6, R10 ;  /* 0x000000000a0672ca */ /* 0x000fe400000e0000 */
[----:B------:R-:W-:Y:S01]  /*1e830*/  R2UR UR7, R11 ;  /* 0x000000000b0772ca */ /* 0x000fe200000e0000 */
[----:B------:R-:W-:Y:S02]  /*1e840*/  VIADD R8, R8, 0x6 ;  /* 0x0000000608087836 */ /* 0x000fe40000000000 */
[----:B------:R-:W-:Y:S01]  /*1e850*/  IMAD.MOV.U32 R9, RZ, RZ, 0x40000040 ;  /* 0x40000040ff097424 */ /* 0x000fe200078e00ff */
[----:B------:R-:W1:Y:S04]  /*1e860*/  SHFL.BFLY PT, R5, R4, 0x2, 0x1f ;  /* 0x0c401f0004057f89 */ /* 0x000e6800000e0000 */
[----:B------:R-:W3:Y:S01]  /*1e870*/  SHFL.BFLY PT, R6, R3, 0x2, 0x1f ;  /* 0x0c401f0003067f89 */ /* 0x000ee200000e0000 */
[----:B------:R-:W-:-:S02]  /*1e880*/  WARPGROUP.DEPBAR.LE gsb0, 0x0 ;  /* 0x00008000000079c5 */ /* 0x000fc40000010000 */
[----:B------:R-:W-:-:S06]  /*1e890*/  WARPGROUP.ARRIVE ;  /* 0x00000000000079c5 */ /* 0x000fcc0000000000 */
[----:B------:R-:W-:Y:S01]  /*1e8a0*/  QGMMA.64x128x32.F32.E4M3.E4M3 R88, R156, gdesc[UR4], R88, gsb0 ;  /* 0x01e000049c587df3 */ /* 0x000fe20008000858 */
[----:B------:R-:W-:Y:S02]  /*1e8b0*/  R2UR UR6, R8 ;  /* 0x00000000080672ca */ /* 0x000fe400000e0000 */
[----:B------:R-:W-:Y:S01]  /*1e8c0*/  R2UR UR7, R9 ;  /* 0x00000000090772ca */ /* 0x000fe200000e0000 */
[----:B-1----:R-:W-:-:S01]  /*1e8d0*/  FADD.FTZ R5, R5, R4 ;  /* 0x0000000405057221 */ /* 0x002fc20000010000 */
[----:B---3--:R-:W-:-:S04]  /*1e8e0*/  FADD.FTZ R6, R6, R3 ;  /* 0x0000000306067221 */ /* 0x008fc80000010000 */
        /* <DEDUP_REMOVED lines=19> */
[----:B------:R-:W-:-:S02]  /*1ea20*/  IMAD.U32 R5, RZ, RZ, UR35 ;  /* 0x00000023ff057e24 */ /* 0x000fc4000f8e00ff */
[----:B0-----:R-:W-:Y:S02]  /*1ea30*/  IMAD.U32 R15, RZ, RZ, UR35 ;  /* 0x00000023ff0f7e24 */ /* 0x001fe4000f8e00ff */
[----:B-1----:R-:W-:Y:S01]  /*1ea40*/  @P2 FMUL.FTZ R2, R2, 0.69314718246459960938 ;  /* 0x3f31721802022820 */ /* 0x002fe20000410000 */
[----:B------:R-:W-:Y:S01]  /*1ea50*/  @P2 FMUL.FTZ R5, R5, 0.69314718246459960938 ;  /* 0x3f31721805052820 */ /* 0x000fe20000410000 */
[----:B------:R-:W-:Y:S01]  /*1ea60*/  @P3 FMUL.FTZ R15, R15, 0.69314718246459960938 ;  /* 0x3f3172180f0f3820 */ /* 0x000fe20000410000 */
[----:B---3--:R-:W-:Y:S01]  /*1ea70*/  @P3 FMUL.FTZ R4, R4, 0.69314718246459960938 ;  /* 0x3f31721804043820 */ /* 0x008fe20000410000 */
[----:B------:R-:W-:Y:S02]  /*1ea80*/  IMAD.MOV.U32 R64, RZ, RZ, -0x800000 ;  /* 0xff800000ff407424 */ /* 0x000fe400078e00ff */
[----:B------:R-:W-:Y:S01]  /*1ea90*/  @P2 FFMA.FTZ R64, R5, R12, R2 ;  /* 0x0000000c05402223 */ /* 0x000fe20000010002 */
[----:B------:R-:W-:Y:S02]  /*1eaa0*/  IMAD.MOV.U32 R62, RZ, RZ, -0x800000 ;  /* 0xff800000ff3e7424 */ /* 0x000fe400078e00ff */
[----:B------:R-:W-:Y:S01]  /*1eab0*/  @P3 FFMA.FTZ R62, R15, R7, R4 ;  /* 0x000000070f3e3223 */ /* 0x000fe20000010004 */
[-C--:B--2---:R-:W-:Y:S01]  /*1eac0*/  FMUL.FTZ R3, R3, R0.reuse ;  /* 0x0000000003037220 */ /* 0x084fe20000410000 */
[----:B----4-:R-:W-:Y:S01]  /*1ead0*/  FMUL.FTZ R2, R9, R0 ;  /* 0x0000000009027220 */ /* 0x010fe20000410000 */
[----:B------:R-:W-:-:S02]  /*1eae0*/  WARPGROUP.DEPBAR.LE gsb0, 0x0 ;  /* 0x00008000000079c5 */ /* 0x000fc40000010000 */
[----:B------:R-:W-:Y:S05]  /*1eaf0*/  @!P0 BRA `(.L_x_1517) ;  /* 0x0000000000048947 */ /* 0x000fea0003800000 */
[----:B------:R-:W-:Y:S01]  /*1eb00*/  BPT.TRAP 0x1 ;  /* 0x000000040000795c */ /* 0x000fe20000300000 */
.L_x_1517:
[----:B------:R-:W-:Y:S02]  /*1eb10*/  VIADD R0, R13, 0x22860 ;  /* 0x000228600d007836 */ /* 0x000fe40000000000 */
[-C--:B------:R-:W-:Y:S01]  /*1eb20*/  FMUL.FTZ R41, R88, R3.reuse ;  /* 0x0000000358297220 */ /* 0x080fe20000410000 */
[----:B------:R-:W-:Y:S02]  /*1eb30*/  IMAD.U32 R5, RZ, RZ, UR38 ;  /* 0x00000026ff057e24 */ /* 0x000fe4000f8e00ff */
[-C--:B------:R-:W-:Y:S01]  /*1eb40*/  FMUL.FTZ R40, R89, R3.reuse ;  /* 0x0000000359287220 */ /* 0x080fe20000410000 */
[----:B------:R-:W-:Y:S02]  /*1eb50*/  VIADD R168, R168, 0x1 ;  /* 0x00000001a8a87836 */ /* 0x000fe40000000000 */
[-C--:B------:R-:W-:Y:S01]  /*1eb60*/  FMUL.FTZ R92, R92, R3.reuse ;  /* 0x000000035c5c7220 */ /* 0x080fe20000410000 */
[-C--:B------:R-:W-:Y:S01]  /*1eb70*/  FMUL.FTZ R93, R93, R3.reuse ;  /* 0x000000035d5d7220 */ /* 0x080fe20000410000 */
[----:B------:R-:W-:Y:S01]  /*1eb80*/  PRMT R0, R5, 0x654, R0 ;  /* 0x0000065405007816 */ /* 0x000fe20000000000 */
[-C--:B------:R-:W-:Y:S01]  /*1eb90*/  FMUL.FTZ R37, R96, R3.reuse ;  /* 0x0000000360257220 */ /* 0x080fe20000410000 */
[----:B------:R-:W-:Y:S01]  /*1eba0*/  ISETP.NE.AND P1, PT, R168, 0x2, PT ;  /* 0x00000002a800780c */ /* 0x000fe20003f25270 */
        /* <DEDUP_REMOVED lines=28> */
[----:B------:R-:W-:Y:S01]  /*1ed70*/  SEL R3, RZ, 0x1, P1 ;  /* 0x00000001ff037807 */ /* 0x000fe20000800000 */
        /* <DEDUP_REMOVED lines=35> */
[----:B0-----:R-:W-:-:S11]  /*1efb0*/  SEL R168, R168, RZ, P1 ;  /* 0x000000ffa8a87207 */ /* 0x001fd60000800000 */
.L_x_1399:
        /* <DEDUP_REMOVED lines=28> */
[----:B-----5:R-:W-:Y:S02]  /*1f180*/  F2FP.BF16.F32.PACK_AB R55, R110, R31 ;  /* 0x0000001f6e37723e */ /* 0x020fe400000010ff */
        /* <DEDUP_REMOVED lines=10> */
[----:B------:R-:W-:Y:S02]  /*1f230*/  F2FP.BF16.F32.PACK_AB R43, R148, R5 ;  /* 0x00000005942b723e */ /* 0x000fe400000010ff */
[----:B--2---:R-:W-:Y:S01]  /*1f240*/  LOP3.LUT P0, R2, R45, 0x3, RZ, 0xc0, !PT ;  /* 0x000000032d027812 */ /* 0x004fe2000780c0ff */
[----:B------:R-:W-:Y:S01]  /*1f250*/  IMAD.WIDE R4, R205, 0x2, R66 ;  /* 0x00000002cd047825 */ /* 0x000fe200078e0242 */
[----:B------:R-:W-:Y:S02]  /*1f260*/  F2FP.BF16.F32.PACK_AB R41, R92, R41 ;  /* 0x000000295c29723e */ /* 0x000fe400000010ff */
[----:B------:R-:W-:-:S02]  /*1f270*/  F2FP.BF16.F32.PACK_AB R40, R93, R40 ;  /* 0x000000285d28723e */ /* 0x000fc400000010ff */
        /* <DEDUP_REMOVED lines=35> */
[--C-:B------:R-:W-:Y:S01]  /*1f4b0*/  IMAD.X R27, RZ, RZ, R5.reuse, P1 ;  /* 0x000000ffff1b7224 */ /* 0x100fe200008e0605 */
[----:B------:R-:W-:Y:S01]  /*1f4c0*/  LOP3.LUT R4, R15, R4, RZ, 0x3c, !PT ;  /* 0x000000040f047212 */ /* 0x000fe200078e3cff */
[----:B------:R-:W-:Y:S01]  /*1f4d0*/  IMAD.X R15, RZ, RZ, R5, P3 ;  /* 0x000000ffff0f7224 */ /* 0x000fe200018e0605 */
[----:B------:R-:W-:-:S02]  /*1f4e0*/  ISETP.EQ.OR P0, PT, R2, 0x3, !P0 ;  /* 0x000000030200780c */ /* 0x000fc40004702670 */
        /* <DEDUP_REMOVED lines=11> */
[----:B------:R-:W-:-:S02]  /*1f5a0*/  SEL R13, R41, R40, P0 ;  /* 0x00000028290d7207 */ /* 0x000fc40000000000 */
[----:B------:R-:W-:Y:S02]  /*1f5b0*/  SEL R3, R40, R41, P0 ;  /* 0x0000002928037207 */ /* 0x000fe40000000000 */
[----:B------:R-:W-:Y:S02]  /*1f5c0*/  MOV R80, R4 ;  /* 0x0000000400507202 */ /* 0x000fe40000000f00 */
[----:B------:R-:W-:Y:S02]  /*1f5d0*/  MOV R68, R6 ;  /* 0x0000000600447202 */ /* 0x000fe40000000f00 */
[----:B------:R-:W-:Y:S02]  /*1f5e0*/  MOV R70, R8 ;  /* 0x0000000800467202 */ /* 0x000fe40000000f00 */
[----:B------:R-:W-:Y:S02]  /*1f5f0*/  MOV R72, R10 ;  /* 0x0000000a00487202 */ /* 0x000fe40000000f00 */
[----:B------:R-:W-:-:S02]  /*1f600*/  MOV R74, R14 ;  /* 0x0000000e004a7202 */ /* 0x000fc40000000f00 */
[----:B------:R-:W-:Y:S02]  /*1f610*/  MOV R76, R20 ;  /* 0x00000014004c7202 */ /* 0x000fe40000000f00 */
[----:B------:R-:W-:Y:S02]  /*1f620*/  MOV R78, R24 ;  /* 0x00000018004e7202 */ /* 0x000fe40000000f00 */
        /* <DEDUP_REMOVED lines=19> */
[----:B------:R-:W2:Y:S01]  /*1f760*/  SHFL.IDX PT, R10, R5, R0, 0x1c1f ;  /* 0x001c1f00050a7589 */ /* 0x000ea200000e0000 */
        /* <DEDUP_REMOVED lines=8> */
[----:B------:R-:W3:Y:S01]  /*1f7f0*/  SHFL.IDX PT, R38, R33, R0, 0x1c1f ;  /* 0x001c1f0021267589 */ /* 0x000ee200000e0000 */
        /* <DEDUP_REMOVED lines=8> */
[----:B------:R-:W5:Y:S01]  /*1f880*/  SHFL.IDX PT, R20, R39, R2, 0x1c1f ;  /* 0x001c1f0227147589 */ /* 0x000f6200000e0000 */
[----:B------:R-:W-:-:S02]  /*1f890*/  SEL R55, R30, R55, P0 ;  /* 0x000000371e377207 */ /* 0x000fc40000000000 */
[----:B------:R-:W-:Y:S01]  /*1f8a0*/  SEL R59, R42, R59, P0 ;  /* 0x0000003b2a3b7207 */ /* 0x000fe20000000000 */
[----:B------:R-:W0:Y:S01]  /*1f8b0*/  SHFL.IDX PT, R30, R25, R0, 0x1c1f ;  /* 0x001c1f00191e7589 */ /* 0x000e2200000e0000 */
[----:B------:R-:W-:Y:S02]  /*1f8c0*/  SEL R63, R46, R63, P0 ;  /* 0x0000003f2e3f7207 */ /* 0x000fe40000000000 */
[----:B------:R-:W-:Y:S01]  /*1f8d0*/  SEL R69, R50, R69, P0 ;  /* 0x0000004532457207 */ /* 0x000fe20000000000 */
[----:B------:R-:W1:Y:S01]  /*1f8e0*/  SHFL.IDX PT, R34, R29, R0, 0x1c1f ;  /* 0x001c1f001d227589 */ /* 0x000e6200000e0000 */
[----:B------:R-:W-:Y:S02]  /*1f8f0*/  SEL R73, R54, R73, P0 ;  /* 0x0000004936497207 */ /* 0x000fe40000000000 */
[----:B------:R-:W-:Y:S01]  /*1f900*/  SEL R75, R77, R58, P0 ;  /* 0x0000003a4d4b7207 */ /* 0x000fe20000000000 */
[----:B------:R-:W-:Y:S01]  /*1f910*/  SHFL.IDX PT, R45, R45, R0, 0x1c1f ;  /* 0x001c1f002d2d7589 */ /* 0x000fe200000e0000 */
[----:B------:R-:W-:-:S02]  /*1f920*/  SEL R77, R58, R77, P0 ;  /* 0x0000004d3a4d7207 */ /* 0x000fc40000000000 */
[----:B--2---:R-:W-:Y:S01]  /*1f930*/  SEL R8, R10, R7, P0 ;  /* 0x000000070a087207 */ /* 0x004fe20000000000 */
[----:B------:R-:W2:Y:S01]  /*1f940*/  SHFL.IDX PT, R42, R47, R2, 0x1c1f ;  /* 0x001c1f022f2a7589 */ /* 0x000ea200000e0000 */
[----:B------:R-:W-:Y:S02]  /*1f950*/  SEL R10, R7, R10, P0 ;  /* 0x0000000a070a7207 */ /* 0x000fe40000000000 */
[----:B---3--:R-:W-:Y:S01]  /*1f960*/  SEL R36, R38, R35, P0 ;  /* 0x0000002326247207 */ /* 0x008fe20000000000 */
[----:B------:R-:W-:Y:S01]  /*1f970*/  SHFL.IDX PT, R41, R41, R0, 0x1c1f ;  /* 0x001c1f0029297589 */ /* 0x000fe200000e0000 */
[----:B------:R-:W-:Y:S02]  /*1f980*/  SEL R4, R6, R3, P0 ;  /* 0x0000000306047207 */ /* 0x000fe40000000000 */
[----:B----4-:R-:W-:Y:S01]  /*1f990*/  SEL R24, R26, R21, P0 ;  /* 0x000000151a187207 */ /* 0x010fe20000000000 */
[----:B------:R-:W3:Y:S01]  /*1f9a0*/  SHFL.IDX PT, R40, R43, R2, 0x1c1f ;  /* 0x001c1f022b287589 */ /* 0x000ee200000e0000 */
[----:B------:R-:W-:-:S02]  /*1f9b0*/  SEL R38, R35, R38, P0 ;  /* 0x0000002623267207 */ /* 0x000fc40000000000 */
[----:B-----5:R-:W-:Y:S01]  /*1f9c0*/  SEL R12, R37, R20, P0 ;  /* 0x00000014250c7207 */ /* 0x020fe20000000000 */
[----:B------:R-:W-:Y:S01]  /*1f9d0*/  SHFL.IDX PT, R49, R49, R0, 0x1c1f ;  /* 0x001c1f0031317589 */ /* 0x000fe200000e0000 */
[----:B0-----:R-:W-:Y:S02]  /*1f9e0*/  SEL R28, R30, R27, P0 ;  /* 0x0000001b1e1c7207 */ /* 0x001fe40000000000 */
[----:B------:R-:W-:Y:S01]  /*1f9f0*/  SEL R30, R27, R30, P0 ;  /* 0x0000001e1b1e7207 */ /* 0x000fe20000000000 */
[----:B------:R-:W-:Y:S01]  /*1fa00*/  SHFL.IDX PT, R53, R53, R0, 0x1c1f ;  /* 0x001c1f0035357589 */ /* 0x000fe200000e0000 */
[----:B-1----:R-:W-:Y:S02]  /*1fa10*/  SEL R32, R34, R31, P0 ;  /* 0x0000001f22207207 */ /* 0x002fe40000000000 */
[----:B------:R-:W-:Y:S01]  /*1fa20*/  SEL R34, R31, R34, P0 ;  /* 0x000000221f227207 */ /* 0x000fe20000000000 */
[----:B------:R-:W-:Y:S01]  /*1fa30*/  SHFL.IDX PT, R57, R57, R0, 0x1c1f ;  /* 0x001c1f0039397589 */ /* 0x000fe200000e0000 */
[----:B------:R-:W-:-:S02]  /*1fa40*/  SEL R14, R20, R37, P0 ;  /* 0x00000025140e7207 */ /* 0x000fc40000000000 */
[----:B------:R-:W-:Y:S01]  /*1fa50*/  SEL R6, R3, R6, P0 ;  /* 0x0000000603067207 */ /* 0x000fe20000000000 */
[----:B------:R-:W-:Y:S01]  /*1fa60*/  SHFL.IDX PT, R61, R61, R0, 0x1c1f ;  /* 0x001c1f003d3d7589 */ /* 0x000fe200000e0000 */
[----:B--2---:R-:W-:Y:S02]  /*1fa70*/  SEL R5, R45, R42, P0 ;  /* 0x0000002a2d057207 */ /* 0x004fe40000000000 */
[----:B------:R-:W-:Y:S01]  /*1fa80*/  SEL R7, R42, R45, P0 ;  /* 0x0000002d2a077207 */ /* 0x000fe20000000000 */
[----:B------:R-:W-:Y:S01]  /*1fa90*/  SHFL.IDX PT, R65, R65, R0, 0x1c1f ;  /* 0x001c1f0041417589 */ /* 0x000fe200000e0000 */
[----:B------:R-:W-:Y:S01]  /*1faa0*/  SEL R26, R21, R26, P0 ;  /* 0x0000001a151a7207 */ /* 0x000fe20000000000 */
[----:B------:R-:W-:Y:S02]  /*1fab0*/  IMAD.MOV.U32 R45, RZ, RZ, RZ ;  /* 0x000000ffff2d7224 */ /* 0x000fe400078e00ff */
[----:B------:R-:W-:Y:S01]  /*1fac0*/  SHFL.IDX PT, R71, R71, R0, 0x1c1f ;  /* 0x001c1f0047477589 */ /* 0x000fe200000e0000 */
[----:B---3--:R-:W-:-:S02]  /*1fad0*/  SEL R52, R41, R40, P0 ;  /* 0x0000002829347207 */ /* 0x008fc40000000000 */
[----:B------:R-:W-:Y:S01]  /*1fae0*/  SEL R54, R40, R41, P0 ;  /* 0x0000002928367207 */ /* 0x000fe20000000000 */
[----:B------:R-:W0:Y:S04]  /*1faf0*/  SHFL.IDX PT, R44, R51, R2, 0x1c1f ;  /* 0x001c1f02332c7589 */ /* 0x000e2800000e0000 */
[----:B------:R-:W1:Y:S04]  /*1fb00*/  SHFL.IDX PT, R46, R55, R2, 0x1c1f ;  /* 0x001c1f02372e7589 */ /* 0x000e6800000e0000 */
[----:B------:R-:W2:Y:S04]  /*1fb10*/  SHFL.IDX PT, R48, R59, R2, 0x1c1f ;  /* 0x001c1f023b307589 */ /* 0x000ea800000e0000 */
[----:B------:R-:W3:Y:S04]  /*1fb20*/  SHFL.IDX PT, R50, R63, R2, 0x1c1f ;  /* 0x001c1f023f327589 */ /* 0x000ee800000e0000 */
[----:B------:R-:W4:Y:S04]  /*1fb30*/  SHFL.IDX PT, R56, R69, R2, 0x1c1f ;  /* 0x001c1f0245387589 */ /* 0x000f2800000e0000 */
[----:B------:R-:W5:Y:S04]  /*1fb40*/  SHFL.IDX PT, R58, R73, R2, 0x1c1f ;  /* 0x001c1f02493a7589 */ /* 0x000f6800000e0000 */
[----:B------:R3:W5:Y:S01]  /*1fb50*/  SHFL.IDX PT, R75, R75, R0, 0x1c1f ;  /* 0x001c1f004b4b7589 */ /* 0x00076200000e0000 */
[----:B0-----:R-:W-:-:S02]  /*1fb60*/  SEL R9, R49, R44, P0 ;  /* 0x0000002c31097207 */ /* 0x001fc40000000000 */
[----:B------:R-:W-:Y:S01]  /*1fb70*/  SEL R11, R44, R49, P0 ;  /* 0x000000312c0b7207 */ /* 0x000fe20000000000 */
[----:B------:R0:W0:Y:S01]  /*1fb80*/  SHFL.IDX PT, R60, R77, R2, 0x1c1f ;  /* 0x001c1f024d3c7589 */ /* 0x00002200000e0000 */
[----:B-1----:R-:W-:Y:S02]  /*1fb90*/  SEL R25, R53, R46, P0 ;  /* 0x0000002e35197207 */ /* 0x002fe40000000000 */
[----:B------:R-:W-:Y:S02]  /*1fba0*/  SEL R27, R46, R53, P0 ;  /* 0x000000352e1b7207 */ /* 0x000fe40000000000 */
[----:B--2---:R-:W-:Y:S02]  /*1fbb0*/  SEL R29, R57, R48, P0 ;  /* 0x00000030391d7207 */ /* 0x004fe40000000000 */
[----:B------:R-:W-:Y:S02]  /*1fbc0*/  SEL R31, R48, R57, P0 ;  /* 0x00000039301f7207 */ /* 0x000fe40000000000 */
[----:B---3--:R-:W-:-:S02]  /*1fbd0*/  SEL R33, R61, R50, P0 ;  /* 0x000000323d217207 */ /* 0x008fc40000000000 */
[----:B------:R-:W-:Y:S02]  /*1fbe0*/  SEL R35, R50, R61, P0 ;  /* 0x0000003d32237207 */ /* 0x000fe40000000000 */
[----:B----4-:R-:W-:Y:S02]  /*1fbf0*/  SEL R37, R65, R56, P0 ;  /* 0x0000003841257207 */ /* 0x010fe40000000000 */
[----:B------:R-:W-:Y:S02]  /*1fc00*/  SEL R39, R56, R65, P0 ;  /* 0x0000004138277207 */ /* 0x000fe40000000000 */
[----:B-----5:R-:W-:Y:S02]  /*1fc10*/  SEL R13, R71, R58, P0 ;  /* 0x0000003a470d7207 */ /* 0x020fe40000000000 */
[----:B------:R-:W-:-:S07]  /*1fc20*/  SEL R15, R58, R71, P0 ;  /* 0x000000473a0f7207 */ /* 0x000fce0000000000 */
.L_x_1749:
[----:B------:R-:W-:Y:S05]  /*1fc30*/  WARPSYNC.ALL ;  /* 0x0000000000007948 */ /* 0x000fea0003800000 */
[----:B------:R-:W-:Y:S01]  /*1fc40*/  BAR.SYNC.DEFER_BLOCKING 0x1, 0x100 ;  /* 0x0044000000007b1d */ /* 0x000fe20000010000 */
[----:B0-----:R-:W-:Y:S02]  /*1fc50*/  SEL R53, R75, R60, P0 ;  /* 0x0000003c4b357207 */ /* 0x001fe40000000000 */
[----:B------:R-:W-:-:S03]  /*1fc60*/  SEL R55, R60, R75, P0 ;  /* 0x0000004b3c377207 */ /* 0x000fc60000000000 */
[----:B------:R-:W-:Y:S02]  /*1fc70*/  ULDC.64 UR4, c[0x0][0xbd8] ;  /* 0x0002f60000047ab9 */ /* 0x000fe40000000a00 */
[----:B------:R-:W0:Y:S01]  /*1fc80*/  LDC.64 R2, c[0x0][0xbd8] ;  /* 0x0002f600ff027b82 */ /* 0x000e220000000a00 */
[----:B------:R-:W-:-:S04]  /*1fc90*/  ISETP.NE.U32.AND P2, PT, RZ, UR4, PT ;  /* 0x00000004ff007c0c */ /* 0x000fc8000bf45070 */
[----:B------:R-:W-:Y:S01]  /*1fca0*/  ISETP.NE.AND.EX P2, PT, RZ, UR5, PT, P2 ;  /* 0x00000005ff007c0c */ /* 0x000fe2000bf45320 */
[----:B------:R-:W-:Y:S02]  /*1fcb0*/  ULDC.64 UR4, c[0x0][0xbe0] ;  /* 0x0002f80000047ab9 */ /* 0x000fe40000000a00 */
[----:B------:R-:W-:-:S04]  /*1fcc0*/  ISETP.NE.U32.AND P0, PT, RZ, UR4, PT ;  /* 0x00000004ff007c0c */ /* 0x000fc8000bf05070 */
[----:B------:R-:W-:Y:S01]  /*1fcd0*/  ISETP.NE.AND.EX P0, PT, RZ, UR5, PT, P0 ;  /* 0x00000005ff007c0c */ /* 0x000fe2000bf05300 */
[----:B------:R1:W-:Y:S04]  /*1fce0*/  STSM.16.M88.4 [R80], R4 ;  /* 0x0000000450007844 */ /* 0x0003e80000000200 */
[----:B------:R2:W-:Y:S01]  /*1fcf0*/  STSM.16.M88.4 [R79], R8 ;  /* 0x000000084f007844 */ /* 0x0005e20000000200 */
[----:B0-----:R-:W-:-:S03]  /*1fd00*/  IMAD.WIDE R20, R193, 0x4, R2 ;  /* 0x00000004c1147825 */ /* 0x001fc600078e0202 */
[----:B------:R2:W-:Y:S04]  /*1fd10*/  STSM.16.M88.4 [R78], R24 ;  /* 0x000000184e007844 */ /* 0x0005e80000000200 */
[----:B------:R-:W0:Y:S01]  /*1fd20*/  @P0 LDC.64 R2, c[0x0][0xbe0] ;  /* 0x0002f800ff020b82 */ /* 0x000e220000000a00 */
[----:B------:R2:W-:Y:S04]  /*1fd30*/  STSM.16.M88.4 [R76], R28 ;  /* 0x0000001c4c007844 */ /* 0x0005e80000000200 */
[----:B------:R2:W-:Y:S04]  /*1fd40*/  STSM.16.M88.4 [R74], R32 ;  /* 0x000000204a007844 */ /* 0x0005e80000000200 */
[----:B------:R2:W-:Y:S04]  /*1fd50*/  STSM.16.M88.4 [R72], R36 ;  /* 0x0000002448007844 */ /* 0x0005e80000000200 */
[----:B------:R2:W-:Y:S04]  /*1fd60*/  STSM.16.M88.4 [R70], R12 ;  /* 0x0000000c46007844 */ /* 0x0005e80000000200 */
[----:B------:R2:W-:Y:S01]  /*1fd70*/  STSM.16.M88.4 [R68], R52 ;  /* 0x0000003444007844 */ /* 0x0005e20000000200 */
[----:B------:R-:W-:Y:S01]  /*1fd80*/  BAR.SYNC.DEFER_BLOCKING 0x1, 0x100 ;  /* 0x0044000000007b1d */ /* 0x000fe20000010000 */
[----:B0-----:R-:W-:-:S05]  /*1fd90*/  @P0 IMAD.WIDE R2, R193, 0x4, R2 ;  /* 0x00000004c1020825 */ /* 0x001fca00078e0202 */
[----:B------:R-:W-:Y:S02]  /*1fda0*/  ULDC UR4, c[0x0][0xa88] ;  /* 0x0002a20000047ab9 */ /* 0x000fe40000000800 */
[----:B------:R-:W-:Y:S01]  /*1fdb0*/  IMAD.U32 R47, RZ, RZ, UR4 ;  /* 0x00000004ff2f7e24 */ /* 0x000fe2000f8e00ff */
[----:B------:R2:W5:Y:S01]  /*1fdc0*/  @P2 LDG.E R45, desc[UR40][R20.64] ;  /* 0x00000028142d2981 */ /* 0x000562000c1e1900 */
[----:B-1----:R-:W-:-:S04]  /*1fdd0*/  IMAD R5, R186, 0x40, R184 ;  /* 0x00000040ba057824 */ /* 0x002fc800078e02b8 */
[----:B------:R2:W5:Y:S01]  /*1fde0*/  @P0 LDG.E R47, desc[UR40][R2.64] ;  /* 0x00000028022f0981 */ /* 0x000562000c1e1900 */
[----:B------:R-:W-:Y:S01]  /*1fdf0*/  IMAD.WIDE R66, R5, 0x2, R66 ;  /* 0x0000000205427825 */ /* 0x000fe200078e0242 */
[----:B------:R-:W-:Y:S06]  /*1fe00*/  @P0 BRA `(.L_x_1521) ;  /* 0x0000000000100947 */ /* 0x000fec0003800000 */
[----:B------:R-:W-:Y:S05]  /*1fe10*/  @!P2 BRA `(.L_x_1521) ;  /* 0x00000000000ca947 */ /* 0x000fea0003800000 */
[----:B------:R-:W3:Y:S04]  /*1fe20*/  LDG.E R0, desc[UR40][R20.64] ;  /* 0x0000002814007981 */ /* 0x000ee8000c1e1900 */
[----:B-----5:R-:W3:Y:S02]  /*1fe30*/  LDG.E R47, desc[UR40][R20.64+0x4] ;  /* 0x00000428142f7981 */ /* 0x020ee4000c1e1900 */
[----:B---3--:R-:W-:-:S07]  /*1fe40*/  IMAD.IADD R47, R47, 0x1, -R0 ;  /* 0x000000012f2f7824 */ /* 0x008fce00078e0a00 */
.L_x_1521:
[----:B------:R-:W-:Y:S01]  /*1fe50*/  SHF.R.S32.HI R44, RZ, 0x1f, R192 ;  /* 0x0000001fff2c7819 */ /* 0x000fe200000114c0 */
[----:B------:R-:W-:Y:S01]  /*1fe60*/  ULDC.64 UR4, c[0x0][0xb70] ;  /* 0x0002dc0000047ab9 */ /* 0x000fe20000000a00 */
[----:B--2--5:R-:W-:Y:S01]  /*1fe70*/  SHF.R.S32.HI R21, RZ, 0x1f, R45 ;  /* 0x0000001fff157819 */ /* 0x024fe2000001142d */
[----:B------:R-:W-:Y:S01]  /*1fe80*/  IMAD R6, R194, 0x80, R201 ;  /* 0x00000080c2067824 */ /* 0x000fe200078e02c9 */
[----:B------:R-:W-:Y:S01]  /*1fe90*/  MOV R20, R45 ;  /* 0x0000002d00147202 */ /* 0x000fe20000000f00 */
[----:B------:R-:W-:Y:S01]  /*1fea0*/  IMAD R5, R44, UR4, RZ ;  /* 0x000000042c057c24 */ /* 0x000fe2000f8e02ff */
[----:B------:R-:W-:Y:S02]  /*1feb0*/  SHF.R.S32.HI R46, RZ, 0x1f, R193 ;  /* 0x0000001fff2e7819 */ /* 0x000fe400000114c1 */
[----:B------:R-:W-:Y:S01]  /*1fec0*/  SEL R49, R193, RZ, !P2 ;  /* 0x000000ffc1317207 */ /* 0x000fe20005000000 */
[----:B------:R-:W-:Y:S01]  /*1fed0*/  IMAD.WIDE.U32 R2, R192, UR4, R20 ;  /* 0x00000004c0027c25 */ /* 0x000fe2000f8e0014 */
[----:B------:R-:W-:-:S02]  /*1fee0*/  SEL R46, R46, RZ, !P2 ;  /* 0x000000ff2e2e7207 */ /* 0x000fc40005000000 */
[----:B------:R-:W-:Y:S01]  /*1fef0*/  IADD3 R9, P0, R66, 0x1000, RZ ;  /* 0x0000100042097810 */ /* 0x000fe20007f1e0ff */
[----:B------:R-:W-:Y:S01]  /*1ff00*/  IMAD R5, R192, UR5, R5 ;  /* 0x00000005c0057c24 */ /* 0x000fe2000f8e0205 */
[----:B------:R-:W-:Y:S01]  /*1ff10*/  ULDC.64 UR4, c[0x0][0xb78] ;  /* 0x0002de0000047ab9 */ /* 0x000fe20000000a00 */
[----:B------:R-:W-:Y:S01]  /*1ff20*/  IADD3 R25, P2, R66, 0x3000, RZ ;  /* 0x0000300042197810 */ /* 0x000fe20007f5e0ff */
[----:B------:R-:W-:Y:S01]  /*1ff30*/  IMAD R0, R46, UR4, RZ ;  /* 0x000000042e007c24 */ /* 0x000fe2000f8e02ff */
[----:B------:R-:W-:Y:S01]  /*1ff40*/  LOP3.LUT R8, R9, 0x380, RZ, 0xc0, !PT ;  /* 0x0000038009087812 */ /* 0x000fe200078ec0ff */
[----:B------:R-:W-:Y:S01]  /*1ff50*/  IMAD.IADD R3, R3, 0x1, R5 ;  /* 0x0000000103037824 */ /* 0x000fe200078e0205 */
[----:B------:R-:W-:Y:S01]  /*1ff60*/  IADD3 R13, P1, R66, 0x2000, RZ ;  /* 0x00002000420d7810 */ /* 0x000fe20007f3e0ff */
[C---:B------:R-:W-:Y:S01]  /*1ff70*/  IMAD R4, R49.reuse, UR5, R0 ;  /* 0x0000000531047c24 */ /* 0x040fe2000f8e0200 */
[----:B------:R-:W-:Y:S01]  /*1ff80*/  SHF.R.S32.HI R5, RZ, 0x1f, R6 ;  /* 0x0000001fff057819 */ /* 0x000fe20000011406 */
[----:B------:R-:W-:Y:S01]  /*1ff90*/  IMAD.WIDE.U32 R2, R49, UR4, R2 ;  /* 0x0000000431027c25 */ /* 0x000fe2000f8e0002 */
[----:B------:R-:W-:Y:S01]  /*1ffa0*/  LOP3.LUT R24, R25, 0x380, RZ, 0xc0, !PT ;  /* 0x0000038019187812 */ /* 0x000fe200078ec0ff */
[----:B------:R-:W-:Y:S01]  /*1ffb0*/  ULDC.64 UR4, c[0x0][0xb40] ;  /* 0x0002d00000047ab9 */ /* 0x000fe20000000a00 */
[----:B------:R-:W-:-:S02]  /*1ffc0*/  SHF.R.U64 R8, R8, 0x3, RZ ;  /* 0x0000000308087819 */ /* 0x000fc400000012ff */
[----:B------:R-:W-:Y:S02]  /*1ffd0*/  IADD3 R0, P3, R6, R2, RZ ;  /* 0x0000000206007210 */ /* 0x000fe40007f7e0ff */
[----:B------:R-:W-:Y:S02]  /*1ffe0*/  LOP3.LUT R12, R13, 0x380, RZ, 0xc0, !PT ;  /* 0x000003800d0c7812 */ /* 0x000fe400078ec0ff */
[----:B------:R-:W-:Y:S02]  /*1fff0*/  IADD3.X R5, R5, R3, R4, P3, !PT ;  /* 0x0000000305057210 */ /* 0x000fe40001ffe404 */
[----:B------:R-:W-:Y:S02]  /*20000*/  LEA R2, P3, R0, UR4, 0x2 ;  /* 0x0000000400027c11 */ /* 0x000fe4000f8610ff */
[----:B------:R-:W-:Y:S02]  /*20010*/  SHF.R.U64 R24, R24, 0x3, RZ ;  /* 0x0000000318187819 */ /* 0x000fe400000012ff */
[----:B------:R-:W-:Y:S01]  /*20020*/  LOP3.LUT R8, R8, R9, RZ, 0x3c, !PT ;  /* 0x0000000908087212 */ /* 0x000fe200078e3cff */
[----:B------:R-:W-:Y:S01]  /*20030*/  IMAD.X R9, RZ, RZ, R67, P0 ;  /* 0x000000ffff097224 */ /* 0x000fe200000e0643 */
[----:B------:R-:W-:-:S02]  /*20040*/  SHF.R.U64 R12, R12, 0x3, RZ ;  /* 0x000000030c0c7819 */ /* 0x000fc400000012ff */
[----:B------:R-:W-:Y:S01]  /*20050*/  LEA.HI.X R3, R0, UR5, R5, 0x2, P3 ;  /* 0x0000000500037c11 */ /* 0x000fe200098f1405 */
[----:B------:R-:W-:Y:S01]  /*20060*/  VIADD R0, R6, 0x8 ;  /* 0x0000000806007836 */ /* 0x000fe20000000000 */
[----:B------:R-:W-:Y:S01]  /*20070*/  LOP3.LUT R24, R24, R25, RZ, 0x3c, !PT ;  /* 0x0000001918187212 */ /* 0x000fe200078e3cff */
[----:B------:R-:W-:Y:S01]  /*20080*/  IMAD.X R25, RZ, RZ, R67, P2 ;  /* 0x000000ffff197224 */ /* 0x000fe200010e0643 */
[----:B------:R-:W-:Y:S01]  /*20090*/  LOP3.LUT P0, RZ, R197, 0x3, RZ, 0xc0, !PT ;  /* 0x00000003c5ff7812 */ /* 0x000fe2000780c0ff */
[----:B------:R-:W-:Y:S01]  /*200a0*/  ULDC.64 UR4, c[0x0][0xaa0] ;  /* 0x0002a80000047ab9 */ /* 0x000fe20000000a00 */
[C---:B------:R-:W-:Y:S02]  /*200b0*/  IADD3 R41, P5, R66.reuse, 0x4000, RZ ;  /* 0x0000400042297810 */ /* 0x040fe40007fbe0ff */
[C---:B------:R-:W-:Y:S02]  /*200c0*/  IADD3 R37, P4, R66.reuse, 0x5000, RZ ;  /* 0x0000500042257810 */ /* 0x040fe40007f9e0ff */
[----:B------:R-:W-:-:S02]  /*200d0*/  IADD3 R33, P3, R66, 0x6000, RZ ;  /* 0x0000600042217810 */ /* 0x000fc40007f7e0ff */
[----:B------:R-:W-:Y:S01]  /*200e0*/  LOP3.LUT R12, R12, R13, RZ, 0x3c, !PT ;  /* 0x0000000d0c0c7212 */ /* 0x000fe200078e3cff */
[--C-:B------:R-:W-:Y:S01]  /*200f0*/  IMAD.X R13, RZ, RZ, R67.reuse, P1 ;  /* 0x000000ffff0d7224 */ /* 0x100fe200008e0643 */
[----:B------:R-:W-:Y:S02]  /*20100*/  IADD3 R5, P2, R66, 0x7000, RZ ;  /* 0x0000700042057810 */ /* 0x000fe40007f5e0ff */
[----:B------:R-:W-:Y:S02]  /*20110*/  ISETP.GE.OR P1, PT, R6, R47, P0 ;  /* 0x0000002f0600720c */ /* 0x000fe40000726670 */
[----:B------:R-:W-:Y:S01]  /*20120*/  LOP3.LUT R40, R41, 0x380, RZ, 0xc0, !PT ;  /* 0x0000038029287812 */ /* 0x000fe200078ec0ff */
[----:B------:R-:W-:Y:S01]  /*20130*/  IMAD.X R29, RZ, RZ, R67, P2 ;  /* 0x000000ffff1d7224 */ /* 0x000fe200010e0643 */
[----:B------:R-:W-:Y:S02]  /*20140*/  LOP3.LUT R36, R37, 0x380, RZ, 0xc0, !PT ;  /* 0x0000038025247812 */ /* 0x000fe400078ec0ff */
[----:B------:R-:W-:-:S02]  /*20150*/  LOP3.LUT R32, R33, 0x380, RZ, 0xc0, !PT ;  /* 0x0000038021207812 */ /* 0x000fc400078ec0ff */
[----:B------:R-:W-:Y:S02]  /*20160*/  ISETP.GE.OR P0, PT, R0, R47, P0 ;  /* 0x0000002f0000720c */ /* 0x000fe40000706670 */
[----:B------:R-:W-:Y:S02]  /*20170*/  LOP3.LUT R0, R5, 0x380, RZ, 0xc0, !PT ;  /* 0x0000038005007812 */ /* 0x000fe400078ec0ff */
[----:B------:R-:W-:Y:S01]  /*20180*/  LOP3.LUT R7, R66, 0x380, RZ, 0xc0, !PT ;  /* 0x0000038042077812 */ /* 0x000fe200078ec0ff */
[----:B------:R-:W-:Y:S01]  /*20190*/  @!P1 STG.E desc[UR40][R2.64], R64 ;  /* 0x0000004002009986 */ /* 0x000fe2000c101928 */
[----:B------:R-:W-:Y:S02]  /*201a0*/  SHF.R.U64 R40, R40, 0x3, RZ ;  /* 0x0000000328287819 */ /* 0x000fe400000012ff */
[----:B------:R-:W-:Y:S02]  /*201b0*/  SHF.R.U64 R36, R36, 0x3, RZ ;  /* 0x0000000324247819 */ /* 0x000fe400000012ff */
[----:B------:R-:W-:-:S02]  /*201c0*/  SHF.R.U64 R32, R32, 0x3, RZ ;  /* 0x0000000320207819 */ /* 0x000fc400000012ff */
[----:B------:R-:W-:Y:S01]  /*201d0*/  SHF.R.U64 R0, R0, 0x3, RZ ;  /* 0x0000000300007819 */ /* 0x000fe200000012ff */
[----:B------:R0:W-:Y:S01]  /*201e0*/  @!P0 STG.E desc[UR40][R2.64+0x20], R62 ;  /* 0x0000203e02008986 */ /* 0x0001e2000c101928 */
[----:B------:R-:W-:Y:S02]  /*201f0*/  SHF.R.U64 R7, R7, 0x3, RZ ;  /* 0x0000000307077819 */ /* 0x000fe400000012ff */
        /* <DEDUP_REMOVED lines=8> */
[----:B------:R-:W-:-:S02]  /*20280*/  LOP3.LUT R66, R7, R66, RZ, 0x3c, !PT ;  /* 0x0000004207427212 */ /* 0x000fc400078e3cff */
[----:B------:R-:W-:Y:S01]  /*20290*/  SHF.R.S32.HI R185, RZ, 0x1f, R184 ;  /* 0x0000001fffb97819 */ /* 0x000fe200000114b8 */
[----:B------:R-:W5:Y:S01]  /*202a0*/  LD.E.128 R12, desc[UR40][R12.64] ;  /* 0x000000280c0c7980 */ /* 0x000f62000c101d00 */
[----:B------:R-:W-:-:S03]  /*202b0*/  IMAD R0, R21, UR4, RZ ;  /* 0x0000000415007c24 */ /* 0x000fc6000f8e02ff */
[----:B------:R1:W5:Y:S04]  /*202c0*/  LD.E.128 R4, desc[UR40][R66.64] ;  /* 0x0000002842047980 */ /* 0x000368000c101d00 */
[----:B------:R-:W5:Y:S04]  /*202d0*/  LD.E.128 R24, desc[UR40][R24.64] ;  /* 0x0000002818187980 */ /* 0x000f68000c101d00 */
[----:B------:R-:W5:Y:S04]  /*202e0*/  LD.E.128 R40, desc[UR40][R40.64] ;  /* 0x0000002828287980 */ /* 0x000f68000c101d00 */
        /* <DEDUP_REMOVED lines=9> */
[----:B0-----:R-:W-:-:S04]  /*20380*/  IMAD.WIDE.U32 R2, R45, UR4, R184 ;  /* 0x000000042d027c25 */ /* 0x001fc8000f8e00b8 */
[----:B------:R-:W-:Y:S01]  /*20390*/  IMAD R45, R45, UR5, R0 ;  /* 0x000000052d2d7c24 */ /* 0x000fe2000f8e0200 */
[----:B------:R-:W-:Y:S01]  /*203a0*/  ULDC.64 UR4, c[0x0][0xae0] ;  /* 0x0002b80000047ab9 */ /* 0x000fe20000000a00 */
[----:B------:R-:W-:Y:S02]  /*203b0*/  IMAD R47, R194, -0x80, R47 ;  /* 0xffffff80c22f7824 */ /* 0x000fe400078e022f */
[C---:B------:R-:W-:Y:S02]  /*203c0*/  VIADD R0, R186.reuse, 0x20 ;  /* 0x00000020ba007836 */ /* 0x040fe40000000000 */
[----:B------:R-:W-:Y:S01]  /*203d0*/  IMAD.IADD R3, R3, 0x1, R45 ;  /* 0x0000000103037824 */ /* 0x000fe200078e022d */
[-C--:B------:R-:W-:Y:S01]  /*203e0*/  ISETP.GE.AND P3, PT, R186, R47.reuse, PT ;  /* 0x0000002fba00720c */ /* 0x080fe20003f66270 */
[----:B------:R-:W-:Y:S01]  /*203f0*/  IMAD R45, R44, UR4, RZ ;  /* 0x000000042c2d7c24 */ /* 0x000fe2000f8e02ff */
[----:B------:R-:W-:Y:S01]  /*20400*/  ISETP.GE.AND P0, PT, R0, R47, PT ;  /* 0x0000002f0000720c */ /* 0x000fe20003f06270 */
[----:B------:R-:W-:-:S02]  /*20410*/  VIADD R20, R186, 0x40 ;  /* 0x00000040ba147836 */ /* 0x000fc40000000000 */
[C---:B------:R-:W-:Y:S02]  /*20420*/  IMAD R45, R192.reuse, UR5, R45 ;  /* 0x00000005c02d7c24 */ /* 0x040fe4000f8e022d */
[----:B------:R-:W-:Y:S01]  /*20430*/  IMAD.WIDE.U32 R2, R192, UR4, R2 ;  /* 0x00000004c0027c25 */ /* 0x000fe2000f8e0002 */
[----:B------:R-:W-:-:S03]  /*20440*/  ULDC.64 UR4, c[0x0][0xae8] ;  /* 0x0002ba0000047ab9 */ /* 0x000fc60000000a00 */
[----:B------:R-:W-:Y:S01]  /*20450*/  VIADD R0, R16, 0x22820 ;  /* 0x0002282010007836 */ /* 0x000fe20000000000 */
[-C--:B------:R-:W-:Y:S01]  /*20460*/  ISETP.GE.AND P1, PT, R20, R47.reuse, PT ;  /* 0x0000002f1400720c */ /* 0x080fe20003f26270 */
[----:B------:R-:W-:Y:S02]  /*20470*/  VIADD R21, R186, 0x60 ;  /* 0x00000060ba157836 */ /* 0x000fe40000000000 */
[----:B------:R-:W-:Y:S01]  /*20480*/  IMAD.IADD R3, R3, 0x1, R45 ;  /* 0x0000000103037824 */ /* 0x000fe200078e022d */
[----:B------:R-:W-:Y:S01]  /*20490*/  PRMT R0, RZ, 0x654, R0 ;  /* 0x00000654ff007816 */ /* 0x000fe20000000000 */
[----:B------:R-:W-:Y:S01]  /*204a0*/  IMAD R20, R46, UR4, RZ ;  /* 0x000000042e147c24 */ /* 0x000fe2000f8e02ff */
[----:B------:R-:W-:Y:S01]  /*204b0*/  ISETP.GE.AND P2, PT, R21, R47, PT ;  /* 0x0000002f1500720c */ /* 0x000fe20003f46270 */
[C---:B------:R-:W-:Y:S01]  /*204c0*/  IMAD.WIDE.U32 R44, R49.reuse, UR4, R2 ;  /* 0x00000004312c7c25 */ /* 0x040fe2000f8e0002 */
[----:B------:R-:W-:Y:S01]  /*204d0*/  SHF.R.S32.HI R187, RZ, 0x1f, R186 ;  /* 0x0000001fffbb7819 */ /* 0x000fe200000114ba */
[----:B--2---:R1:W-:Y:S01]  /*204e0*/  SYNCS.ARRIVE.TRANS64.RED.A1T0 RZ, [R0+URZ], RZ ;  /* 0x000000ff00ff79a7 */ /* 0x0043e2000810043f */
[----:B------:R-:W-:Y:S01]  /*204f0*/  BSSY B1, `(.L_x_1522) ;  /* 0x0000015000017945 */ /* 0x000fe20003800000 */
[----:B------:R-:W-:-:S02]  /*20500*/  IMAD R47, R49, UR5, R20 ;  /* 0x00000005312f7c24 */ /* 0x000fc4000f8e0214 */
[----:B------:R-:W-:-:S04]  /*20510*/  IMAD.WIDE R20, R194, 0x80, R186 ;  /* 0x00000080c2147825 */ /* 0x000fc800078e02ba */
[----:B------:R-:W-:Y:S01]  /*20520*/  IMAD.IADD R49, R45, 0x1, R47 ;  /* 0x000000012d317824 */ /* 0x000fe200078e022f */
[----:B-1----:R-:W-:Y:S06]  /*20530*/  @P3 BRA `(.L_x_1523) ;  /* 0x0000000000403947 */ /* 0x002fec0003800000 */
        /* <DEDUP_REMOVED lines=16> */
.L_x_1523:
[----:B------:R-:W-:Y:S05]  /*20640*/  BSYNC B1 ;  /* 0x0000000000017941 */ /* 0x000fea0003800000 */
.L_x_1522:
[----:B------:R-:W-:Y:S04]  /*20650*/  BSSY B1, `(.L_x_1524) ;  /* 0x0000014000017945 */ /* 0x000fe80003800000 */
[----:B------:R-:W-:Y:S05]  /*20660*/  @P0 BRA `(.L_x_1525) ;  /* 0x0000000000480947 */ /* 0x000fea0003800000 */
[----:B0----5:R-:W-:Y:S01]  /*20670*/  IADD3 R5, P0, R20, 0x20, RZ ;  /* 0x0000002014057810 */ /* 0x021fe20007f1e0ff */
[----:B------:R-:W-:Y:S01]  /*20680*/  ULDC.64 UR4, c[0x0][0xad8] ;  /* 0x0002b60000047ab9 */ /* 0x000fe20000000a00 */
[----:B------:R-:W-:Y:S01]  /*20690*/  IMAD.MOV.U32 R2, RZ, RZ, R44 ;  /* 0x000000ffff027224 */ /* 0x000fe200078e002c */
[----:B------:R-:W-:Y:S01]  /*206a0*/  ULDC.64 UR6, c[0x0][0xa80] ;  /* 0x0002a00000067ab9 */ /* 0x000fe20000000a00 */
[----:B------:R-:W-:Y:S02]  /*206b0*/  IMAD.MOV.U32 R3, RZ, RZ, R49 ;  /* 0x000000ffff037224 */ /* 0x000fe400078e0031 */
[----:B------:R-:W-:Y:S02]  /*206c0*/  IMAD.X R0, RZ, RZ, R21, P0 ;  /* 0x000000ffff007224 */ /* 0x000fe400000e0615 */
[----:B------:R-:W-:Y:S02]  /*206d0*/  VIADD R4, R184, 0x40 ;  /* 0x00000040b8047836 */ /* 0x000fe40000000000 */
[----:B------:R-:W-:-:S02]  /*206e0*/  IMAD R0, R0, UR4, RZ ;  /* 0x0000000400007c24 */ /* 0x000fc4000f8e02ff */
[C---:B------:R-:W-:Y:S01]  /*206f0*/  IMAD.WIDE.U32 R2, R5.reuse, UR4, R2 ;  /* 0x0000000405027c25 */ /* 0x040fe2000f8e0002 */
        /* <DEDUP_REMOVED lines=9> */
.L_x_1525:
[----:B------:R-:W-:Y:S05]  /*20790*/  BSYNC B1 ;  /* 0x0000000000017941 */ /* 0x000fea0003800000 */
.L_x_1524:
[----:B------:R-:W-:Y:S04]  /*207a0*/  BSSY B1, `(.L_x_1526) ;  /* 0x0000014000017945 */ /* 0x000fe80003800000 */
[----:B------:R-:W-:Y:S05]  /*207b0*/  @P1 BRA `(.L_x_1527) ;  /* 0x0000000000481947 */ /* 0x000fea0003800000 */
[----:B01---5:R-:W-:Y:S01]  /*207c0*/  IADD3 R5, P0, R20, 0x40, RZ ;  /* 0x0000004014057810 */ /* 0x023fe20007f1e0ff */
[----:B------:R-:W-:Y:S01]  /*207d0*/  ULDC.64 UR4, c[0x0][0xad8] ;  /* 0x0002b60000047ab9 */ /* 0x000fe20000000a00 */
[----:B------:R-:W-:Y:S01]  /*207e0*/  IMAD.MOV.U32 R2, RZ, RZ, R44 ;  /* 0x000000ffff027224 */ /* 0x000fe200078e002c */
[----:B------:R-:W-:Y:S01]  /*207f0*/  ULDC.64 UR6, c[0x0][0xa80] ;  /* 0x0002a00000067ab9 */ /* 0x000fe20000000a00 */
[----:B------:R-:W-:Y:S01]  /*20800*/  IADD3.X R0, RZ, R21, RZ, P0, !PT ;  /* 0x00000015ff007210 */ /* 0x000fe200007fe4ff */
[----:B------:R-:W-:Y:S02]  /*20810*/  IMAD.MOV.U32 R3, RZ, RZ, R49 ;  /* 0x000000ffff037224 */ /* 0x000fe400078e0031 */
        /* <DEDUP_REMOVED lines=12> */
.L_x_1527:
[----:B------:R-:W-:Y:S05]  /*208e0*/  BSYNC B1 ;  /* 0x0000000000017941 */ /* 0x000fea0003800000 */
.L_x_1526:
[----:B------:R-:W-:Y:S05]  /*208f0*/  @P2 BRA `(.L_x_1528) ;  /* 0x0000000800c82947 */ /* 0x000fea0003800000 */
[----:B012--5:R-:W-:Y:S01]  /*20900*/  IADD3 R5, P0, R20, 0x60, RZ ;  /* 0x0000006014057810 */ /* 0x027fe20007f1e0ff */
        /* <DEDUP_REMOVED lines=19> */
.L_x_1519:
[----:B------:R-:W-:Y:S01]  /*20a40*/  ULDC.64 UR4, c[0x0][0xbd8] ;  /* 0x0002f60000047ab9 */ /* 0x000fe20000000a00 */
[----:B------:R-:W2:Y:S01]  /*20a50*/  LDC.64 R2, c[0x0][0xbd8] ;  /* 0x0002f600ff027b82 */ /* 0x000ea20000000a00 */
[----:B------:R-:W-:Y:S01]  /*20a60*/  ISETP.NE.U32.AND P0, PT, RZ, UR4, PT ;  /* 0x00000004ff007c0c */ /* 0x000fe2000bf05070 */
[----:B------:R-:W-:-:S03]  /*20a70*/  IMAD.MOV.U32 R9, RZ, RZ, RZ ;  /* 0x000000ffff097224 */ /* 0x000fc600078e00ff */
[----:B------:R-:W-:Y:S01]  /*20a80*/  ISETP.NE.AND.EX P0, PT, RZ, UR5, PT, P0 ;  /* 0x00000005ff007c0c */ /* 0x000fe2000bf05300 */
[----:B------:R-:W-:Y:S02]  /*20a90*/  ULDC.64 UR4, c[0x0][0xbe0] ;  /* 0x0002f80000047ab9 */ /* 0x000fe40000000a00 */
[----:B------:R-:W-:-:S04]  /*20aa0*/  ISETP.NE.U32.AND P1, PT, RZ, UR4, PT ;  /* 0x00000004ff007c0c */ /* 0x000fc8000bf25070 */
[----:B------:R-:W-:Y:S01]  /*20ab0*/  ISETP.NE.AND.EX P1, PT, RZ, UR5, PT, P1 ;  /* 0x00000005ff007c0c */ /* 0x000fe2000bf25310 */
[----:B--2---:R-:W-:-:S12]  /*20ac0*/  IMAD.WIDE R2, R193, 0x4, R2 ;  /* 0x00000004c1027825 */ /* 0x004fd800078e0202 */
[----:B------:R-:W2:Y:S01]  /*20ad0*/  @P1 LDC.64 R4, c[0x0][0xbe0] ;  /* 0x0002f800ff041b82 */ /* 0x000ea20000000a00 */
[----:B------:R-:W-:Y:S02]  /*20ae0*/  ULDC UR4, c[0x0][0xa88] ;  /* 0x0002a20000047ab9 */ /* 0x000fe40000000800 */
[----:B------:R-:W-:Y:S01]  /*20af0*/  IMAD.U32 R7, RZ, RZ, UR4 ;  /* 0x00000004ff077e24 */ /* 0x000fe2000f8e00ff */
[----:B------:R3:W5:Y:S01]  /*20b00*/  @P0 LDG.E R9, desc[UR40][R2.64] ;  /* 0x0000002802090981 */ /* 0x000762000c1e1900 */
[----:B--2---:R-:W-:-:S05]  /*20b10*/  @P1 IMAD.WIDE R4, R193, 0x4, R4 ;  /* 0x00000004c1041825 */ /* 0x004fca00078e0204 */
[----:B------:R3:W5:Y:S01]  /*20b20*/  @P1 LDG.E R7, desc[UR40][R4.64] ;  /* 0x0000002804071981 */ /* 0x000762000c1e1900 */
[----:B------:R-:W-:Y:S01]  /*20b30*/  ISETP.GT.AND P2, PT, R206, 0x7f, PT ;  /* 0x0000007fce00780c */ /* 0x000fe20003f44270 */
[----:B------:R-:W-:-:S12]  /*20b40*/  @P1 BRA `(.L_x_1529) ;  /* 0x0000000000101947 */ /* 0x000fd80003800000 */
[----:B------:R-:W-:Y:S05]  /*20b50*/  @!P0 BRA `(.L_x_1529) ;  /* 0x00000000000c8947 */ /* 0x000fea0003800000 */
[----:B------:R-:W2:Y:S04]  /*20b60*/  LDG.E R0, desc[UR40][R2.64] ;  /* 0x0000002802007981 */ /* 0x000ea8000c1e1900 */
[----:B-----5:R-:W2:Y:S02]  /*20b70*/  LDG.E R7, desc[UR40][R2.64+0x4] ;  /* 0x0000042802077981 */ /* 0x020ea4000c1e1900 */
[----:B--2---:R-:W-:-:S07]  /*20b80*/  IMAD.IADD R7, R7, 0x1, -R0 ;  /* 0x0000000107077824 */ /* 0x004fce00078e0a00 */
.L_x_1529:
[----:B------:R-:W-:Y:S01]  /*20b90*/  SHF.R.S32.HI R0, RZ, 0x1f, R193 ;  /* 0x0000001fff007819 */ /* 0x000fe200000114c1 */
[----:B------:R-:W-:Y:S01]  /*20ba0*/  BSSY B1, `(.L_x_1530) ;  /* 0x000001d000017945 */ /* 0x000fe20003800000 */
[----:B------:R-:W-:Y:S02]  /*20bb0*/  SHF.R.S32.HI R8, RZ, 0x1f, R192 ;  /* 0x0000001fff087819 */ /* 0x000fe400000114c0 */
[----:B------:R-:W-:Y:S02]  /*20bc0*/  SHF.R.S32.HI R185, RZ, 0x1f, R184 ;  /* 0x0000001fffb97819 */ /* 0x000fe400000114b8 */
[----:B------:R-:W-:Y:S02]  /*20bd0*/  SEL R11, R193, RZ, !P0 ;  /* 0x000000ffc10b7207 */ /* 0x000fe40004000000 */
[----:B------:R-:W-:Y:S02]  /*20be0*/  SEL R10, R0, RZ, !P0 ;  /* 0x000000ff000a7207 */ /* 0x000fe40004000000 */
[----:B-----5:R-:W-:Y:S01]  /*20bf0*/  SHF.R.S32.HI R6, RZ, 0x1f, R9 ;  /* 0x0000001fff067819 */ /* 0x020fe20000011409 */
[----:B------:R-:W-:Y:S06]  /*20c00*/  @P2 BRA `(.L_x_1531) ;  /* 0x0000000000582947 */ /* 0x000fec0003800000 */
[----:B---3--:R-:W2:Y:S02]  /*20c10*/  S2R R2, SR_TID.X ;  /* 0x0000000000027919 */ /* 0x008ea40000002100 */
[----:B--2---:R-:W-:-:S04]  /*20c20*/  IMAD R0, R194, 0x80, R2 ;  /* 0x00000080c2007824 */ /* 0x004fc800078e0202 */
[----:B------:R-:W-:-:S05]  /*20c30*/  VIADD R0, R0, 0xffffff80 ;  /* 0xffffff8000007836 */ /* 0x000fca0000000000 */
[----:B------:R-:W-:-:S13]  /*20c40*/  ISETP.GE.AND P0, PT, R0, R7, PT ;  /* 0x000000070000720c */ /* 0x000fda0003f06270 */
[----:B------:R-:W-:Y:S05]  /*20c50*/  @P0 BRA `(.L_x_1531) ;  /* 0x0000000000440947 */ /* 0x000fea0003800000 */
[----:B------:R-:W-:Y:S01]  /*20c60*/  IADD3 R2, P0, R0, R9, RZ ;  /* 0x0000000900027210 */ /* 0x000fe20007f1e0ff */
        /* <DEDUP_REMOVED lines=16> */
.L_x_1531:
[----:B------:R-:W-:Y:S05]  /*20d70*/  BSYNC B1 ;  /* 0x0000000000017941 */ /* 0x000fea0003800000 */
.L_x_1530:
[----:B------:R-:W-:Y:S01]  /*20d80*/  ULDC.64 UR4, c[0x0][0xaa0] ;  /* 0x0002a80000047ab9 */ /* 0x000fe20000000a00 */
[----:B------:R-:W-:Y:S01]  /*20d90*/  IMAD R7, R194, -0x80, R7 ;  /* 0xffffff80c2077824 */ /* 0x000fe200078e0207 */
[----:B------:R-:W-:Y:S01]  /*20da0*/  BSSY B1, `(.L_x_1532) ;  /* 0x000002a000017945 */ /* 0x000fe20003800000 */
[----:B------:R-:W-:Y:S02]  /*20db0*/  IMAD R0, R6, UR4, RZ ;  /* 0x0000000406007c24 */ /* 0x000fe4000f8e02ff */
[----:B--23--:R-:W-:Y:S01]  /*20dc0*/  IMAD.WIDE.U32 R2, R9, UR4, R184 ;  /* 0x0000000409027c25 */ /* 0x00cfe2000f8e00b8 */
[----:B------:R-:W-:-:S03]  /*20dd0*/  ISETP.GE.AND P3, PT, R186, R7, PT ;  /* 0x00000007ba00720c */ /* 0x000fc60003f66270 */
[----:B------:R-:W-:Y:S01]  /*20de0*/  IMAD R9, R9, UR5, R0 ;  /* 0x0000000509097c24 */ /* 0x000fe2000f8e0200 */
[----:B------:R-:W-:Y:S01]  /*20df0*/  ULDC.64 UR4, c[0x0][0xae0] ;  /* 0x0002b80000047ab9 */ /* 0x000fe20000000a00 */
[----:B------:R-:W-:Y:S02]  /*20e00*/  VIADD R0, R186, 0x20 ;  /* 0x00000020ba007836 */ /* 0x000fe40000000000 */
[----:B------:R-:W-:Y:S02]  /*20e10*/  IMAD.IADD R3, R3, 0x1, R9 ;  /* 0x0000000103037824 */ /* 0x000fe400078e0209 */
[----:B------:R-:W-:Y:S01]  /*20e20*/  IMAD R5, R8, UR4, RZ ;  /* 0x0000000408057c24 */ /* 0x000fe2000f8e02ff */
[----:B------:R-:W-:Y:S01]  /*20e30*/  ISETP.GE.AND P2, PT, R0, R7, PT ;  /* 0x000000070000720c */ /* 0x000fe20003f46270 */
[----:B------:R-:W-:Y:S02]  /*20e40*/  VIADD R0, R186, 0x60 ;  /* 0x00000060ba007836 */ /* 0x000fe40000000000 */
[----:B------:R-:W-:-:S02]  /*20e50*/  IMAD R5, R192, UR5, R5 ;  /* 0x00000005c0057c24 */ /* 0x000fc4000f8e0205 */
[----:B------:R-:W-:Y:S01]  /*20e60*/  IMAD.WIDE.U32 R2, R192, UR4, R2 ;  /* 0x00000004c0027c25 */ /* 0x000fe2000f8e0002 */
[----:B------:R-:W-:Y:S01]  /*20e70*/  ULDC.64 UR4, c[0x0][0xae8] ;  /* 0x0002ba0000047ab9 */ /* 0x000fe20000000a00 */
[-C--:B------:R-:W-:Y:S02]  /*20e80*/  ISETP.GE.AND P1, PT, R0, R7.reuse, PT ;  /* 0x000000070000720c */ /* 0x080fe40003f26270 */
        /* <DEDUP_REMOVED lines=11> */
[----:B------:R-:W-:Y:S01]  /*20f40*/  MOV R3, R11 ;  /* 0x0000000b00037202 */ /* 0x000fe20000000f00 */
[----:B------:R-:W-:Y:S01]  /*20f50*/  ULDC.64 UR4, c[0x0][0xad8] ;  /* 0x0002b60000047ab9 */ /* 0x000fe20000000a00 */
[----:B------:R-:W-:Y:S01]  /*20f60*/  IMAD.MOV.U32 R2, RZ, RZ, R4 ;  /* 0x000000ffff027224 */ /* 0x000fe200078e0004 */
[----:B------:R-:W-:Y:S01]  /*20f70*/  ULDC.64 UR6, c[0x0][0xa80] ;  /* 0x0002a00000067ab9 */ /* 0x000fe20000000a00 */
[----:B------:R-:W-:Y:S02]  /*20f80*/  IMAD R9, R7, UR4, RZ ;  /* 0x0000000407097c24 */ /* 0x000fe4000f8e02ff */
[----:B------:R-:W-:Y:S02]  /*20f90*/  VIADD R0, R184, 0x40 ;  /* 0x00000040b8007836 */ /* 0x000fe40000000000 */
[----:B------:R-:W-:Y:S01]  /*20fa0*/  IMAD.WIDE.U32 R2, R6, UR4, R2 ;  /* 0x0000000406027c25 */ /* 0x000fe2000f8e0002 */
[----:B------:R-:W-:Y:S02]  /*20fb0*/  ULDC UR4, c[0x0][0xa8c] ;  /* 0x0002a30000047ab9 */ /* 0x000fe40000000800 */
[----:B------:R-:W-:Y:S01]  /*20fc0*/  ISETP.GE.AND P4, PT, R184, UR4, PT ;  /* 0x00000004b8007c0c */ /* 0x000fe2000bf86270 */
[----:B------:R-:W-:Y:S01]  /*20fd0*/  IMAD R9, R6, UR5, R9 ;  /* 0x0000000506097c24 */ /* 0x000fe2000f8e0209 */
[----:B------:R-:W-:-:S02]  /*20fe0*/  ISETP.GE.AND P5, PT, R0, UR4, PT ;  /* 0x0000000400007c0c */ /* 0x000fc4000bfa6270 */
[----:B------:R-:W-:Y:S01]  /*20ff0*/  LEA R8, P3, R2, UR6, 0x1 ;  /* 0x0000000602087c11 */ /* 0x000fe2000f8608ff */
[----:B------:R-:W-:-:S05]  /*21000*/  IMAD.IADD R3, R3, 0x1, R9 ;  /* 0x0000000103037824 */ /* 0x000fca00078e0209 */
[----:B------:R-:W-:-:S05]  /*21010*/  LEA.HI.X R9, R2, UR7, R3, 0x1, P3 ;  /* 0x0000000702097c11 */ /* 0x000fca00098f0c03 */
[----:B------:R2:W-:Y:S04]  /*21020*/  @!P4 STG.E.128 desc[UR40][R8.64], RZ ;  /* 0x000000ff0800c986 */ /* 0x0005e8000c101d28 */
[----:B------:R2:W-:Y:S02]  /*21030*/  @!P5 STG.E.128 desc[UR40][R8.64+0x80], RZ ;  /* 0x000080ff0800d986 */ /* 0x0005e4000c101d28 */
.L_x_1533:
[----:B------:R-:W-:Y:S05]  /*21040*/  BSYNC B1 ;  /* 0x0000000000017941 */ /* 0x000fea0003800000 */
.L_x_1532:
[----:B------:R-:W-:Y:S04]  /*21050*/  BSSY B1, `(.L_x_1534) ;  /* 0x0000014000017945 */ /* 0x000fe80003800000 */
[----:B------:R-:W-:Y:S05]  /*21060*/  @P2 BRA `(.L_x_1535) ;  /* 0x0000000000482947 */ /* 0x000fea0003800000 */
[----:B--2---:R-:W-:Y:S01]  /*21070*/  IADD3 R9, P2, R6, 0x20, RZ ;  /* 0x0000002006097810 */ /* 0x004fe20007f5e0ff */
        /* <DEDUP_REMOVED lines=17> */
.L_x_1535:
[----:B------:R-:W-:Y:S05]  /*21190*/  BSYNC B1 ;  /* 0x0000000000017941 */ /* 0x000fea0003800000 */
.L_x_1534:
[----:B------:R-:W-:Y:S04]  /*211a0*/  BSSY B1, `(.L_x_1536) ;  /* 0x0000014000017945 */ /* 0x000fe80003800000 */
[----:B------:R-:W-:Y:S05]  /*211b0*/  @P0 BRA `(.L_x_1537) ;  /* 0x0000000000480947 */ /* 0x000fea0003800000 */
[----:B--23--:R-:W-:Y:S01]  /*211c0*/  IADD3 R9, P0, R6, 0x40, RZ ;  /* 0x0000004006097810 */ /* 0x00cfe20007f1e0ff */
        /* <DEDUP_REMOVED lines=17> */
.L_x_1537:
[----:B------:R-:W-:Y:S05]  /*212e0*/  BSYNC B1 ;  /* 0x0000000000017941 */ /* 0x000fea0003800000 */
.L_x_1536:
        /* <DEDUP_REMOVED lines=19> */
.L_x_1528:
[----:B------:R-:W-:Y:S05]  /*21420*/  BSYNC B0 ;  /* 0x0000000000007941 */ /* 0x000fea0003800000 */
.L_x_1518:
[----:B------:R-:W-:Y:S02]  /*21430*/  ULDC UR4, c[0x0][0xc14] ;  /* 0x0003050000047ab9 */ /* 0x000fe40000000800 */
[----:B-1----:R-:W-:-:S13]  /*21440*/  ISETP.GE.AND P0, PT, R179, UR4, PT ;  /* 0x00000004b3007c0c */ /* 0x002fda000bf06270 */
[----:B------:R-:W-:Y:S05]  /*21450*/  @!P0 BRA `(.L_x_1538) ;  /* 0xfffffdfc00788947 */ /* 0x000fea000383ffff */
[----:B------:R-:W-:Y:S05]  /*21460*/  BRA `(.L_x_1317) ;  /* 0x0000006c00747947 */ /* 0x000fea0003800000 */
.L_x_1315:
        /* <DEDUP_REMOVED lines=20> */
.L_x_1539:
[----:B------:R-:W1:Y:S01]  /*215b0*/  S2R R0, SR_TID.X ;  /* 0x0000000000007919 */ /* 0x000e620000002100 */
[----:B------:R-:W-:Y:S01]  /*215c0*/  ULDC UR4, c[0x0][0xc14] ;  /* 0x0003050000047ab9 */ /* 0x000fe20000000800 */
[----:B------:R-:W2:Y:S01]  /*215d0*/  S2UR UR6, SR_CTAID.X ;  /* 0x00000000000679c3 */ /* 0x000ea20000002500 */
[----:B------:R-:W-:Y:S01]  /*215e0*/  ULDC UR5, c[0x0][0xc10] ;  /* 0x0003040000057ab9 */ /* 0x000fe20000000800 */
[----:B-1----:R-:W-:-:S04]  /*215f0*/  LOP3.LUT R0, R0, 0x1f, RZ, 0xc0, !PT ;  /* 0x0000001f00007812 */ /* 0x002fc800078ec0ff */
[----:B------:R-:W-:-:S04]  /*21600*/  ISETP.NE.AND P0, PT, R0, 0x1f, PT ;  /* 0x0000001f0000780c */ /* 0x000fc80003f05270 */
[----:B------:R-:W-:-:S13]  /*21610*/  ISETP.GE.OR P1, PT, R0, UR4, !P0 ;  /* 0x0000000400007c0c */ /* 0x000fda000c726670 */
[----:B0-----:R-:W0:Y:S02]  /*21620*/  @!P1 LDC.64 R2, c[0x0][0xc58] ;  /* 0x00031600ff029b82 */ /* 0x001e240000000a00 */
[----:B0-----:R-:W-:-:S05]  /*21630*/  @!P1 IMAD.WIDE.U32 R2, R0, 0x4, R2 ;  /* 0x0000000400029825 */ /* 0x001fca00078e0002 */
[----:B------:R-:W3:Y:S01]  /*21640*/  @!P1 LDG.E R5, desc[UR40][R2.64] ;  /* 0x0000002802059981 */ /* 0x000ee2000c1e1900 */
[C---:B------:R-:W-:Y:S01]  /*21650*/  ISETP.NE.AND P1, PT, R0.reuse, RZ, PT ;  /* 0x000000ff0000720c */ /* 0x040fe20003f25270 */
[----:B------:R-:W-:Y:S01]  /*21660*/  UMOV UR4, URZ ;  /* 0x0000003f00047c82 */ /* 0x000fe20008000000 */
[C---:B------:R-:W-:Y:S02]  /*21670*/  ISETP.GE.U32.AND P2, PT, R0.reuse, 0x2, PT ;  /* 0x000000020000780c */ /* 0x040fe40003f46070 */
[C---:B------:R-:W-:Y:S02]  /*21680*/  ISETP.GE.U32.AND P3, PT, R0.reuse, 0x4, PT ;  /* 0x000000040000780c */ /* 0x040fe40003f66070 */
[C---:B------:R-:W-:Y:S02]  /*21690*/  ISETP.GE.U32.AND P4, PT, R0.reuse, 0x8, PT ;  /* 0x000000080000780c */ /* 0x040fe40003f86070 */
[----:B------:R-:W-:Y:S01]  /*216a0*/  ISETP.GE.U32.AND P5, PT, R0, 0x10, PT ;  /* 0x000000100000780c */ /* 0x000fe20003fa6070 */
        /* <DEDUP_REMOVED lines=15> */
[----:B------:R-:W-:-:S03]  /*217a0*/  IMAD.MOV.U32 R4, RZ, RZ, RZ ;  /* 0x000000ffff047224 */ /* 0x000fc600078e00ff */
[----:B------:R-:W0:Y:S02]  /*217b0*/  SHFL.IDX PT, R7, R6, 0x1f, 0x1f ;  /* 0x03e01f0006077f89 */ /* 0x000e2400000e0000 */
[----:B0-----:R-:W-:-:S04]  /*217c0*/  IMAD R7, R7, UR5, RZ ;  /* 0x0000000507077c24 */ /* 0x001fc8000f8e02ff */
[----:B------:R-:W-:Y:S01]  /*217d0*/  IMAD.MOV.U32 R2, RZ, RZ, R7 ;  /* 0x000000ffff027224 */ /* 0x000fe200078e0007 */
[----:B--2---:R-:W-:-:S13]  /*217e0*/  ISETP.GT.AND P6, PT, R7, UR6, PT ;  /* 0x0000000607007c0c */ /* 0x004fda000bfc4270 */
[----:B------:R-:W-:Y:S05]  /*217f0*/  @P6 BRA `(.L_x_1541) ;  /* 0x0000000000a06947 */ /* 0x000fea0003800000 */
[----:B------:R-:W0:Y:S01]  /*21800*/  LDC R6, c[0x0][0xc14] ;  /* 0x00030500ff067b82 */ /* 0x000e220000000800 */
[----:B------:R-:W-:Y:S01]  /*21810*/  IMAD.MOV.U32 R7, RZ, RZ, R2 ;  /* 0x000000ffff077224 */ /* 0x000fe200078e0002 */
[----:B------:R-:W-:Y:S01]  /*21820*/  UMOV UR4, URZ ;  /* 0x0000003f00047c82 */ /* 0x000fe20008000000 */
[----:B------:R-:W-:Y:S01]  /*21830*/  ULDC UR7, c[0x0][0xc14] ;  /* 0x0003050000077ab9 */ /* 0x000fe20000000800 */
[----:B------:R-:W-:-:S05]  /*21840*/  ULDC UR5, c[0x0][0xc10] ;  /* 0x0003040000057ab9 */ /* 0x000fca0000000800 */
.L_x_1545:
[----:B------:R-:W-:Y:S01]  /*21850*/  IMAD.U32 R2, RZ, RZ, UR7 ;  /* 0x00000007ff027e24 */ /* 0x000fe2000f8e00ff */
[----:B------:R-:W-:-:S04]  /*21860*/  UIADD3 UR4, UR4, 0x1f, URZ ;  /* 0x0000001f04047890 */ /* 0x000fc8000fffe03f */
[----:B------:R1:W-:Y:S02]  /*21870*/  STL [R1+0xc], R2 ;  /* 0x00000c0201007387 */ /* 0x0003e40000100800 */
[----:B0-----:R-:W-:-:S13]  /*21880*/  ISETP.LE.AND P6, PT, R6, UR4, PT ;  /* 0x0000000406007c0c */ /* 0x001fda000bfc3270 */
[----:B-1----:R-:W-:Y:S05]  /*21890*/  @P6 BRA `(.L_x_1542) ;  /* 0x0000000400b86947 */ /* 0x002fea0003800000 */
[----:B------:R-:W-:Y:S01]  /*218a0*/  IADD3 R9, R0, UR4, RZ ;  /* 0x0000000400097c10 */ /* 0x000fe2000fffe0ff */
[----:B------:R-:W-:Y:S01]  /*218b0*/  BSSY B0, `(.L_x_1543) ;  /* 0x0000007000007945 */ /* 0x000fe20003800000 */
[----:B------:R-:W-:Y:S02]  /*218c0*/  IMAD.MOV.U32 R5, RZ, RZ, RZ ;  /* 0x000000ffff057224 */ /* 0x000fe400078e00ff */
[----:B------:R-:W-:-:S13]  /*218d0*/  ISETP.GE.OR P6, PT, R9, R6, !P0 ;  /* 0x000000060900720c */ /* 0x000fda00047c6670 */
[----:B------:R-:W-:Y:S05]  /*218e0*/  @P6 BRA `(.L_x_1544) ;  /* 0x00000000000c6947 */ /* 0x000fea0003800000 */
[----:B------:R-:W0:Y:S02]  /*218f0*/  LDC.64 R2, c[0x0][0xc58] ;  /* 0x00031600ff027b82 */ /* 0x000e240000000a00 */
[----:B0-----:R-:W-:-:S05]  /*21900*/  IMAD.WIDE R2, R9, 0x4, R2 ;  /* 0x0000000409027825 */ /* 0x001fca00078e0202 */
[----:B------:R0:W5:Y:S02]  /*21910*/  LDG.E R5, desc[UR40][R2.64] ;  /* 0x0000002802057981 */ /* 0x000164000c1e1900 */
.L_x_1544:
[----:B------:R-:W-:Y:S05]  /*21920*/  BSYNC B0 ;  /* 0x0000000000007941 */ /* 0x000fea0003800000 */
.L_x_1543:
        /* <DEDUP_REMOVED lines=15> */
[----:B------:R-:W0:Y:S02]  /*21a20*/  SHFL.IDX PT, R2, R10, 0x1f, 0x1f ;  /* 0x03e01f000a027f89 */ /* 0x000e2400000e0000 */
[----:B0-----:R-:W-:-:S04]  /*21a30*/  IMAD R2, R2, UR5, RZ ;  /* 0x0000000502027c24 */ /* 0x001fc8000f8e02ff */
[----:B------:R-:W-:-:S05]  /*21a40*/  IMAD.IADD R7, R2, 0x1, R7 ;  /* 0x0000000102077824 */ /* 0x000fca00078e0207 */
[----:B------:R-:W-:-:S13]  /*21a50*/  ISETP.GT.AND P6, PT, R7, UR6, PT ;  /* 0x0000000607007c0c */ /* 0x000fda000bfc4270 */
[----:B------:R-:W-:Y:S05]  /*21a60*/  @!P6 BRA `(.L_x_1545) ;  /* 0xfffffffc0078e947 */ /* 0x000fea000383ffff */
[----:B------:R-:W-:-:S07]  /*21a70*/  IMAD.MOV.U32 R6, RZ, RZ, R10 ;  /* 0x000000ffff067224 */ /* 0x000fce00078e000a */
.L_x_1541:
[----:B------:R-:W-:-:S04]  /*21a80*/  IMAD.IADD R7, R7, 0x1, -R2 ;  /* 0x0000000107077824 */ /* 0x000fc800078e0a02 */
[----:B------:R-:W-:-:S05]  /*21a90*/  IMAD R2, R6, UR5, R7 ;  /* 0x0000000506027c24 */ /* 0x000fca000f8e0207 */
[----:B------:R-:W-:Y:S02]  /*21aa0*/  ISETP.GT.AND P0, PT, R2, UR6, PT ;  /* 0x0000000602007c0c */ /* 0x000fe4000bf04270 */
[----:B------:R-:W0:Y:S11]  /*21ab0*/  LDC.64 R2, c[0x0][0xc68] ;  /* 0x00031a00ff027b82 */ /* 0x000e360000000a00 */
[----:B------:R-:W-:-:S04]  /*21ac0*/  VOTE.ANY R12, PT, !P0 ;  /* 0x00000000000c7806 */ /* 0x000fc800040e0100 */
[----:B------:R-:W1:Y:S02]  /*21ad0*/  POPC R8, R12 ;  /* 0x0000000c00087309 */ /* 0x000e640000000000 */
[----:B-1----:R-:W-:-:S04]  /*21ae0*/  VIADD R9, R8, UR4 ;  /* 0x0000000408097c36 */ /* 0x002fc80008000000 */
[----:B0-----:R-:W-:Y:S01]  /*21af0*/  IMAD.WIDE R2, R9, 0x4, R2 ;  /* 0x0000000409027825 */ /* 0x001fe200078e0202 */
[----:B------:R-:W0:Y:S04]  /*21b00*/  SHFL.IDX PT, R5, R5, R8, 0x1f ;  /* 0x00001f0805057589 */ /* 0x000e2800000e0000 */
[----:B------:R-:W0:Y:S04]  /*21b10*/  LDG.E R10, desc[UR40][R2.64] ;  /* 0x00000028020a7981 */ /* 0x000e28000c1e1900 */
[----:B------:R0:W-:Y:S01]  /*21b20*/  STL [R1+0xc], R9 ;  /* 0x00000c0901007387 */ /* 0x0001e20000100800 */
[----:B------:R-:W-:Y:S01]  /*21b30*/  ISETP.NE.AND P0, PT, R12, RZ, PT ;  /* 0x000000ff0c00720c */ /* 0x000fe20003f05270 */
[----:B0-----:R-:W-:-:S05]  /*21b40*/  IMAD R9, R5, R10, RZ ;  /* 0x0000000a05097224 */ /* 0x001fca00078e02ff */
[----:B------:R-:W-:-:S04]  /*21b50*/  IABS R11, R9 ;  /* 0x00000009000b7213 */ /* 0x000fc80000000000 */
[----:B------:R-:W0:Y:S08]  /*21b60*/  I2F.RP R13, R11 ;  /* 0x0000000b000d7306 */ /* 0x000e300000209400 */
[----:B0-----:R-:W0:Y:S02]  /*21b70*/  MUFU.RCP R13, R13 ;  /* 0x0000000d000d7308 */ /* 0x001e240000001000 */
[----:B0-----:R-:W-:-:S06]  /*21b80*/  VIADD R14, R13, 0xffffffe ;  /* 0x0ffffffe0d0e7836 */ /* 0x001fcc0000000000 */
[----:B------:R0:W1:Y:S01]  /*21b90*/  F2I.FTZ.U32.TRUNC.NTZ R3, R14 ;  /* 0x0000000e00037305 */ /* 0x000062000021f000 */
[----:B------:R-:W-:Y:S05]  /*21ba0*/  @!P0 BRA `(.L_x_1546) ;  /* 0x0000000000088947 */ /* 0x000fea0003800000 */
[----:B------:R-:W-:-:S05]  /*21bb0*/  VIADD R13, R8, 0xffffffff ;  /* 0xffffffff080d7836 */ /* 0x000fca0000000000 */
[----:B------:R2:W3:Y:S02]  /*21bc0*/  SHFL.IDX PT, R4, R6, R13, 0x1f ;  /* 0x00001f0d06047589 */ /* 0x0004e400000e0000 */
.L_x_1546:
[----:B-1----:R-:W-:Y:S01]  /*21bd0*/  IMAD.MOV R2, RZ, RZ, -R3 ;  /* 0x000000ffff027224 */ /* 0x002fe200078e0a03 */
[----:B--2---:R-:W-:Y:S01]  /*21be0*/  IABS R6, R9 ;  /* 0x0000000900067213 */ /* 0x004fe20000000000 */
[----:B---3--:R-:W-:Y:S02]  /*21bf0*/  IMAD R4, R4, UR5, R7 ;  /* 0x0000000504047c24 */ /* 0x008fe4000f8e0207 */
[----:B------:R-:W-:Y:S02]  /*21c00*/  IMAD R7, R2, R11, RZ ;  /* 0x0000000b02077224 */ /* 0x000fe400078e02ff */
[----:B------:R-:W-:Y:S01]  /*21c10*/  IMAD.MOV.U32 R2, RZ, RZ, RZ ;  /* 0x000000ffff027224 */ /* 0x000fe200078e00ff */
[----:B------:R1:W-:Y:S01]  /*21c20*/  STL [R1], R4 ;  /* 0x0000000401007387 */ /* 0x0003e20000100800 */
[----:B------:R-:W-:Y:S02]  /*21c30*/  IMAD.MOV R6, RZ, RZ, -R6 ;  /* 0x000000ffff067224 */ /* 0x000fe400078e0a06 */
[----:B------:R-:W-:Y:S01]  /*21c40*/  IMAD.HI.U32 R3, R3, R7, R2 ;  /* 0x0000000703037227 */ /* 0x000fe200078e0002 */
[----:B------:R-:W-:-:S04]  /*21c50*/  IADD3 R2, -R4, UR6, RZ ;  /* 0x0000000604027c10 */ /* 0x000fc8000fffe1ff */
[----:B-1----:R-:W-:-:S05]  /*21c60*/  IABS R4, R2 ;  /* 0x0000000200047213 */ /* 0x002fca0000000000 */
[----:B------:R-:W-:Y:S01]  /*21c70*/  IMAD.HI.U32 R7, R3, R4, RZ ;  /* 0x0000000403077227 */ /* 0x000fe200078e00ff */
[----:B------:R-:W-:-:S03]  /*21c80*/  LOP3.LUT R3, R2, R9, RZ, 0x3c, !PT ;  /* 0x0000000902037212 */ /* 0x000fc600078e3cff */
[----:B------:R-:W-:Y:S01]  /*21c90*/  IMAD R4, R7, R6, R4 ;  /* 0x0000000607047224 */ /* 0x000fe200078e0204 */
[----:B------:R-:W-:-:S04]  /*21ca0*/  ISETP.GE.AND P2, PT, R3, RZ, PT ;  /* 0x000000ff0300720c */ /* 0x000fc80003f46270 */
[----:B------:R-:W-:-:S13]  /*21cb0*/  ISETP.GT.U32.AND P1, PT, R11, R4, PT ;  /* 0x000000040b00720c */ /* 0x000fda0003f24070 */
        /* <DEDUP_REMOVED lines=12> */
[----:B------:R-:W-:-:S04]  /*21d80*/  VIADDMNMX R10, R3, UR5, R10, PT ;  /* 0x00000005030a7c46 */ /* 0x000fc8000b80010a */
[----:B------:R-:W-:-:S04]  /*21d90*/  IABS R6, R10 ;  /* 0x0000000a00067213 */ /* 0x000fc80000000000 */
[----:B------:R-:W1:Y:S08]  /*21da0*/  I2F.RP R8, R6 ;  /* 0x0000000600087306 */ /* 0x000e700000209400 */
[----:B-1----:R-:W1:Y:S02]  /*21db0*/  MUFU.RCP R8, R8 ;  /* 0x0000000800087308 */ /* 0x002e640000001000 */
[----:B-1----:R-:W-:Y:S01]  /*21dc0*/  VIADD R3, R8, 0xffffffe ;  /* 0x0ffffffe08037836 */ /* 0x002fe20000000000 */
[----:B------:R-:W-:-:S05]  /*21dd0*/  IABS R8, R10 ;  /* 0x0000000a00087213 */ /* 0x000fca0000000000 */
[----:B------:R-:W1:Y:S02]  /*21de0*/  F2I.FTZ.U32.TRUNC.NTZ R3, R3 ;  /* 0x0000000300037305 */ /* 0x000e64000021f000 */
[----:B-1----:R-:W-:-:S04]  /*21df0*/  IMAD.MOV R7, RZ, RZ, -R3 ;  /* 0x000000ffff077224 */ /* 0x002fc800078e0a03 */
[----:B------:R-:W-:-:S04]  /*21e00*/  IMAD R7, R7, R6, RZ ;  /* 0x0000000607077224 */ /* 0x000fc800078e02ff */
[----:B------:R-:W-:Y:S01]  /*21e10*/  IMAD.HI.U32 R2, R3, R7, R2 ;  /* 0x0000000703027227 */ /* 0x000fe200078e0002 */
[----:B------:R-:W-:-:S03]  /*21e20*/  IABS R7, R9 ;  /* 0x0000000900077213 */ /* 0x000fc60000000000 */
[----:B------:R-:W-:Y:S02]  /*21e30*/  IMAD.MOV R3, RZ, RZ, -R8 ;  /* 0x000000ffff037224 */ /* 0x000fe400078e0a08 */
[----:B------:R-:W-:-:S04]  /*21e40*/  IMAD.HI.U32 R2, R2, R7, RZ ;  /* 0x0000000702027227 */ /* 0x000fc800078e00ff */
[----:B------:R-:W-:-:S05]  /*21e50*/  IMAD R3, R2, R3, R7 ;  /* 0x0000000302037224 */ /* 0x000fca00078e0207 */
[----:B------:R-:W-:-:S13]  /*21e60*/  ISETP.GT.U32.AND P1, PT, R6, R3, PT ;  /* 0x000000030600720c */ /* 0x000fda0003f24070 */
[----:B------:R-:W-:Y:S01]  /*21e70*/  @!P1 IMAD.IADD R3, R3, 0x1, -R6 ;  /* 0x0000000103039824 */ /* 0x000fe200078e0a06 */
[----:B------:R-:W-:Y:S02]  /*21e80*/  @!P1 IADD3 R2, R2, 0x1, RZ ;  /* 0x0000000102029810 */ /* 0x000fe40007ffe0ff */
        /* <DEDUP_REMOVED lines=11> */
[----:B------:R1:W-:Y:S01]  /*21f40*/  STL [R1+0x8], R3 ;  /* 0x0000080301007387 */ /* 0x0003e20000100800 */
[----:B------:R-:W-:-:S05]  /*21f50*/  IMAD.IADD R2, R5, 0x1, R2 ;  /* 0x0000000105027824 */ /* 0x000fca00078e0202 */
[----:B------:R1:W-:Y:S01]  /*21f60*/  STL [R1+0x4], R2 ;  /* 0x0000040201007387 */ /* 0x0003e20000100800 */
[----:B------:R-:W-:Y:S05]  /*21f70*/  BRA `(.L_x_1547) ;  /* 0x0000000000107947 */ /* 0x000fea0003800000 */
.L_x_1542:
[----:B------:R-:W-:Y:S01]  /*21f80*/  IMAD.U32 R2, RZ, RZ, UR6 ;  /* 0x00000006ff027e24 */ /* 0x000fe2000f8e00ff */
[----:B------:R0:W-:Y:S04]  /*21f90*/  STL [R1+0x4], RZ ;  /* 0x000004ff01007387 */ /* 0x0001e80000100800 */
[----:B------:R0:W-:Y:S04]  /*21fa0*/  STL [R1+0x8], RZ ;  /* 0x000008ff01007387 */ /* 0x0001e80000100800 */
[----:B------:R0:W-:Y:S02]  /*21fb0*/  STL [R1], R2 ;  /* 0x0000000201007387 */ /* 0x0001e40000100800 */
.L_x_1547:
[----:B------:R-:W2:Y:S04]  /*21fc0*/  LDL R4, [R1] ;  /* 0x0000000001047983 */ /* 0x000ea80000100800 */
[----:B------:R-:W2:Y:S04]  /*21fd0*/  LDL R5, [R1+0x4] ;  /* 0x0000040001057983 */ /* 0x000ea80000100800 */
[----:B------:R-:W2:Y:S04]  /*21fe0*/  LDL R6, [R1+0x8] ;  /* 0x0000080001067983 */ /* 0x000ea80000100800 */
[----:B------:R-:W2:Y:S01]  /*21ff0*/  LDL R7, [R1+0xc] ;  /* 0x00000c0001077983 */ /* 0x000ea20000100800 */
[----:B------:R-:W-:-:S13]  /*22000*/  ISETP.NE.AND P0, PT, R0, RZ, PT ;  /* 0x000000ff0000720c */ /* 0x000fda0003f05270 */
[----:B-1----:R-:W1:Y:S01]  /*22010*/  @!P0 S2R R3, SR_CgaCtaId ;  /* 0x0000000000038919 */ /* 0x002e620000008800 */
[----:B------:R-:W-:-:S04]  /*22020*/  @!P0 MOV R0, 0x400 ;  /* 0x0000040000008802 */ /* 0x000fc80000000f00 */
[----:B-1----:R-:W-:-:S05]  /*22030*/  @!P0 LEA R0, R3, R0, 0x18 ;  /* 0x0000000003008211 */ /* 0x002fca00078ec0ff */
[----:B--2---:R1:W-:Y:S01]  /*22040*/  @!P0 STS.128 [R0+0x228d0], R4 ;  /* 0x0228d00400008388 */ /* 0x0043e20000000c00 */
[----:B------:R-:W-:Y:S06]  /*22050*/  BAR.ARV 0x5, 0x180 ;  /* 0x0146000000007b1d */ /* 0x000fec0000002000 */
.L_x_1540:
[----:B-1----:R-:W3:Y:S01]  /*22060*/  LDL R0, [R1+0xc] ;  /* 0x00000c0001007983 */ /* 0x002ee20000100800 */
[----:B------:R-:W-:-:S03]  /*22070*/  ULDC UR4, c[0x0][0xc14] ;  /* 0x0003050000047ab9 */ /* 0x000fc60000000800 */
[----:B------:R1:W-:Y:S01]  /*22080*/  STL [R1+0x10], RZ ;  /* 0x000010ff01007387 */ /* 0x0003e20000100800 */
[----:B---3--:R-:W-:Y:S01]  /*22090*/  ISETP.GE.AND P0, PT, R0, UR4, PT ;  /* 0x0000000400007c0c */ /* 0x008fe2000bf06270 */
[----:B------:R-:W-:-:S05]  /*220a0*/  IMAD.MOV.U32 R0, RZ, RZ, 0x1 ;  /* 0x00000001ff007424 */ /* 0x000fca00078e00ff */
[----:B------:R1:W-:Y:S04]  /*220b0*/  STL [R1+0x18], R0 ;  /* 0x0000180001007387 */ /* 0x0003e80000100800 */
[----:B------:R1:W-:Y:S03]  /*220c0*/  STL [R1+0x44], RZ ;  /* 0x000044ff01007387 */ /* 0x0003e60000100800 */
[----:B------:R-:W-:Y:S05]  /*220d0*/  @P0 BRA `(.L_x_1548) ;  /* 0x0000005c00540947 */ /* 0x000fea0003800000 */
[----:B--2---:R-:W0:Y:S01]  /*220e0*/  S2R R7, SR_TID.X ;  /* 0x0000000000077919 */ /* 0x004e220000002100 */
[----:B------:R-:W-:Y:S01]  /*220f0*/  BSSY B7, `(.L_x_1548) ;  /* 0x00005d3000077945 */ /* 0x000fe20003800000 */
[----:B------:R-:W-:Y:S01]  /*22100*/  ULDC.64 UR42, c[0x0][0x198] ;  /* 0x00006600002a7ab9 */ /* 0x000fe20000000a00 */
[----:B------:R-:W-:Y:S01]  /*22110*/  ULOP3.LUT UR36, UR37, 0x1, URZ, 0xfc, !UPT ;  /* 0x0000000125247892 */ /* 0x000fe2000f8efc3f */
[----:B------:R-:W2:Y:S01]  /*22120*/  S2R R3, SR_TID.X ;  /* 0x0000000000037919 */ /* 0x000ea20000002100 */
[----:B------:R-:W-:Y:S01]  /*22130*/  ULOP3.LUT UR39, UR37, 0x2, URZ, 0xfc, !UPT ;  /* 0x0000000225277892 */ /* 0x000fe2000f8efc3f */
[----:B------:R-:W-:Y:S01]  /*22140*/  ULDC UR38, c[0x0][0xc] ;  /* 0x0000030000267ab9 */ /* 0x000fe20000000800 */
[C---:B0-----:R-:W-:Y:S01]  /*22150*/  IMAD.SHL.U32 R2, R7.reuse, 0x10, RZ ;  /* 0x0000001007027824 */ /* 0x041fe200078e00ff */
[C---:B------:R-:W-:Y:S01]  /*22160*/  R2P PR, R7.reuse, 0x6 ;  /* 0x0000000607007804 */ /* 0x040fe20000000000 */
[----:B-1----:R-:W-:Y:S01]  /*22170*/  IMAD.SHL.U32 R0, R7, 0x80, RZ ;  /* 0x0000008007007824 */ /* 0x002fe200078e00ff */
[----:B--2---:R-:W-:-:S02]  /*22180*/  LOP3.LUT R5, R3, 0x7f, RZ, 0xc0, !PT ;  /* 0x0000007f03057812 */ /* 0x004fc400078ec0ff */
[----:B------:R-:W-:Y:S02]  /*22190*/  LOP3.LUT R4, R2, 0x70, RZ, 0xc0, !PT ;  /* 0x0000007002047812 */ /* 0x000fe400078ec0ff */
[----:B------:R-:W-:Y:S01]  /*221a0*/  SHF.R.U32.HI R3, RZ, 0x1, R7 ;  /* 0x00000001ff037819 */ /* 0x000fe20000011607 */
[----:B------:R-:W-:Y:S01]  /*221b0*/  IMAD.SHL.U32 R6, R5, 0x40, RZ ;  /* 0x0000004005067824 */ /* 0x000fe200078e00ff */
[C---:B------:R-:W-:Y:S02]  /*221c0*/  LOP3.LUT R2, R0.reuse, 0x380, RZ, 0xc0, !PT ;  /* 0x0000038000027812 */ /* 0x040fe400078ec0ff */
[----:B------:R-:W-:Y:S02]  /*221d0*/  LOP3.LUT R5, R0, 0x400, RZ, 0xc0, !PT ;  /* 0x0000040000057812 */ /* 0x000fe400078ec0ff */
[----:B------:R-:W-:Y:S02]  /*221e0*/  LOP3.LUT R3, R2, 0x30, R3, 0xf8, !PT ;  /* 0x0000003002037812 */ /* 0x000fe400078ef803 */
[----:B------:R-:W-:-:S02]  /*221f0*/  LOP3.LUT R6, R5, 0x1800, R6, 0xf8, !PT ;  /* 0x0000180005067812 */ /* 0x000fc400078ef806 */
[----:B------:R-:W-:Y:S02]  /*22200*/  LOP3.LUT R5, R2, 0x10, R7, 0xf8, !PT ;  /* 0x0000001002057812 */ /* 0x000fe400078ef807 */
[----:B------:R-:W-:Y:S02]  /*22210*/  LOP3.LUT R3, R3, R4, RZ, 0x3c, !PT ;  /* 0x0000000403037212 */ /* 0x000fe400078e3cff */
[----:B------:R-:W-:Y:S02]  /*22220*/  LOP3.LUT R2, R6, R5, R4, 0xf6, !PT ;  /* 0x0000000506027212 */ /* 0x000fe400078ef604 */
[----:B------:R-:W-:-:S03]  /*22230*/  LOP3.LUT R0, R3, 0xc00, R0, 0xf8, !PT ;  /* 0x00000c0003007812 */ /* 0x000fc600078ef800 */
[----:B------:R0:W-:Y:S04]  /*22240*/  STL [R1+0x38], R2 ;  /* 0x0000380201007387 */ /* 0x0001e80000100800 */
[----:B------:R1:W-:Y:S01]  /*22250*/  STL [R1+0x3c], R0 ;  /* 0x00003c0001007387 */ /* 0x0003e20000100800 */
[----:B0-----:R-:W-:Y:S02]  /*22260*/  IMAD.MOV.U32 R2, RZ, RZ, 0x20 ;  /* 0x00000020ff027424 */ /* 0x001fe400078e00ff */
[----:B-1----:R-:W-:-:S03]  /*22270*/  IMAD.MOV.U32 R0, RZ, RZ, 0x40 ;  /* 0x00000040ff007424 */ /* 0x002fc600078e00ff */
[----:B------:R-:W-:Y:S02]  /*22280*/  SEL R2, R2, 0xffffffe0, !P1 ;  /* 0xffffffe002027807 */ /* 0x000fe40004800000 */
[----:B------:R-:W-:Y:S01]  /*22290*/  SEL R3, R0, 0xffffffc0, !P2 ;  /* 0xffffffc000037807 */ /* 0x000fe20005000000 */
[----:B------:R-:W-:-:S04]  /*222a0*/  IMAD.MOV.U32 R0, RZ, RZ, 0x1 ;  /* 0x00000001ff007424 */ /* 0x000fc800078e00ff */
[----:B------:R0:W-:Y:S04]  /*222b0*/  STL [R1+0x28], R3 ;  /* 0x0000280301007387 */ /* 0x0001e80000100800 */
[----:B------:R0:W-:Y:S04]  /*222c0*/  STL [R1+0x24], R2 ;  /* 0x0000240201007387 */ /* 0x0001e80000100800 */
[----:B------:R0:W-:Y:S04]  /*222d0*/  STL [R1+0x44], RZ ;  /* 0x000044ff01007387 */ /* 0x0001e80000100800 */
[----:B------:R0:W-:Y:S04]  /*222e0*/  STL [R1+0x1c], R0 ;  /* 0x00001c0001007387 */ /* 0x0001e80000100800 */
[----:B------:R0:W-:Y:S04]  /*222f0*/  STL [R1+0x14], RZ ;  /* 0x000014ff01007387 */ /* 0x0001e80000100800 */
[----:B------:R0:W-:Y:S04]  /*22300*/  STL [R1+0x10], RZ ;  /* 0x000010ff01007387 */ /* 0x0001e80000100800 */
[----:B------:R0:W-:Y:S02]  /*22310*/  STL [R1+0x18], R0 ;  /* 0x0000180001007387 */ /* 0x0001e40000100800 */
.L_x_1669:
[----:B------:R-:W2:Y:S01]  /*22320*/  LDL R14, [R1+0xc] ;  /* 0x00000c00010e7983 */ /* 0x000ea20000100800 */
[----:B------:R-:W-:Y:S05]  /*22330*/  YIELD ;  /* 0x0000000000007946 */ /* 0x000fea0003800000 */
[----:B------:R-:W-:Y:S01]  /*22340*/  ULDC.64 UR4, c[0x0][0xa28] ;  /* 0x00028a0000047ab9 */ /* 0x000fe20000000a00 */
[----:B------:R-:W-:Y:S01]  /*22350*/  IMAD.MOV.U32 R8, RZ, RZ, RZ ;  /* 0x000000ffff087224 */ /* 0x000fe200078e00ff */
[----:B------:R-:W-:Y:S01]  /*22360*/  ISETP.NE.U32.AND P0, PT, RZ, UR4, PT ;  /* 0x00000004ff007c0c */ /* 0x000fe2000bf05070 */
[----:B------:R-:W1:Y:S01]  /*22370*/  LDC.64 R10, c[0x0][0xa00] ;  /* 0x00028000ff0a7b82 */ /* 0x000e620000000a00 */
[----:B------:R-:W-:Y:S01]  /*22380*/  ULDC.64 UR6, c[0x0][0xa08] ;  /* 0x0002820000067ab9 */ /* 0x000fe20000000a00 */
[----:B------:R-:W-:Y:S01]  /*22390*/  ULDC.64 UR8, c[0x0][0xa10] ;  /* 0x0002840000087ab9 */ /* 0x000fe20000000a00 */
[----:B------:R-:W-:Y:S01]  /*223a0*/  ISETP.NE.AND.EX P0, PT, RZ, UR5, PT, P0 ;  /* 0x00000005ff007c0c */ /* 0x000fe2000bf05300 */
[----:B------:R-:W-:-:S04]  /*223b0*/  ULDC.64 UR4, c[0x0][0xa18] ;  /* 0x0002860000047ab9 */ /* 0x000fc80000000a00 */
[----:B0-----:R-:W3:Y:S08]  /*223c0*/  LDC.64 R4, c[0x0][0xa08] ;  /* 0x00028200ff047b82 */ /* 0x001ef00000000a00 */
[----:B0-----:R-:W2:Y:S01]  /*223d0*/  @P0 LDC.64 R2, c[0x0][0xa28] ;  /* 0x00028a00ff020b82 */ /* 0x001ea20000000a00 */
[----:B------:R-:W-:Y:S02]  /*223e0*/  ISETP.NE.U32.AND P2, PT, RZ, UR6, PT ;  /* 0x00000006ff007c0c */ /* 0x000fe4000bf45070 */
[----:B------:R-:W-:Y:S01]  /*223f0*/  ISETP.NE.U32.AND P4, PT, RZ, UR8, PT ;  /* 0x00000008ff007c0c */ /* 0x000fe2000bf85070 */
[----:B------:R-:W-:-:S02]  /*22400*/  IMAD.MOV.U32 R19, RZ, RZ, RZ ;  /* 0x000000ffff137224 */ /* 0x000fc400078e00ff */
[----:B------:R-:W-:Y:S02]  /*22410*/  IMAD.MOV.U32 R7, RZ, RZ, RZ ;  /* 0x000000ffff077224 */ /* 0x000fe400078e00ff */
[----:B------:R-:W-:Y:S02]  /*22420*/  IMAD.MOV.U32 R17, RZ, RZ, RZ ;  /* 0x000000ffff117224 */ /* 0x000fe400078e00ff */
[----:B--2---:R-:W-:-:S05]  /*22430*/  @P0 IMAD.WIDE R2, R14, 0x4, R2 ;  /* 0x000000040e020825 */ /* 0x004fca00078e0202 */
[----:B------:R0:W5:Y:S01]  /*22440*/  @P0 LDG.E R8, desc[UR40][R2.64] ;  /* 0x0000002802080981 */ /* 0x000162000c1e1900 */
[----:B------:R-:W-:Y:S01]  /*22450*/  ISETP.NE.U32.AND P0, PT, RZ, UR4, PT ;  /* 0x00000004ff007c0c */ /* 0x000fe2000bf05070 */
[----:B-1----:R-:W-:-:S03]  /*22460*/  IMAD.WIDE R10, R14, 0x4, R10 ;  /* 0x000000040e0a7825 */ /* 0x002fc600078e020a */
[----:B------:R-:W-:Y:S01]  /*22470*/  ISETP.NE.AND.EX P0, PT, RZ, UR5, PT, P0 ;  /* 0x00000005ff007c0c */ /* 0x000fe2000bf05300 */
[----:B------:R-:W-:Y:S01]  /*22480*/  ULDC.64 UR4, c[0x0][0xa00] ;  /* 0x0002800000047ab9 */ /* 0x000fe20000000a00 */
[----:B---3--:R-:W-:Y:S01]  /*22490*/  IMAD.WIDE R4, R14, 0x4, R4 ;  /* 0x000000040e047825 */ /* 0x008fe200078e0204 */
[----:B------:R-:W-:Y:S01]  /*224a0*/  ISETP.NE.U32.AND P1, PT, RZ, UR4, PT ;  /* 0x00000004ff007c0c */ /* 0x000fe2000bf25070 */
[----:B0-----:R-:W0:Y:S03]  /*224b0*/  LDC.64 R2, c[0x0][0xa10] ;  /* 0x00028400ff027b82 */ /* 0x001e260000000a00 */
[----:B------:R-:W-:Y:S02]  /*224c0*/  ISETP.NE.AND.EX P3, PT, RZ, UR5, PT, P1 ;  /* 0x00000005ff007c0c */ /* 0x000fe4000bf65310 */
[----:B------:R-:W-:Y:S02]  /*224d0*/  ISETP.NE.AND.EX P1, PT, RZ, UR7, PT, P2 ;  /* 0x00000007ff007c0c */ /* 0x000fe4000bf25320 */
[----:B------:R-:W-:-:S02]  /*224e0*/  ISETP.NE.AND.EX P2, PT, RZ, UR9, PT, P4 ;  /* 0x00000009ff007c0c */ /* 0x000fc4000bf45340 */
[----:B------:R-:W1:Y:S01]  /*224f0*/  @P0 LDC.64 R12, c[0x0][0xa18] ;  /* 0x00028600ff0c0b82 */ /* 0x000e620000000a00 */
[----:B------:R-:W-:Y:S02]  /*22500*/  ULDC UR4, c[0x0][0x288] ;  /* 0x0000a20000047ab9 */ /* 0x000fe40000000800 */
[----:B------:R-:W-:Y:S01]  /*22510*/  IMAD.U32 R0, RZ, RZ, UR4 ;  /* 0x00000004ff007e24 */ /* 0x000fe2000f8e00ff */
[----:B------:R-:W-:-:S03]  /*22520*/  ULDC.64 UR4, c[0x0][0x3f8] ;  /* 0x0000fe0000047ab9 */ /* 0x000fc60000000a00 */
[----:B------:R2:W5:Y:S04]  /*22530*/  @P3 LDG.E R19, desc[UR40][R10.64] ;  /* 0x000000280a133981 */ /* 0x000568000c1e1900 */
[----:B------:R2:W5:Y:S01]  /*22540*/  @P1 LDG.E R7, desc[UR40][R4.64] ;  /* 0x0000002804071981 */ /* 0x000562000c1e1900 */
[----:B0-----:R-:W-:-:S05]  /*22550*/  IMAD.WIDE R2, R14, 0x4, R2 ;  /* 0x000000040e027825 */ /* 0x001fca00078e0202 */
[----:B------:R2:W5:Y:S01]  /*22560*/  @P2 LDG.E R17, desc[UR40][R2.64] ;  /* 0x0000002802112981 */ /* 0x000562000c1e1900 */
[----:B-1----:R-:W-:-:S05]  /*22570*/  @P0 IMAD.WIDE R12, R14, 0x4, R12 ;  /* 0x000000040e0c0825 */ /* 0x002fca00078e020c */
        /* <DEDUP_REMOVED lines=11> */
[----:B------:R-:W-:Y:S05]  /*22630*/  @!P3 BRA `(.L_x_1549) ;  /* 0x00000000000cb947 */ /* 0x000fea0003800000 */
[----:B------:R-:W2:Y:S04]  /*22640*/  LDG.E R12, desc[UR40][R10.64] ;  /* 0x000000280a0c7981 */ /* 0x000ea8000c1e1900 */
[----:B-----5:R-:W2:Y:S02]  /*22650*/  LDG.E R0, desc[UR40][R10.64+0x4] ;  /* 0x000004280a007981 */ /* 0x020ea4000c1e1900 */
[----:B--2---:R-:W-:-:S07]  /*22660*/  IMAD.IADD R0, R0, 0x1, -R12 ;  /* 0x0000000100007824 */ /* 0x004fce00078e0a0c */
.L_x_1549:
[----:B-----5:R-:W-:Y:S01]  /*22670*/  IMAD.IADD R7, R7, 0x1, R8 ;  /* 0x0000000107077824 */ /* 0x020fe200078e0208 */
[----:B------:R-:W-:Y:S02]  /*22680*/  ULDC.64 UR4, c[0x0][0xa20] ;  /* 0x0002880000047ab9 */ /* 0x000fe40000000a00 */
[----:B------:R-:W-:Y:S02]  /*22690*/  ISETP.NE.U32.AND P0, PT, RZ, UR4, PT ;  /* 0x00000004ff007c0c */ /* 0x000fe4000bf05070 */
[----:B------:R0:W-:Y:S02]  /*226a0*/  STL [R1+0x34], R7 ;  /* 0x0000340701007387 */ /* 0x0001e40000100800 */
[----:B------:R-:W-:-:S13]  /*226b0*/  ISETP.NE.AND.EX P0, PT, RZ, UR5, PT, P0 ;  /* 0x00000005ff007c0c */ /* 0x000fda000bf05300 */
[----:B0-----:R-:W-:Y:S05]  /*226c0*/  @!P0 BRA `(.L_x_1550) ;  /* 0x0000000000108947 */ /* 0x001fea0003800000 */
[----:B------:R-:W0:Y:S02]  /*226d0*/  LDC.64 R6, c[0x0][0xa20] ;  /* 0x00028800ff067b82 */ /* 0x000e240000000a00 */
[----:B0-----:R-:W-:-:S06]  /*226e0*/  IMAD.WIDE R6, R14, 0x4, R6 ;  /* 0x000000040e067825 */ /* 0x001fcc00078e0206 */
[----:B------:R0:W5:Y:S01]  /*226f0*/  LDG.E R6, desc[UR40][R6.64] ;  /* 0x0000002806067981 */ /* 0x000162000c1e1900 */
[----:B------:R-:W-:Y:S05]  /*22700*/  BRA `(.L_x_1551) ;  /* 0x0000000000107947 */ /* 0x000fea0003800000 */
.L_x_1550:
[----:B------:R-:W-:Y:S05]  /*22710*/  @!P1 BRA `(.L_x_1551) ;  /* 0x00000000000c9947 */ /* 0x000fea0003800000 */
[----:B------:R-:W2:Y:S04]  /*22720*/  LDG.E R6, desc[UR40][R4.64] ;  /* 0x0000002804067981 */ /* 0x000ea8000c1e1900 */
[----:B------:R-:W2:Y:S02]  /*22730*/  LDG.E R4, desc[UR40][R4.64+0x4] ;  /* 0x0000042804047981 */ /* 0x000ea4000c1e1900 */
[----:B--2---:R-:W-:-:S07]  /*22740*/  IMAD.IADD R6, R4, 0x1, -R6 ;  /* 0x0000000104067824 */ /* 0x004fce00078e0a06 */
.L_x_1551:
[----:B------:R-:W2:Y:S04]  /*22750*/  @P2 LDG.E R4, desc[UR40][R2.64] ;  /* 0x0000002802042981 */ /* 0x000ea8000c1e1900 */
[----:B------:R-:W3:Y:S04]  /*22760*/  LDL R10, [R1+0x4] ;  /* 0x00000400010a7983 */ /* 0x000ee80000100800 */
[----:B------:R-:W2:Y:S01]  /*22770*/  @P2 LDG.E R2, desc[UR40][R2.64+0x4] ;  /* 0x0000042802022981 */ /* 0x000ea2000c1e1900 */
[----:B-----5:R-:W-:Y:S02]  /*22780*/  IMAD.IADD R8, R6, 0x1, -R8 ;  /* 0x0000000106087824 */ /* 0x020fe400078e0a08 */
[----:B--2---:R-:W-:-:S04]  /*22790*/  @P2 IMAD.IADD R9, R2, 0x1, -R4 ;  /* 0x0000000102092824 */ /* 0x004fc800078e0a04 */
[----:B------:R-:W-:-:S05]  /*227a0*/  IMAD.IADD R6, R8, 0x1, R9 ;  /* 0x0000000108067824 */ /* 0x000fca00078e0209 */
[----:B------:R-:W-:-:S04]  /*227b0*/  IADD3 R2, R6, 0x7f, RZ ;  /* 0x0000007f06027810 */ /* 0x000fc80007ffe0ff */
[----:B------:R-:W-:-:S04]  /*227c0*/  SHF.R.S32.HI R3, RZ, 0x1f, R2 ;  /* 0x0000001fff037819 */ /* 0x000fc80000011402 */
[----:B------:R-:W-:Y:S02]  /*227d0*/  LEA.HI R18, R3, R2, RZ, 0x7 ;  /* 0x0000000203127211 */ /* 0x000fe400078f38ff */
[----:B------:R-:W1:Y:S01]  /*227e0*/  LDC.64 R2, c[0x0][0x9e0] ;  /* 0x00027800ff027b82 */ /* 0x000e620000000a00 */
[----:B---3--:R-:W-:-:S04]  /*227f0*/  LEA R16, R10, 0x80, 0x7 ;  /* 0x000000800a107811 */ /* 0x008fc800078e38ff */
[----:B------:R-:W-:Y:S02]  /*22800*/  IADD3 R16, R6, R16, -R0 ;  /* 0x0000001006107210 */ /* 0x000fe40007ffe800 */
[----:B------:R-:W-:Y:S02]  /*22810*/  SHF.R.S32.HI R18, RZ, 0x7, R18 ;  /* 0x00000007ff127819 */ /* 0x000fe40000011412 */
[----:B-1----:R-:W-:Y:S01]  /*22820*/  ISETP.GE.AND P1, PT, R3, 0x1, PT ;  /* 0x000000010300780c */ /* 0x002fe20003f26270 */
[----:B------:R-:W-:-:S12]  /*22830*/  IMAD.IADD R2, R16, 0x1, R2 ;  /* 0x0000000110027824 */ /* 0x000fd800078e0202 */
[----:B------:R-:W-:Y:S05]  /*22840*/  @!P1 BRA `(.L_x_1552) ;  /* 0x0000000000489947 */ /* 0x000fea0003800000 */
[C---:B------:R-:W-:Y:S01]  /*22850*/  ISETP.GT.AND P0, PT, R16.reuse, RZ, PT ;  /* 0x000000ff1000720c */ /* 0x040fe20003f04270 */
[----:B------:R-:W-:Y:S01]  /*22860*/  BSSY B0, `(.L_x_1553) ;  /* 0x000000e000007945 */ /* 0x000fe20003800000 */
[----:B0-----:R-:W-:-:S11]  /*22870*/  VIADD R7, R16, 0xffffffff ;  /* 0xffffffff10077836 */ /* 0x001fd60000000000 */
        /* <DEDUP_REMOVED lines=8> */
.L_x_1554:
[----:B------:R-:W-:-:S13]  /*22900*/  ISETP.NE.AND P0, PT, R3, 0x1, PT ;  /* 0x000000010300780c */ /* 0x000fda0003f05270 */
[----:B------:R-:W0:Y:S02]  /*22910*/  @P0 LDC.64 R4, c[0x0][0x9e8] ;  /* 0x00027a00ff040b82 */ /* 0x000e240000000a00 */
[----:B0-----:R-:W-:-:S05]  /*22920*/  @P0 IMAD.HI.U32 R4, R7, R4, RZ ;  /* 0x0000000407040227 */ /* 0x001fca00078e00ff */
[----:B------:R-:W-:-:S07]  /*22930*/  @P0 SHF.R.U32.HI R7, RZ, R5, R4 ;  /* 0x00000005ff070219 */ /* 0x000fce0000011604 */
.L_x_1555:
[----:B------:R-:W-:Y:S05]  /*22940*/  BSYNC B0 ;  /* 0x0000000000007941 */ /* 0x000fea0003800000 */
.L_x_1553:
[----:B------:R-:W-:-:S05]  /*22950*/  IMAD R7, R7, R3, R3 ;  /* 0x0000000307077224 */ /* 0x000fca00078e0203 */
[----:B------:R-:W-:-:S07]  /*22960*/  VIMNMX R2, R2, R7, PT ;  /* 0x0000000702027248 */ /* 0x000fce0003fe0100 */
.L_x_1552:
        /* <DEDUP_REMOVED lines=10> */
[----:B0-----:R-:W0:Y:S02]  /*22a10*/  @P0 LDC.64 R6, c[0x0][0x9e8] ;  /* 0x00027a00ff060b82 */ /* 0x001e240000000a00 */
[----:B0-----:R-:W-:-:S05]  /*22a20*/  @P0 IMAD.HI.U32 R6, R5, R6, RZ ;  /* 0x0000000605060227 */ /* 0x001fca00078e00ff */
[----:B------:R-:W-:-:S04]  /*22a30*/  @P0 SHF.R.U32.HI R5, RZ, R7, R6 ;  /* 0x00000007ff050219 */ /* 0x000fc80000011606 */
[----:B------:R-:W-:Y:S01]  /*22a40*/  LOP3.LUT R5, RZ, R5, RZ, 0x33, !PT ;  /* 0x00000005ff057212 */ /* 0x000fe200078e33ff */
[----:B------:R-:W-:Y:S06]  /*22a50*/  BRA `(.L_x_1559) ;  /* 0x0000000000147947 */ /* 0x000fec0003800000 */
.L_x_1558:
[----:B------:R-:W-:Y:S01]  /*22a60*/  ISETP.NE.AND P0, PT, R3, 0x1, PT ;  /* 0x000000010300780c */ /* 0x000fe20003f05270 */
[----:B------:R-:W-:-:S12]  /*22a70*/  IMAD.MOV.U32 R5, RZ, RZ, R4 ;  /* 0x000000ffff057224 */ /* 0x000fd800078e0004 */
[----:B0-----:R-:W0:Y:S02]  /*22a80*/  @P0 LDC.64 R6, c[0x0][0x9e8] ;  /* 0x00027a00ff060b82 */ /* 0x001e240000000a00 */
[----:B0-----:R-:W-:-:S05]  /*22a90*/  @P0 IMAD.HI.U32 R6, R4, R6, RZ ;  /* 0x0000000604060227 */ /* 0x001fca00078e00ff */
[----:B------:R-:W-:-:S07]  /*22aa0*/  @P0 SHF.R.U32.HI R5, RZ, R7, R6 ;  /* 0x00000007ff050219 */ /* 0x000fce0000011606 */
.L_x_1559:
[----:B------:R-:W-:Y:S05]  /*22ab0*/  BSYNC B0 ;  /* 0x0000000000007941 */ /* 0x000fea0003800000 */
.L_x_1557:
[----:B------:R-:W-:-:S05]  /*22ac0*/  IMAD R3, R5, R3, RZ ;  /* 0x0000000305037224 */ /* 0x000fca00078e02ff */
[----:B------:R-:W-:-:S07]  /*22ad0*/  VIMNMX R0, R0, R3, !PT ;  /* 0x0000000300007248 */ /* 0x000fce0007fe0100 */
.L_x_1556:
[----:B------:R-:W-:Y:S01]  /*22ae0*/  VIADD R2, R2, 0x7f ;  /* 0x0000007f02027836 */ /* 0x000fe20000000000 */
[----:B------:R-:W-:Y:S04]  /*22af0*/  BSSY B0, `(.L_x_1560) ;  /* 0x0000137000007945 */ /* 0x000fe80003800000 */
[----:B------:R-:W-:-:S04]  /*22b00*/  SHF.R.S32.HI R3, RZ, 0x1f, R2 ;  /* 0x0000001fff037819 */ /* 0x000fc80000011402 */
[----:B------:R-:W-:Y:S02]  /*22b10*/  LEA.HI R3, R3, R2, RZ, 0x7 ;  /* 0x0000000203037211 */ /* 0x000fe400078f38ff */
[----:B------:R-:W-:Y:S02]  /*22b20*/  SHF.R.S32.HI R2, RZ, 0x1f, R0 ;  /* 0x0000001fff027819 */ /* 0x000fe40000011400 */
[----:B------:R-:W-:Y:S02]  /*22b30*/  SHF.R.S32.HI R3, RZ, 0x7, R3 ;  /* 0x00000007ff037819 */ /* 0x000fe40000011403 */
[----:B------:R-:W-:-:S04]  /*22b40*/  LEA.HI R0, R2, R0, RZ, 0x7 ;  /* 0x0000000002007211 */ /* 0x000fc800078f38ff */
[----:B------:R-:W-:-:S04]  /*22b50*/  SHF.R.S32.HI R0, RZ, 0x7, R0 ;  /* 0x00000007ff007819 */ /* 0x000fc80000011400 */
[----:B------:R-:W-:Y:S02]  /*22b60*/  VIMNMX R2, RZ, R0, !PT ;  /* 0x00000000ff027248 */ /* 0x000fe40007fe0100 */
[----:B------:R-:W-:-:S03]  /*22b70*/  VIMNMX R0, R18, R3, PT ;  /* 0x0000000312007248 */ /* 0x000fc60003fe0100 */
[--C-:B------:R-:W-:Y:S02]  /*22b80*/  IMAD R2, R2, 0x80, -R8.reuse ;  /* 0x0000008002027824 */ /* 0x100fe400078e0a08 */
[----:B------:R-:W-:-:S03]  /*22b90*/  IMAD R0, R0, 0x80, -R8 ;  /* 0x0000008000007824 */ /* 0x000fc600078e0a08 */
[----:B------:R-:W-:Y:S02]  /*22ba0*/  VIMNMX R3, RZ, R2, !PT ;  /* 0x00000002ff037248 */ /* 0x000fe40007fe0100 */
[----:B------:R-:W-:-:S04]  /*22bb0*/  VIMNMX R0, R0, R9, PT ;  /* 0x0000000900007248 */ /* 0x000fc80003fe0100 */
[----:B------:R-:W-:Y:S02]  /*22bc0*/  ISETP.GT.AND P0, PT, R0, R3, PT ;  /* 0x000000030000720c */ /* 0x000fe40003f04270 */
[----:B------:R-:W-:-:S05]  /*22bd0*/  SHF.R.U32.HI R3, RZ, 0x7, R3 ;  /* 0x00000007ff037819 */ /* 0x000fca0000011603 */
[----:B------:R-:W-:-:S06]  /*22be0*/  IMAD.MOV.U32 R9, RZ, RZ, R3 ;  /* 0x000000ffff097224 */ /* 0x000fcc00078e0003 */
[----:B------:R-:W-:-:S05]  /*22bf0*/  @P0 VIADD R0, R0, 0x7f ;  /* 0x0000007f00000836 */ /* 0x000fca0000000000 */
[----:B------:R-:W-:-:S04]  /*22c00*/  @P0 SHF.R.S32.HI R2, RZ, 0x1f, R0 ;  /* 0x0000001fff020819 */ /* 0x000fc80000011400 */
[----:B------:R-:W-:-:S04]  /*22c10*/  @P0 LEA.HI R0, R2, R0, RZ, 0x7 ;  /* 0x0000000002000211 */ /* 0x000fc800078f38ff */
[----:B------:R-:W-:Y:S02]  /*22c20*/  @P0 SHF.R.S32.HI R9, RZ, 0x7, R0 ;  /* 0x00000007ff090819 */ /* 0x000fe40000011400 */
[----:B------:R-:W-:Y:S02]  /*22c30*/  PLOP3.LUT P0, PT, PT, PT, PT, 0x80, 0x0 ;  /* 0x000000000000781c */ /* 0x000fe40003f0f070 */
[----:B------:R-:W-:-:S13]  /*22c40*/  ISETP.GT.AND P1, PT, R9, R3, PT ;  /* 0x000000030900720c */ /* 0x000fda0003f24270 */
[----:B------:R-:W-:Y:S05]  /*22c50*/  @!P1 BRA `(.L_x_1561) ;  /* 0x0000001000809947 */ /* 0x000fea0003800000 */
[----:B------:R-:W2:Y:S01]  /*22c60*/  LDL R6, [R1+0x8] ;  /* 0x0000080001067983 */ /* 0x000ea20000100800 */
[----:B------:R-:W1:Y:S01]  /*22c70*/  LDC R0, c[0x0][0x428] ;  /* 0x00010a00ff007b82 */ /* 0x000e620000000800 */
[----:B------:R-:W-:Y:S01]  /*22c80*/  UMOV UR4, 0xffffffff ;  /* 0xffffffff00047882 */ /* 0x000fe20000000000 */
[----:B-1----:R-:W-:-:S13]  /*22c90*/  ISETP.NE.AND P0, PT, R0, 0x1, PT ;  /* 0x000000010000780c */ /* 0x002fda0003f05270 */
[----:B------:R-:W2:Y:S08]  /*22ca0*/  @P0 LDC R0, c[0x0][0x42c] ;  /* 0x00010b00ff000b82 */ /* 0x000eb00000000800 */
[----:B------:R-:W1:Y:S01]  /*22cb0*/  @P0 LDC R5, c[0x0][0x430] ;  /* 0x00010c00ff050b82 */ /* 0x000e620000000800 */
[----:B--2---:R-:W-:-:S04]  /*22cc0*/  @P0 IMAD.HI.U32 R0, R6, R0, RZ ;  /* 0x0000000006000227 */ /* 0x004fc800078e00ff */
[----:B------:R-:W-:Y:S01]  /*22cd0*/  IMAD.MOV.U32 R2, RZ, RZ, R6 ;  /* 0x000000ffff027224 */ /* 0x000fe200078e0006 */
[----:B-1----:R-:W-:Y:S02]  /*22ce0*/  @P0 SHF.R.U32.HI R2, RZ, R5, R0 ;  /* 0x00000005ff020219 */ /* 0x002fe40000011600 */
[----:B------:R-:W-:Y:S01]  /*22cf0*/  SEL R0, R14, RZ, !P2 ;  /* 0x000000ff0e007207 */ /* 0x000fe20005000000 */
[----:B------:R-:W-:Y:S06]  /*22d00*/  BRA.DIV UR4, `(.L_x_1562) ;  /* 0x0000006e04cc7947 */ /* 0x000fec000b800000 */
[----:B------:R-:W1:Y:S02]  /*22d10*/  S2R R5, SR_TID.X ;  /* 0x0000000000057919 */ /* 0x000e640000002100 */
[----:B-1----:R-:W-:-:S04]  /*22d20*/  SHF.R.U32.HI R5, RZ, 0x5, R5 ;  /* 0x00000005ff057819 */ /* 0x002fc80000011605 */
[----:B------:R-:W-:-:S05]  /*22d30*/  LOP3.LUT R5, R5, 0x3, RZ, 0xc0, !PT ;  /* 0x0000000305057812 */ /* 0x000fca00078ec0ff */
[----:B------:R1:W2:Y:S02]  /*22d40*/  SHFL.IDX PT, R14, R5, RZ, 0x1f ;  /* 0x00001fff050e7589 */ /* 0x0002a400000e0000 */
.L_x_1752:
[----:B--2---:R-:W-:Y:S02]  /*22d50*/  ISETP.NE.AND P0, PT, R14, RZ, PT ;  /* 0x000000ff0e00720c */ /* 0x004fe40003f05270 */
[----:B------:R-:W-:-:S11]  /*22d60*/  PLOP3.LUT P6, PT, PT, PT, PT, 0x8, 0x0 ;  /* 0x000000000000781c */ /* 0x000fd60003fce170 */
[----:B------:R-:W-:Y:S05]  /*22d70*/  @P0 BRA `(.L_x_1563) ;  /* 0x00000000000c0947 */ /* 0x000fea0003800000 */
[----:B------:R-:W-:-:S03]  /*22d80*/  UMOV UR4, 0xffffffff ;  /* 0xffffffff00047882 */ /* 0x000fc60000000000 */
[----:B------:R-:W-:Y:S05]  /*22d90*/  BRA.DIV UR4, `(.L_x_1564) ;  /* 0x0000006e04dc7947 */ /* 0x000fea000b800000 */
[----:B------:R-:W-:-:S13]  /*22da0*/  ELECT P6, URZ, PT ;  /* 0x00000000003f782f */ /* 0x000fda00038c0000 */
.L_x_1563:
[----:B-1----:R-:W2:Y:S01]  /*22db0*/  LDL R5, [R1+0x44] ;  /* 0x0000440001057983 */ /* 0x002ea20000100800 */
        /* <DEDUP_REMOVED lines=11> */
.L_x_1755:
[----:B------:R-:W-:Y:S05]  /*22e70*/  BSYNC B1 ;  /* 0x0000000000017941 */ /* 0x000fea0003800000 */
.L_x_1565:
[----:B------:R-:W-:Y:S04]  /*22e80*/  BSSY B1, `(.L_x_1567) ;  /* 0x0000070000017945 */ /* 0x000fe80003800000 */
[----:B------:R-:W-:Y:S05]  /*22e90*/  @!P6 BRA `(.L_x_1568) ;  /* 0x0000000400b8e947 */ /* 0x000fea0003800000 */
[----:B------:R-:W2:Y:S04]  /*22ea0*/  LDL R8, [R1+0x14] ;  /* 0x0000140001087983 */ /* 0x000ea80000100800 */
[----:B0-----:R-:W3:Y:S01]  /*22eb0*/  LDL R7, [R1+0x1c] ;  /* 0x00001c0001077983 */ /* 0x001ee20000100800 */
[----:B------:R-:W0:Y:S01]  /*22ec0*/  S2R R6, SR_TID.X ;  /* 0x0000000000067919 */ /* 0x000e220000002100 */
[----:B------:R-:W-:Y:S01]  /*22ed0*/  BSSY B2, `(.L_x_1569) ;  /* 0x0000007000027945 */ /* 0x000fe20003800000 */
[----:B0-----:R-:W-:-:S04]  /*22ee0*/  LOP3.LUT R6, R6, 0x7f, RZ, 0xc0, !PT ;  /* 0x0000007f06067812 */ /* 0x001fc800078ec0ff */
[----:B------:R-:W-:Y:S01]  /*22ef0*/  ISETP.NE.AND P1, PT, R6, RZ, PT ;  /* 0x000000ff0600720c */ /* 0x000fe20003f25270 */
[----:B--2---:R-:W-:Y:S01]  /*22f00*/  IMAD R8, R8, 0x8, R12 ;  /* 0x0000000808087824 */ /* 0x004fe200078e020c */
[----:B---3--:R-:W-:-:S04]  /*22f10*/  SHF.L.U32 R11, R7, 0x1f, RZ ;  /* 0x0000001f070b7819 */ /* 0x008fc800000006ff */
[----:B------:R-:W0:Y:S02]  /*22f20*/  SYNCS.PHASECHK.TRANS64.TRYWAIT P0, [R8+URZ+0x228a0], R11 ;  /* 0x0228a00b080075a7 */ /* 0x000e24000800017f */
[----:B0-----:R-:W-:Y:S05]  /*22f30*/  @!P0 BRA `(.L_x_1570) ;  /* 0x0000006c00a88947 */ /* 0x001fea0003800000 */
.L_x_1756:
[----:B------:R-:W-:Y:S05]  /*22f40*/  BSYNC B2 ;  /* 0x0000000000027941 */ /* 0x000fea0003800000 */
.L_x_1569:
[----:B------:R-:W-:Y:S04]  /*22f50*/  BSSY B2, `(.L_x_1571) ;  /* 0x0000009000027945 */ /* 0x000fe80003800000 */
[----:B------:R-:W-:Y:S05]  /*22f60*/  @P1 BRA `(.L_x_1572) ;  /* 0x00000000001c1947 */ /* 0x000fea0003800000 */
[----:B-1----:R-:W1:Y:S02]  /*22f70*/  S2R R5, SR_TID.X ;  /* 0x0000000000057919 */ /* 0x002e640000002100 */
[----:B-1----:R-:W-:Y:S01]  /*22f80*/  LOP3.LUT R6, R5, 0x1f, RZ, 0xc0, !PT ;  /* 0x0000001f05067812 */ /* 0x002fe200078ec0ff */
[----:B------:R-:W-:-:S03]  /*22f90*/  IMAD.MOV.U32 R5, RZ, RZ, 0x6000 ;  /* 0x00006000ff057424 */ /* 0x000fc600078e00ff */
[----:B------:R-:W-:Y:S01]  /*22fa0*/  ISETP.NE.AND P0, PT, R6, RZ, PT ;  /* 0x000000ff0600720c */ /* 0x000fe20003f05270 */
[----:B------:R2:W-:-:S12]  /*22fb0*/  SYNCS.ARRIVE.TRANS64 RZ, [R8+URZ+0x22890], R5 ;  /* 0x0228900508ff79a7 */ /* 0x0005d8000800003f */
[----:B--2---:R-:W-:Y:S05]  /*22fc0*/  @!P0 BRA `(.L_x_1572) ;  /* 0x0000000000048947 */ /* 0x004fea0003800000 */
[----:B------:R-:W-:Y:S01]  /*22fd0*/  BPT.TRAP 0x1 ;  /* 0x000000040000795c */ /* 0x000fe20000300000 */
.L_x_1572:
[----:B------:R-:W-:Y:S05]  /*22fe0*/  BSYNC B2 ;  /* 0x0000000000027941 */ /* 0x000fea0003800000 */
.L_x_1571:
[----:B-1----:R-:W2:Y:S01]  /*22ff0*/  LDL R5, [R1+0x14] ;  /* 0x0000140001057983 */ /* 0x002ea20000100800 */
[----:B------:R-:W-:Y:S01]  /*23000*/  IMAD.MOV.U32 R13, RZ, RZ, RZ ;  /* 0x000000ffff0d7224 */ /* 0x000fe200078e00ff */
[----:B------:R-:W-:Y:S01]  /*23010*/  UIADD3 UR4, UP0, UR42, 0x570, URZ ;  /* 0x000005702a047890 */ /* 0x000fe2000ff1e03f */
[----:B------:R-:W-:Y:S01]  /*23020*/  IMAD R6, R9, 0x80, R17 ;  /* 0x0000008009067824 */ /* 0x000fe200078e0211 */
[----:B------:R-:W-:Y:S01]  /*23030*/  PLOP3.LUT P0, PT, PT, PT, PT, 0x80, 0x0 ;  /* 0x000000000000781c */ /* 0x000fe20003f0f070 */
[----:B------:R-:W-:Y:S01]  /*23040*/  UMOV UR6, 0x0 ;  /* 0x0000000000067882 */ /* 0x000fe20000000000 */
[----:B------:R-:W-:Y:S01]  /*23050*/  R2UR UR10, R13 ;  /* 0x000000000d0a72ca */ /* 0x000fe200000e0000 */
[----:B------:R-:W-:Y:S01]  /*23060*/  VIADD R6, R6, 0xffffff80 ;  /* 0xffffff8006067836 */ /* 0x000fe20000000000 */
[----:B------:R-:W-:Y:S01]  /*23070*/  UIADD3.X UR5, URZ, UR43, URZ, UP0, !UPT ;  /* 0x0000002b3f057290 */ /* 0x000fe200087fe43f */
[----:B------:R-:W-:Y:S01]  /*23080*/  UMOV UR7, 0x12f00000 ;  /* 0x12f0000000077882 */ /* 0x000fe20000000000 */
[----:B--2---:R-:W-:-:S02]  /*23090*/  IMAD R10, R5, 0x6000, R12 ;  /* 0x00006000050a7824 */ /* 0x004fc400078e020c */
[----:B------:R-:W-:Y:S02]  /*230a0*/  VIADD R5, R8, 0x22890 ;  /* 0x0002289008057836 */ /* 0x000fe40000000000 */
[----:B------:R-:W-:-:S07]  /*230b0*/  VIADD R7, R10, 0x16400 ;  /* 0x000164000a077836 */ /* 0x000fce0000000000 */
.L_x_1573:
        /* <DEDUP_REMOVED lines=15> */
.L_x_1574:
        /* <DEDUP_REMOVED lines=15> */
.L_x_1575:
        /* <DEDUP_REMOVED lines=13> */
.L_x_1757:
[----:B------:R-:W-:Y:S05]  /*23370*/  BSYNC B2 ;  /* 0x0000000000027941 */ /* 0x000fea0003800000 */
.L_x_1576:
[----:B------:R-:W-:Y:S01]  /*23380*/  BSSY B2, `(.L_x_1578) ;  /* 0x000000b000027945 */ /* 0x000fe20003800000 */
[----:B------:R-:W-:Y:S02]  /*23390*/  IMAD.MOV.U32 R10, RZ, RZ, 0x0 ;  /* 0x00000000ff0a7424 */ /* 0x000fe400078e00ff */
[----:B01----:R-:W-:Y:S01]  /*233a0*/  IMAD.MOV.U32 R11, RZ, RZ, 0x12f00000 ;  /* 0x12f00000ff0b7424 */ /* 0x003fe200078e00ff */
[----:B------:R-:W-:Y:S06]  /*233b0*/  @P1 BRA `(.L_x_1579) ;  /* 0x00000000001c1947 */ /* 0x000fec0003800000 */
[----:B------:R-:W0:Y:S02]  /*233c0*/  S2R R5, SR_TID.X ;  /* 0x0000000000057919 */ /* 0x000e240000002100 */
[----:B0-----:R-:W-:Y:S02]  /*233d0*/  LOP3.LUT R7, R5, 0x1f, RZ, 0xc0, !PT ;  /* 0x0000001f05077812 */ /* 0x001fe400078ec0ff */
[----:B------:R-:W-:Y:S02]  /*233e0*/  MOV R5, 0x4000 ;  /* 0x0000400000057802 */ /* 0x000fe40000000f00 */
[----:B------:R-:W-:Y:S02]  /*233f0*/  ISETP.NE.AND P0, PT, R7, RZ, PT ;  /* 0x000000ff0700720c */ /* 0x000fe40003f05270 */
[----:B------:R0:W-:Y:S11]  /*23400*/  SYNCS.ARRIVE.TRANS64 RZ, [R8+URZ+0x228b0], R5 ;  /* 0x0228b00508ff79a7 */ /* 0x0001f6000800003f */
[----:B0-----:R-:W-:Y:S05]  /*23410*/  @!P0 BRA `(.L_x_1579) ;  /* 0x0000000000048947 */ /* 0x001fea0003800000 */
[----:B------:R-:W-:Y:S01]  /*23420*/  BPT.TRAP 0x1 ;  /* 0x000000040000795c */ /* 0x000fe20000300000 */
.L_x_1579:
[----:B------:R-:W-:Y:S05]  /*23430*/  BSYNC B2 ;  /* 0x0000000000027941 */ /* 0x000fea0003800000 */
.L_x_1578:
[----:B------:R-:W2:Y:S01]  /*23440*/  LDL R5, [R1+0x14] ;  /* 0x0000140001057983 */ /* 0x000ea20000100800 */
        /* <DEDUP_REMOVED lines=9> */
.L_x_1580:
        /* <DEDUP_REMOVED lines=10> */
.L_x_1568:
[----:B------:R-:W-:Y:S05]  /*23580*/  BSYNC B1 ;  /* 0x0000000000017941 */ /* 0x000fea0003800000 */
.L_x_1567:
[----:B------:R-:W1:Y:S04]  /*23590*/  LDL.LU R10, [R1+0x14] ;  /* 0x00001400010a7983 */ /* 0x000e680000300800 */
[----:B0-----:R-:W2:Y:S01]  /*235a0*/  LDL.LU R7, [R1+0x1c] ;  /* 0x00001c0001077983 */ /* 0x001ea20000300800 */
[----:B------:R-:W-:Y:S01]  /*235b0*/  PLOP3.LUT P0, PT, PT, PT, PT, 0x8, 0x0 ;  /* 0x000000000000781c */ /* 0x000fe20003f0e170 */
[----:B-1----:R-:W-:-:S05]  /*235c0*/  VIADD R5, R10, 0x1 ;  /* 0x000000010a057836 */ /* 0x002fca0000000000 */
[----:B------:R-:W-:-:S04]  /*235d0*/  ISETP.NE.AND P1, PT, R5, 0x2, PT ;  /* 0x000000020500780c */ /* 0x000fc80003f25270 */
[----:B------:R-:W-:Y:S02]  /*235e0*/  SEL R6, RZ, 0x1, P1 ;  /* 0x00000001ff067807 */ /* 0x000fe40000800000 */
[----:B------:R-:W-:Y:S02]  /*235f0*/  SEL R5, R5, RZ, P1 ;  /* 0x000000ff05057207 */ /* 0x000fe40000800000 */
[----:B--2---:R-:W-:Y:S01]  /*23600*/  LOP3.LUT R7, R7, R6, RZ, 0x3c, !PT ;  /* 0x0000000607077212 */ /* 0x004fe200078e3cff */
[----:B------:R-:W-:-:S04]  /*23610*/  VIADD R6, R9, 0xfffffffe ;  /* 0xfffffffe09067836 */ /* 0x000fc80000000000 */
[----:B------:R1:W-:Y:S01]  /*23620*/  STL [R1+0x1c], R7 ;  /* 0x00001c0701007387 */ /* 0x0003e20000100800 */
[----:B------:R-:W-:-:S03]  /*23630*/  ISETP.GE.AND P2, PT, R6, R3, PT ;  /* 0x000000030600720c */ /* 0x000fc60003f46270 */
[----:B------:R1:W-:Y:S10]  /*23640*/  STL [R1+0x14], R5 ;  /* 0x0000140501007387 */ /* 0x0003f40000100800 */
[----:B-1----:R-:W-:Y:S05]  /*23650*/  @!P2 BRA `(.L_x_1561) ;  /* 0x000000080000a947 */ /* 0x002fea0003800000 */
[C---:B------:R-:W-:Y:S02]  /*23660*/  IMAD R17, R9.reuse, 0x80, R17 ;  /* 0x0000008009117824 */ /* 0x040fe400078e0211 */
[----:B------:R-:W-:Y:S02]  /*23670*/  VIADD R10, R9, 0xffffffff ;  /* 0xffffffff090a7836 */ /* 0x000fe40000000000 */
[----:B------:R-:W-:-:S07]  /*23680*/  VIADD R9, R17, 0xffffff00 ;  /* 0xffffff0011097836 */ /* 0x000fce0000000000 */
.L_x_1595:
[----:B------:R-:W-:Y:S05]  /*23690*/  YIELD ;  /* 0x0000000000007946 */ /* 0x000fea0003800000 */
[----:B------:R-:W-:Y:S04]  /*236a0*/  BSSY B1, `(.L_x_1581) ;  /* 0x000006e000017945 */ /* 0x000fe80003800000 */
[----:B-1----:R-:W-:Y:S05]  /*236b0*/  @!P6 BRA `(.L_x_1582) ;  /* 0x0000000400b0e947 */ /* 0x002fea0003800000 */
[----:B------:R-:W2:Y:S04]  /*236c0*/  LDL R7, [R1+0x14] ;  /* 0x0000140001077983 */ /* 0x000ea80000100800 */
[----:B------:R-:W3:Y:S01]  /*236d0*/  LDL R6, [R1+0x1c] ;  /* 0x00001c0001067983 */ /* 0x000ee20000100800 */
        /* <DEDUP_REMOVED lines=8> */
.L_x_1758:
[----:B------:R-:W-:Y:S05]  /*23760*/  BSYNC B2 ;  /* 0x0000000000027941 */ /* 0x000fea0003800000 */
.L_x_1583:
        /* <DEDUP_REMOVED lines=9> */
.L_x_1586:
[----:B------:R-:W-:Y:S05]  /*23800*/  BSYNC B2 ;  /* 0x0000000000027941 */ /* 0x000fea0003800000 */
.L_x_1585:
        /* <DEDUP_REMOVED lines=8> */
[----:B--2---:R-:W-:Y:S02]  /*23890*/  IMAD R6, R5, 0x6000, R12 ;  /* 0x0000600005067824 */ /* 0x004fe400078e020c */
[----:B------:R-:W-:-:S02]  /*238a0*/  VIADD R5, R8, 0x22890 ;  /* 0x0002289008057836 */ /* 0x000fc40000000000 */
[----:B------:R-:W-:-:S09]  /*238b0*/  VIADD R11, R6, 0x16400 ;  /* 0x00016400060b7836 */ /* 0x000fd20000000000 */
.L_x_1587:
        /* <DEDUP_REMOVED lines=15> */
.L_x_1588:
        /* <DEDUP_REMOVED lines=15> */
.L_x_1589:
        /* <DEDUP_REMOVED lines=13> */
.L_x_1759:
[----:B------:R-:W-:Y:S05]  /*23b70*/  BSYNC B2 ;  /* 0x0000000000027941 */ /* 0x000fea0003800000 */
.L_x_1590:
[----:B------:R-:W-:Y:S01]  /*23b80*/  BSSY B2, `(.L_x_1592) ;  /* 0x000000b000027945 */ /* 0x000fe20003800000 */
[----:B------:R-:W-:Y:S02]  /*23b90*/  IMAD.MOV.U32 R6, RZ, RZ, 0x0 ;  /* 0x00000000ff067424 */ /* 0x000fe400078e00ff */
[----:B01----:R-:W-:Y:S01]  /*23ba0*/  IMAD.MOV.U32 R7, RZ, RZ, 0x12f00000 ;  /* 0x12f00000ff077424 */ /* 0x003fe200078e00ff */
[----:B------:R-:W-:Y:S06]  /*23bb0*/  @P2 BRA `(.L_x_1593) ;  /* 0x00000000001c2947 */ /* 0x000fec0003800000 */
[----:B------:R-:W0:Y:S02]  /*23bc0*/  S2R R5, SR_TID.X ;  /* 0x0000000000057919 */ /* 0x000e240000002100 */
[----:B0-----:R-:W-:Y:S01]  /*23bd0*/  LOP3.LUT R11, R5, 0x1f, RZ, 0xc0, !PT ;  /* 0x0000001f050b7812 */ /* 0x001fe200078ec0ff */
[----:B------:R-:W-:-:S03]  /*23be0*/  IMAD.MOV.U32 R5, RZ, RZ, 0x4000 ;  /* 0x00004000ff057424 */ /* 0x000fc600078e00ff */
[----:B------:R-:W-:Y:S01]  /*23bf0*/  ISETP.NE.AND P1, PT, R11, RZ, PT ;  /* 0x000000ff0b00720c */ /* 0x000fe20003f25270 */
[----:B------:R0:W-:-:S12]  /*23c00*/  SYNCS.ARRIVE.TRANS64 RZ, [R8+URZ+0x228b0], R5 ;  /* 0x0228b00508ff79a7 */ /* 0x0001d8000800003f */
[----:B0-----:R-:W-:Y:S05]  /*23c10*/  @!P1 BRA `(.L_x_1593) ;  /* 0x0000000000049947 */ /* 0x001fea0003800000 */
[----:B------:R-:W-:Y:S01]  /*23c20*/  BPT.TRAP 0x1 ;  /* 0x000000040000795c */ /* 0x000fe20000300000 */
.L_x_1593:
[----:B------:R-:W-:Y:S05]  /*23c30*/  BSYNC B2 ;  /* 0x0000000000027941 */ /* 0x000fea0003800000 */
.L_x_1592:
        /* <DEDUP_REMOVED lines=10> */
.L_x_1594:
        /* <DEDUP_REMOVED lines=10> */
.L_x_1582:
[----:B------:R-:W-:Y:S05]  /*23d80*/  BSYNC B1 ;  /* 0x0000000000017941 */ /* 0x000fea0003800000 */
.L_x_1581:
[----:B------:R-:W2:Y:S04]  /*23d90*/  LDL.LU R6, [R1+0x14] ;  /* 0x0000140001067983 */ /* 0x000ea80000300800 */
[----:B------:R-:W3:Y:S01]  /*23da0*/  LDL.LU R7, [R1+0x1c] ;  /* 0x00001c0001077983 */ /* 0x000ee20000300800 */
[----:B------:R-:W-:Y:S02]  /*23db0*/  VIADD R10, R10, 0xffffffff ;  /* 0xffffffff0a0a7836 */ /* 0x000fe40000000000 */
[----:B------:R-:W-:-:S03]  /*23dc0*/  VIADD R9, R9, 0xffffff80 ;  /* 0xffffff8009097836 */ /* 0x000fc60000000000 */
[----:B------:R-:W-:Y:S01]  /*23dd0*/  ISETP.GT.AND P2, PT, R10, R3, PT ;  /* 0x000000030a00720c */ /* 0x000fe20003f44270 */
[----:B--2---:R-:W-:-:S05]  /*23de0*/  VIADD R5, R6, 0x1 ;  /* 0x0000000106057836 */ /* 0x004fca0000000000 */
[----:B------:R-:W-:-:S04]  /*23df0*/  ISETP.NE.AND P1, PT, R5, 0x2, PT ;  /* 0x000000020500780c */ /* 0x000fc80003f25270 */
[----:B------:R-:W-:Y:S02]  /*23e00*/  SEL R6, RZ, 0x1, P1 ;  /* 0x00000001ff067807 */ /* 0x000fe40000800000 */
[----:B------:R-:W-:Y:S02]  /*23e10*/  SEL R5, R5, RZ, P1 ;  /* 0x000000ff05057207 */ /* 0x000fe40000800000 */
[----:B---3--:R-:W-:-:S03]  /*23e20*/  LOP3.LUT R7, R7, R6, RZ, 0x3c, !PT ;  /* 0x0000000607077212 */ /* 0x008fc600078e3cff */
[----:B------:R1:W-:Y:S04]  /*23e30*/  STL [R1+0x14], R5 ;  /* 0x0000140501007387 */ /* 0x0003e80000100800 */
[----:B------:R1:W-:Y:S01]  /*23e40*/  STL [R1+0x1c], R7 ;  /* 0x00001c0701007387 */ /* 0x0003e20000100800 */
[----:B------:R-:W-:Y:S05]  /*23e50*/  @P2 BRA `(.L_x_1595) ;  /* 0xfffffff8000c2947 */ /* 0x000fea000383ffff */
.L_x_1561:
[----:B------:R-:W-:Y:S05]  /*23e60*/  BSYNC B0 ;  /* 0x0000000000007941 */ /* 0x000fea0003800000 */
.L_x_1560:
[----:B------:R-:W2:Y:S01]  /*23e70*/  LDC.64 R2, c[0x0][0x9e0] ;  /* 0x00027800ff027b82 */ /* 0x000ea20000000a00 */
[----:B------:R-:W-:Y:S07]  /*23e80*/  @!P0 WARPSYNC.ALL ;  /* 0x0000000000008948 */ /* 0x000fee0003800000 */
[----:B------:R-:W-:Y:S01]  /*23e90*/  @!P0 BAR.SYNC.DEFER_BLOCKING 0xc, 0x180 ;  /* 0x0306000000008b1d */ /* 0x000fe20000010000 */
[----:B--2---:R-:W-:Y:S01]  /*23ea0*/  ISETP.GE.AND P0, PT, R3, 0x1, PT ;  /* 0x000000010300780c */ /* 0x004fe20003f06270 */
[----:B------:R-:W-:-:S12]  /*23eb0*/  IMAD.IADD R2, R16, 0x1, R2 ;  /* 0x0000000110027824 */ /* 0x000fd800078e0202 */
[----:B------:R-:W-:Y:S05]  /*23ec0*/  @!P0 BRA `(.L_x_1596) ;  /* 0x0000000000488947 */ /* 0x000fea0003800000 */
[C---:B------:R-:W-:Y:S01]  /*23ed0*/  ISETP.GT.AND P1, PT, R16.reuse, RZ, PT ;  /* 0x000000ff1000720c */ /* 0x040fe20003f24270 */
[----:B------:R-:W-:Y:S01]  /*23ee0*/  BSSY B0, `(.L_x_1597) ;  /* 0x000000e000007945 */ /* 0x000fe20003800000 */
[----:B------:R-:W-:-:S11]  /*23ef0*/  VIADD R0, R16, 0xffffffff ;  /* 0xffffffff10007836 */ /* 0x000fd60000000000 */
[----:B------:R-:W-:Y:S05]  /*23f00*/  @P1 BRA `(.L_x_1598) ;  /* 0x00000000001c1947 */ /* 0x000fea0003800000 */
[----:B------:R-:W-:Y:S02]  /*23f10*/  ISETP.NE.AND P1, PT, R3, 0x1, PT ;  /* 0x000000010300780c */ /* 0x000fe40003f25270 */
[----:B------:R-:W-:-:S11]  /*23f20*/  IADD3 R0, -R16, RZ, RZ ;  /* 0x000000ff10007210 */ /* 0x000fd60007ffe1ff */
[----:B01----:R-:W0:Y:S02]  /*23f30*/  @P1 LDC.64 R6, c[0x0][0x9e8] ;  /* 0x00027a00ff061b82 */ /* 0x003e240000000a00 */
[----:B0-----:R-:W-:-:S05]  /*23f40*/  @P1 IMAD.HI.U32 R6, R0, R6, RZ ;  /* 0x0000000600061227 */ /* 0x001fca00078e00ff */
[----:B------:R-:W-:-:S04]  /*23f50*/  @P1 SHF.R.U32.HI R0, RZ, R7, R6 ;  /* 0x00000007ff001219 */ /* 0x000fc80000011606 */
[----:B------:R-:W-:Y:S01]  /*23f60*/  LOP3.LUT R0, RZ, R0, RZ, 0x33, !PT ;  /* 0x00000000ff007212 */ /* 0x000fe200078e33ff */
[----:B------:R-:W-:Y:S06]  /*23f70*/  BRA `(.L_x_1599) ;  /* 0x0000000000107947 */ /* 0x000fec0003800000 */
.L_x_1598:
[----:B------:R-:W-:-:S13]  /*23f80*/  ISETP.NE.AND P1, PT, R3, 0x1, PT ;  /* 0x000000010300780c */ /* 0x000fda0003f25270 */
[----:B01----:R-:W0:Y:S02]  /*23f90*/  @P1 LDC.64 R6, c[0x0][0x9e8] ;  /* 0x00027a00ff061b82 */ /* 0x003e240000000a00 */
[----:B0-----:R-:W-:-:S05]  /*23fa0*/  @P1 IMAD.HI.U32 R6, R0, R6, RZ ;  /* 0x0000000600061227 */ /* 0x001fca00078e00ff */
[----:B------:R-:W-:-:S07]  /*23fb0*/  @P1 SHF.R.U32.HI R0, RZ, R7, R6 ;  /* 0x00000007ff001219 */ /* 0x000fce0000011606 */
.L_x_1599:
[----:B------:R-:W-:Y:S05]  /*23fc0*/  BSYNC B0 ;  /* 0x0000000000007941 */ /* 0x000fea0003800000 */
.L_x_1597:
[----:B------:R-:W-:-:S05]  /*23fd0*/  IMAD R0, R0, R3, R3 ;  /* 0x0000000300007224 */ /* 0x000fca00078e0203 */
[----:B------:R-:W-:-:S07]  /*23fe0*/  VIMNMX R2, R2, R0, PT ;  /* 0x0000000002027248 */ /* 0x000fce0003fe0100 */
.L_x_1596:
[----:B------:R-:W-:Y:S01]  /*23ff0*/  VIADD R2, R2, 0x7f ;  /* 0x0000007f02027836 */ /* 0x000fe20000000000 */
[----:B------:R-:W-:-:S04]  /*24000*/  ULDC UR4, c[0x0][0x9dc] ;  /* 0x0002770000047ab9 */ /* 0x000fc80000000800 */
[----:B------:R-:W-:-:S04]  /*24010*/  SHF.R.S32.HI R0, RZ, 0x1f, R2 ;  /* 0x0000001fff007819 */ /* 0x000fc80000011402 */
[----:B------:R-:W-:-:S04]  /*24020*/  LEA.HI R0, R0, R2, RZ, 0x7 ;  /* 0x0000000200007211 */ /* 0x000fc800078f38ff */
[----:B------:R-:W-:-:S04]  /*24030*/  SHF.R.S32.HI R0, RZ, 0x7, R0 ;  /* 0x00000007ff007819 */ /* 0x000fc80000011400 */
[----:B------:R-:W-:Y:S01]  /*24040*/  VIMNMX R16, R18, R0, PT ;  /* 0x0000000012107248 */ /* 0x000fe20003fe0100 */
[----:B------:R-:W-:Y:S01]  /*24050*/  VIADD R0, R4, -UR4 ;  /* 0x8000000404007c36 */ /* 0x000fe20008000000 */
[----:B------:R-:W-:Y:S06]  /*24060*/  @!P0 BRA `(.L_x_1600) ;  /* 0x0000000000448947 */ /* 0x000fec0003800000 */
[----:B------:R-:W-:Y:S01]  /*24070*/  ISETP.GT.AND P0, PT, R4, -0x1, PT ;  /* 0xffffffff0400780c */ /* 0x000fe20003f04270 */
[----:B------:R-:W-:-:S12]  /*24080*/  BSSY B0, `(.L_x_1601) ;  /* 0x000000d000007945 */ /* 0x000fd80003800000 */
[----:B------:R-:W-:Y:S05]  /*24090*/  @P0 BRA `(.L_x_1602) ;  /* 0x00000000001c0947 */ /* 0x000fea0003800000 */
[----:B------:R-:W-:Y:S02]  /*240a0*/  ISETP.NE.AND P0, PT, R3, 0x1, PT ;  /* 0x000000010300780c */ /* 0x000fe40003f05270 */
[----:B------:R-:W-:-:S11]  /*240b0*/  LOP3.LUT R4, RZ, R4, RZ, 0x33, !PT ;  /* 0x00000004ff047212 */ /* 0x000fd600078e33ff */
[----:B01----:R-:W0:Y:S02]  /*240c0*/  @P0 LDC.64 R6, c[0x0][0x9e8] ;  /* 0x00027a00ff060b82 */ /* 0x003e240000000a00 */
[----:B0-----:R-:W-:-:S05]  /*240d0*/  @P0 IMAD.HI.U32 R6, R4, R6, RZ ;  /* 0x0000000604060227 */ /* 0x001fca00078e00ff */
[----:B------:R-:W-:-:S04]  /*240e0*/  @P0 SHF.R.U32.HI R4, RZ, R7, R6 ;  /* 0x00000007ff040219 */ /* 0x000fc80000011606 */
[----:B------:R-:W-:Y:S01]  /*240f0*/  LOP3.LUT R4, RZ, R4, RZ, 0x33, !PT ;  /* 0x00000004ff047212 */ /* 0x000fe200078e33ff */
[----:B------:R-:W-:Y:S06]  /*24100*/  BRA `(.L_x_1603) ;  /* 0x0000000000107947 */ /* 0x000fec0003800000 */
.L_x_1602:
[----:B------:R-:W-:-:S13]  /*24110*/  ISETP.NE.AND P0, PT, R3, 0x1, PT ;  /* 0x000000010300780c */ /* 0x000fda0003f05270 */
[----:B01----:R-:W0:Y:S02]  /*24120*/  @P0 LDC.64 R6, c[0x0][0x9e8] ;  /* 0x00027a00ff060b82 */ /* 0x003e240000000a00 */
[----:B0-----:R-:W-:-:S05]  /*24130*/  @P0 IMAD.HI.U32 R6, R4, R6, RZ ;  /* 0x0000000604060227 */ /* 0x001fca00078e00ff */
[----:B------:R-:W-:-:S07]  /*24140*/  @P0 SHF.R.U32.HI R4, RZ, R7, R6 ;  /* 0x00000007ff040219 */ /* 0x000fce0000011606 */
.L_x_1603:
[----:B------:R-:W-:Y:S05]  /*24150*/  BSYNC B0 ;  /* 0x0000000000007941 */ /* 0x000fea0003800000 */
.L_x_1601:
[----:B------:R-:W-:-:S05]  /*24160*/  IMAD R3, R4, R3, RZ ;  /* 0x0000000304037224 */ /* 0x000fca00078e02ff */
[----:B------:R-:W-:-:S07]  /*24170*/  VIMNMX R0, R0, R3, !PT ;  /* 0x0000000300007248 */ /* 0x000fce0007fe0100 */
.L_x_1600:
[----:B------:R-:W-:Y:S01]  /*24180*/  SHF.R.S32.HI R2, RZ, 0x1f, R0 ;  /* 0x0000001fff027819 */ /* 0x000fe20000011400 */
[----:B------:R-:W-:Y:S03]  /*24190*/  BSSY B6, `(.L_x_1604) ;  /* 0x00002f1000067945 */ /* 0x000fe60003800000 */
[----:B------:R-:W-:-:S04]  /*241a0*/  LEA.HI R2, R2, R0, RZ, 0x7 ;  /* 0x0000000002027211 */ /* 0x000fc800078f38ff */
[----:B------:R-:W-:-:S04]  /*241b0*/  SHF.R.S32.HI R2, RZ, 0x7, R2 ;  /* 0x00000007ff027819 */ /* 0x000fc80000011402 */
[----:B------:R-:W-:-:S04]  /*241c0*/  VIMNMX R3, RZ, R2, !PT ;  /* 0x00000002ff037248 */ /* 0x000fc80007fe0100 */
[----:B------:R-:W-:Y:S01]  /*241d0*/  ISETP.GT.AND P0, PT, R16, R3, PT ;  /* 0x000000031000720c */ /* 0x000fe20003f04270 */
[----:B------:R2:W-:-:S12]  /*241e0*/  STL [R1+0x30], R3 ;  /* 0x0000300301007387 */ /* 0x0005d80000100800 */
[----:B--2---:R-:W-:Y:S05]  /*241f0*/  @P0 BRA `(.L_x_1605) ;  /* 0x0000000000480947 */ /* 0x004fea0003800000 */
[----:B------:R-:W2:Y:S02]  /*24200*/  S2R R3, SR_TID.X ;  /* 0x0000000000037919 */ /* 0x000ea40000002100 */
[----:B--2---:R-:W-:-:S04]  /*24210*/  LOP3.LUT R3, R3, 0x7f, RZ, 0xc0, !PT ;  /* 0x0000007f03037812 */ /* 0x004fc800078ec0ff */
[----:B------:R-:W-:-:S13]  /*24220*/  ISETP.NE.AND P0, PT, R3, RZ, PT ;  /* 0x000000ff0300720c */ /* 0x000fda0003f05270 */
[----:B------:R-:W-:Y:S05]  /*24230*/  @P0 BRA `(.L_x_1606) ;  /* 0x0000002c00980947 */ /* 0x000fea0003800000 */
[----:B-1----:R-:W1:Y:S01]  /*24240*/  S2R R5, SR_LANEID ;  /* 0x0000000000057919 */ /* 0x002e620000000000 */
        /* <DEDUP_REMOVED lines=8> */
[----:B0-----:R-:W0:Y:S01]  /*242d0*/  POPC R7, R4 ;  /* 0x0000000400077309 */ /* 0x001e220000000000 */
[----:B--2---:R-:W0:Y:S02]  /*242e0*/  SHFL.IDX PT, R0, R3, R0, 0x1f ;  /* 0x00001f0003007589 */ /* 0x004e2400000e0000 */
[----:B0-----:R-:W-:-:S05]  /*242f0*/  IADD3 R0, R0, UR38, R7 ;  /* 0x0000002600007c10 */ /* 0x001fca000fffe007 */
[----:B------:R2:W-:Y:S01]  /*24300*/  STL [R1], R0 ;  /* 0x0000000001007387 */ /* 0x0005e20000100800 */
[----:B------:R-:W-:Y:S05]  /*24310*/  BRA `(.L_x_1606) ;  /* 0x0000002c00607947 */ /* 0x000fea0003800000 */
.L_x_1605:
[----:B------:R-:W2:Y:S01]  /*24320*/  S2R R0, SR_CgaCtaId ;  /* 0x0000000000007919 */ /* 0x000ea20000008800 */
[----:B------:R-:W-:-:S04]  /*24330*/  MOV R2, 0x400 ;  /* 0x0000040000027802 */ /* 0x000fc80000000f00 */
[----:B--2---:R-:W-:-:S05]  /*24340*/  LEA R18, R0, R2, 0x18 ;  /* 0x0000000200127211 */ /* 0x004fca00078ec0ff */
[----:B------:R-:W-:-:S05]  /*24350*/  VIADD R0, R18, 0x16400 ;  /* 0x0001640012007836 */ /* 0x000fca0000000000 */
[----:B------:R-:W-:-:S13]  /*24360*/  LOP3.LUT P0, RZ, R0, 0x1bf, RZ, 0xc0, !PT ;  /* 0x000001bf00ff7812 */ /* 0x000fda000780c0ff */
[----:B------:R-:W-:Y:S05]  /*24370*/  @!P0 BRA `(.L_x_1607) ;  /* 0x0000000000408947 */ /* 0x000fea0003800000 */
[----:B------:R-:W-:Y:S01]  /*24380*/  MOV R2, 0x0 ;  /* 0x0000000000027802 */ /* 0x000fe20000000f00 */
[----:B------:R-:W-:Y:S01]  /*24390*/  ULDC.64 UR6, c[0x4][0xc8] ;  /* 0x0100320000067ab9 */ /* 0x000fe20000000a00 */
[----:B------:R-:W-:Y:S01]  /*243a0*/  ULDC.64 UR8, c[0x4][0xd0] ;  /* 0x0100340000087ab9 */ /* 0x000fe20000000a00 */
[----:B------:R-:W-:Y:S01]  /*243b0*/  ULDC.64 UR4, c[0x4][0x48] ;  /* 0x0100120000047ab9 */ /* 0x000fe20000000a00 */
[----:B------:R-:W-:Y:S02]  /*243c0*/  IMAD.U32 R4, RZ, RZ, UR6 ;  /* 0x00000006ff047e24 */ /* 0x000fe4000f8e00ff */
[----:B------:R-:W2:Y:S01]  /*243d0*/  LDC.64 R2, c[0x4][R2] ;  /* 0x0100000002027b82 */ /* 0x000ea20000000a00 */
[----:B-1----:R-:W-:Y:S02]  /*243e0*/  IMAD.U32 R5, RZ, RZ, UR7 ;  /* 0x00000007ff057e24 */ /* 0x002fe4000f8e00ff */
[----:B------:R-:W-:Y:S02]  /*243f0*/  IMAD.U32 R6, RZ, RZ, UR8 ;  /* 0x00000008ff067e24 */ /* 0x000fe4000f8e00ff */
[----:B0-----:R-:W-:-:S02]  /*24400*/  IMAD.U32 R7, RZ, RZ, UR9 ;  /* 0x00000009ff077e24 */ /* 0x001fc4000f8e00ff */
[----:B------:R-:W-:Y:S02]  /*24410*/  IMAD.U32 R10, RZ, RZ, UR4 ;  /* 0x00000004ff0a7e24 */ /* 0x000fe4000f8e00ff */
[----:B------:R-:W-:Y:S02]  /*24420*/  IMAD.U32 R11, RZ, RZ, UR5 ;  /* 0x00000005ff0b7e24 */ /* 0x000fe4000f8e00ff */
[----:B------:R-:W-:Y:S02]  /*24430*/  IMAD.MOV.U32 R8, RZ, RZ, 0x70 ;  /* 0x00000070ff087424 */ /* 0x000fe400078e00ff */
[----:B------:R-:W-:Y:S02]  /*24440*/  IMAD.MOV.U32 R12, RZ, RZ, 0x1 ;  /* 0x00000001ff0c7424 */ /* 0x000fe400078e00ff */
[----:B------:R-:W-:-:S07]  /*24450*/  IMAD.MOV.U32 R13, RZ, RZ, RZ ;  /* 0x000000ffff0d7224 */ /* 0x000fce00078e00ff */
[----:B------:R-:W-:-:S07]  /*24460*/  LEPC R20, `(.L_x_1607) ;  /* 0x000000001014794e */ /* 0x000fce0000000000 */
[----:B--2---:R-:W-:Y:S05]  /*24470*/  CALL.ABS.NOINC R2 ;  /* 0x0000000002007343 */ /* 0x004fea0003c00000 */
.L_x_1607:
[----:B------:R-:W2:Y:S01]  /*24480*/  LDL.LU R2, [R1+0x40] ;  /* 0x0000400001027983 */ /* 0x000ea20000300800 */
[----:B------:R-:W-:-:S05]  /*24490*/  VIADD R17, R18, 0x8400 ;  /* 0x0000840012117836 */ /* 0x000fca0000000000 */
        /* <DEDUP_REMOVED lines=21> */
.L_x_1608:
[----:B------:R-:W-:-:S05]  /*245f0*/  VIADD R0, R18, 0x400 ;  /* 0x0000040012007836 */ /* 0x000fca0000000000 */
[----:B------:R-:W-:-:S13]  /*24600*/  LOP3.LUT P0, RZ, R0, 0x3ff, RZ, 0xc0, !PT ;  /* 0x000003ff00ff7812 */ /* 0x000fda000780c0ff */
[----:B------:R-:W-:Y:S05]  /*24610*/  @!P0 BRA `(.L_x_1609) ;  /* 0x0000000000408947 */ /* 0x000fea0003800000 */
[----:B--2---:R-:W-:Y:S01]  /*24620*/  MOV R2, 0x0 ;  /* 0x0000000000027802 */ /* 0x004fe20000000f00 */
[----:B------:R-:W-:Y:S01]  /*24630*/  ULDC.64 UR4, c[0x4][0xc8] ;  /* 0x0100320000047ab9 */ /* 0x000fe20000000a00 */
[----:B------:R-:W-:Y:S01]  /*24640*/  ULDC.64 UR6, c[0x4][0xd0] ;  /* 0x0100340000067ab9 */ /* 0x000fe20000000a00 */
[----:B------:R-:W-:Y:S01]  /*24650*/  ULDC.64 UR8, c[0x4][0x58] ;  /* 0x0100160000087ab9 */ /* 0x000fe20000000a00 */
[----:B------:R-:W-:Y:S01]  /*24660*/  IMAD.U32 R4, RZ, RZ, UR4 ;  /* 0x00000004ff047e24 */ /* 0x000fe2000f8e00ff */
[----:B01----:R-:W-:Y:S01]  /*24670*/  MOV R7, UR7 ;  /* 0x0000000700077c02 */ /* 0x003fe20008000f00 */
[----:B------:R-:W0:Y:S01]  /*24680*/  LDC.64 R2, c[0x4][R2] ;  /* 0x0100000002027b82 */ /* 0x000e220000000a00 */
[----:B------:R-:W-:Y:S02]  /*24690*/  IMAD.U32 R5, RZ, RZ, UR5 ;  /* 0x00000005ff057e24 */ /* 0x000fe4000f8e00ff */
[----:B------:R-:W-:Y:S02]  /*246a0*/  IMAD.U32 R6, RZ, RZ, UR6 ;  /* 0x00000006ff067e24 */ /* 0x000fe4000f8e00ff */
[----:B------:R-:W-:-:S02]  /*246b0*/  IMAD.U32 R10, RZ, RZ, UR8 ;  /* 0x00000008ff0a7e24 */ /* 0x000fc4000f8e00ff */
[----:B------:R-:W-:Y:S02]  /*246c0*/  IMAD.U32 R11, RZ, RZ, UR9 ;  /* 0x00000009ff0b7e24 */ /* 0x000fe4000f8e00ff */
[----:B------:R-:W-:Y:S02]  /*246d0*/  IMAD.MOV.U32 R8, RZ, RZ, 0x70 ;  /* 0x00000070ff087424 */ /* 0x000fe400078e00ff */
[----:B------:R-:W-:Y:S02]  /*246e0*/  IMAD.MOV.U32 R12, RZ, RZ, 0x1 ;  /* 0x00000001ff0c7424 */ /* 0x000fe400078e00ff */
[----:B------:R-:W-:-:S07]  /*246f0*/  IMAD.MOV.U32 R13, RZ, RZ, RZ ;  /* 0x000000ffff0d7224 */ /* 0x000fce00078e00ff */
[----:B------:R-:W-:-:S07]  /*24700*/  LEPC R20, `(.L_x_1609) ;  /* 0x000000001014794e */ /* 0x000fce0000000000 */
[----:B0-----:R-:W-:Y:S05]  /*24710*/  CALL.ABS.NOINC R2 ;  /* 0x0000000002007343 */ /* 0x001fea0003c00000 */
.L_x_1609:
        /* <DEDUP_REMOVED lines=18> */
.L_x_1610:
[----:B--2---:R-:W2:Y:S01]  /*24840*/  LDL.LU R2, [R1+0x4] ;  /* 0x0000040001027983 */ /* 0x004ea20000300800 */
[----:B------:R-:W3:Y:S01]  /*24850*/  LDC R0, c[0x0][0x428] ;  /* 0x00010a00ff007b82 */ /* 0x000ee20000000800 */
[----:B------:R-:W-:Y:S02]  /*24860*/  ULDC.64 UR4, c[0x0][0x9f8] ;  /* 0x00027e0000047ab9 */ /* 0x000fe40000000a00 */
[----:B------:R-:W4:Y:S04]  /*24870*/  LDL R18, [R1+0x8] ;  /* 0x0000080001127983 */ /* 0x000f280000100800 */
[----:B------:R-:W5:Y:S01]  /*24880*/  LDL R17, [R1+0xc] ;  /* 0x00000c0001117983 */ /* 0x000f620000100800 */
[----:B---3--:R-:W-:-:S13]  /*24890*/  ISETP.NE.AND P0, PT, R0, 0x1, PT ;  /* 0x000000010000780c */ /* 0x008fda0003f05270 */
[----:B------:R-:W3:Y:S01]  /*248a0*/  @P0 LDC R4, c[0x0][0x430] ;  /* 0x00010c00ff040b82 */ /* 0x000ee20000000800 */
[----:B--2---:R-:W-:-:S07]  /*248b0*/  IMAD R3, R2, 0x80, R19 ;  /* 0x0000008002037824 */ /* 0x004fce00078e0213 */
[----:B------:R-:W2:Y:S01]  /*248c0*/  @P0 LDC R2, c[0x0][0x42c] ;  /* 0x00010b00ff020b82 */ /* 0x000ea20000000800 */
[----:B----4-:R-:W-:Y:S02]  /*248d0*/  IMAD.MOV.U32 R0, RZ, RZ, R18 ;  /* 0x000000ffff007224 */ /* 0x010fe400078e0012 */
[----:B--2---:R-:W-:Y:S02]  /*248e0*/  @P0 IMAD.HI.U32 R2, R18, R2, RZ ;  /* 0x0000000212020227 */ /* 0x004fe400078e00ff */
[----:B------:R-:W2:Y:S03]  /*248f0*/  S2R R18, SR_TID.X ;  /* 0x0000000000127919 */ /* 0x000ea60000002100 */
[----:B---3--:R-:W-:Y:S01]  /*24900*/  @P0 SHF.R.U32.HI R0, RZ, R4, R2 ;  /* 0x00000004ff000219 */ /* 0x008fe20000011602 */
[----:B-----5:R-:W-:Y:S01]  /*24910*/  IMAD.MOV.U32 R2, RZ, RZ, R17 ;  /* 0x000000ffff027224 */ /* 0x020fe200078e0011 */
[----:B------:R-:W-:-:S04]  /*24920*/  ISETP.NE.U32.AND P0, PT, RZ, UR4, PT ;  /* 0x00000004ff007c0c */ /* 0x000fc8000bf05070 */
[----:B------:R-:W-:Y:S01]  /*24930*/  ISETP.NE.AND.EX P0, PT, RZ, UR5, PT, P0 ;  /* 0x00000005ff007c0c */ /* 0x000fe2000bf05300 */
[----:B------:R-:W-:-:S12]  /*24940*/  ULDC.64 UR4, c[0x0][0xa00] ;  /* 0x0002800000047ab9 */ /* 0x000fd80000000a00 */
[----:B-1----:R-:W1:Y:S01]  /*24950*/  @P0 LDC.64 R4, c[0x0][0x9f8] ;  /* 0x00027e00ff040b82 */ /* 0x002e620000000a00 */
[----:B--2---:R-:W-:Y:S01]  /*24960*/  LOP3.LUT R18, R18, 0x7f, RZ, 0xc0, !PT ;  /* 0x0000007f12127812 */ /* 0x004fe200078ec0ff */
[----:B-1----:R-:W-:-:S05]  /*24970*/  @P0 IMAD.WIDE R4, R17, 0x4, R4 ;  /* 0x0000000411040825 */ /* 0x002fca00078e0204 */
[----:B------:R1:W2:Y:S01]  /*24980*/  @P0 LDG.E R2, desc[UR40][R4.64] ;  /* 0x0000002804020981 */ /* 0x0002a2000c1e1900 */
[----:B------:R-:W-:Y:S02]  /*24990*/  ISETP.NE.AND P1, PT, R18, RZ, PT ;  /* 0x000000ff1200720c */ /* 0x000fe40003f25270 */
[----:B------:R-:W-:Y:S02]  /*249a0*/  ISETP.NE.U32.AND P0, PT, RZ, UR4, PT ;  /* 0x00000004ff007c0c */ /* 0x000fe4000bf05070 */
[----:B------:R-:W-:Y:S02]  /*249b0*/  PLOP3.LUT P3, PT, P1, PT, PT, 0x8, 0x0 ;  /* 0x000000000000781c */ /* 0x000fe40000f6e170 */
[----:B------:R-:W-:-:S04]  /*249c0*/  ISETP.NE.AND.EX P2, PT, RZ, UR5, PT, P0 ;  /* 0x00000005ff007c0c */ /* 0x000fc8000bf45300 */
[----:B-1----:R-:W-:-:S03]  /*249d0*/  SEL R4, R17, RZ, !P2 ;  /* 0x000000ff11047207 */ /* 0x002fc60005000000 */
[----:B------:R-:W-:-:S05]  /*249e0*/  VOTEU.ALL UP1, P1 ;  /* 0x00000000003f7886 */ /* 0x000fca0000820000 */
[----:B------:R-:W-:-:S04]  /*249f0*/  @!UP1 UIADD3 UR8, UP0, UR42, 0x270, URZ ;  /* 0x000002702a089890 */ /* 0x000fc8000ff1e03f */
[----:B------:R-:W-:-:S03]  /*24a00*/  @!UP1 UIADD3.X UR9, URZ, UR43, URZ, UP0, !UPT ;  /* 0x0000002b3f099290 */ /* 0x000fc600087fe43f */
[----:B------:R-:W-:Y:S01]  /*24a10*/  VOTEU.ALL UP0, P1 ;  /* 0x00000000003f7886 */ /* 0x000fe20000800000 */
[----:B--2---:R1:W-:Y:S08]  /*24a20*/  STL [R1+0x20], R2 ;  /* 0x0000200201007387 */ /* 0x0043f00000100800 */
.L_x_1611:
[----:B-1----:R-:W2:Y:S01]  /*24a30*/  LDL R2, [R1+0x8] ;  /* 0x0000080001027983 */ /* 0x002ea20000100800 */
        /* <DEDUP_REMOVED lines=9> */
[----:B--2---:R-:W-:Y:S05]  /*24ad0*/  @P3 BRA.U.ANY `(.L_x_1611) ;  /* 0xfffffffd00d43947 */ /* 0x004fea000393ffff */
[----:B------:R-:W-:Y:S01]  /*24ae0*/  PLOP3.LUT P2, PT, P1, PT, PT, 0x8, 0x0 ;  /* 0x000000000000781c */ /* 0x000fe20000f4e170 */
[----:B------:R-:W-:Y:S01]  /*24af0*/  VOTEU.ALL UP0, P1 ;  /* 0x00000000003f7886 */ /* 0x000fe20000800000 */
[----:B------:R-:W-:-:S11]  /*24b00*/  UMOV UR4, 0x40 ;  /* 0x0000004000047882 */ /* 0x000fd60000000000 */
.L_x_1612:
        /* <DEDUP_REMOVED lines=9> */
[----:B-1----:R-:W-:Y:S05]  /*24ba0*/  @P2 BRA.U.ANY `(.L_x_1612) ;  /* 0xfffffffd00d82947 */ /* 0x002fea000393ffff */
[----:B------:R-:W-:Y:S01]  /*24bb0*/  PLOP3.LUT P2, PT, P1, PT, PT, 0x8, 0x0 ;  /* 0x000000000000781c */ /* 0x000fe20000f4e170 */
[----:B------:R-:W-:Y:S01]  /*24bc0*/  VOTEU.ALL UP0, P1 ;  /* 0x00000000003f7886 */ /* 0x000fe20000800000 */
[----:B------:R-:W-:-:S11]  /*24bd0*/  UMOV UR4, 0x80 ;  /* 0x0000008000047882 */ /* 0x000fd60000000000 */
.L_x_1613:
        /* <DEDUP_REMOVED lines=10> */
[----:B------:R-:W2:Y:S01]  /*24c80*/  LDL R17, [R1+0x20] ;  /* 0x0000200001117983 */ /* 0x000ea20000100800 */
[----:B0-----:R-:W0:Y:S01]  /*24c90*/  LDC.64 R6, c[0x0][0x3f8] ;  /* 0x0000fe00ff067b82 */ /* 0x001e220000000a00 */
        /* <DEDUP_REMOVED lines=12> */
.L_x_1762:
[----:B--2---:R-:W-:Y:S02]  /*24d60*/  ISETP.NE.AND P0, PT, R14, RZ, PT ;  /* 0x000000ff0e00720c */ /* 0x004fe40003f05270 */
[----:B------:R-:W-:-:S11]  /*24d70*/  PLOP3.LUT P6, PT, PT, PT, PT, 0x8, 0x0 ;  /* 0x000000000000781c */ /* 0x000fd60003fce170 */
[----:B------:R-:W-:Y:S05]  /*24d80*/  @P0 BRA `(.L_x_1615) ;  /* 0x0000000800440947 */ /* 0x000fea0003800000 */
[----:B------:R-:W-:-:S03]  /*24d90*/  UMOV UR4, 0xffffffff ;  /* 0xffffffff00047882 */ /* 0x000fc60000000000 */
[----:B------:R-:W-:Y:S05]  /*24da0*/  BRA.DIV UR4, `(.L_x_1616) ;  /* 0x0000005204907947 */ /* 0x000fea000b800000 */
[----:B------:R-:W-:-:S13]  /*24db0*/  ELECT P6, URZ, PT ;  /* 0x00000000003f782f */ /* 0x000fda00038c0000 */
.L_x_1765:
[----:B------:R-:W-:Y:S05]  /*24dc0*/  @!P6 BRA `(.L_x_1617) ;  /* 0x000000040098e947 */ /* 0x000fea0003800000 */
[----:B------:R-:W-:Y:S01]  /*24dd0*/  ISETP.NE.U32.AND P0, PT, R6, RZ, PT ;  /* 0x000000ff0600720c */ /* 0x000fe20003f05070 */
[----:B------:R-:W-:-:S03]  /*24de0*/  VIADD R8, R16, 0xffffffff ;  /* 0xffffffff10087836 */ /* 0x000fc60000000000 */
[----:B------:R-:W-:-:S13]  /*24df0*/  ISETP.NE.AND.EX P0, PT, R7, RZ, PT, P0 ;  /* 0x000000ff0700720c */ /* 0x000fda0003f05300 */
[----:B------:R-:W-:Y:S05]  /*24e00*/  @!P0 BRA `(.L_x_1618) ;  /* 0x0000000000488947 */ /* 0x000fea0003800000 */
[----:B------:R-:W2:Y:S01]  /*24e10*/  LDC R9, c[0x0][0x41c] ;  /* 0x00010700ff097b82 */ /* 0x000ea20000000800 */
[----:B------:R-:W-:Y:S01]  /*24e20*/  IMAD.MOV.U32 R2, RZ, RZ, R8 ;  /* 0x000000ffff027224 */ /* 0x000fe200078e0008 */
[----:B------:R-:W-:Y:S01]  /*24e30*/  ULDC.64 UR4, c[0x0][0x408] ;  /* 0x0001020000047ab9 */ /* 0x000fe20000000a00 */
[----:B--2---:R-:W-:-:S13]  /*24e40*/  ISETP.NE.AND P0, PT, R9, 0x1, PT ;  /* 0x000000010900780c */ /* 0x004fda0003f05270 */
[----:B------:R-:W2:Y:S02]  /*24e50*/  @P0 LDC.64 R10, c[0x0][0x420] ;  /* 0x00010800ff0a0b82 */ /* 0x000ea40000000a00 */
[----:B--2---:R-:W-:-:S05]  /*24e60*/  @P0 IMAD.HI.U32 R10, R8, R10, RZ ;  /* 0x0000000a080a0227 */ /* 0x004fca00078e00ff */
[----:B------:R-:W-:-:S04]  /*24e70*/  @P0 SHF.R.U32.HI R2, RZ, R11, R10 ;  /* 0x0000000bff020219 */ /* 0x000fc8000001160a */
[--C-:B------:R-:W-:Y:S01]  /*24e80*/  SHF.R.S32.HI R11, RZ, 0x1f, R2.reuse ;  /* 0x0000001fff0b7819 */ /* 0x100fe20000011402 */
[--C-:B-1----:R-:W-:Y:S02]  /*24e90*/  IMAD.MOV R5, RZ, RZ, -R2.reuse ;  /* 0x000000ffff057224 */ /* 0x102fe400078e0a02 */
[----:B------:R-:W-:Y:S02]  /*24ea0*/  IMAD.MOV.U32 R10, RZ, RZ, R2 ;  /* 0x000000ffff0a7224 */ /* 0x000fe400078e0002 */
        /* <DEDUP_REMOVED lines=8> */
.L_x_1618:
[----:B-1----:R-:W3:Y:S01]  /*24f30*/  LDL R5, [R1+0x10] ;  /* 0x0000100001057983 */ /* 0x002ee20000100800 */
[----:B------:R-:W-:-:S03]  /*24f40*/  MOV R9, 0x400 ;  /* 0x0000040000097802 */ /* 0x000fc60000000f00 */
[----:B--2---:R-:W2:Y:S01]  /*24f50*/  LDL R6, [R1+0x18] ;  /* 0x0000180001067983 */ /* 0x004ea20000100800 */
[----:B------:R-:W1:Y:S01]  /*24f60*/  S2R R10, SR_CgaCtaId ;  /* 0x00000000000a7919 */ /* 0x000e620000008800 */
[----:B------:R-:W4:Y:S01]  /*24f70*/  S2R R7, SR_TID.X ;  /* 0x0000000000077919 */ /* 0x000f220000002100 */
[----:B-1----:R-:W-:Y:S02]  /*24f80*/  LEA R9, R10, R9, 0x18 ;  /* 0x000000090a097211 */ /* 0x002fe400078ec0ff */
[----:B----4-:R-:W-:-:S04]  /*24f90*/  LOP3.LUT R7, R7, 0x7f, RZ, 0xc0, !PT ;  /* 0x0000007f07077812 */ /* 0x010fc800078ec0ff */
[----:B------:R-:W-:Y:S01]  /*24fa0*/  ISETP.NE.AND P0, PT, R7, RZ, PT ;  /* 0x000000ff0700720c */ /* 0x000fe20003f05270 */
[----:B---3--:R-:W-:Y:S01]  /*24fb0*/  IMAD R5, R5, 0x8, R9 ;  /* 0x0000000805057824 */ /* 0x008fe200078e0209 */
[----:B--2---:R-:W-:-:S04]  /*24fc0*/  SHF.L.U32 R6, R6, 0x1f, RZ ;  /* 0x0000001f06067819 */ /* 0x004fc800000006ff */
[----:B------:R-:W1:Y:S02]  /*24fd0*/  SYNCS.PHASECHK.TRANS64.TRYWAIT P2, [R5+URZ+0x22880], R6 ;  /* 0x02288006050075a7 */ /* 0x000e64000804017f */
[----:B-1----:R-:W-:Y:S05]  /*24fe0*/  @!P2 BRA `(.L_x_1619) ;  /* 0x000000500020a947 */ /* 0x002fea0003800000 */
.L_x_1766:
        /* <DEDUP_REMOVED lines=8> */
.L_x_1620:
        /* <DEDUP_REMOVED lines=22> */
.L_x_1767:
[----:B------:R-:W-:Y:S05]  /*251d0*/  @P0 BRA `(.L_x_1622) ;  /* 0x00000000001c0947 */ /* 0x000fea0003800000 */
[----:B------:R-:W3:Y:S01]  /*251e0*/  S2R R7, SR_TID.X ;  /* 0x0000000000077919 */ /* 0x000ee20000002100 */
[----:B-12---:R-:W-:-:S04]  /*251f0*/  MOV R6, 0x6000 ;  /* 0x0000600000067802 */ /* 0x006fc80000000f00 */
[----:B------:R4:W-:Y:S01]  /*25200*/  SYNCS.ARRIVE.TRANS64 RZ, [R5+URZ+0x22830], R6 ;  /* 0x0228300605ff79a7 */ /* 0x0009e2000800003f */
[----:B---3--:R-:W-:-:S04]  /*25210*/  LOP3.LUT R7, R7, 0x1f, RZ, 0xc0, !PT ;  /* 0x0000001f07077812 */ /* 0x008fc800078ec0ff */
[----:B------:R-:W-:-:S13]  /*25220*/  ISETP.NE.AND P0, PT, R7, RZ, PT ;  /* 0x000000ff0700720c */ /* 0x000fda0003f05270 */
[----:B----4-:R-:W-:Y:S05]  /*25230*/  @!P0 BRA `(.L_x_1622) ;  /* 0x0000000000048947 */ /* 0x010fea0003800000 */
[----:B------:R-:W-:Y:S01]  /*25240*/  BPT.TRAP 0x1 ;  /* 0x000000040000795c */ /* 0x000fe20000300000 */
.L_x_1622:
[----:B-12---:R-:W2:Y:S01]  /*25250*/  LDL R6, [R1+0x10] ;  /* 0x0000100001067983 */ /* 0x006ea20000100800 */
[----:B------:R-:W-:Y:S01]  /*25260*/  MOV R7, 0x400 ;  /* 0x0000040000077802 */ /* 0x000fe20000000f00 */
[----:B------:R-:W1:Y:S01]  /*25270*/  S2R R9, SR_CgaCtaId ;  /* 0x0000000000097919 */ /* 0x000e620000008800 */
[----:B------:R-:W-:Y:S01]  /*25280*/  R2UR UR9, R5 ;  /* 0x00000000050972ca */ /* 0x000fe200000e0000 */
[----:B------:R-:W-:Y:S01]  /*25290*/  UIADD3 UR4, UP0, UR42, 0x370, URZ ;  /* 0x000003702a047890 */ /* 0x000fe2000ff1e03f */
[----:B------:R-:W-:Y:S02]  /*252a0*/  R2UR UR11, R8 ;  /* 0x00000000080b72ca */ /* 0x000fe400000e0000 */
[----:B------:R-:W-:Y:S02]  /*252b0*/  R2UR UR12, R0 ;  /* 0x00000000000c72ca */ /* 0x000fe400000e0000 */
[----:B------:R-:W-:Y:S01]  /*252c0*/  R2UR UR13, R2 ;  /* 0x00000000020d72ca */ /* 0x000fe200000e0000 */
[----:B------:R-:W-:Y:S01]  /*252d0*/  UIADD3.X UR5, URZ, UR43, URZ, UP0, !UPT ;  /* 0x0000002b3f057290 */ /* 0x000fe200087fe43f */
[----:B-1----:R-:W-:-:S05]  /*252e0*/  LEA R7, R9, R7, 0x18 ;  /* 0x0000000709077211 */ /* 0x002fca00078ec0ff */
        /* <DEDUP_REMOVED lines=20> */
.L_x_1617:
        /* <DEDUP_REMOVED lines=39> */
.L_x_1615:
[----:B------:R-:W2:Y:S01]  /*256a0*/  LDL.LU R6, [R1+0x44] ;  /* 0x0000440001067983 */ /* 0x000ea20000300800 */
[----:B------:R-:W-:Y:S01]  /*256b0*/  MOV R4, 0x400 ;  /* 0x0000040000047802 */ /* 0x000fe20000000f00 */
[----:B------:R-:W-:Y:S01]  /*256c0*/  BSSY B0, `(.L_x_1623) ;  /* 0x000000b000007945 */ /* 0x000fe20003800000 */
[----:B-1----:R-:W1:Y:S02]  /*256d0*/  S2R R5, SR_CgaCtaId ;  /* 0x0000000000057919 */ /* 0x002e640000008800 */
[----:B-1----:R-:W-:Y:S01]  /*256e0*/  LEA R4, R5, R4, 0x18 ;  /* 0x0000000405047211 */ /* 0x002fe200078ec0ff */
[----:B--2---:R-:W-:-:S05]  /*256f0*/  VIADD R6, R6, 0x1 ;  /* 0x0000000106067836 */ /* 0x004fca0000000000 */
[----:B------:R-:W-:Y:S01]  /*25700*/  LEA.HI R3, R6, R6, RZ, 0x1 ;  /* 0x0000000606037211 */ /* 0x000fe200078f08ff */
[----:B------:R1:W-:Y:S03]  /*25710*/  STL [R1+0x44], R6 ;  /* 0x0000440601007387 */ /* 0x0003e60000100800 */
[----:B------:R-:W-:-:S05]  /*25720*/  LOP3.LUT R3, R3, 0xfffffffe, RZ, 0xc0, !PT ;  /* 0xfffffffe03037812 */ /* 0x000fca00078ec0ff */
[----:B------:R-:W-:-:S05]  /*25730*/  IMAD.IADD R3, R6, 0x1, -R3 ;  /* 0x0000000106037824 */ /* 0x000fca00078e0a03 */
[----:B------:R-:W-:-:S04]  /*25740*/  SHF.L.U32 R3, R3, 0x1f, RZ ;  /* 0x0000001f03037819 */ /* 0x000fc800000006ff */
[----:B------:R-:W2:Y:S02]  /*25750*/  SYNCS.PHASECHK.TRANS64.TRYWAIT P0, [R4+URZ+0x22820], R3 ;  /* 0x02282003040075a7 */ /* 0x000ea4000800017f */
[----:B-12---:R-:W-:Y:S05]  /*25760*/  @!P0 BRA `(.L_x_1624) ;  /* 0x0000004800688947 */ /* 0x006fea0003800000 */
.L_x_1768:
[----:B------:R-:W-:Y:S05]  /*25770*/  BSYNC B0 ;  /* 0x0000000000007941 */ /* 0x000fea0003800000 */
.L_x_1623:
[----:B-1----:R-:W2:Y:S01]  /*25780*/  LDL R4, [R1+0x30] ;  /* 0x0000300001047983 */ /* 0x002ea20000100800 */
[----:B------:R-:W-:-:S05]  /*25790*/  VIADD R3, R16, 0xfffffffe ;  /* 0xfffffffe10037836 */ /* 0x000fca0000000000 */
[----:B--2---:R-:W-:-:S13]  /*257a0*/  ISETP.GE.AND P0, PT, R3, R4, PT ;  /* 0x000000040300720c */ /* 0x004fda0003f06270 */
[----:B------:R-:W-:Y:S05]  /*257b0*/  @!P0 BRA `(.L_x_1625) ;  /* 0x00000010002c8947 */ /* 0x000fea0003800000 */
[----:B------:R1:W5:Y:S04]  /*257c0*/  LDL.LU R8, [R1+0x10] ;  /* 0x0000100001087983 */ /* 0x0003680000300800 */
[----:B------:R1:W5:Y:S02]  /*257d0*/  LDL.LU R9, [R1+0x18] ;  /* 0x0000180001097983 */ /* 0x0003640000300800 */
.L_x_1647:
[----:B-----5:R-:W-:Y:S01]  /*257e0*/  VIADD R5, R8, 0x1 ;  /* 0x0000000108057836 */ /* 0x020fe20000000000 */
[----:B------:R-:W-:Y:S05]  /*257f0*/  YIELD ;  /* 0x0000000000007946 */ /* 0x000fea0003800000 */
[----:B------:R-:W-:Y:S01]  /*25800*/  ISETP.NE.AND P0, PT, R5, 0x2, PT ;  /* 0x000000020500780c */ /* 0x000fe20003f05270 */
[----:B------:R-:W-:Y:S03]  /*25810*/  BSSY B0, `(.L_x_1626) ;  /* 0x0000094000007945 */ /* 0x000fe60003800000 */
[----:B--2---:R-:W-:-:S02]  /*25820*/  SEL R4, RZ, 0x1, P0 ;  /* 0x00000001ff047807 */ /* 0x004fc40000000000 */
[----:B------:R-:W-:Y:S02]  /*25830*/  SEL R12, R5, RZ, P0 ;  /* 0x000000ff050c7207 */ /* 0x000fe40000000000 */
        /* <DEDUP_REMOVED lines=23> */
[----:B------:R-:W-:-:S04]  /*259b0*/  IMAD.WIDE.U32 R4, R7, UR6, R4 ;  /* 0x0000000607047c25 */ /* 0x000fc8000f8e0004 */
[----:B------:R-:W-:Y:S01]  /*259c0*/  IMAD.IADD R2, R2, 0x1, R5 ;  /* 0x0000000102027824 */ /* 0x000fe200078e0205 */
[----:B------:R-:W-:-:S04]  /*259d0*/  LEA R6, P0, R4, UR4, 0x2 ;  /* 0x0000000404067c11 */ /* 0x000fc8000f8010ff */
[----:B------:R-:W-:-:S05]  /*259e0*/  LEA.HI.X R7, R4, UR5, R2, 0x2, P0 ;  /* 0x0000000504077c11 */ /* 0x000fca00080f1402 */
[----:B------:R3:W5:Y:S04]  /*259f0*/  LDG.E R2, desc[UR40][R6.64] ;  /* 0x0000002806027981 */ /* 0x000768000c1e1900 */
.L_x_1628:
[----:B------:R-:W4:Y:S01]  /*25a00*/  S2R R5, SR_CgaCtaId ;  /* 0x0000000000057919 */ /* 0x000f220000008800 */
[----:B------:R-:W-:Y:S01]  /*25a10*/  MOV R4, 0x400 ;  /* 0x0000040000047802 */ /* 0x000fe20000000f00 */
[----:B------:R-:W-:Y:S01]  /*25a20*/  BSSY B1, `(.L_x_1629) ;  /* 0x0000009000017945 */ /* 0x000fe20003800000 */
[----:B---3--:R-:W3:Y:S02]  /*25a30*/  S2R R6, SR_TID.X ;  /* 0x0000000000067919 */ /* 0x008ee40000002100 */
[----:B----4-:R-:W-:Y:S02]  /*25a40*/  LEA R4, R5, R4, 0x18 ;  /* 0x0000000405047211 */ /* 0x010fe400078ec0ff */
[----:B---3--:R-:W-:-:S03]  /*25a50*/  LOP3.LUT R6, R6, 0x7f, RZ, 0xc0, !PT ;  /* 0x0000007f06067812 */ /* 0x008fc600078ec0ff */
[----:B------:R-:W-:Y:S01]  /*25a60*/  IMAD R5, R12, 0x8, R4 ;  /* 0x000000080c057824 */ /* 0x000fe200078e0204 */
[----:B------:R-:W-:Y:S02]  /*25a70*/  SHF.L.U32 R4, R11, 0x1f, RZ ;  /* 0x0000001f0b047819 */ /* 0x000fe400000006ff */
[----:B------:R-:W-:Y:S02]  /*25a80*/  ISETP.NE.AND P2, PT, R6, RZ, PT ;  /* 0x000000ff0600720c */ /* 0x000fe40003f45270 */
[----:B------:R-:W3:Y:S02]  /*25a90*/  SYNCS.PHASECHK.TRANS64.TRYWAIT P0, [R5+URZ+0x22880], R4 ;  /* 0x02288004050075a7 */ /* 0x000ee4000800017f */
[----:B---3--:R-:W-:Y:S09]  /*25aa0*/  @!P0 BRA `(.L_x_1630) ;  /* 0x0000004400b88947 */ /* 0x008ff20003800000 */
.L_x_1769:
[----:B------:R-:W-:Y:S05]  /*25ab0*/  BSYNC B1 ;  /* 0x0000000000017941 */ /* 0x000fea0003800000 */
.L_x_1629:
        /* <DEDUP_REMOVED lines=9> */
.L_x_1632:
[----:B------:R-:W-:Y:S05]  /*25b50*/  BSYNC B1 ;  /* 0x0000000000017941 */ /* 0x000fea0003800000 */
.L_x_1631:
[----:B------:R-:W4:Y:S04]  /*25b60*/  LDL R7, [R1+0x10] ;  /* 0x0000100001077983 */ /* 0x000f280000100800 */
[----:B------:R-:W3:Y:S01]  /*25b70*/  LDL R6, [R1+0x34] ;  /* 0x0000340001067983 */ /* 0x000ee20000100800 */
[----:B--2---:R-:W-:Y:S01]  /*25b80*/  IMAD.MOV.U32 R12, RZ, RZ, RZ ;  /* 0x000000ffff0c7224 */ /* 0x004fe200078e00ff */
[----:B------:R-:W-:Y:S01]  /*25b90*/  MOV R11, 0x400 ;  /* 0x00000400000b7802 */ /* 0x000fe20000000f00 */
[----:B------:R-:W-:Y:S01]  /*25ba0*/  UIADD3 UR4, UP0, UR42, 0x470, URZ ;  /* 0x000004702a047890 */ /* 0x000fe2000ff1e03f */
[----:B------:R-:W2:Y:S01]  /*25bb0*/  S2R R13, SR_CgaCtaId ;  /* 0x00000000000d7919 */ /* 0x000ea20000008800 */
[----:B------:R-:W-:Y:S01]  /*25bc0*/  PLOP3.LUT P0, PT, PT, PT, PT, 0x80, 0x0 ;  /* 0x000000000000781c */ /* 0x000fe20003f0f070 */
[----:B------:R-:W-:Y:S01]  /*25bd0*/  UMOV UR6, 0x0 ;  /* 0x0000000000067882 */ /* 0x000fe20000000000 */
[----:B------:R-:W-:Y:S01]  /*25be0*/  R2UR UR10, R12 ;  /* 0x000000000c0a72ca */ /* 0x000fe200000e0000 */
[----:B------:R-:W-:Y:S01]  /*25bf0*/  UIADD3.X UR5, URZ, UR43, URZ, UP0, !UPT ;  /* 0x0000002b3f057290 */ /* 0x000fe200087fe43f */
[----:B------:R-:W-:Y:S01]  /*25c00*/  UMOV UR7, 0x14f00000 ;  /* 0x14f0000000077882 */ /* 0x000fe20000000000 */
[----:B--2---:R-:W-:-:S05]  /*25c10*/  LEA R11, R13, R11, 0x18 ;  /* 0x0000000b0d0b7211 */ /* 0x004fca00078ec0ff */
[----:B----4-:R-:W-:Y:S02]  /*25c20*/  IMAD R7, R7, 0x4000, R11 ;  /* 0x0000400007077824 */ /* 0x010fe400078e020b */
[----:B---3--:R-:W-:Y:S02]  /*25c30*/  IMAD R6, R10, 0x80, R6 ;  /* 0x000000800a067824 */ /* 0x008fe400078e0206 */
[----:B------:R-:W-:Y:S02]  /*25c40*/  VIADD R7, R7, 0x8400 ;  /* 0x0000840007077836 */ /* 0x000fe40000000000 */
[----:B------:R-:W-:-:S07]  /*25c50*/  VIADD R10, R5, 0x22870 ;  /* 0x00022870050a7836 */ /* 0x000fce0000000000 */
.L_x_1633:
        /* <DEDUP_REMOVED lines=10> */
[----:B------:R-:W2:Y:S01]  /*25d00*/  SYNCS.PHASECHK.TRANS64.TRYWAIT P0, [R5+URZ+0x22840], R4 ;  /* 0x02284004050075a7 */ /* 0x000ea2000800017f */
[----:B------:R-:W-:Y:S04]  /*25d10*/  BSSY B1, `(.L_x_1634) ;  /* 0x0000002000017945 */ /* 0x000fe80003800000 */
[----:B--2---:R-:W-:Y:S05]  /*25d20*/  @!P0 BRA `(.L_x_1635) ;  /* 0x00000044002c8947 */ /* 0x004fea0003800000 */
.L_x_1770:
[----:B------:R-:W-:Y:S05]  /*25d30*/  BSYNC B1 ;  /* 0x0000000000017941 */ /* 0x000fea0003800000 */
.L_x_1634:
[----:B------:R-:W-:Y:S01]  /*25d40*/  BSSY B1, `(.L_x_1636) ;  /* 0x000000b000017945 */ /* 0x000fe20003800000 */
[----:B------:R-:W-:Y:S02]  /*25d50*/  IMAD.MOV.U32 R10, RZ, RZ, 0x0 ;  /* 0x00000000ff0a7424 */ /* 0x000fe400078e00ff */
[----:B------:R-:W-:Y:S01]  /*25d60*/  IMAD.MOV.U32 R11, RZ, RZ, 0x14f00000 ;  /* 0x14f00000ff0b7424 */ /* 0x000fe200078e00ff */
[----:B------:R-:W-:Y:S06]  /*25d70*/  @P2 BRA `(.L_x_1637) ;  /* 0x00000000001c2947 */ /* 0x000fec0003800000 */
[----:B------:R-:W3:Y:S01]  /*25d80*/  S2R R7, SR_TID.X ;  /* 0x0000000000077919 */ /* 0x000ee20000002100 */
[----:B--2---:R-:W-:-:S04]  /*25d90*/  IMAD.MOV.U32 R4, RZ, RZ, 0x6000 ;  /* 0x00006000ff047424 */ /* 0x004fc800078e00ff */
[----:B------:R4:W-:Y:S01]  /*25da0*/  SYNCS.ARRIVE.TRANS64 RZ, [R5+URZ+0x22830], R4 ;  /* 0x0228300405ff79a7 */ /* 0x0009e2000800003f */
[----:B---3--:R-:W-:-:S04]  /*25db0*/  LOP3.LUT R7, R7, 0x1f, RZ, 0xc0, !PT ;  /* 0x0000001f07077812 */ /* 0x008fc800078ec0ff */
[----:B------:R-:W-:-:S13]  /*25dc0*/  ISETP.NE.AND P0, PT, R7, RZ, PT ;  /* 0x000000ff0700720c */ /* 0x000fda0003f05270 */
[----:B----4-:R-:W-:Y:S05]  /*25dd0*/  @!P0 BRA `(.L_x_1637) ;  /* 0x0000000000048947 */ /* 0x010fea0003800000 */
[----:B------:R-:W-:Y:S01]  /*25de0*/  BPT.TRAP 0x1 ;  /* 0x000000040000795c */ /* 0x000fe20000300000 */
.L_x_1637:
[----:B------:R-:W-:Y:S05]  /*25df0*/  BSYNC B1 ;  /* 0x0000000000017941 */ /* 0x000fea0003800000 */
.L_x_1636:
[----:B--2---:R-:W2:Y:S01]  /*25e00*/  LDL R4, [R1+0x10] ;  /* 0x0000100001047983 */ /* 0x004ea20000100800 */
[----:B------:R-:W-:Y:S01]  /*25e10*/  MOV R7, 0x400 ;  /* 0x0000040000077802 */ /* 0x000fe20000000f00 */
[----:B------:R-:W-:Y:S01]  /*25e20*/  UIADD3 UR4, UP0, UR42, 0x370, URZ ;  /* 0x000003702a047890 */ /* 0x000fe2000ff1e03f */
[----:B------:R-:W-:Y:S01]  /*25e30*/  R2UR UR10, R12 ;  /* 0x000000000c0a72ca */ /* 0x000fe200000e0000 */
[----:B------:R-:W3:Y:S01]  /*25e40*/  S2R R13, SR_CgaCtaId ;  /* 0x00000000000d7919 */ /* 0x000ee20000008800 */
[----:B------:R-:W-:Y:S01]  /*25e50*/  R2UR UR6, R10 ;  /* 0x000000000a0672ca */ /* 0x000fe200000e0000 */
[----:B------:R-:W-:Y:S01]  /*25e60*/  VIADD R5, R5, 0x22830 ;  /* 0x0002283005057836 */ /* 0x000fe20000000000 */
[----:B------:R-:W-:Y:S01]  /*25e70*/  R2UR UR7, R11 ;  /* 0x000000000b0772ca */ /* 0x000fe200000e0000 */
[----:B------:R-:W-:Y:S01]  /*25e80*/  UIADD3.X UR5, URZ, UR43, URZ, UP0, !UPT ;  /* 0x0000002b3f057290 */ /* 0x000fe200087fe43f */
[----:B------:R-:W-:Y:S02]  /*25e90*/  PLOP3.LUT P0, PT, PT, PT, PT, 0x80, 0x0 ;  /* 0x000000000000781c */ /* 0x000fe40003f0f070 */
[----:B---3--:R-:W-:-:S05]  /*25ea0*/  LEA R7, R13, R7, 0x18 ;  /* 0x000000070d077211 */ /* 0x008fca00078ec0ff */
[----:B--2---:R-:W-:-:S04]  /*25eb0*/  IMAD R4, R4, 0x6000, R7 ;  /* 0x0000600004047824 */ /* 0x004fc800078e0207 */
[----:B------:R-:W-:-:S07]  /*25ec0*/  VIADD R7, R4, 0x16400 ;  /* 0x0001640004077836 */ /* 0x000fce0000000000 */
.L_x_1638:
        /* <DEDUP_REMOVED lines=10> */
[----:B------:R-:W-:Y:S01]  /*25f70*/  R2UR UR6, R10 ;  /* 0x000000000a0672ca */ /* 0x000fe200000e0000 */
[----:B------:R-:W-:Y:S01]  /*25f80*/  VIADD R7, R4, 0x18400 ;  /* 0x0001840004077836 */ /* 0x000fe20000000000 */
[----:B------:R-:W-:Y:S01]  /*25f90*/  R2UR UR7, R11 ;  /* 0x000000000b0772ca */ /* 0x000fe200000e0000 */
[----:B------:R-:W-:Y:S01]  /*25fa0*/  UMOV UR10, 0x40 ;  /* 0x00000040000a7882 */ /* 0x000fe20000000000 */
[----:B------:R-:W-:-:S13]  /*25fb0*/  PLOP3.LUT P0, PT, PT, PT, PT, 0x80, 0x0 ;  /* 0x000000000000781c */ /* 0x000fda0003f0f070 */
.L_x_1639:
        /* <DEDUP_REMOVED lines=15> */
.L_x_1640:
        /* <DEDUP_REMOVED lines=9> */
[----:B---3--:R-:W-:Y:S05]  /*26140*/  @P0 BRA.U.ANY `(.L_x_1640) ;  /* 0xfffffffd00d80947 */ /* 0x008fea000393ffff */
.L_x_1627:
[----:B------:R-:W-:Y:S05]  /*26150*/  BSYNC B0 ;  /* 0x0000000000007941 */ /* 0x000fea0003800000 */
.L_x_1626:
[----:B------:R-:W-:-:S06]  /*26160*/  UISETP.NE.AND UP0, UPT, UR36, 0x3, UPT ;  /* 0x000000032400788c */ /* 0x000fcc000bf05270 */
[----:B------:R-:W-:-:S13]  /*26170*/  PLOP3.LUT P0, PT, PT, PT, UP0, 0x80, 0x0 ;  /* 0x000000000000781c */ /* 0x000fda0003f0f008 */
[----:B------:R-:W-:Y:S05]  /*26180*/  @!P0 BRA `(.L_x_1641) ;  /* 0x0000000000048947 */ /* 0x000fea0003800000 */
[----:B------:R-:W-:Y:S01]  /*26190*/  BPT.TRAP 0x1 ;  /* 0x000000040000795c */ /* 0x000fe20000300000 */
.L_x_1641:
[----:B------:R-:W3:Y:S01]  /*261a0*/  S2R R6, SR_CgaCtaId ;  /* 0x0000000000067919 */ /* 0x000ee20000008800 */
[----:B------:R-:W-:Y:S01]  /*261b0*/  IMAD.U32 R4, RZ, RZ, UR39 ;  /* 0x00000027ff047e24 */ /* 0x000fe2000f8e00ff */
[----:B------:R-:W-:Y:S01]  /*261c0*/  MOV R5, 0x400 ;  /* 0x0000040000057802 */ /* 0x000fe20000000f00 */
[----:B------:R-:W-:Y:S03]  /*261d0*/  BSSY B0, `(.L_x_1642) ;  /* 0x0000009000007945 */ /* 0x000fe60003800000 */
[----:B------:R-:W-:Y:S02]  /*261e0*/  ISETP.NE.AND P0, PT, R4, 0x3, PT ;  /* 0x000000030400780c */ /* 0x000fe40003f05270 */
[----:B------:R-:W-:-:S04]  /*261f0*/  LOP3.LUT R4, R9, 0x1, RZ, 0x3c, !PT ;  /* 0x0000000109047812 */ /* 0x000fc800078e3cff */
[----:B------:R-:W-:Y:S02]  /*26200*/  SHF.L.U32 R4, R4, 0x1f, RZ ;  /* 0x0000001f04047819 */ /* 0x000fe400000006ff */
[----:B---3--:R-:W-:-:S05]  /*26210*/  LEA R5, R6, R5, 0x18 ;  /* 0x0000000506057211 */ /* 0x008fca00078ec0ff */
[----:B------:R-:W-:-:S04]  /*26220*/  IMAD R5, R8, 0x8, R5 ;  /* 0x0000000808057824 */ /* 0x000fc800078e0205 */
[----:B------:R-:W3:Y:S01]  /*26230*/  SYNCS.PHASECHK.TRANS64.TRYWAIT P2, [R5+URZ+0x22870], R4 ;  /* 0x02287004050075a7 */ /* 0x000ee2000804017f */
[----:B------:R4:W-:Y:S02]  /*26240*/  STL [R1+0x4], R5 ;  /* 0x0000040501007387 */ /* 0x0009e40000100800 */
[----:B---34-:R-:W-:Y:S05]  /*26250*/  @!P2 BRA `(.L_x_1643) ;  /* 0x0000003c00f4a947 */ /* 0x018fea0003800000 */
.L_x_1771:
[----:B------:R-:W-:Y:S05]  /*26260*/  BSYNC B0 ;  /* 0x0000000000007941 */ /* 0x000fea0003800000 */
.L_x_1642:
[----:B------:R-:W-:Y:S05]  /*26270*/  @!P0 BRA `(.L_x_1644) ;  /* 0x0000000000048947 */ /* 0x000fea0003800000 */
[----:B------:R-:W-:Y:S01]  /*26280*/  BPT.TRAP 0x1 ;  /* 0x000000040000795c */ /* 0x000fe20000300000 */
.L_x_1644:
[----:B---3--:R-:W3:Y:S01]  /*26290*/  LDL R5, [R1+0x4] ;  /* 0x0000040001057983 */ /* 0x008ee20000100800 */
[----:B------:R-:W-:Y:S01]  /*262a0*/  SHF.L.U32 R4, R9, 0x1f, RZ ;  /* 0x0000001f09047819 */ /* 0x000fe200000006ff */
[----:B--2---:R-:W-:-:S03]  /*262b0*/  IMAD.SHL.U32 R12, R8, 0x4000, RZ ;  /* 0x00004000080c7824 */ /* 0x004fc600078e00ff */
[----:B---3--:R-:W2:Y:S02]  /*262c0*/  SYNCS.PHASECHK.TRANS64.TRYWAIT P2, [R5+URZ+0x22860], R4 ;  /* 0x02286004050075a7 */ /* 0x008ea4000804017f */
[----:B--2---:R-:W-:Y:S05]  /*262d0*/  @!P2 BRA `(.L_x_1645) ;  /* 0x0000003c00eca947 */ /* 0x004fea0003800000 */
.L_x_1772:
[----:B--2---:R-:W2:Y:S04]  /*262e0*/  LDL R5, [R1+0x3c] ;  /* 0x00003c0001057983 */ /* 0x004ea80000100800 */
[----:B0-----:R-:W3:Y:S04]  /*262f0*/  LDL R18, [R1+0x28] ;  /* 0x0000280001127983 */ /* 0x001ee80000100800 */
[----:B------:R-:W4:Y:S01]  /*26300*/  LDL R15, [R1+0x38] ;  /* 0x00003800010f7983 */ /* 0x000f220000100800 */
[----:B------:R-:W-:-:S03]  /*26310*/  MOV R13, 0x400 ;  /* 0x00000400000d7802 */ /* 0x000fc60000000f00 */
[----:B------:R-:W5:Y:S01]  /*26320*/  LDL R17, [R1+0x24] ;  /* 0x0000240001117983 */ /* 0x000f620000100800 */
[----:B------:R-:W0:Y:S01]  /*26330*/  S2R R14, SR_CgaCtaId ;  /* 0x00000000000e7919 */ /* 0x000e220000008800 */
[----:B------:R-:W-:Y:S05]  /*26340*/  WARPSYNC.ALL ;  /* 0x0000000000007948 */ /* 0x000fea0003800000 */
[----:B0-----:R-:W-:Y:S02]  /*26350*/  LEA R13, R14, R13, 0x18 ;  /* 0x0000000d0e0d7211 */ /* 0x001fe400078ec0ff */
[----:B--2---:R-:W-:-:S04]  /*26360*/  LOP3.LUT R20, R12, R5, RZ, 0xfc, !PT ;  /* 0x000000050c147212 */ /* 0x004fc800078efcff */
[----:B------:R-:W-:-:S05]  /*26370*/  IADD3 R20, R13, R20, RZ ;  /* 0x000000140d147210 */ /* 0x000fca0007ffe0ff */
[----:B------:R-:W0:Y:S01]  /*26380*/  LDSM.16.MT88.4 R4, [R20+0x8400] ;  /* 0x008400001404783b */ /* 0x000e220000004200 */
[----:B---3--:R-:W-:Y:S01]  /*26390*/  IMAD.IADD R21, R18, 0x1, R20 ;  /* 0x0000000112157824 */ /* 0x008fe200078e0214 */
[----:B----4-:R-:W-:Y:S02]  /*263a0*/  LOP3.LUT R12, R12, R15, RZ, 0xfc, !PT ;  /* 0x0000000f0c0c7212 */ /* 0x010fe400078efcff */
[C-C-:B0-----:R-:W-:Y:S02]  /*263b0*/  PRMT R8, R4.reuse, 0x6420, R5.reuse ;  /* 0x0000642004087816 */ /* 0x141fe40000000005 */
[----:B------:R-:W-:Y:S02]  /*263c0*/  PRMT R9, R4, 0x7531, R5 ;  /* 0x0000753104097816 */ /* 0x000fe40000000005 */
[C-C-:B------:R-:W-:Y:S02]  /*263d0*/  PRMT R10, R6.reuse, 0x6420, R7.reuse ;  /* 0x00006420060a7816 */ /* 0x140fe40000000007 */
[----:B------:R-:W-:-:S02]  /*263e0*/  PRMT R11, R6, 0x7531, R7 ;  /* 0x00007531060b7816 */ /* 0x000fc40000000007 */
[----:B------:R-:W0:Y:S01]  /*263f0*/  LDSM.16.MT88.4 R4, [R21+0x8400] ;  /* 0x008400001504783b */ /* 0x000e220000004200 */
[----:B------:R-:W-:-:S05]  /*26400*/  IMAD.IADD R19, R13, 0x1, R12 ;  /* 0x000000010d137824 */ /* 0x000fca00078e020c */
[----:B------:R0:W-:Y:S02]  /*26410*/  STSM.16.M88.4 [R19+0x400], R8 ;  /* 0x0004000813007844 */ /* 0x0001e40000000200 */
[C-C-:B0-----:R-:W-:Y:S02]  /*26420*/  PRMT R8, R4.reuse, 0x6420, R5.reuse ;  /* 0x0000642004087816 */ /* 0x141fe40000000005 */
        /* <DEDUP_REMOVED lines=9> */
[----:B------:R-:W0:Y:S01]  /*264c0*/  LDSM.16.MT88.4 R4, [R21+0x9400] ;  /* 0x009400001504783b */ /* 0x000e220000004200 */
[----:B-----5:R-:W-:-:S05]  /*264d0*/  IADD3 R16, R17, 0x400, R19 ;  /* 0x0000040011107810 */ /* 0x020fca0007ffe013 */
[----:B------:R2:W-:Y:S01]  /*264e0*/  STSM.16.M88.4 [R16], R12 ;  /* 0x0000000c10007844 */ /* 0x0005e20000000200 */
[C-C-:B0-----:R-:W-:Y:S02]  /*264f0*/  PRMT R8, R4.reuse, 0x6420, R5.reuse ;  /* 0x0000642004087816 */ /* 0x141fe40000000005 */
[----:B------:R-:W-:Y:S02]  /*26500*/  PRMT R9, R4, 0x7531, R5 ;  /* 0x0000753104097816 */ /* 0x000fe40000000005 */
[C-C-:B------:R-:W-:Y:S02]  /*26510*/  PRMT R10, R6.reuse, 0x6420, R7.reuse ;  /* 0x00006420060a7816 */ /* 0x140fe40000000007 */
[----:B------:R-:W-:-:S05]  /*26520*/  PRMT R11, R6, 0x7531, R7 ;  /* 0x00007531060b7816 */ /* 0x000fca0000000007 */
[----:B------:R-:W-:Y:S04]  /*26530*/  STSM.16.M88.4 [R16+0x2000], R8 ;  /* 0x0020000810007844 */ /* 0x000fe80000000200 */
[----:B------:R-:W0:Y:S01]  /*26540*/  LDSM.16.MT88.4 R4, [R20+0xa400] ;  /* 0x00a400001404783b */ /* 0x000e220000004200 */
[----:B--2---:R-:W-:Y:S02]  /*26550*/  IMAD.MOV.U32 R13, RZ, RZ, R19 ;  /* 0x000000ffff0d7224 */ /* 0x004fe400078e0013 */
[----:B------:R-:W-:Y:S02]  /*26560*/  IMAD.MOV.U32 R14, RZ, RZ, R18 ;  /* 0x000000ffff0e7224 */ /* 0x000fe400078e0012 */
[----:B------:R-:W-:Y:S01]  /*26570*/  IMAD.MOV.U32 R15, RZ, RZ, R17 ;  /* 0x000000ffff0f7224 */ /* 0x000fe200078e0011 */
[----:B0-----:R-:W-:-:S02]  /*26580*/  PRMT R16, R4, 0x6420, R5 ;  /* 0x0000642004107816 */ /* 0x001fc40000000005 */
[----:B------:R-:W-:Y:S02]  /*26590*/  PRMT R17, R4, 0x7531, R5 ;  /* 0x0000753104117816 */ /* 0x000fe40000000005 */
[C-C-:B------:R-:W-:Y:S02]  /*265a0*/  PRMT R18, R6.reuse, 0x6420, R7.reuse ;  /* 0x0000642006127816 */ /* 0x140fe40000000007 */
[----:B------:R-:W-:Y:S02]  /*265b0*/  PRMT R19, R6, 0x7531, R7 ;  /* 0x0000753106137816 */ /* 0x000fe40000000007 */
[----:B------:R-:W0:Y:S01]  /*265c0*/  LDSM.16.MT88.4 R4, [R21+0xa400] ;  /* 0x00a400001504783b */ /* 0x000e220000004200 */
[----:B------:R-:W-:-:S05]  /*265d0*/  IADD3 R12, R14, 0x400, R13 ;  /* 0x000004000e0c7810 */ /* 0x000fca0007ffe00d */
[----:B------:R2:W-:Y:S02]  /*265e0*/  STSM.16.M88.4 [R12], R16 ;  /* 0x000000100c007844 */ /* 0x0005e40000000200 */
[----:B--2---:R-:W-:Y:S01]  /*265f0*/  IMAD.MOV.U32 R18, RZ, RZ, R12 ;  /* 0x000000ffff127224 */ /* 0x004fe200078e000c */
[C-C-:B0-----:R-:W-:Y:S02]  /*26600*/  PRMT R8, R4.reuse, 0x6420, R5.reuse ;  /* 0x0000642004087816 */ /* 0x141fe40000000005 */
[----:B------:R-:W-:Y:S02]  /*26610*/  PRMT R9, R4, 0x7531, R5 ;  /* 0x0000753104097816 */ /* 0x000fe40000000005 */
[C-C-:B------:R-:W-:Y:S02]  /*26620*/  PRMT R10, R6.reuse, 0x6420, R7.reuse ;  /* 0x00006420060a7816 */ /* 0x140fe40000000007 */
[----:B------:R-:W-:-:S05]  /*26630*/  PRMT R11, R6, 0x7531, R7 ;  /* 0x00007531060b7816 */ /* 0x000fca0000000007 */
[----:B------:R-:W-:Y:S04]  /*26640*/  STSM.16.M88.4 [R18+0x2000], R8 ;  /* 0x0020000812007844 */ /* 0x000fe80000000200 */
[----:B------:R-:W0:Y:S01]  /*26650*/  LDSM.16.MT88.4 R4, [R20+0xb400] ;  /* 0x00b400001404783b */ /* 0x000e220000004200 */
[----:B------:R-:W-:Y:S01]  /*26660*/  IMAD.MOV.U32 R19, RZ, RZ, R15 ;  /* 0x000000ffff137224 */ /* 0x000fe200078e000f */
        /* <DEDUP_REMOVED lines=20> */
.L_x_1646:
[----:B------:R-:W0:Y:S04]  /*267b0*/  LDL.LU R4, [R1+0x4] ;  /* 0x0000040001047983 */ /* 0x000e280000300800 */
[----:B------:R-:W3:Y:S04]  /*267c0*/  LDL R5, [R1+0x30] ;  /* 0x0000300001057983 */ /* 0x000ee80000100800 */
[----:B--2---:R2:W5:Y:S04]  /*267d0*/  LDL R8, [R1+0x10] ;  /* 0x0000100001087983 */ /* 0x0045680000100800 */
[----:B------:R2:W5:Y:S01]  /*267e0*/  LDL R9, [R1+0x18] ;  /* 0x0000180001097983 */ /* 0x0005620000100800 */
[----:B0-----:R0:W-:Y:S01]  /*267f0*/  SYNCS.ARRIVE.TRANS64.A1T0 RZ, [R4+URZ+0x22850], RZ ;  /* 0x022850ff04ff79a7 */ /* 0x0011e2000810003f */
[----:B------:R-:W-:Y:S01]  /*26800*/  BAR.SYNC.DEFER_BLOCKING 0x2, 0x80 ;  /* 0x0082000000007b1d */ /* 0x000fe20000010000 */
[C---:B---3--:R-:W-:Y:S01]  /*26810*/  ISETP.GT.AND P0, PT, R3.reuse, R5, PT ;  /* 0x000000050300720c */ /* 0x048fe20003f04270 */
[----:B------:R-:W-:-:S02]  /*26820*/  VIADD R3, R3, 0xffffffff ;  /* 0xffffffff03037836 */ /* 0x000fc40000000000 */
[----:B0-----:R-:W-:-:S05]  /*26830*/  @!P1 VIADD R4, R4, 0x22880 ;  /* 0x0002288004049836 */ /* 0x001fca0000000000 */
[----:B------:R-:W-:-:S04]  /*26840*/  @!P1 PRMT R4, RZ, 0x654, R4 ;  /* 0x00000654ff049816 */ /* 0x000fc80000000004 */
[----:B------:R2:W-:Y:S01]  /*26850*/  @!P1 SYNCS.ARRIVE.TRANS64.RED.A1T0 RZ, [R4+URZ], RZ ;  /* 0x000000ff04ff99a7 */ /* 0x0005e2000810043f */
[----:B------:R-:W-:Y:S05]  /*26860*/  @P0 BRA `(.L_x_1647) ;  /* 0xffffffec00dc0947 */ /* 0x000fea000383ffff */
.L_x_1625:
[----:B------:R-:W-:Y:S04]  /*26870*/  BSSY B0, `(.L_x_1648) ;  /* 0x000000f000007945 */ /* 0x000fe80003800000 */
[----:B------:R-:W-:Y:S05]  /*26880*/  @P1 BRA `(.L_x_1649) ;  /* 0x0000000000341947 */ /* 0x000fea0003800000 */
[----:B------:R-:W3:Y:S01]  /*26890*/  S2R R5, SR_LANEID ;  /* 0x0000000000057919 */ /* 0x000ee20000000000 */
[----:B------:R-:W-:Y:S01]  /*268a0*/  VOTEU.ANY UR4, UPT, PT ;  /* 0x0000000000047886 */ /* 0x000fe200038e0100 */
[----:B------:R-:W4:Y:S01]  /*268b0*/  LDC.64 R2, c[0x0][0xc38] ;  /* 0x00030e00ff027b82 */ /* 0x000f220000000a00 */
[----:B------:R-:W3:Y:S02]  /*268c0*/  FLO.U32 R0, UR4 ;  /* 0x0000000400007d00 */ /* 0x000ee400080e0000 */
[----:B---3--:R-:W-:-:S06]  /*268d0*/  ISETP.EQ.U32.AND P0, PT, R0, R5, PT ;  /* 0x000000050000720c */ /* 0x008fcc0003f02070 */
[----:B------:R-:W4:Y:S07]  /*268e0*/  POPC R5, UR4 ;  /* 0x0000000400057d09 */ /* 0x000f2e0008000000 */
[----:B----4-:R-:W3:Y:S01]  /*268f0*/  @P0 ATOMG.E.ADD.STRONG.GPU PT, R3, desc[UR40][R2.64], R5 ;  /* 0x00000005020309a8 */ /* 0x010ee200081ee1e8 */
[----:B--2---:R-:W2:Y:S02]  /*26900*/  S2R R4, SR_LTMASK ;  /* 0x0000000000047919 */ /* 0x004ea40000003900 */
[----:B--2---:R-:W-:-:S04]  /*26910*/  LOP3.LUT R4, R4, UR4, RZ, 0xc0, !PT ;  /* 0x0000000404047c12 */ /* 0x004fc8000f8ec0ff */
[----:B------:R-:W2:Y:S01]  /*26920*/  POPC R7, R4 ;  /* 0x0000000400077309 */ /* 0x000ea20000000000 */
[----:B---3--:R-:W2:Y:S02]  /*26930*/  SHFL.IDX PT, R0, R3, R0, 0x1f ;  /* 0x00001f0003007589 */ /* 0x008ea400000e0000 */
[----:B--2---:R-:W-:-:S05]  /*26940*/  IADD3 R0, R0, UR38, R7 ;  /* 0x0000002600007c10 */ /* 0x004fca000fffe007 */
[----:B------:R3:W-:Y:S02]  /*26950*/  STL [R1], R0 ;  /* 0x0000000001007387 */ /* 0x0007e40000100800 */
.L_x_1649:
[----:B------:R-:W-:Y:S05]  /*26960*/  BSYNC B0 ;  /* 0x0000000000007941 */ /* 0x000fea0003800000 */
.L_x_1648:
[----:B------:R-:W-:-:S06]  /*26970*/  UISETP.NE.AND UP0, UPT, UR36, 0x3, UPT ;  /* 0x000000032400788c */ /* 0x000fcc000bf05270 */
[----:B------:R-:W-:-:S13]  /*26980*/  PLOP3.LUT P0, PT, PT, PT, UP0, 0x80, 0x0 ;  /* 0x000000000000781c */ /* 0x000fda0003f0f008 */
[----:B------:R-:W-:Y:S05]  /*26990*/  @!P0 BRA `(.L_x_1650) ;  /* 0x0000000000048947 */ /* 0x000fea0003800000 */
[----:B------:R-:W-:Y:S01]  /*269a0*/  BPT.TRAP 0x1 ;  /* 0x000000040000795c */ /* 0x000fe20000300000 */
.L_x_1650:
[----:B------:R-:W4:Y:S04]  /*269b0*/  LDL R3, [R1+0x18] ;  /* 0x0000180001037983 */ /* 0x000f280000100800 */
[----:B---3--:R-:W3:Y:S01]  /*269c0*/  LDL R0, [R1+0x10] ;  /* 0x0000100001007983 */ /* 0x008ee20000100800 */
[----:B--2---:R-:W2:Y:S01]  /*269d0*/  S2R R4, SR_CgaCtaId ;  /* 0x0000000000047919 */ /* 0x004ea20000008800 */
[----:B------:R-:W-:-:S04]  /*269e0*/  MOV R2, 0x400 ;  /* 0x0000040000027802 */ /* 0x000fc80000000f00 */
[----:B--2---:R-:W-:Y:S01]  /*269f0*/  LEA R2, R4, R2, 0x18 ;  /* 0x0000000204027211 */ /* 0x004fe200078ec0ff */
[----:B------:R-:W-:Y:S01]  /*26a00*/  BSSY B0, `(.L_x_1651) ;  /* 0x0000008000007945 */ /* 0x000fe20003800000 */
[----:B----4-:R-:W-:-:S04]  /*26a10*/  LOP3.LUT R3, R3, 0x1, RZ, 0x3c, !PT ;  /* 0x0000000103037812 */ /* 0x010fc800078e3cff */
[----:B------:R-:W-:Y:S01]  /*26a20*/  SHF.L.U32 R3, R3, 0x1f, RZ ;  /* 0x0000001f03037819 */ /* 0x000fe200000006ff */
[----:B---3--:R-:W-:-:S04]  /*26a30*/  IMAD R20, R0, 0x8, R2 ;  /* 0x0000000800147824 */ /* 0x008fc800078e0202 */
[----:B------:R-:W2:Y:S01]  /*26a40*/  SYNCS.PHASECHK.TRANS64.TRYWAIT P0, [R20+URZ+0x22870], R3 ;  /* 0x02287003140075a7 */ /* 0x000ea2000800017f */
[----:B------:R-:W-:-:S05]  /*26a50*/  IMAD.U32 R0, RZ, RZ, UR39 ;  /* 0x00000027ff007e24 */ /* 0x000fca000f8e00ff */
[----:B------:R-:W-:Y:S01]  /*26a60*/  ISETP.NE.AND P2, PT, R0, 0x3, PT ;  /* 0x000000030000780c */ /* 0x000fe20003f45270 */
[----:B--2---:R-:W-:-:S12]  /*26a70*/  @!P0 BRA `(.L_x_1652) ;  /* 0x00000038001c8947 */ /* 0x004fd80003800000 */
.L_x_1773:
[----:B------:R-:W-:Y:S05]  /*26a80*/  BSYNC B0 ;  /* 0x0000000000007941 */ /* 0x000fea0003800000 */
.L_x_1651:
[----:B------:R-:W-:Y:S05]  /*26a90*/  @!P2 BRA `(.L_x_1653) ;  /* 0x000000000004a947 */ /* 0x000fea0003800000 */
[----:B------:R-:W-:Y:S01]  /*26aa0*/  BPT.TRAP 0x1 ;  /* 0x000000040000795c */ /* 0x000fe20000300000 */
.L_x_1653:
[----:B------:R-:W2:Y:S02]  /*26ab0*/  LDL R0, [R1+0x18] ;  /* 0x0000180001007983 */ /* 0x000ea40000100800 */
[----:B--2---:R-:W-:-:S04]  /*26ac0*/  SHF.L.U32 R3, R0, 0x1f, RZ ;  /* 0x0000001f00037819 */ /* 0x004fc800000006ff */
[----:B------:R-:W2:Y:S02]  /*26ad0*/  SYNCS.PHASECHK.TRANS64.TRYWAIT P0, [R20+URZ+0x22860], R3 ;  /* 0x02286003140075a7 */ /* 0x000ea4000800017f */
[----:B--2---:R-:W-:Y:S05]  /*26ae0*/  @!P0 BRA `(.L_x_1654) ;  /* 0x0000003800148947 */ /* 0x004fea0003800000 */
.L_x_1774:
[----:B------:R-:W3:Y:S04]  /*26af0*/  LDL R2, [R1+0x10] ;  /* 0x0000100001027983 */ /* 0x000ee80000100800 */
[----:B------:R-:W4:Y:S04]  /*26b00*/  LDL R0, [R1+0x3c] ;  /* 0x00003c0001007983 */ /* 0x000f280000100800 */
[----:B------:R-:W2:Y:S01]  /*26b10*/  LDL R10, [R1+0x38] ;  /* 0x00003800010a7983 */ /* 0x000ea20000100800 */
[----:B-----5:R-:W-:-:S03]  /*26b20*/  MOV R8, 0x400 ;  /* 0x0000040000087802 */ /* 0x020fc60000000f00 */
[----:B0-----:R-:W2:Y:S04]  /*26b30*/  LDL R18, [R1+0x28] ;  /* 0x0000280001127983 */ /* 0x001ea80000100800 */
[----:B------:R-:W2:Y:S01]  /*26b40*/  LDL R17, [R1+0x24] ;  /* 0x0000240001117983 */ /* 0x000ea20000100800 */
[----:B------:R-:W0:Y:S01]  /*26b50*/  S2R R9, SR_CgaCtaId ;  /* 0x0000000000097919 */ /* 0x000e220000008800 */
[----:B------:R-:W-:Y:S05]  /*26b60*/  WARPSYNC.ALL ;  /* 0x0000000000007948 */ /* 0x000fea0003800000 */
[----:B0-----:R-:W-:Y:S01]  /*26b70*/  LEA R8, R9, R8, 0x18 ;  /* 0x0000000809087211 */ /* 0x001fe200078ec0ff */
[----:B---3--:R-:W-:-:S05]  /*26b80*/  IMAD.SHL.U32 R2, R2, 0x4000, RZ ;  /* 0x0000400002027824 */ /* 0x008fca00078e00ff */
[----:B----4-:R-:W-:-:S05]  /*26b90*/  LOP3.LUT R0, R2, R0, RZ, 0xfc, !PT ;  /* 0x0000000002007212 */ /* 0x010fca00078efcff */
[----:B------:R-:W-:-:S05]  /*26ba0*/  IMAD.IADD R0, R8, 0x1, R0 ;  /* 0x0000000108007824 */ /* 0x000fca00078e0200 */
[----:B------:R-:W0:Y:S01]  /*26bb0*/  LDSM.16.MT88.4 R4, [R0+0x8400] ;  /* 0x008400000004783b */ /* 0x000e220000004200 */
[----:B--2---:R-:W-:Y:S01]  /*26bc0*/  LOP3.LUT R2, R2, R10, RZ, 0xfc, !PT ;  /* 0x0000000a02027212 */ /* 0x004fe200078efcff */
[----:B------:R-:W-:-:S04]  /*26bd0*/  IMAD.IADD R3, R18, 0x1, R0 ;  /* 0x0000000112037824 */ /* 0x000fc800078e0200 */
        /* <DEDUP_REMOVED lines=62> */
.L_x_1655:
[----:B--2---:R-:W2:Y:S01]  /*26fc0*/  LDL.LU R2, [R1+0x10] ;  /* 0x0000100001027983 */ /* 0x004ea20000300800 */
        /* <DEDUP_REMOVED lines=13> */
.L_x_1606:
[----:B------:R-:W-:Y:S05]  /*270a0*/  BSYNC B6 ;  /* 0x0000000000067941 */ /* 0x000fea0003800000 */
.L_x_1604:
[----:B0-2---:R-:W2:Y:S02]  /*270b0*/  LDL R0, [R1+0x40] ;  /* 0x0000400001007983 */ /* 0x005ea40000100800 */
[----:B--2---:R-:W-:-:S13]  /*270c0*/  LOP3.LUT P0, RZ, R0, 0x2, RZ, 0xc0, !PT ;  /* 0x0000000200ff7812 */ /* 0x004fda000780c0ff */
[----:B------:R-:W-:Y:S05]  /*270d0*/  @!P0 BRA `(.L_x_1656) ;  /* 0x0000000000288947 */ /* 0x000fea0003800000 */
[----:B------:R-:W-:Y:S05]  /*270e0*/  WARPSYNC.ALL ;  /* 0x0000000000007948 */ /* 0x000fea0003800000 */
[----:B------:R-:W0:Y:S08]  /*270f0*/  S2UR UR5, SR_CgaCtaId ;  /* 0x00000000000579c3 */ /* 0x000e300000008800 */
[----:B------:R-:W-:Y:S06]  /*27100*/  BAR.SYNC.DEFER_BLOCKING 0x5, 0x180 ;  /* 0x0146000000007b1d */ /* 0x000fec0000010000 */
[----:B------:R-:W-:-:S02]  /*27110*/  UMOV UR4, 0x400 ;  /* 0x0000040000047882 */ /* 0x000fc40000000000 */
[----:B0-----:R-:W-:-:S09]  /*27120*/  ULEA UR4, UR5, UR4, 0x18 ;  /* 0x0000000405047291 */ /* 0x001fd2000f8ec03f */
[----:B-1----:R-:W0:Y:S04]  /*27130*/  LDS.128 R4, [UR4+0x228d0] ;  /* 0x0228d004ff047984 */ /* 0x002e280008000c00 */
[----:B0-----:R0:W-:Y:S04]  /*27140*/  STL.64 [R1], R4 ;  /* 0x0000000401007387 */ /* 0x0011e80000100a00 */
[----:B------:R0:W-:Y:S01]  /*27150*/  STL.64 [R1+0x8], R6 ;  /* 0x0000080601007387 */ /* 0x0001e20000100a00 */
[----:B------:R-:W-:Y:S06]  /*27160*/  BAR.ARV 0x4, 0x180 ;  /* 0x0106000000007b1d */ /* 0x000fec0000002000 */
[----:B------:R-:W-:Y:S05]  /*27170*/  BRA `(.L_x_1657) ;  /* 0x0000000c00187947 */ /* 0x000fea0003800000 */
.L_x_1656:
[----:B------:R-:W1:Y:S01]  /*27180*/  S2R R0, SR_TID.X ;  /* 0x0000000000007919 */ /* 0x000e620000002100 */
[----:B------:R-:W-:Y:S01]  /*27190*/  UMOV UR4, 0xffffffff ;  /* 0xffffffff00047882 */ /* 0x000fe20000000000 */
[----:B-1----:R-:W-:-:S04]  /*271a0*/  LOP3.LUT R7, R0, 0x1f, RZ, 0xc0, !PT ;  /* 0x0000001f00077812 */ /* 0x002fc800078ec0ff */
[----:B------:R-:W-:Y:S01]  /*271b0*/  ISETP.NE.AND P0, PT, R7, 0x1f, PT ;  /* 0x0000001f0700780c */ /* 0x000fe20003f05270 */
[----:B------:R-:W-:-:S12]  /*271c0*/  BRA.DIV UR4, `(.L_x_1658) ;  /* 0x0000003204707947 */ /* 0x000fd8000b800000 */
[----:B------:R-:W2:Y:S01]  /*271d0*/  LDL.LU R6, [R1] ;  /* 0x0000000001067983 */ /* 0x000ea20000300800 */
[----:B------:R-:W-:-:S03]  /*271e0*/  ULDC UR4, c[0x0][0xc14] ;  /* 0x0003050000047ab9 */ /* 0x000fc60000000800 */
[----:B------:R-:W3:Y:S02]  /*271f0*/  LDL R5, [R1+0xc] ;  /* 0x00000c0001057983 */ /* 0x000ee40000100800 */
[----:B---3--:R-:W-:-:S05]  /*27200*/  IMAD.IADD R5, R5, 0x1, R7 ;  /* 0x0000000105057824 */ /* 0x008fca00078e0207 */
        /* <DEDUP_REMOVED lines=28> */
[----:B------:R0:W1:Y:S02]  /*273d0*/  SHFL.IDX PT, R14, R2, 0x1f, 0x1f ;  /* 0x03e01f00020e7f89 */ /* 0x00006400000e0000 */
.L_x_1784:
[----:B------:R-:W-:Y:S02]  /*273e0*/  ULDC UR4, c[0x0][0xc10] ;  /* 0x0003040000047ab9 */ /* 0x000fe40000000800 */
[----:B------:R-:W-:-:S04]  /*273f0*/  IMAD.U32 R5, RZ, RZ, UR4 ;  /* 0x00000004ff057e24 */ /* 0x000fc8000f8e00ff */
[----:B-1----:R-:W-:-:S04]  /*27400*/  IMAD R8, R14, R5, RZ ;  /* 0x000000050e087224 */ /* 0x002fc800078e02ff */
[----:B------:R-:W-:-:S05]  /*27410*/  IMAD.IADD R4, R4, 0x1, R8 ;  /* 0x0000000104047824 */ /* 0x000fca00078e0208 */
[----:B------:R-:W-:-:S13]  /*27420*/  ISETP.GT.AND P6, PT, R4, R0, PT ;  /* 0x000000000400720c */ /* 0x000fda0003fc4270 */
[----:B------:R-:W-:Y:S05]  /*27430*/  @P6 BRA `(.L_x_1659) ;  /* 0x0000000000a46947 */ /* 0x000fea0003800000 */
.L_x_1664:
        /* <DEDUP_REMOVED lines=9> */
[----:B------:R-:W-:Y:S02]  /*274d0*/  IMAD.IADD R6, R2, 0x1, R3 ;  /* 0x0000000102067824 */ /* 0x000fe400078e0203 */
[----:B------:R-:W-:-:S03]  /*274e0*/  IMAD.MOV.U32 R3, RZ, RZ, RZ ;  /* 0x000000ffff037224 */ /* 0x000fc600078e00ff */
[----:B------:R-:W-:-:S13]  /*274f0*/  ISETP.GE.OR P6, PT, R6, R5, !P0 ;  /* 0x000000050600720c */ /* 0x000fda00047c6670 */
[----:B-1----:R-:W-:Y:S05]  /*27500*/  @P6 BRA `(.L_x_1662) ;  /* 0x00000000000c6947 */ /* 0x002fea0003800000 */
[----:B------:R-:W0:Y:S02]  /*27510*/  LDC.64 R2, c[0x0][0xc58] ;  /* 0x00031600ff027b82 */ /* 0x000e240000000a00 */
[----:B0-----:R-:W-:-:S06]  /*27520*/  IMAD.WIDE R2, R6, 0x4, R2 ;  /* 0x0000000406027825 */ /* 0x001fcc00078e0202 */
[----:B------:R0:W5:Y:S02]  /*27530*/  LDG.E R3, desc[UR40][R2.64] ;  /* 0x0000002802037981 */ /* 0x000164000c1e1900 */
.L_x_1662:
[----:B------:R-:W-:Y:S05]  /*27540*/  BSYNC B0 ;  /* 0x0000000000007941 */ /* 0x000fea0003800000 */
.L_x_1661:
[----:B------:R-:W-:-:S03]  /*27550*/  UMOV UR4, 0xffffffff ;  /* 0xffffffff00047882 */ /* 0x000fc60000000000 */
[----:B------:R-:W-:Y:S05]  /*27560*/  BRA.DIV UR4, `(.L_x_1663) ;  /* 0x0000003204b47947 */ /* 0x000fea000b800000 */
[----:B-----5:R-:W0:Y:S02]  /*27570*/  SHFL.UP PT, R14, R3, 0x1, RZ ;  /* 0x04200000030e7989 */ /* 0x020e2400000e00ff */
        /* <DEDUP_REMOVED lines=15> */
.L_x_1792:
[----:B------:R-:W-:Y:S02]  /*27670*/  ULDC UR4, c[0x0][0xc10] ;  /* 0x0003040000047ab9 */ /* 0x000fe40000000800 */
[----:B------:R-:W-:-:S04]  /*27680*/  IMAD.U32 R5, RZ, RZ, UR4 ;  /* 0x00000004ff057e24 */ /* 0x000fc8000f8e00ff */
[----:B-1----:R-:W-:-:S04]  /*27690*/  IMAD R8, R14, R5, RZ ;  /* 0x000000050e087224 */ /* 0x002fc800078e02ff */
[----:B------:R-:W-:-:S05]  /*276a0*/  IMAD.IADD R4, R8, 0x1, R4 ;  /* 0x0000000108047824 */ /* 0x000fca00078e0204 */
[----:B------:R-:W-:-:S13]  /*276b0*/  ISETP.GT.AND P6, PT, R4, R0, PT ;  /* 0x000000000400720c */ /* 0x000fda0003fc4270 */
[----:B------:R-:W-:Y:S05]  /*276c0*/  @!P6 BRA `(.L_x_1664) ;  /* 0xfffffffc005ce947 */ /* 0x000fea000383ffff */
.L_x_1659:
        /* <DEDUP_REMOVED lines=8> */
.L_x_1796:
[----:B------:R-:W-:Y:S01]  /*27750*/  ISETP.NE.AND P0, PT, R6, RZ, PT ;  /* 0x000000ff0600720c */ /* 0x000fe20003f05270 */
[----:B------:R-:W-:-:S12]  /*27760*/  IMAD.MOV.U32 R9, RZ, RZ, RZ ;  /* 0x000000ffff097224 */ /* 0x000fd800078e00ff */
[----:B------:R-:W-:Y:S05]  /*27770*/  @!P0 BRA `(.L_x_1666) ;  /* 0x0000000000108947 */ /* 0x000fea0003800000 */
[----:B------:R-:W-:Y:S01]  /*27780*/  UMOV UR4, 0xffffffff ;  /* 0xffffffff00047882 */ /* 0x000fe20000000000 */
[----:B------:R-:W-:Y:S02]  /*27790*/  VIADD R12, R7, 0xffffffff ;  /* 0xffffffff070c7836 */ /* 0x000fe40000000000 */
[----:B------:R-:W-:Y:S05]  /*277a0*/  BRA.DIV UR4, `(.L_x_1667) ;  /* 0x00000036042c7947 */ /* 0x000fea000b800000 */
[----:B------:R3:W4:Y:S02]  /*277b0*/  SHFL.IDX PT, R9, R2, R12, 0x1f ;  /* 0x00001f0c02097589 */ /* 0x00072400000e0000 */
.L_x_1666:
[----:B------:R-:W5:Y:S01]  /*277c0*/  LDL.LU R6, [R1+0xc] ;  /* 0x00000c0001067983 */ /* 0x000f620000300800 */
[----:B01-3--:R-:W0:Y:S01]  /*277d0*/  LDC.64 R2, c[0x0][0xc68] ;  /* 0x00031a00ff027b82 */ /* 0x00be220000000a00 */
[----:B-----5:R-:W-:-:S04]  /*277e0*/  IMAD.IADD R6, R7, 0x1, R6 ;  /* 0x0000000107067824 */ /* 0x020fc800078e0206 */
[----:B0-----:R-:W-:Y:S01]  /*277f0*/  IMAD.WIDE R2, R6, 0x4, R2 ;  /* 0x0000000406027825 */ /* 0x001fe200078e0202 */
[----:B------:R2:W-:Y:S04]  /*27800*/  STL [R1+0xc], R6 ;  /* 0x00000c0601007387 */ /* 0x0005e80000100800 */
[----:B------:R-:W2:Y:S01]  /*27810*/  LDG.E R7, desc[UR40][R2.64] ;  /* 0x0000002802077981 */ /* 0x000ea2000c1e1900 */
[----:B----4-:R-:W-:-:S04]  /*27820*/  IMAD R9, R9, R5, R8 ;  /* 0x0000000509097224 */ /* 0x010fc800078e0208 */
[----:B------:R-:W-:Y:S01]  /*27830*/  IMAD.IADD R0, R0, 0x1, -R9 ;  /* 0x0000000100007824 */ /* 0x000fe200078e0a09 */
[----:B------:R0:W-:Y:S01]  /*27840*/  STL [R1], R9 ;  /* 0x0000000901007387 */ /* 0x0001e20000100800 */
[----:B--2---:R-:W-:-:S05]  /*27850*/  IMAD R6, R4, R7, RZ ;  /* 0x0000000704067224 */ /* 0x004fca00078e02ff */
[----:B------:R-:W-:-:S04]  /*27860*/  IABS R10, R6 ;  /* 0x00000006000a7213 */ /* 0x000fc80000000000 */
[----:B------:R-:W1:Y:S08]  /*27870*/  I2F.RP R2, R10 ;  /* 0x0000000a00027306 */ /* 0x000e700000209400 */
[----:B-1----:R-:W1:Y:S02]  /*27880*/  MUFU.RCP R2, R2 ;  /* 0x0000000200027308 */ /* 0x002e640000001000 */
[----:B-1----:R-:W-:-:S06]  /*27890*/  VIADD R2, R2, 0xffffffe ;  /* 0x0ffffffe02027836 */ /* 0x002fcc0000000000 */
[----:B------:R-:W1:Y:S02]  /*278a0*/  F2I.FTZ.U32.TRUNC.NTZ R3, R2 ;  /* 0x0000000200037305 */ /* 0x000e64000021f000 */
[----:B-1----:R-:W-:-:S04]  /*278b0*/  IMAD.MOV R2, RZ, RZ, -R3 ;  /* 0x000000ffff027224 */ /* 0x002fc800078e0a03 */
[----:B------:R-:W-:Y:S02]  /*278c0*/  IMAD R8, R2, R10, RZ ;  /* 0x0000000a02087224 */ /* 0x000fe400078e02ff */
[----:B------:R-:W-:-:S04]  /*278d0*/  IMAD.MOV.U32 R2, RZ, RZ, RZ ;  /* 0x000000ffff027224 */ /* 0x000fc800078e00ff */
[----:B------:R-:W-:Y:S01]  /*278e0*/  IMAD.HI.U32 R8, R3, R8, R2 ;  /* 0x0000000803087227 */ /* 0x000fe200078e0002 */
[----:B------:R-:W-:Y:S02]  /*278f0*/  IABS R2, R0 ;  /* 0x0000000000027213 */ /* 0x000fe40000000000 */
[----:B------:R-:W-:-:S03]  /*27900*/  IABS R3, R6 ;  /* 0x0000000600037213 */ /* 0x000fc60000000000 */
[----:B------:R-:W-:-:S04]  /*27910*/  IMAD.HI.U32 R8, R8, R2, RZ ;  /* 0x0000000208087227 */ /* 0x000fc800078e00ff */
[----:B------:R-:W-:-:S04]  /*27920*/  IMAD.MOV R3, RZ, RZ, -R3 ;  /* 0x000000ffff037224 */ /* 0x000fc800078e0a03 */
        /* <DEDUP_REMOVED lines=8> */
[----:B------:R-:W-:-:S05]  /*279b0*/  @P0 IADD3 R8, R8, 0x1, RZ ;  /* 0x0000000108080810 */ /* 0x000fca0007ffe0ff */
[----:B------:R-:W-:-:S04]  /*279c0*/  IMAD.MOV.U32 R2, RZ, RZ, R8 ;  /* 0x000000ffff027224 */ /* 0x000fc800078e0008 */
[----:B------:R-:W-:Y:S01]  /*279d0*/  @!P2 IMAD.MOV R2, RZ, RZ, -R2 ;  /* 0x000000ffff02a224 */ /* 0x000fe200078e0a02 */
[----:B------:R-:W-:-:S05]  /*279e0*/  @!P1 LOP3.LUT R2, RZ, R6, RZ, 0x33, !PT ;  /* 0x00000006ff029212 */ /* 0x000fca00078e33ff */
[----:B------:R-:W-:Y:S02]  /*279f0*/  IMAD R8, R7, R2, RZ ;  /* 0x0000000207087224 */ /* 0x000fe400078e02ff */
[----:B------:R-:W-:Y:S02]  /*27a00*/  IMAD.MOV R2, RZ, RZ, -R2 ;  /* 0x000000ffff027224 */ /* 0x000fe400078e0a02 */
[----:B------:R-:W-:Y:S02]  /*27a10*/  IMAD.MOV R3, RZ, RZ, -R8 ;  /* 0x000000ffff037224 */ /* 0x000fe400078e0a08 */
[----:B------:R-:W-:-:S03]  /*27a20*/  IMAD R0, R6, R2, R0 ;  /* 0x0000000206007224 */ /* 0x000fc600078e0200 */
[----:B------:R-:W-:-:S04]  /*27a30*/  VIADDMNMX R5, R3, R5, R7, PT ;  /* 0x0000000503057246 */ /* 0x000fc80003800107 */
        /* <DEDUP_REMOVED lines=32> */
.L_x_1660:
[----:B------:R-:W-:Y:S01]  /*27c40*/  UMOV UR4, URZ ;  /* 0x0000003f00047c82 */ /* 0x000fe20008000000 */
[----:B------:R-:W-:Y:S01]  /*27c50*/  ULDC UR6, c[0x0][0xc14] ;  /* 0x0003050000067ab9 */ /* 0x000fe20000000800 */
[----:B------:R-:W-:Y:S01]  /*27c60*/  UMOV UR5, URZ ;  /* 0x0000003f00057c82 */ /* 0x000fe20008000000 */
[----:B------:R0:W-:Y:S01]  /*27c70*/  STL [R1], R0 ;  /* 0x0000000001007387 */ /* 0x0001e20000100800 */
[----:B------:R-:W-:Y:S02]  /*27c80*/  IMAD.U32 R3, RZ, RZ, UR4 ;  /* 0x00000004ff037e24 */ /* 0x000fe4000f8e00ff */
[----:B------:R-:W-:-:S03]  /*27c90*/  IMAD.U32 R2, RZ, RZ, UR5 ;  /* 0x00000005ff027e24 */ /* 0x000fc6000f8e00ff */
[----:B------:R1:W-:Y:S01]  /*27ca0*/  STL [R1+0x4], R3 ;  /* 0x0000040301007387 */ /* 0x0003e20000100800 */
[----:B0-----:R-:W-:-:S05]  /*27cb0*/  IMAD.U32 R0, RZ, RZ, UR6 ;  /* 0x00000006ff007e24 */ /* 0x001fca000f8e00ff */
[----:B------:R1:W-:Y:S04]  /*27cc0*/  STL [R1+0xc], R0 ;  /* 0x00000c0001007387 */ /* 0x0003e80000100800 */
[----:B------:R1:W-:Y:S02]  /*27cd0*/  STL [R1+0x8], R2 ;  /* 0x0000080201007387 */ /* 0x0003e40000100800 */
.L_x_1668:
[----:B-1----:R-:W2:Y:S04]  /*27ce0*/  LDL R3, [R1+0x8] ;  /* 0x0000080001037983 */ /* 0x002ea80000100800 */
[----:B------:R-:W3:Y:S04]  /*27cf0*/  LDL R2, [R1+0xc] ;  /* 0x00000c0001027983 */ /* 0x000ee80000100800 */
[----:B------:R-:W4:Y:S04]  /*27d00*/  LDL R4, [R1] ;  /* 0x0000000001047983 */ /* 0x000f280000100800 */
[----:B0-----:R-:W4:Y:S01]  /*27d10*/  LDL R5, [R1+0x4] ;  /* 0x0000040001057983 */ /* 0x001f220000100800 */
        /* <DEDUP_REMOVED lines=12> */
.L_x_1657:
[----:B-1----:R-:W2:Y:S01]  /*27de0*/  LDL R0, [R1+0xc] ;  /* 0x00000c0001007983 */ /* 0x002ea20000100800 */
[----:B------:R-:W-:Y:S02]  /*27df0*/  ULDC UR4, c[0x0][0xc14] ;  /* 0x0003050000047ab9 */ /* 0x000fe40000000800 */
[----:B--2---:R-:W-:-:S13]  /*27e00*/  ISETP.GE.AND P0, PT, R0, UR4, PT ;  /* 0x0000000400007c0c */ /* 0x004fda000bf06270 */
[----:B------:R-:W-:Y:S05]  /*27e10*/  @!P0 BRA `(.L_x_1669) ;  /* 0xffffffa400408947 */ /* 0x000fea000383ffff */
[----:B------:R-:W-:Y:S05]  /*27e20*/  BSYNC B7 ;  /* 0x0000000000077941 */ /* 0x000fea0003800000 */
.L_x_1548:
[----:B-1----:R-:W3:Y:S01]  /*27e30*/  LDL.LU R0, [R1+0x44] ;  /* 0x0000440001007983 */ /* 0x002ee20000300800 */
[----:B------:R-:W-:Y:S01]  /*27e40*/  BSSY B0, `(.L_x_1670) ;  /* 0x000000b000007945 */ /* 0x000fe20003800000 */
[----:B0-2---:R-:W0:Y:S01]  /*27e50*/  S2R R5, SR_CgaCtaId ;  /* 0x0000000000057919 */ /* 0x005e220000008800 */
[----:B---3--:R-:W-:-:S05]  /*27e60*/  VIADD R0, R0, 0x1 ;  /* 0x0000000100007836 */ /* 0x008fca0000000000 */
        /* <DEDUP_REMOVED lines=8> */
.L_x_1799:
[----:B------:R-:W-:Y:S05]  /*27ef0*/  BSYNC B0 ;  /* 0x0000000000007941 */ /* 0x000fea0003800000 */
.L_x_1670:
[----:B------:R-:W-:-:S03]  /*27f00*/  UMOV UR4, 0xffffffff ;  /* 0xffffffff00047882 */ /* 0x000fc60000000000 */
[----:B------:R-:W-:Y:S05]  /*27f10*/  BRA.DIV UR4, `(.L_x_1672) ;  /* 0x0000002e048c7947 */ /* 0x000fea000b800000 */
[----:B------:R-:W1:Y:S02]  /*27f20*/  S2R R2, SR_TID.X ;  /* 0x0000000000027919 */ /* 0x000e640000002100 */
[----:B-1----:R-:W-:-:S04]  /*27f30*/  SHF.R.U32.HI R2, RZ, 0x5, R2 ;  /* 0x00000005ff027819 */ /* 0x002fc80000011602 */
[----:B------:R-:W-:-:S05]  /*27f40*/  LOP3.LUT R2, R2, 0x3, RZ, 0xc0, !PT ;  /* 0x0000000302027812 */ /* 0x000fca00078ec0ff */
[----:B------:R1:W2:Y:S02]  /*27f50*/  SHFL.IDX PT, R14, R2, RZ, 0x1f ;  /* 0x00001fff020e7589 */ /* 0x0002a400000e0000 */
.L_x_1802:
[----:B--2---:R-:W-:-:S13]  /*27f60*/  ISETP.NE.AND P0, PT, R14, RZ, PT ;  /* 0x000000ff0e00720c */ /* 0x004fda0003f05270 */
[----:B------:R-:W-:Y:S05]  /*27f70*/  @P0 BRA `(.L_x_1317) ;  /* 0x0000000000b00947 */ /* 0x000fea0003800000 */
[----:B------:R-:W-:-:S03]  /*27f80*/  UMOV UR4, 0xffffffff ;  /* 0xffffffff00047882 */ /* 0x000fc60000000000 */
[----:B------:R-:W-:Y:S05]  /*27f90*/  BRA.DIV UR4, `(.L_x_1673) ;  /* 0x0000002e04a07947 */ /* 0x000fea000b800000 */
[----:B------:R-:W-:-:S13]  /*27fa0*/  ELECT P6, URZ, PT ;  /* 0x00000000003f782f */ /* 0x000fda00038c0000 */
.L_x_1805:
[----:B------:R-:W-:Y:S05]  /*27fb0*/  @!P6 BRA `(.L_x_1317) ;  /* 0x0000000000a0e947 */ /* 0x000fea0003800000 */
[----:B------:R-:W-:-:S06]  /*27fc0*/  ULOP3.LUT UR4, UR37, 0x2, URZ, 0xfc, !UPT ;  /* 0x0000000225047892 */ /* 0x000fcc000f8efc3f */
[----:B-1----:R-:W-:-:S05]  /*27fd0*/  IMAD.U32 R2, RZ, RZ, UR4 ;  /* 0x00000004ff027e24 */ /* 0x002fca000f8e00ff */
[----:B------:R-:W-:-:S13]  /*27fe0*/  ISETP.NE.AND P0, PT, R2, 0x3, PT ;  /* 0x000000030200780c */ /* 0x000fda0003f05270 */
[----:B------:R-:W-:Y:S05]  /*27ff0*/  @!P0 BRA `(.L_x_1674) ;  /* 0x0000000000048947 */ /* 0x000fea0003800000 */
[----:B------:R-:W-:Y:S01]  /*28000*/  BPT.TRAP 0x1 ;  /* 0x000000040000795c */ /* 0x000fe20000300000 */
.L_x_1674:
[----:B0-----:R-:W2:Y:S04]  /*28010*/  LDL R3, [R1+0x10] ;  /* 0x0000100001037983 */ /* 0x001ea80000100800 */
        /* <DEDUP_REMOVED lines=13> */
.L_x_1806:
[----:B------:R-:W1:Y:S02]  /*280f0*/  SYNCS.PHASECHK.TRANS64.TRYWAIT P1, [R7+URZ], R2 ;  /* 0x00000002070075a7 */ /* 0x000e64000802017f */
[----:B-1----:R-:W-:Y:S05]  /*28100*/  @!P1 BRA `(.L_x_1676) ;  /* 0x0000002c00789947 */ /* 0x002fea0003800000 */
.L_x_1807:
[----:B------:R-:W-:Y:S05]  /*28110*/  @!P0 BRA `(.L_x_1677) ;  /* 0x0000000000048947 */ /* 0x000fea0003800000 */
[----:B------:R-:W-:Y:S01]  /*28120*/  BPT.TRAP 0x1 ;  /* 0x000000040000795c */ /* 0x000fe20000300000 */
.L_x_1677:
[----:B------:R-:W2:Y:S02]  /*28130*/  LDL.LU R4, [R1+0x10] ;  /* 0x0000100001047983 */ /* 0x000ea40000300800 */
[----:B--2---:R-:W-:-:S04]  /*28140*/  IMAD R4, R4, 0x8, R0 ;  /* 0x0000000804047824 */ /* 0x004fc800078e0200 */
[----:B------:R-:W2:Y:S02]  /*28150*/  SYNCS.PHASECHK.TRANS64.TRYWAIT P1, [R4+URZ+0x22860], R5 ;  /* 0x02286005040075a7 */ /* 0x000ea4000802017f */
[----:B--2---:R-:W-:Y:S05]  /*28160*/  @!P1 BRA `(.L_x_1678) ;  /* 0x0000002c00749947 */ /* 0x004fea0003800000 */
.L_x_1808:
[----:B------:R-:W-:Y:S05]  /*28170*/  @!P0 BRA `(.L_x_1679) ;  /* 0x0000000000048947 */ /* 0x000fea0003800000 */
[----:B------:R-:W-:Y:S01]  /*28180*/  BPT.TRAP 0x1 ;  /* 0x000000040000795c */ /* 0x000fe20000300000 */
.L_x_1679:
[----:B------:R-:W-:-:S04]  /*28190*/  IMAD R3, R3, 0x8, R0 ;  /* 0x0000000803037824 */ /* 0x000fc800078e0200 */
[----:B------:R-:W3:Y:S02]  /*281a0*/  SYNCS.PHASECHK.TRANS64.TRYWAIT P1, [R3+URZ+0x22860], R2 ;  /* 0x02286002030075a7 */ /* 0x000ee4000802017f */
[----:B---3--:R-:W-:Y:S05]  /*281b0*/  @!P1 BRA `(.L_x_1680) ;  /* 0x0000002c00749947 */ /* 0x008fea0003800000 */
.L_x_1809:
[----:B------:R-:W-:Y:S05]  /*281c0*/  @!P0 BRA `(.L_x_1681) ;  /* 0x0000000000048947 */ /* 0x000fea0003800000 */
[----:B------:R-:W-:Y:S01]  /*281d0*/  BPT.TRAP 0x1 ;  /* 0x000000040000795c */ /* 0x000fe20000300000 */
.L_x_1681:
[----:B------:R-:W4:Y:S02]  /*281e0*/  SYNCS.PHASECHK.TRANS64.TRYWAIT P0, [R4+URZ+0x22880], R5 ;  /* 0x02288005040075a7 */ /* 0x000f24000800017f */
[----:B----4-:R-:W-:Y:S05]  /*281f0*/  @!P0 BRA `(.L_x_1682) ;  /* 0x0000002c00788947 */ /* 0x010fea0003800000 */
.L_x_1683:
[----:B------:R0:W0:Y:S02]  /*28200*/  SYNCS.PHASECHK.TRANS64.TRYWAIT P0, [R3+URZ+0x22880], R2 ;  /* 0x02288002030075a7 */ /* 0x000024000800017f */
[----:B0-----:R-:W-:Y:S05]  /*28210*/  @!P0 NANOSLEEP.SYNCS 0x989680 ;  /* 0x009896800000895d */ /* 0x001fea0003900000 */
[----:B------:R-:W0:Y:S02]  /*28220*/  @!P0 SYNCS.PHASECHK.TRANS64 P0, [R3+URZ+0x22880], R2 ;  /* 0x02288002030085a7 */ /* 0x000e24000800007f */
[----:B0-----:R-:W-:Y:S05]  /*28230*/  @!P0 BRA `(.L_x_1683) ;  /* 0xfffffffc00f08947 */ /* 0x001fea000383ffff */
.L_x_1317:
[----:B------:R-:W-:Y:S05]  /*28240*/  BSYNC B8 ;  /* 0x0000000000087941 */ /* 0x000fea0003800000 */
.L_x_1314:
[----:B------:R-:W-:Y:S05]  /*28250*/  EXIT ;  /* 0x000000000000794d */ /* 0x000fea0003800000 */
.L_x_1341:
[----:B0-----:R0:W1:Y:S02]  /*28260*/  SYNCS.PHASECHK.TRANS64.TRYWAIT P3, [R92+URZ+0x22890], R95 ;  /* 0x0228905f5c0075a7 */ /* 0x001064000806017f */
[----:B-1----:R-:W-:Y:S05]  /*28270*/  @!P3 NANOSLEEP.SYNCS 0x989680 ;  /* 0x009896800000b95d */ /* 0x002fea0003900000 */
[----:B------:R-:W1:Y:S02]  /*28280*/  @!P3 SYNCS.PHASECHK.TRANS64 P3, [R92+URZ+0x22890], R95 ;  /* 0x0228905f5c00b5a7 */ /* 0x000e64000806007f */
[----:B-1----:R-:W-:Y:S05]  /*28290*/  @!P3 BRA `(.L_x_1341) ;  /* 0xfffffffc00f0b947 */ /* 0x002fea000383ffff */
[----:B------:R-:W-:Y:S05]  /*282a0*/  BRA `(.L_x_1684) ;  /* 0xfffffdac00307947 */ /* 0x000fea000383ffff */
.L_x_1369:
[----:B-1----:R1:W2:Y:S02]  /*282b0*/  SYNCS.PHASECHK.TRANS64.TRYWAIT P3, [R92+URZ+0x22890], R95 ;  /* 0x0228905f5c0075a7 */ /* 0x0022a4000806017f */
[----:B--2---:R-:W-:Y:S05]  /*282c0*/  @!P3 NANOSLEEP.SYNCS 0x989680 ;  /* 0x009896800000b95d */ /* 0x004fea0003900000 */
[----:B------:R-:W2:Y:S02]  /*282d0*/  @!P3 SYNCS.PHASECHK.TRANS64 P3, [R92+URZ+0x22890], R95 ;  /* 0x0228905f5c00b5a7 */ /* 0x000ea4000806007f */
[----:B--2---:R-:W-:Y:S05]  /*282e0*/  @!P3 BRA `(.L_x_1369) ;  /* 0xfffffffc00f0b947 */ /* 0x004fea000383ffff */
[----:B------:R-:W-:Y:S05]  /*282f0*/  BRA `(.L_x_1685) ;  /* 0xfffffdd800fc7947 */ /* 0x000fea000383ffff */
.L_x_1382:
[----:B0-----:R0:W1:Y:S02]  /*28300*/  SYNCS.PHASECHK.TRANS64.TRYWAIT P2, [R92+URZ+0x22890], R95 ;  /* 0x0228905f5c0075a7 */ /* 0x001064000804017f */
[----:B-1----:R-:W-:Y:S05]  /*28310*/  @!P2 NANOSLEEP.SYNCS 0x989680 ;  /* 0x009896800000a95d */ /* 0x002fea0003900000 */
[----:B------:R-:W1:Y:S02]  /*28320*/  @!P2 SYNCS.PHASECHK.TRANS64 P2, [R92+URZ+0x22890], R95 ;  /* 0x0228905f5c00a5a7 */ /* 0x000e64000804007f */
[----:B-1----:R-:W-:Y:S05]  /*28330*/  @!P2 BRA `(.L_x_1382) ;  /* 0xfffffffc00f0a947 */ /* 0x002fea000383ffff */
[----:B------:R-:W-:Y:S05]  /*28340*/  BRA `(.L_x_1686) ;  /* 0xfffffe0800d87947 */ /* 0x000fea000383ffff */
.L_x_1386:
[----:B--2---:R2:W3:Y:S02]  /*28350*/  SYNCS.PHASECHK.TRANS64.TRYWAIT P1, [R92+URZ+0x228b0], R95 ;  /* 0x0228b05f5c0075a7 */ /* 0x0044e4000802017f */
[----:B---3--:R-:W-:Y:S05]  /*28360*/  @!P1 NANOSLEEP.SYNCS 0x989680 ;  /* 0x009896800000995d */ /* 0x008fea0003900000 */
[----:B------:R-:W3:Y:S02]  /*28370*/  @!P1 SYNCS.PHASECHK.TRANS64 P1, [R92+URZ+0x228b0], R95 ;  /* 0x0228b05f5c0095a7 */ /* 0x000ee4000802007f */
[----:B---3--:R-:W-:Y:S05]  /*28380*/  @!P1 BRA `(.L_x_1386) ;  /* 0xfffffffc00f09947 */ /* 0x008fea000383ffff */
[----:B------:R-:W-:Y:S05]  /*28390*/  BRA `(.L_x_1687) ;  /* 0xfffffe0c00707947 */ /* 0x000fea000383ffff */
.L_x_1400:
[----:B------:R-:W-:Y:S01]  /*283a0*/  BSSY B0, `(.L_x_1688) ;  /* 0x0000008000007945 */ /* 0x000fe20003800000 */
[----:B------:R-:W-:Y:S02]  /*283b0*/  IMAD.MOV.U32 R13, RZ, RZ, R202 ;  /* 0x000000ffff0d7224 */ /* 0x000fe400078e00ca */
[----:B------:R-:W-:Y:S02]  /*283c0*/  IMAD.MOV.U32 R12, RZ, RZ, RZ ;  /* 0x000000ffff0c7224 */ /* 0x000fe400078e00ff */
[----:B------:R-:W-:Y:S02]  /*283d0*/  IMAD.MOV.U32 R11, RZ, RZ, 0x1f ;  /* 0x0000001fff0b7424 */ /* 0x000fe400078e00ff */
[----:B------:R-:W-:-:S07]  /*283e0*/  IMAD.MOV.U32 R15, RZ, RZ, -0x1 ;  /* 0xffffffffff0f7424 */ /* 0x000fce00078e00ff */
[----:B-----5:R-:W-:Y:S05]  /*283f0*/  WARPSYNC.COLLECTIVE R15, `(.L_x_1689) ;  /* 0x000000000f087348 */ /* 0x020fea0003c00000 */
[----:B------:R0:W1:Y:S02]  /*28400*/  SHFL.IDX P6, R14, R13, R12, R11 ;  /* 0x0000000c0d0e7389 */ /* 0x00006400000c000b */
[----:B01---5:R-:W-:Y:S01]  /*28410*/  ENDCOLLECTIVE ;  /* 0x000000000000791b */ /* 0x023fe20003800000 */
.L_x_1689:
[----:B------:R-:W-:Y:S05]  /*28420*/  BSYNC B0 ;  /* 0x0000000000007941 */ /* 0x000fea0003800000 */
.L_x_1688:
[----:B------:R-:W-:Y:S01]  /*28430*/  IMAD.MOV.U32 R176, RZ, RZ, R14 ;  /* 0x000000ffffb07224 */ /* 0x000fe200078e000e */
[----:B------:R-:W-:Y:S06]  /*28440*/  BRA `(.L_x_1690) ;  /* 0xfffffe1800107947 */ /* 0x000fec000383ffff */
.L_x_1412:
[----:B------:R-:W-:Y:S01]  /*28450*/  BSSY B1, `(.L_x_1691) ;  /* 0x0000007000017945 */ /* 0x000fe20003800000 */
[----:B------:R-:W-:Y:S02]  /*28460*/  IMAD.MOV.U32 R12, RZ, RZ, RZ ;  /* 0x000000ffff0c7224 */ /* 0x000fe400078e00ff */
[----:B------:R-:W-:Y:S02]  /*28470*/  IMAD.MOV.U32 R11, RZ, RZ, 0x1e1f ;  /* 0x00001e1fff0b7424 */ /* 0x000fe400078e00ff */
[----:B-1----:R-:W-:-:S07]  /*28480*/  IMAD.MOV.U32 R15, RZ, RZ, -0x1 ;  /* 0xffffffffff0f7424 */ /* 0x002fce00078e00ff */
[----:B0----5:R-:W-:Y:S05]  /*28490*/  WARPSYNC.COLLECTIVE R15, `(.L_x_1692) ;  /* 0x000000000f087348 */ /* 0x021fea0003c00000 */
[----:B------:R1:W2:Y:S02]  /*284a0*/  SHFL.IDX P6, R14, R13, R12, R11 ;  /* 0x0000000c0d0e7389 */ /* 0x0002a400000c000b */
[----:B012--5:R-:W-:Y:S01]  /*284b0*/  ENDCOLLECTIVE ;  /* 0x000000000000791b */ /* 0x027fe20003800000 */
.L_x_1692:
[----:B------:R-:W-:Y:S05]  /*284c0*/  BSYNC B1 ;  /* 0x0000000000017941 */ /* 0x000fea0003800000 */
.L_x_1691:
[----:B------:R-:W-:Y:S05]  /*284d0*/  BRA `(.L_x_1693) ;  /* 0xfffffe24009c7947 */ /* 0x000fea000383ffff */
.L_x_1413:
[----:B------:R-:W-:Y:S01]  /*284e0*/  BSSY B1, `(.L_x_1694) ;  /* 0x0000008000017945 */ /* 0x000fe20003800000 */
[----:B------:R-:W-:Y:S02]  /*284f0*/  IMAD.MOV.U32 R13, RZ, RZ, R4 ;  /* 0x000000ffff0d7224 */ /* 0x000fe400078e0004 */
[----:B------:R-:W-:Y:S02]  /*28500*/  IMAD.MOV.U32 R12, RZ, RZ, RZ ;  /* 0x000000ffff0c7224 */ /* 0x000fe400078e00ff */
[----:B------:R-:W-:Y:S02]  /*28510*/  IMAD.MOV.U32 R11, RZ, RZ, 0x1e1f ;  /* 0x00001e1fff0b7424 */ /* 0x000fe400078e00ff */
[----:B-1----:R-:W-:-:S07]  /*28520*/  IMAD.MOV.U32 R15, RZ, RZ, -0x1 ;  /* 0xffffffffff0f7424 */ /* 0x002fce00078e00ff */
[----:B0----5:R-:W-:Y:S05]  /*28530*/  WARPSYNC.COLLECTIVE R15, `(.L_x_1695) ;  /* 0x000000000f087348 */ /* 0x021fea0003c00000 */
[----:B------:R1:W2:Y:S02]  /*28540*/  SHFL.IDX P6, R14, R13, R12, R11 ;  /* 0x0000000c0d0e7389 */ /* 0x0002a400000c000b */
[----:B012--5:R-:W-:Y:S01]  /*28550*/  ENDCOLLECTIVE ;  /* 0x000000000000791b */ /* 0x027fe20003800000 */
.L_x_1695:
[----:B------:R-:W-:Y:S05]  /*28560*/  BSYNC B1 ;  /* 0x0000000000017941 */ /* 0x000fea0003800000 */
.L_x_1694:
[----:B------:R-:W-:Y:S05]  /*28570*/  BRA `(.L_x_1696) ;  /* 0xfffffe24007c7947 */ /* 0x000fea000383ffff */
.L_x_1414:
        /* <DEDUP_REMOVED lines=8> */
.L_x_1698:
[----:B------:R-:W-:Y:S05]  /*28600*/  BSYNC B1 ;  /* 0x0000000000017941 */ /* 0x000fea0003800000 */
.L_x_1697:
[----:B------:R-:W-:Y:S05]  /*28610*/  BRA `(.L_x_1699) ;  /* 0xfffffe24005c7947 */ /* 0x000fea000383ffff */
.L_x_1415:
        /* <DEDUP_REMOVED lines=8> */
.L_x_1701:
[----:B------:R-:W-:Y:S05]  /*286a0*/  BSYNC B1 ;  /* 0x0000000000017941 */ /* 0x000fea0003800000 */
.L_x_1700:
[----:B------:R-:W-:Y:S05]  /*286b0*/  BRA `(.L_x_1702) ;  /* 0xfffffe24003c7947 */ /* 0x000fea000383ffff */
.L_x_1417:
[----:B--2---:R2:W3:Y:S02]  /*286c0*/  SYNCS.PHASECHK.TRANS64.TRYWAIT P1, [R16+URZ+0x22800], R3 ;  /* 0x02280003100075a7 */ /* 0x0044e4000802017f */
[----:B---3--:R-:W-:Y:S05]  /*286d0*/  @!P1 NANOSLEEP.SYNCS 0x989680 ;  /* 0x009896800000995d */ /* 0x008fea0003900000 */
[----:B------:R-:W3:Y:S02]  /*286e0*/  @!P1 SYNCS.PHASECHK.TRANS64 P1, [R16+URZ+0x22800], R3 ;  /* 0x02280003100095a7 */ /* 0x000ee4000802007f */
[----:B---3--:R-:W-:Y:S05]  /*286f0*/  @!P1 BRA `(.L_x_1417) ;  /* 0xfffffffc00f09947 */ /* 0x008fea000383ffff */
[----:B------:R-:W-:Y:S05]  /*28700*/  BRA `(.L_x_1703) ;  /* 0xfffffe2400487947 */ /* 0x000fea000383ffff */
.L_x_1431:
[----:B------:R-:W-:Y:S01]  /*28710*/  BSSY B1, `(.L_x_1704) ;  /* 0x0000007000017945 */ /* 0x000fe20003800000 */
[----:B------:R-:W-:Y:S02]  /*28720*/  IMAD.MOV.U32 R12, RZ, RZ, RZ ;  /* 0x000000ffff0c7224 */ /* 0x000fe400078e00ff */
[----:B------:R-:W-:Y:S02]  /*28730*/  IMAD.MOV.U32 R11, RZ, RZ, 0x1e1f ;  /* 0x00001e1fff0b7424 */ /* 0x000fe400078e00ff */
[----:B------:R-:W-:-:S07]  /*28740*/  IMAD.MOV.U32 R15, RZ, RZ, -0x1 ;  /* 0xffffffffff0f7424 */ /* 0x000fce00078e00ff */
[----:B0----5:R-:W-:Y:S05]  /*28750*/  WARPSYNC.COLLECTIVE R15, `(.L_x_1705) ;  /* 0x000000000f087348 */ /* 0x021fea0003c00000 */
[----:B------:R1:W2:Y:S02]  /*28760*/  SHFL.IDX P6, R14, R13, R12, R11 ;  /* 0x0000000c0d0e7389 */ /* 0x0002a400000c000b */
[----:B012--5:R-:W-:Y:S01]  /*28770*/  ENDCOLLECTIVE ;  /* 0x000000000000791b */ /* 0x027fe20003800000 */
.L_x_1705:
[----:B------:R-:W-:Y:S05]  /*28780*/  BSYNC B1 ;  /* 0x0000000000017941 */ /* 0x000fea0003800000 */
.L_x_1704:
[----:B------:R-:W-:Y:S05]  /*28790*/  BRA `(.L_x_1706) ;  /* 0xfffffe5800307947 */ /* 0x000fea000383ffff */
.L_x_1432:
[----:B------:R-:W-:Y:S01]  /*287a0*/  BSSY B1, `(.L_x_1707) ;  /* 0x0000008000017945 */ /* 0x000fe20003800000 */
[----:B------:R-:W-:Y:S01]  /*287b0*/  IMAD.MOV.U32 R13, RZ, RZ, R8 ;  /* 0x000000ffff0d7224 */ /* 0x000fe200078e0008 */
[----:B------:R-:W-:Y:S01]  /*287c0*/  MOV R12, RZ ;  /* 0x000000ff000c7202 */ /* 0x000fe20000000f00 */
[----:B------:R-:W-:Y:S02]  /*287d0*/  IMAD.MOV.U32 R11, RZ, RZ, 0x1e1f ;  /* 0x00001e1fff0b7424 */ /* 0x000fe400078e00ff */
[----:B------:R-:W-:-:S07]  /*287e0*/  IMAD.MOV.U32 R15, RZ, RZ, -0x1 ;  /* 0xffffffffff0f7424 */ /* 0x000fce00078e00ff */
[----:B0----5:R-:W-:Y:S05]  /*287f0*/  WARPSYNC.COLLECTIVE R15, `(.L_x_1708) ;  /* 0x000000000f087348 */ /* 0x021fea0003c00000 */
[----:B------:R1:W2:Y:S02]  /*28800*/  SHFL.IDX P6, R14, R13, R12, R11 ;  /* 0x0000000c0d0e7389 */ /* 0x0002a400000c000b */
[----:B012--5:R-:W-:Y:S01]  /*28810*/  ENDCOLLECTIVE ;  /* 0x000000000000791b */ /* 0x027fe20003800000 */
.L_x_1708:
[----:B------:R-:W-:Y:S05]  /*28820*/  BSYNC B1 ;  /* 0x0000000000017941 */ /* 0x000fea0003800000 */
.L_x_1707:
[----:B------:R-:W-:Y:S05]  /*28830*/  BRA `(.L_x_1709) ;  /* 0xfffffe5800107947 */ /* 0x000fea000383ffff */
.L_x_1433:
[----:B------:R-:W-:Y:S01]  /*28840*/  BSSY B1, `(.L_x_1710) ;  /* 0x0000008000017945 */ /* 0x000fe20003800000 */
[----:B------:R-:W-:Y:S02]  /*28850*/  IMAD.MOV.U32 R13, RZ, RZ, R3 ;  /* 0x000000ffff0d7224 */ /* 0x000fe400078e0003 */
[----:B------:R-:W-:Y:S02]  /*28860*/  IMAD.MOV.U32 R12, RZ, RZ, RZ ;  /* 0x000000ffff0c7224 */ /* 0x000fe400078e00ff */
[----:B------:R-:W-:Y:S02]  /*28870*/  IMAD.MOV.U32 R11, RZ, RZ, 0x1e1f ;  /* 0x00001e1fff0b7424 */ /* 0x000fe400078e00ff */
[----:B------:R-:W-:-:S07]  /*28880*/  IMAD.MOV.U32 R15, RZ, RZ, -0x1 ;  /* 0xffffffffff0f7424 */ /* 0x000fce00078e00ff */
[----:B0----5:R-:W-:Y:S05]  /*28890*/  WARPSYNC.COLLECTIVE R15, `(.L_x_1711) ;  /* 0x000000000f087348 */ /* 0x021fea0003c00000 */
[----:B------:R1:W2:Y:S02]  /*288a0*/  SHFL.IDX P6, R14, R13, R12, R11 ;  /* 0x0000000c0d0e7389 */ /* 0x0002a400000c000b */
[----:B012--5:R-:W-:Y:S01]  /*288b0*/  ENDCOLLECTIVE ;  /* 0x000000000000791b */ /* 0x027fe20003800000 */
.L_x_1711:
[----:B------:R-:W-:Y:S05]  /*288c0*/  BSYNC B1 ;  /* 0x0000000000017941 */ /* 0x000fea0003800000 */
.L_x_1710:
[----:B------:R-:W-:Y:S05]  /*288d0*/  BRA `(.L_x_1712) ;  /* 0xfffffe5400f07947 */ /* 0x000fea000383ffff */
.L_x_1434:
        /* <DEDUP_REMOVED lines=8> */
.L_x_1714:
[----:B------:R-:W-:Y:S05]  /*28960*/  BSYNC B1 ;  /* 0x0000000000017941 */ /* 0x000fea0003800000 */
.L_x_1713:
[----:B------:R-:W-:Y:S05]  /*28970*/  BRA `(.L_x_1715) ;  /* 0xfffffe5400d07947 */ /* 0x000fea000383ffff */
.L_x_1436:
[----:B-1----:R1:W2:Y:S02]  /*28980*/  SYNCS.PHASECHK.TRANS64.TRYWAIT P1, [R16+URZ+0x22800], R3 ;  /* 0x02280003100075a7 */ /* 0x0022a4000802017f */
[----:B--2---:R-:W-:Y:S05]  /*28990*/  @!P1 NANOSLEEP.SYNCS 0x989680 ;  /* 0x009896800000995d */ /* 0x004fea0003900000 */
[----:B------:R-:W2:Y:S02]  /*289a0*/  @!P1 SYNCS.PHASECHK.TRANS64 P1, [R16+URZ+0x22800], R3 ;  /* 0x02280003100095a7 */ /* 0x000ea4000802007f */
[----:B--2---:R-:W-:Y:S05]  /*289b0*/  @!P1 BRA `(.L_x_1436) ;  /* 0xfffffffc00f09947 */ /* 0x004fea000383ffff */
[----:B------:R-:W-:Y:S05]  /*289c0*/  BRA `(.L_x_1716) ;  /* 0xfffffe5400dc7947 */ /* 0x000fea000383ffff */
.L_x_1444:
[----:B--2---:R2:W3:Y:S02]  /*289d0*/  SYNCS.PHASECHK.TRANS64.TRYWAIT P2, [R0+URZ+0x22830], R3 ;  /* 0x02283003000075a7 */ /* 0x0044e4000804017f */
[----:B---3--:R-:W-:Y:S05]  /*289e0*/  @!P2 NANOSLEEP.SYNCS 0x989680 ;  /* 0x009896800000a95d */ /* 0x008fea0003900000 */
[----:B------:R-:W3:Y:S02]  /*289f0*/  @!P2 SYNCS.PHASECHK.TRANS64 P2, [R0+URZ+0x22830], R3 ;  /* 0x022830030000a5a7 */ /* 0x000ee4000804007f */
[----:B---3--:R-:W-:Y:S05]  /*28a00*/  @!P2 BRA `(.L_x_1444) ;  /* 0xfffffffc00f0a947 */ /* 0x008fea000383ffff */
[----:B------:R-:W-:Y:S05]  /*28a10*/  BRA `(.L_x_1443) ;  /* 0xfffffe8800047947 */ /* 0x000fea000383ffff */
.L_x_1462:
[----:B-1----:R1:W2:Y:S02]  /*28a20*/  SYNCS.PHASECHK.TRANS64.TRYWAIT P4, [R9+URZ+0x22830], R8 ;  /* 0x02283008090075a7 */ /* 0x0022a4000808017f */
[----:B--2---:R-:W-:Y:S05]  /*28a30*/  @!P4 NANOSLEEP.SYNCS 0x989680 ;  /* 0x009896800000c95d */ /* 0x004fea0003900000 */
[----:B------:R-:W2:Y:S02]  /*28a40*/  @!P4 SYNCS.PHASECHK.TRANS64 P4, [R9+URZ+0x22830], R8 ;  /* 0x022830080900c5a7 */ /* 0x000ea4000808007f */
[----:B--2---:R-:W-:Y:S05]  /*28a50*/  @!P4 BRA `(.L_x_1462) ;  /* 0xfffffffc00f0c947 */ /* 0x004fea000383ffff */
[----:B------:R-:W-:Y:S05]  /*28a60*/  BRA `(.L_x_1461) ;  /* 0xfffffec000607947 */ /* 0x000fea000383ffff */
.L_x_1466:
[----:B-1----:R1:W2:Y:S02]  /*28a70*/  SYNCS.PHASECHK.TRANS64.TRYWAIT P3, [R9+URZ+0x22850], R8 ;  /* 0x02285008090075a7 */ /* 0x0022a4000806017f */
[----:B--2---:R-:W-:Y:S05]  /*28a80*/  @!P3 NANOSLEEP.SYNCS 0x989680 ;  /* 0x009896800000b95d */ /* 0x004fea0003900000 */
[----:B------:R-:W2:Y:S02]  /*28a90*/  @!P3 SYNCS.PHASECHK.TRANS64 P3, [R9+URZ+0x22850], R8 ;  /* 0x022850080900b5a7 */ /* 0x000ea4000806007f */
[----:B--2---:R-:W-:Y:S05]  /*28aa0*/  @!P3 BRA `(.L_x_1466) ;  /* 0xfffffffc00f0b947 */ /* 0x004fea000383ffff */
[----:B------:R-:W-:Y:S05]  /*28ab0*/  BRA `(.L_x_1463) ;  /* 0xfffffec400387947 */ /* 0x000fea000383ffff */
.L_x_1486:
[----:B-1----:R1:W2:Y:S02]  /*28ac0*/  SYNCS.PHASECHK.TRANS64.TRYWAIT P3, [R7+URZ+0x22830], R6 ;  /* 0x02283006070075a7 */ /* 0x0022a4000806017f */
[----:B--2---:R-:W-:Y:S05]  /*28ad0*/  @!P3 NANOSLEEP.SYNCS 0x989680 ;  /* 0x009896800000b95d */ /* 0x004fea0003900000 */
[----:B------:R-:W2:Y:S02]  /*28ae0*/  @!P3 SYNCS.PHASECHK.TRANS64 P3, [R7+URZ+0x22830], R6 ;  /* 0x022830060700b5a7 */ /* 0x000ea4000806007f */
[----:B--2---:R-:W-:Y:S05]  /*28af0*/  @!P3 BRA `(.L_x_1486) ;  /* 0xfffffffc00f0b947 */ /* 0x004fea000383ffff */
[----:B------:R-:W-:Y:S05]  /*28b00*/  BRA `(.L_x_1485) ;  /* 0xfffffef800b07947 */ /* 0x000fea000383ffff */
.L_x_1490:
[----:B-1----:R1:W2:Y:S02]  /*28b10*/  SYNCS.PHASECHK.TRANS64.TRYWAIT P2, [R7+URZ+0x22850], R6 ;  /* 0x02285006070075a7 */ /* 0x0022a4000804017f */
[----:B--2---:R-:W-:Y:S05]  /*28b20*/  @!P2 NANOSLEEP.SYNCS 0x989680 ;  /* 0x009896800000a95d */ /* 0x004fea0003900000 */
[----:B------:R-:W2:Y:S02]  /*28b30*/  @!P2 SYNCS.PHASECHK.TRANS64 P2, [R7+URZ+0x22850], R6 ;  /* 0x022850060700a5a7 */ /* 0x000ea4000804007f */
[----:B--2---:R-:W-:Y:S05]  /*28b40*/  @!P2 BRA `(.L_x_1490) ;  /* 0xfffffffc00f0a947 */ /* 0x004fea000383ffff */
[----:B------:R-:W-:Y:S05]  /*28b50*/  BRA `(.L_x_1487) ;  /* 0xfffffefc00947947 */ /* 0x000fea000383ffff */
.L_x_1498:
[----:B-1----:R1:W2:Y:S02]  /*28b60*/  SYNCS.PHASECHK.TRANS64.TRYWAIT P3, [R7+URZ+0x22830], R8 ;  /* 0x02283008070075a7 */ /* 0x0022a4000806017f */
[----:B--2---:R-:W-:Y:S05]  /*28b70*/  @!P3 NANOSLEEP.SYNCS 0x989680 ;  /* 0x009896800000b95d */ /* 0x004fea0003900000 */
[----:B------:R-:W2:Y:S02]  /*28b80*/  @!P3 SYNCS.PHASECHK.TRANS64 P3, [R7+URZ+0x22830], R8 ;  /* 0x022830080700b5a7 */ /* 0x000ea4000806007f */
[----:B--2---:R-:W-:Y:S05]  /*28b90*/  @!P3 BRA `(.L_x_1498) ;  /* 0xfffffffc00f0b947 */ /* 0x004fea000383ffff */
[----:B------:R-:W-:Y:S05]  /*28ba0*/  BRA `(.L_x_1497) ;  /* 0xffffff2000a47947 */ /* 0x000fea000383ffff */
.L_x_1502:
[----:B-1----:R1:W2:Y:S02]  /*28bb0*/  SYNCS.PHASECHK.TRANS64.TRYWAIT P2, [R8+URZ+0x22850], R7 ;  /* 0x02285007080075a7 */ /* 0x0022a4000804017f */
[----:B--2---:R-:W-:Y:S05]  /*28bc0*/  @!P2 NANOSLEEP.SYNCS 0x989680 ;  /* 0x009896800000a95d */ /* 0x004fea0003900000 */
[----:B------:R-:W2:Y:S02]  /*28bd0*/  @!P2 SYNCS.PHASECHK.TRANS64 P2, [R8+URZ+0x22850], R7 ;  /* 0x022850070800a5a7 */ /* 0x000ea4000804007f */
[----:B--2---:R-:W-:Y:S05]  /*28be0*/  @!P2 BRA `(.L_x_1502) ;  /* 0xfffffffc00f0a947 */ /* 0x004fea000383ffff */
[----:B------:R-:W-:Y:S05]  /*28bf0*/  BRA `(.L_x_1499) ;  /* 0xffffff2400887947 */ /* 0x000fea000383ffff */
.L_x_1516:
[----:B-1----:R1:W2:Y:S02]  /*28c00*/  SYNCS.PHASECHK.TRANS64.TRYWAIT P1, [R13+URZ+0x22850], R0 ;  /* 0x022850000d0075a7 */ /* 0x0022a4000802017f */
[----:B--2---:R-:W-:Y:S05]  /*28c10*/  @!P1 NANOSLEEP.SYNCS 0x989680 ;  /* 0x009896800000995d */ /* 0x004fea0003900000 */
[----:B------:R-:W2:Y:S02]  /*28c20*/  @!P1 SYNCS.PHASECHK.TRANS64 P1, [R13+URZ+0x22850], R0 ;  /* 0x022850000d0095a7 */ /* 0x000ea4000802007f */
[----:B--2---:R-:W-:Y:S05]  /*28c30*/  @!P1 BRA `(.L_x_1516) ;  /* 0xfffffffc00f09947 */ /* 0x004fea000383ffff */
[----:B------:R-:W-:Y:S05]  /*28c40*/  BRA `(.L_x_1515) ;  /* 0xffffff5800687947 */ /* 0x000fea000383ffff */
.L_x_1520:
[----:B------:R-:W-:Y:S01]  /*28c50*/  IMAD.MOV.U32 R12, RZ, RZ, R0 ;  /* 0x000000ffff0c7224 */ /* 0x000fe200078e0000 */
[----:B------:R-:W-:Y:S01]  /*28c60*/  SEL R5, R37, R36, P0 ;  /* 0x0000002425057207 */ /* 0x000fe20000000000 */
[----:B------:R-:W-:Y:S01]  /*28c70*/  IMAD.MOV.U32 R11, RZ, RZ, 0x1c1f ;  /* 0x00001c1fff0b7424 */ /* 0x000fe200078e00ff */
[----:B------:R-:W-:Y:S01]  /*28c80*/  SEL R7, R36, R37, P0 ;  /* 0x0000002524077207 */ /* 0x000fe20000000000 */
[----:B------:R-:W-:Y:S01]  /*28c90*/  IMAD.MOV.U32 R15, RZ, RZ, -0x1 ;  /* 0xffffffffff0f7424 */ /* 0x000fe200078e00ff */
[----:B------:R-:W-:Y:S02]  /*28ca0*/  SEL R9, R33, R32, P0 ;  /* 0x0000002021097207 */ /* 0x000fe40000000000 */
[----:B------:R-:W-:-:S07]  /*28cb0*/  SEL R21, R32, R33, P0 ;  /* 0x0000002120157207 */ /* 0x000fce0000000000 */
[----:B01----:R-:W-:Y:S05]  /*28cc0*/  WARPSYNC.COLLECTIVE R15, `(.L_x_1717) ;  /* 0x000000000f087348 */ /* 0x003fea0003c00000 */
[----:B------:R2:W3:Y:S02]  /*28cd0*/  SHFL.IDX P6, R14, R13, R12, R11 ;  /* 0x0000000c0d0e7389 */ /* 0x0004e400000c000b */
[----:B0123--:R-:W-:Y:S01]  /*28ce0*/  ENDCOLLECTIVE ;  /* 0x000000000000791b */ /* 0x00ffe20003800000 */
.L_x_1717:
        /* <DEDUP_REMOVED lines=8> */
[----:B------:R-:W-:Y:S01]  /*28d70*/  SEL R51, R34, R51, P0 ;  /* 0x0000003322337207 */ /* 0x000fe20000000000 */
[----:B------:R-:W-:Y:S01]  /*28d80*/  IMAD.MOV.U32 R12, RZ, RZ, R2 ;  /* 0x000000ffff0c7224 */ /* 0x000fe200078e0002 */
        /* <DEDUP_REMOVED lines=9> */
.L_x_1718:
        /* <DEDUP_REMOVED lines=19> */
.L_x_1719:
[----:B------:R-:W-:Y:S02]  /*28f50*/  SEL R4, R6, R3, P0 ;  /* 0x0000000306047207 */ /* 0x000fe40000000000 */
[----:B------:R-:W-:Y:S01]  /*28f60*/  SEL R6, R3, R6, P0 ;  /* 0x0000000603067207 */ /* 0x000fe20000000000 */
[----:B------:R-:W-:Y:S02]  /*28f70*/  IMAD.MOV.U32 R13, RZ, RZ, R7 ;  /* 0x000000ffff0d7224 */ /* 0x000fe400078e0007 */
[----:B------:R-:W-:Y:S02]  /*28f80*/  IMAD.MOV.U32 R12, RZ, RZ, R2 ;  /* 0x000000ffff0c7224 */ /* 0x000fe400078e0002 */
[----:B------:R-:W-:-:S07]  /*28f90*/  IMAD.MOV.U32 R10, RZ, RZ, R14 ;  /* 0x000000ffff0a7224 */ /* 0x000fce00078e000e */
[----:B------:R-:W-:Y:S05]  /*28fa0*/  WARPSYNC.COLLECTIVE R15, `(.L_x_1720) ;  /* 0x000000000f087348 */ /* 0x000fea0003c00000 */
[----:B------:R0:W1:Y:S02]  /*28fb0*/  SHFL.IDX P6, R14, R13, R12, R11 ;  /* 0x0000000c0d0e7389 */ /* 0x00006400000c000b */
[----:B01----:R-:W-:Y:S01]  /*28fc0*/  ENDCOLLECTIVE ;  /* 0x000000000000791b */ /* 0x003fe20003800000 */
.L_x_1720:
[----:B------:R-:W-:Y:S02]  /*28fd0*/  IMAD.MOV.U32 R13, RZ, RZ, R9 ;  /* 0x000000ffff0d7224 */ /* 0x000fe400078e0009 */
[----:B------:R-:W-:Y:S02]  /*28fe0*/  IMAD.MOV.U32 R12, RZ, RZ, R0 ;  /* 0x000000ffff0c7224 */ /* 0x000fe400078e0000 */
[----:B------:R-:W-:-:S07]  /*28ff0*/  IMAD.MOV.U32 R7, RZ, RZ, R14 ;  /* 0x000000ffff077224 */ /* 0x000fce00078e000e */
[----:B------:R-:W-:Y:S05]  /*29000*/  WARPSYNC.COLLECTIVE R15, `(.L_x_1721) ;  /* 0x000000000f087348 */ /* 0x000fea0003c00000 */
[----:B------:R0:W1:Y:S02]  /*29010*/  SHFL.IDX P6, R14, R13, R12, R11 ;  /* 0x0000000c0d0e7389 */ /* 0x00006400000c000b */
[----:B01----:R-:W-:Y:S01]  /*29020*/  ENDCOLLECTIVE ;  /* 0x000000000000791b */ /* 0x003fe20003800000 */
.L_x_1721:
[----:B------:R-:W-:Y:S02]  /*29030*/  SEL R8, R10, R7, P0 ;  /* 0x000000070a087207 */ /* 0x000fe40000000000 */
[----:B------:R-:W-:Y:S02]  /*29040*/  SEL R10, R7, R10, P0 ;  /* 0x0000000a070a7207 */ /* 0x000fe40000000000 */
[----:B------:R-:W-:Y:S01]  /*29050*/  MOV R13, R21 ;  /* 0x00000015000d7202 */ /* 0x000fe20000000f00 */
[----:B------:R-:W-:Y:S02]  /*29060*/  IMAD.MOV.U32 R12, RZ, RZ, R2 ;  /* 0x000000ffff0c7224 */ /* 0x000fe400078e0002 */
[----:B------:R-:W-:-:S07]  /*29070*/  IMAD.MOV.U32 R26, RZ, RZ, R14 ;  /* 0x000000ffff1a7224 */ /* 0x000fce00078e000e */
[----:B------:R-:W-:Y:S05]  /*29080*/  WARPSYNC.COLLECTIVE R15, `(.L_x_1722) ;  /* 0x000000000f087348 */ /* 0x000fea0003c00000 */
[----:B------:R0:W1:Y:S02]  /*29090*/  SHFL.IDX P6, R14, R13, R12, R11 ;  /* 0x0000000c0d0e7389 */ /* 0x00006400000c000b */
[----:B01----:R-:W-:Y:S01]  /*290a0*/  ENDCOLLECTIVE ;  /* 0x000000000000791b */ /* 0x003fe20003800000 */
.L_x_1722:
[----:B------:R-:W-:Y:S02]  /*290b0*/  IMAD.MOV.U32 R13, RZ, RZ, R25 ;  /* 0x000000ffff0d7224 */ /* 0x000fe400078e0019 */
[----:B------:R-:W-:Y:S02]  /*290c0*/  IMAD.MOV.U32 R12, RZ, RZ, R0 ;  /* 0x000000ffff0c7224 */ /* 0x000fe400078e0000 */
[----:B------:R-:W-:-:S07]  /*290d0*/  IMAD.MOV.U32 R21, RZ, RZ, R14 ;  /* 0x000000ffff157224 */ /* 0x000fce00078e000e */
[----:B------:R-:W-:Y:S05]  /*290e0*/  WARPSYNC.COLLECTIVE R15, `(.L_x_1723) ;  /* 0x000000000f087348 */ /* 0x000fea0003c00000 */
[----:B------:R0:W1:Y:S02]  /*290f0*/  SHFL.IDX P6, R14, R13, R12, R11 ;  /* 0x0000000c0d0e7389 */ /* 0x00006400000c000b */
[----:B01----:R-:W-:Y:S01]  /*29100*/  ENDCOLLECTIVE ;  /* 0x000000000000791b */ /* 0x003fe20003800000 */
.L_x_1723:
        /* <DEDUP_REMOVED lines=8> */
.L_x_1724:
[----:B------:R-:W-:Y:S02]  /*29190*/  IMAD.MOV.U32 R13, RZ, RZ, R29 ;  /* 0x000000ffff0d7224 */ /* 0x000fe400078e001d */
[----:B------:R-:W-:Y:S02]  /*291a0*/  IMAD.MOV.U32 R12, RZ, RZ, R0 ;  /* 0x000000ffff0c7224 */ /* 0x000fe400078e0000 */
[----:B------:R-:W-:-:S07]  /*291b0*/  IMAD.MOV.U32 R27, RZ, RZ, R14 ;  /* 0x000000ffff1b7224 */ /* 0x000fce00078e000e */
[----:B------:R-:W-:Y:S05]  /*291c0*/  WARPSYNC.COLLECTIVE R15, `(.L_x_1725) ;  /* 0x000000000f087348 */ /* 0x000fea0003c00000 */
[----:B------:R0:W1:Y:S02]  /*291d0*/  SHFL.IDX P6, R14, R13, R12, R11 ;  /* 0x0000000c0d0e7389 */ /* 0x00006400000c000b */
[----:B01----:R-:W-:Y:S01]  /*291e0*/  ENDCOLLECTIVE ;  /* 0x000000000000791b */ /* 0x003fe20003800000 */
.L_x_1725:
        /* <DEDUP_REMOVED lines=8> */
.L_x_1726:
[----:B------:R-:W-:Y:S02]  /*29270*/  IMAD.MOV.U32 R13, RZ, RZ, R33 ;  /* 0x000000ffff0d7224 */ /* 0x000fe400078e0021 */
[----:B------:R-:W-:Y:S02]  /*29280*/  IMAD.MOV.U32 R12, RZ, RZ, R0 ;  /* 0x000000ffff0c7224 */ /* 0x000fe400078e0000 */
[----:B------:R-:W-:-:S07]  /*29290*/  IMAD.MOV.U32 R31, RZ, RZ, R14 ;  /* 0x000000ffff1f7224 */ /* 0x000fce00078e000e */
[----:B------:R-:W-:Y:S05]  /*292a0*/  WARPSYNC.COLLECTIVE R15, `(.L_x_1727) ;  /* 0x000000000f087348 */ /* 0x000fea0003c00000 */
[----:B------:R0:W1:Y:S02]  /*292b0*/  SHFL.IDX P6, R14, R13, R12, R11 ;  /* 0x0000000c0d0e7389 */ /* 0x00006400000c000b */
[----:B01----:R-:W-:Y:S01]  /*292c0*/  ENDCOLLECTIVE ;  /* 0x000000000000791b */ /* 0x003fe20003800000 */
.L_x_1727:
        /* <DEDUP_REMOVED lines=8> */
.L_x_1728:
[----:B------:R-:W-:Y:S02]  /*29350*/  IMAD.MOV.U32 R13, RZ, RZ, R37 ;  /* 0x000000ffff0d7224 */ /* 0x000fe400078e0025 */
[----:B------:R-:W-:Y:S02]  /*29360*/  IMAD.MOV.U32 R12, RZ, RZ, R0 ;  /* 0x000000ffff0c7224 */ /* 0x000fe400078e0000 */
[----:B------:R-:W-:-:S07]  /*29370*/  IMAD.MOV.U32 R35, RZ, RZ, R14 ;  /* 0x000000ffff237224 */ /* 0x000fce00078e000e */
[----:B------:R-:W-:Y:S05]  /*29380*/  WARPSYNC.COLLECTIVE R15, `(.L_x_1729) ;  /* 0x000000000f087348 */ /* 0x000fea0003c00000 */
[----:B------:R0:W1:Y:S02]  /*29390*/  SHFL.IDX P6, R14, R13, R12, R11 ;  /* 0x0000000c0d0e7389 */ /* 0x00006400000c000b */
[----:B01----:R-:W-:Y:S01]  /*293a0*/  ENDCOLLECTIVE ;  /* 0x000000000000791b */ /* 0x003fe20003800000 */
.L_x_1729:
        /* <DEDUP_REMOVED lines=8> */
.L_x_1730:
[----:B------:R-:W-:Y:S01]  /*29430*/  MOV R13, R41 ;  /* 0x00000029000d7202 */ /* 0x000fe20000000f00 */
[----:B------:R-:W-:Y:S02]  /*29440*/  IMAD.MOV.U32 R12, RZ, RZ, R0 ;  /* 0x000000ffff0c7224 */ /* 0x000fe400078e0000 */
[----:B------:R-:W-:-:S07]  /*29450*/  IMAD.MOV.U32 R20, RZ, RZ, R14 ;  /* 0x000000ffff147224 */ /* 0x000fce00078e000e */
[----:B------:R-:W-:Y:S05]  /*29460*/  WARPSYNC.COLLECTIVE R15, `(.L_x_1731) ;  /* 0x000000000f087348 */ /* 0x000fea0003c00000 */
[----:B------:R0:W1:Y:S02]  /*29470*/  SHFL.IDX P6, R14, R13, R12, R11 ;  /* 0x0000000c0d0e7389 */ /* 0x00006400000c000b */
[----:B01----:R-:W-:Y:S01]  /*29480*/  ENDCOLLECTIVE ;  /* 0x000000000000791b */ /* 0x003fe20003800000 */
.L_x_1731:
[----:B------:R-:W-:Y:S02]  /*29490*/  IMAD.MOV.U32 R13, RZ, RZ, R43 ;  /* 0x000000ffff0d7224 */ /* 0x000fe400078e002b */
[----:B------:R-:W-:Y:S02]  /*294a0*/  IMAD.MOV.U32 R12, RZ, RZ, R2 ;  /* 0x000000ffff0c7224 */ /* 0x000fe400078e0002 */
[----:B------:R-:W-:-:S07]  /*294b0*/  IMAD.MOV.U32 R41, RZ, RZ, R14 ;  /* 0x000000ffff297224 */ /* 0x000fce00078e000e */
[----:B------:R-:W-:Y:S05]  /*294c0*/  WARPSYNC.COLLECTIVE R15, `(.L_x_1732) ;  /* 0x000000000f087348 */ /* 0x000fea0003c00000 */
[----:B------:R0:W1:Y:S02]  /*294d0*/  SHFL.IDX P6, R14, R13, R12, R11 ;  /* 0x0000000c0d0e7389 */ /* 0x00006400000c000b */
[----:B01----:R-:W-:Y:S01]  /*294e0*/  ENDCOLLECTIVE ;  /* 0x000000000000791b */ /* 0x003fe20003800000 */
.L_x_1732:
[----:B------:R-:W-:Y:S02]  /*294f0*/  IMAD.MOV.U32 R13, RZ, RZ, R45 ;  /* 0x000000ffff0d7224 */ /* 0x000fe400078e002d */
[----:B------:R-:W-:Y:S02]  /*29500*/  IMAD.MOV.U32 R12, RZ, RZ, R0 ;  /* 0x000000ffff0c7224 */ /* 0x000fe400078e0000 */
[----:B------:R-:W-:-:S07]  /*29510*/  IMAD.MOV.U32 R40, RZ, RZ, R14 ;  /* 0x000000ffff287224 */ /* 0x000fce00078e000e */
[----:B------:R-:W-:Y:S05]  /*29520*/  WARPSYNC.COLLECTIVE R15, `(.L_x_1733) ;  /* 0x000000000f087348 */ /* 0x000fea0003c00000 */
[----:B------:R0:W1:Y:S02]  /*29530*/  SHFL.IDX P6, R14, R13, R12, R11 ;  /* 0x0000000c0d0e7389 */ /* 0x00006400000c000b */
[----:B01----:R-:W-:Y:S01]  /*29540*/  ENDCOLLECTIVE ;  /* 0x000000000000791b */ /* 0x003fe20003800000 */
.L_x_1733:
        /* <DEDUP_REMOVED lines=8> */
.L_x_1734:
[----:B------:R-:W-:Y:S02]  /*295d0*/  IMAD.MOV.U32 R13, RZ, RZ, R49 ;  /* 0x000000ffff0d7224 */ /* 0x000fe400078e0031 */
[----:B------:R-:W-:Y:S02]  /*295e0*/  IMAD.MOV.U32 R12, RZ, RZ, R0 ;  /* 0x000000ffff0c7224 */ /* 0x000fe400078e0000 */
[----:B------:R-:W-:-:S07]  /*295f0*/  IMAD.MOV.U32 R42, RZ, RZ, R14 ;  /* 0x000000ffff2a7224 */ /* 0x000fce00078e000e */
[----:B------:R-:W-:Y:S05]  /*29600*/  WARPSYNC.COLLECTIVE R15, `(.L_x_1735) ;  /* 0x000000000f087348 */ /* 0x000fea0003c00000 */
[----:B------:R0:W1:Y:S02]  /*29610*/  SHFL.IDX P6, R14, R13, R12, R11 ;  /* 0x0000000c0d0e7389 */ /* 0x00006400000c000b */
[----:B01----:R-:W-:Y:S01]  /*29620*/  ENDCOLLECTIVE ;  /* 0x000000000000791b */ /* 0x003fe20003800000 */
.L_x_1735:
[----:B------:R-:W-:Y:S02]  /*29630*/  SEL R5, R45, R42, P0 ;  /* 0x0000002a2d057207 */ /* 0x000fe40000000000 */
[----:B------:R-:W-:Y:S02]  /*29640*/  SEL R7, R42, R45, P0 ;  /* 0x0000002d2a077207 */ /* 0x000fe40000000000 */
[----:B------:R-:W-:Y:S01]  /*29650*/  MOV R45, RZ ;  /* 0x000000ff002d7202 */ /* 0x000fe20000000f00 */
[----:B------:R-:W-:Y:S02]  /*29660*/  IMAD.MOV.U32 R13, RZ, RZ, R51 ;  /* 0x000000ffff0d7224 */ /* 0x000fe400078e0033 */
[----:B------:R-:W-:Y:S02]  /*29670*/  IMAD.MOV.U32 R12, RZ, RZ, R2 ;  /* 0x000000ffff0c7224 */ /* 0x000fe400078e0002 */
[----:B------:R-:W-:-:S07]  /*29680*/  IMAD.MOV.U32 R49, RZ, RZ, R14 ;  /* 0x000000ffff317224 */ /* 0x000fce00078e000e */
[----:B------:R-:W-:Y:S05]  /*29690*/  WARPSYNC.COLLECTIVE R15, `(.L_x_1736) ;  /* 0x000000000f087348 */ /* 0x000fea0003c00000 */
[----:B------:R0:W1:Y:S02]  /*296a0*/  SHFL.IDX P6, R14, R13, R12, R11 ;  /* 0x0000000c0d0e7389 */ /* 0x00006400000c000b */
[----:B01----:R-:W-:Y:S01]  /*296b0*/  ENDCOLLECTIVE ;  /* 0x000000000000791b */ /* 0x003fe20003800000 */
.L_x_1736:
[----:B------:R-:W-:Y:S02]  /*296c0*/  IMAD.MOV.U32 R13, RZ, RZ, R53 ;  /* 0x000000ffff0d7224 */ /* 0x000fe400078e0035 */
[----:B------:R-:W-:Y:S02]  /*296d0*/  IMAD.MOV.U32 R12, RZ, RZ, R0 ;  /* 0x000000ffff0c7224 */ /* 0x000fe400078e0000 */
[----:B------:R-:W-:-:S07]  /*296e0*/  IMAD.MOV.U32 R44, RZ, RZ, R14 ;  /* 0x000000ffff2c7224 */ /* 0x000fce00078e000e */
[----:B------:R-:W-:Y:S05]  /*296f0*/  WARPSYNC.COLLECTIVE R15, `(.L_x_1737) ;  /* 0x000000000f087348 */ /* 0x000fea0003c00000 */
[----:B------:R0:W1:Y:S02]  /*29700*/  SHFL.IDX P6, R14, R13, R12, R11 ;  /* 0x0000000c0d0e7389 */ /* 0x00006400000c000b */
[----:B01----:R-:W-:Y:S01]  /*29710*/  ENDCOLLECTIVE ;  /* 0x000000000000791b */ /* 0x003fe20003800000 */
.L_x_1737:
[----:B------:R-:W-:Y:S01]  /*29720*/  SEL R9, R49, R44, P0 ;  /* 0x0000002c31097207 */ /* 0x000fe20000000000 */
[----:B------:R-:W-:Y:S02]  /*29730*/  IMAD.MOV.U32 R13, RZ, RZ, R55 ;  /* 0x000000ffff0d7224 */ /* 0x000fe400078e0037 */
[----:B------:R-:W-:Y:S02]  /*29740*/  IMAD.MOV.U32 R12, RZ, RZ, R2 ;  /* 0x000000ffff0c7224 */ /* 0x000fe400078e0002 */
[----:B------:R-:W-:-:S07]  /*29750*/  IMAD.MOV.U32 R53, RZ, RZ, R14 ;  /* 0x000000ffff357224 */ /* 0x000fce00078e000e */
[----:B------:R-:W-:Y:S05]  /*29760*/  WARPSYNC.COLLECTIVE R15, `(.L_x_1738) ;  /* 0x000000000f087348 */ /* 0x000fea0003c00000 */
[----:B------:R0:W1:Y:S02]  /*29770*/  SHFL.IDX P6, R14, R13, R12, R11 ;  /* 0x0000000c0d0e7389 */ /* 0x00006400000c000b */
[----:B01----:R-:W-:Y:S01]  /*29780*/  ENDCOLLECTIVE ;  /* 0x000000000000791b */ /* 0x003fe20003800000 */
.L_x_1738:
[----:B------:R-:W-:Y:S02]  /*29790*/  IMAD.MOV.U32 R13, RZ, RZ, R57 ;  /* 0x000000ffff0d7224 */ /* 0x000fe400078e0039 */
[----:B------:R-:W-:Y:S02]  /*297a0*/  IMAD.MOV.U32 R12, RZ, RZ, R0 ;  /* 0x000000ffff0c7224 */ /* 0x000fe400078e0000 */
[----:B------:R-:W-:-:S07]  /*297b0*/  IMAD.MOV.U32 R46, RZ, RZ, R14 ;  /* 0x000000ffff2e7224 */ /* 0x000fce00078e000e */
[----:B------:R-:W-:Y:S05]  /*297c0*/  WARPSYNC.COLLECTIVE R15, `(.L_x_1739) ;  /* 0x000000000f087348 */ /* 0x000fea0003c00000 */
[----:B------:R0:W1:Y:S02]  /*297d0*/  SHFL.IDX P6, R14, R13, R12, R11 ;  /* 0x0000000c0d0e7389 */ /* 0x00006400000c000b */
[----:B01----:R-:W-:Y:S01]  /*297e0*/  ENDCOLLECTIVE ;  /* 0x000000000000791b */ /* 0x003fe20003800000 */
.L_x_1739:
        /* <DEDUP_REMOVED lines=8> */
.L_x_1740:
[----:B------:R-:W-:Y:S02]  /*29870*/  IMAD.MOV.U32 R13, RZ, RZ, R61 ;  /* 0x000000ffff0d7224 */ /* 0x000fe400078e003d */
[----:B------:R-:W-:Y:S02]  /*29880*/  IMAD.MOV.U32 R12, RZ, RZ, R0 ;  /* 0x000000ffff0c7224 */ /* 0x000fe400078e0000 */
[----:B------:R-:W-:-:S07]  /*29890*/  IMAD.MOV.U32 R48, RZ, RZ, R14 ;  /* 0x000000ffff307224 */ /* 0x000fce00078e000e */
[----:B------:R-:W-:Y:S05]  /*298a0*/  WARPSYNC.COLLECTIVE R15, `(.L_x_1741) ;  /* 0x000000000f087348 */ /* 0x000fea0003c00000 */
[----:B------:R0:W1:Y:S02]  /*298b0*/  SHFL.IDX P6, R14, R13, R12, R11 ;  /* 0x0000000c0d0e7389 */ /* 0x00006400000c000b */
[----:B01----:R-:W-:Y:S01]  /*298c0*/  ENDCOLLECTIVE ;  /* 0x000000000000791b */ /* 0x003fe20003800000 */
.L_x_1741:
        /* <DEDUP_REMOVED lines=8> */
.L_x_1742:
[----:B------:R-:W-:Y:S02]  /*29950*/  IMAD.MOV.U32 R13, RZ, RZ, R65 ;  /* 0x000000ffff0d7224 */ /* 0x000fe400078e0041 */
[----:B------:R-:W-:Y:S02]  /*29960*/  IMAD.MOV.U32 R12, RZ, RZ, R0 ;  /* 0x000000ffff0c7224 */ /* 0x000fe400078e0000 */
[----:B------:R-:W-:-:S07]  /*29970*/  IMAD.MOV.U32 R50, RZ, RZ, R14 ;  /* 0x000000ffff327224 */ /* 0x000fce00078e000e */
[----:B------:R-:W-:Y:S05]  /*29980*/  WARPSYNC.COLLECTIVE R15, `(.L_x_1743) ;  /* 0x000000000f087348 */ /* 0x000fea0003c00000 */
[----:B------:R0:W1:Y:S02]  /*29990*/  SHFL.IDX P6, R14, R13, R12, R11 ;  /* 0x0000000c0d0e7389 */ /* 0x00006400000c000b */
[----:B01----:R-:W-:Y:S01]  /*299a0*/  ENDCOLLECTIVE ;  /* 0x000000000000791b */ /* 0x003fe20003800000 */
.L_x_1743:
        /* <DEDUP_REMOVED lines=8> */
.L_x_1744:
[----:B------:R-:W-:Y:S02]  /*29a30*/  IMAD.MOV.U32 R13, RZ, RZ, R71 ;  /* 0x000000ffff0d7224 */ /* 0x000fe400078e0047 */
[----:B------:R-:W-:Y:S02]  /*29a40*/  IMAD.MOV.U32 R12, RZ, RZ, R0 ;  /* 0x000000ffff0c7224 */ /* 0x000fe400078e0000 */
[----:B------:R-:W-:-:S07]  /*29a50*/  IMAD.MOV.U32 R56, RZ, RZ, R14 ;  /* 0x000000ffff387224 */ /* 0x000fce00078e000e */
[----:B------:R-:W-:Y:S05]  /*29a60*/  WARPSYNC.COLLECTIVE R15, `(.L_x_1745) ;  /* 0x000000000f087348 */ /* 0x000fea0003c00000 */
[----:B------:R0:W1:Y:S02]  /*29a70*/  SHFL.IDX P6, R14, R13, R12, R11 ;  /* 0x0000000c0d0e7389 */ /* 0x00006400000c000b */
[----:B01----:R-:W-:Y:S01]  /*29a80*/  ENDCOLLECTIVE ;  /* 0x000000000000791b */ /* 0x003fe20003800000 */
.L_x_1745:
[----:B------:R-:W-:Y:S01]  /*29a90*/  SEL R39, R56, R65, P0 ;  /* 0x0000004138277207 */ /* 0x000fe20000000000 */
[----:B------:R-:W-:Y:S02]  /*29aa0*/  IMAD.MOV.U32 R13, RZ, RZ, R73 ;  /* 0x000000ffff0d7224 */ /* 0x000fe400078e0049 */
[----:B------:R-:W-:Y:S02]  /*29ab0*/  IMAD.MOV.U32 R12, RZ, RZ, R2 ;  /* 0x000000ffff0c7224 */ /* 0x000fe400078e0002 */
[----:B------:R-:W-:-:S07]  /*29ac0*/  IMAD.MOV.U32 R71, RZ, RZ, R14 ;  /* 0x000000ffff477224 */ /* 0x000fce00078e000e */
[----:B------:R-:W-:Y:S05]  /*29ad0*/  WARPSYNC.COLLECTIVE R15, `(.L_x_1746) ;  /* 0x000000000f087348 */ /* 0x000fea0003c00000 */
[----:B------:R0:W1:Y:S02]  /*29ae0*/  SHFL.IDX P6, R14, R13, R12, R11 ;  /* 0x0000000c0d0e7389 */ /* 0x00006400000c000b */
[----:B01----:R-:W-:Y:S01]  /*29af0*/  ENDCOLLECTIVE ;  /* 0x000000000000791b */ /* 0x003fe20003800000 */
.L_x_1746:
[----:B------:R-:W-:Y:S02]  /*29b00*/  IMAD.MOV.U32 R13, RZ, RZ, R75 ;  /* 0x000000ffff0d7224 */ /* 0x000fe400078e004b */
[----:B------:R-:W-:Y:S02]  /*29b10*/  IMAD.MOV.U32 R12, RZ, RZ, R0 ;  /* 0x000000ffff0c7224 */ /* 0x000fe400078e0000 */
[----:B------:R-:W-:-:S07]  /*29b20*/  IMAD.MOV.U32 R58, RZ, RZ, R14 ;  /* 0x000000ffff3a7224 */ /* 0x000fce00078e000e */
[----:B------:R-:W-:Y:S05]  /*29b30*/  WARPSYNC.COLLECTIVE R15, `(.L_x_1747) ;  /* 0x000000000f087348 */ /* 0x000fea0003c00000 */
[----:B------:R0:W1:Y:S02]  /*29b40*/  SHFL.IDX P6, R14, R13, R12, R11 ;  /* 0x0000000c0d0e7389 */ /* 0x00006400000c000b */
[----:B01----:R-:W-:Y:S01]  /*29b50*/  ENDCOLLECTIVE ;  /* 0x000000000000791b */ /* 0x003fe20003800000 */
.L_x_1747:
[----:B------:R-:W-:Y:S02]  /*29b60*/  IMAD.MOV.U32 R13, RZ, RZ, R77 ;  /* 0x000000ffff0d7224 */ /* 0x000fe400078e004d */
[----:B------:R-:W-:Y:S02]  /*29b70*/  IMAD.MOV.U32 R12, RZ, RZ, R2 ;  /* 0x000000ffff0c7224 */ /* 0x000fe400078e0002 */
[----:B------:R-:W-:-:S07]  /*29b80*/  IMAD.MOV.U32 R75, RZ, RZ, R14 ;  /* 0x000000ffff4b7224 */ /* 0x000fce00078e000e */
[----:B------:R-:W-:Y:S05]  /*29b90*/  WARPSYNC.COLLECTIVE R15, `(.L_x_1748) ;  /* 0x000000000f087348 */ /* 0x000fea0003c00000 */
[----:B------:R0:W1:Y:S02]  /*29ba0*/  SHFL.IDX P6, R14, R13, R12, R11 ;  /* 0x0000000c0d0e7389 */ /* 0x00006400000c000b */
[----:B01----:R-:W-:Y:S01]  /*29bb0*/  ENDCOLLECTIVE ;  /* 0x000000000000791b */ /* 0x003fe20003800000 */
.L_x_1748:
[----:B------:R-:W-:Y:S02]  /*29bc0*/  SEL R12, R37, R20, P0 ;  /* 0x00000014250c7207 */ /* 0x000fe40000000000 */
[----:B------:R-:W-:Y:S02]  /*29bd0*/  SEL R11, R44, R49, P0 ;  /* 0x000000312c0b7207 */ /* 0x000fe40000000000 */
[----:B------:R-:W-:Y:S02]  /*29be0*/  SEL R13, R71, R58, P0 ;  /* 0x0000003a470d7207 */ /* 0x000fe40000000000 */
[----:B------:R-:W-:Y:S01]  /*29bf0*/  SEL R15, R58, R71, P0 ;  /* 0x000000473a0f7207 */ /* 0x000fe20000000000 */
[----:B------:R-:W-:Y:S01]  /*29c00*/  IMAD.MOV.U32 R60, RZ, RZ, R14 ;  /* 0x000000ffff3c7224 */ /* 0x000fe200078e000e */
[----:B------:R-:W-:Y:S02]  /*29c10*/  SEL R14, R20, R37, P0 ;  /* 0x00000025140e7207 */ /* 0x000fe40000000000 */
[----:B------:R-:W-:Y:S01]  /*29c20*/  SEL R37, R65, R56, P0 ;  /* 0x0000003841257207 */ /* 0x000fe20000000000 */
[----:B------:R-:W-:Y:S06]  /*29c30*/  BRA `(.L_x_1749) ;  /* 0xffffff5c00fc7947 */ /* 0x000fec000383ffff */
.L_x_1562:
        /* <DEDUP_REMOVED lines=11> */
.L_x_1751:
[----:B------:R-:W-:Y:S05]  /*29cf0*/  BSYNC B1 ;  /* 0x0000000000017941 */ /* 0x000fea0003800000 */
.L_x_1750:
[----:B------:R-:W-:Y:S05]  /*29d00*/  BRA `(.L_x_1752) ;  /* 0xffffff9000107947 */ /* 0x000fea000383ffff */
.L_x_1564:
[----:B------:R-:W-:Y:S01]  /*29d10*/  BSSY B1, `(.L_x_1753) ;  /* 0x0000006000017945 */ /* 0x000fe20003800000 */
[----:B------:R-:W-:-:S07]  /*29d20*/  IMAD.MOV.U32 R15, RZ, RZ, -0x1 ;  /* 0xffffffffff0f7424 */ /* 0x000fce00078e00ff */
[----:B01----:R-:W-:Y:S05]  /*29d30*/  WARPSYNC.COLLECTIVE R15, `(.L_x_1754) ;  /* 0x000000000f0c7348 */ /* 0x003fea0003c00000 */
[----:B------:R-:W-:Y:S02]  /*29d40*/  ELECT P6, UR62, PT ;  /* 0x00000000003e782f */ /* 0x000fe400038c0000 */
[----:B------:R-:W-:Y:S01]  /*29d50*/  MOV R14, UR62 ;  /* 0x0000003e000e7c02 */ /* 0x000fe20008000f00 */
[----:B01----:R-:W-:Y:S10]  /*29d60*/  ENDCOLLECTIVE ;  /* 0x000000000000791b */ /* 0x003ff40003800000 */
.L_x_1754:
[----:B------:R-:W-:Y:S05]  /*29d70*/  BSYNC B1 ;  /* 0x0000000000017941 */ /* 0x000fea0003800000 */
.L_x_1753:
[----:B------:R-:W-:Y:S05]  /*29d80*/  BRA `(.L_x_1563) ;  /* 0xffffff9000087947 */ /* 0x000fea000383ffff */
.L_x_1566:
[----:B-1----:R1:W2:Y:S02]  /*29d90*/  SYNCS.PHASECHK.TRANS64.TRYWAIT P0, [R12+URZ+0x22820], R5 ;  /* 0x022820050c0075a7 */ /* 0x0022a4000800017f */
[----:B--2---:R-:W-:Y:S05]  /*29da0*/  @!P0 NANOSLEEP.SYNCS 0x989680 ;  /* 0x009896800000895d */ /* 0x004fea0003900000 */
[----:B------:R-:W2:Y:S02]  /*29db0*/  @!P0 SYNCS.PHASECHK.TRANS64 P0, [R12+URZ+0x22820], R5 ;  /* 0x022820050c0085a7 */ /* 0x000ea4000800007f */
[----:B--2---:R-:W-:Y:S05]  /*29dc0*/  @!P0 BRA `(.L_x_1566) ;  /* 0xfffffffc00f08947 */ /* 0x004fea000383ffff */
[----:B------:R-:W-:Y:S05]  /*29dd0*/  BRA `(.L_x_1755) ;  /* 0xffffff9000247947 */ /* 0x000fea000383ffff */
.L_x_1570:
[----:B0-----:R0:W2:Y:S02]  /*29de0*/  SYNCS.PHASECHK.TRANS64.TRYWAIT P0, [R8+URZ+0x228a0], R11 ;  /* 0x0228a00b080075a7 */ /* 0x0010a4000800017f */
[----:B--2---:R-:W-:Y:S05]  /*29df0*/  @!P0 NANOSLEEP.SYNCS 0x989680 ;  /* 0x009896800000895d */ /* 0x004fea0003900000 */
[----:B------:R-:W2:Y:S02]  /*29e00*/  @!P0 SYNCS.PHASECHK.TRANS64 P0, [R8+URZ+0x228a0], R11 ;  /* 0x0228a00b080085a7 */ /* 0x000ea4000800007f */
[----:B--2---:R-:W-:Y:S05]  /*29e10*/  @!P0 BRA `(.L_x_1570) ;  /* 0xfffffffc00f08947 */ /* 0x004fea000383ffff */
[----:B------:R-:W-:Y:S05]  /*29e20*/  BRA `(.L_x_1756) ;  /* 0xffffff9000447947 */ /* 0x000fea000383ffff */
.L_x_1577:
[----:B-1----:R1:W2:Y:S02]  /*29e30*/  SYNCS.PHASECHK.TRANS64.TRYWAIT P0, [R8+URZ+0x228c0], R11 ;  /* 0x0228c00b080075a7 */ /* 0x0022a4000800017f */
[----:B--2---:R-:W-:Y:S05]  /*29e40*/  @!P0 NANOSLEEP.SYNCS 0x989680 ;  /* 0x009896800000895d */ /* 0x004fea0003900000 */
[----:B------:R-:W2:Y:S02]  /*29e50*/  @!P0 SYNCS.PHASECHK.TRANS64 P0, [R8+URZ+0x228c0], R11 ;  /* 0x0228c00b080085a7 */ /* 0x000ea4000800007f */
[----:B--2---:R-:W-:Y:S05]  /*29e60*/  @!P0 BRA `(.L_x_1577) ;  /* 0xfffffffc00f08947 */ /* 0x004fea000383ffff */
[----:B------:R-:W-:Y:S05]  /*29e70*/  BRA `(.L_x_1757) ;  /* 0xffffff94003c7947 */ /* 0x000fea000383ffff */
.L_x_1584:
[----:B0-----:R0:W1:Y:S02]  /*29e80*/  SYNCS.PHASECHK.TRANS64.TRYWAIT P1, [R8+URZ+0x228a0], R7 ;  /* 0x0228a007080075a7 */ /* 0x001064000802017f */
[----:B-1----:R-:W-:Y:S05]  /*29e90*/  @!P1 NANOSLEEP.SYNCS 0x989680 ;  /* 0x009896800000995d */ /* 0x002fea0003900000 */
[----:B------:R-:W1:Y:S02]  /*29ea0*/  @!P1 SYNCS.PHASECHK.TRANS64 P1, [R8+URZ+0x228a0], R7 ;  /* 0x0228a007080095a7 */ /* 0x000e64000802007f */
[----:B-1----:R-:W-:Y:S05]  /*29eb0*/  @!P1 BRA `(.L_x_1584) ;  /* 0xfffffffc00f09947 */ /* 0x002fea000383ffff */
[----:B------:R-:W-:Y:S05]  /*29ec0*/  BRA `(.L_x_1758) ;  /* 0xffffff9800247947 */ /* 0x000fea000383ffff */
.L_x_1591:
[----:B-1----:R1:W2:Y:S02]  /*29ed0*/  SYNCS.PHASECHK.TRANS64.TRYWAIT P1, [R8+URZ+0x228c0], R7 ;  /* 0x0228c007080075a7 */ /* 0x0022a4000802017f */
[----:B--2---:R-:W-:Y:S05]  /*29ee0*/  @!P1 NANOSLEEP.SYNCS 0x989680 ;  /* 0x009896800000995d */ /* 0x004fea0003900000 */
[----:B------:R-:W2:Y:S02]  /*29ef0*/  @!P1 SYNCS.PHASECHK.TRANS64 P1, [R8+URZ+0x228c0], R7 ;  /* 0x0228c007080095a7 */ /* 0x000ea4000802007f */
[----:B--2---:R-:W-:Y:S05]  /*29f00*/  @!P1 BRA `(.L_x_1591) ;  /* 0xfffffffc00f09947 */ /* 0x004fea000383ffff */
[----:B------:R-:W-:Y:S05]  /*29f10*/  BRA `(.L_x_1759) ;  /* 0xffffff9c00147947 */ /* 0x000fea000383ffff */
.L_x_1614:
        /* <DEDUP_REMOVED lines=11> */
.L_x_1761:
[----:B------:R-:W-:Y:S05]  /*29fd0*/  BSYNC B0 ;  /* 0x0000000000007941 */ /* 0x000fea0003800000 */
.L_x_1760:
[----:B------:R-:W-:Y:S05]  /*29fe0*/  BRA `(.L_x_1762) ;  /* 0xffffffac005c7947 */ /* 0x000fea000383ffff */
.L_x_1616:
[----:B------:R-:W-:Y:S01]  /*29ff0*/  BSSY B0, `(.L_x_1763) ;  /* 0x0000006000007945 */ /* 0x000fe20003800000 */
[----:B------:R-:W-:-:S07]  /*2a000*/  IMAD.MOV.U32 R15, RZ, RZ, -0x1 ;  /* 0xffffffffff0f7424 */ /* 0x000fce00078e00ff */
[----:B01----:R-:W-:Y:S05]  /*2a010*/  WARPSYNC.COLLECTIVE R15, `(.L_x_1764) ;  /* 0x000000000f0c7348 */ /* 0x003fea0003c00000 */
[----:B------:R-:W-:Y:S02]  /*2a020*/  ELECT P6, UR62, PT ;  /* 0x00000000003e782f */ /* 0x000fe400038c0000 */
[----:B------:R-:W-:Y:S01]  /*2a030*/  MOV R14, UR62 ;  /* 0x0000003e000e7c02 */ /* 0x000fe20008000f00 */
[----:B01----:R-:W-:Y:S10]  /*2a040*/  ENDCOLLECTIVE ;  /* 0x000000000000791b */ /* 0x003ff40003800000 */
.L_x_1764:
[----:B------:R-:W-:Y:S05]  /*2a050*/  BSYNC B0 ;  /* 0x0000000000007941 */ /* 0x000fea0003800000 */
.L_x_1763:
[----:B------:R-:W-:Y:S05]  /*2a060*/  BRA `(.L_x_1765) ;  /* 0xffffffac00547947 */ /* 0x000fea000383ffff */
.L_x_1619:
[----:B-1----:R1:W2:Y:S02]  /*2a070*/  SYNCS.PHASECHK.TRANS64.TRYWAIT P2, [R5+URZ+0x22880], R6 ;  /* 0x02288006050075a7 */ /* 0x0022a4000804017f */
[----:B--2---:R-:W-:Y:S05]  /*2a080*/  @!P2 NANOSLEEP.SYNCS 0x989680 ;  /* 0x009896800000a95d */ /* 0x004fea0003900000 */
[----:B------:R-:W2:Y:S02]  /*2a090*/  @!P2 SYNCS.PHASECHK.TRANS64 P2, [R5+URZ+0x22880], R6 ;  /* 0x022880060500a5a7 */ /* 0x000ea4000804007f */
[----:B--2---:R-:W-:Y:S05]  /*2a0a0*/  @!P2 BRA `(.L_x_1619) ;  /* 0xfffffffc00f0a947 */ /* 0x004fea000383ffff */
[----:B------:R-:W-:Y:S05]  /*2a0b0*/  BRA `(.L_x_1766) ;  /* 0xffffffac00cc7947 */ /* 0x000fea000383ffff */
.L_x_1621:
[----:B--2---:R2:W3:Y:S02]  /*2a0c0*/  SYNCS.PHASECHK.TRANS64.TRYWAIT P2, [R5+URZ+0x22840], R6 ;  /* 0x02284006050075a7 */ /* 0x0044e4000804017f */
[----:B---3--:R-:W-:Y:S05]  /*2a0d0*/  @!P2 NANOSLEEP.SYNCS 0x989680 ;  /* 0x009896800000a95d */ /* 0x008fea0003900000 */
[----:B------:R-:W3:Y:S02]  /*2a0e0*/  @!P2 SYNCS.PHASECHK.TRANS64 P2, [R5+URZ+0x22840], R6 ;  /* 0x022840060500a5a7 */ /* 0x000ee4000804007f */
[----:B---3--:R-:W-:Y:S05]  /*2a0f0*/  @!P2 BRA `(.L_x_1621) ;  /* 0xfffffffc00f0a947 */ /* 0x008fea000383ffff */
[----:B------:R-:W-:Y:S05]  /*2a100*/  BRA `(.L_x_1767) ;  /* 0xffffffb000307947 */ /* 0x000fea000383ffff */
.L_x_1624:
        /* <DEDUP_REMOVED lines=8> */
.L_x_1630:
[----:B---3--:R3:W4:Y:S02]  /*2a190*/  SYNCS.PHASECHK.TRANS64.TRYWAIT P0, [R5+URZ+0x22880], R4 ;  /* 0x02288004050075a7 */ /* 0x008724000800017f */
[----:B----4-:R-:W-:Y:S05]  /*2a1a0*/  @!P0 NANOSLEEP.SYNCS 0x989680 ;  /* 0x009896800000895d */ /* 0x010fea0003900000 */
[----:B------:R-:W4:Y:S02]  /*2a1b0*/  @!P0 SYNCS.PHASECHK.TRANS64 P0, [R5+URZ+0x22880], R4 ;  /* 0x02288004050085a7 */ /* 0x000f24000800007f */
[----:B----4-:R-:W-:Y:S05]  /*2a1c0*/  @!P0 BRA `(.L_x_1630) ;  /* 0xfffffffc00f08947 */ /* 0x010fea000383ffff */
[----:B------:R-:W-:Y:S05]  /*2a1d0*/  BRA `(.L_x_1769) ;  /* 0xffffffb800347947 */ /* 0x000fea000383ffff */
.L_x_1635:
[----:B--2---:R2:W3:Y:S02]  /*2a1e0*/  SYNCS.PHASECHK.TRANS64.TRYWAIT P0, [R5+URZ+0x22840], R4 ;  /* 0x02284004050075a7 */ /* 0x0044e4000800017f */
[----:B---3--:R-:W-:Y:S05]  /*2a1f0*/  @!P0 NANOSLEEP.SYNCS 0x989680 ;  /* 0x009896800000895d */ /* 0x008fea0003900000 */
[----:B------:R-:W3:Y:S02]  /*2a200*/  @!P0 SYNCS.PHASECHK.TRANS64 P0, [R5+URZ+0x22840], R4 ;  /* 0x02284004050085a7 */ /* 0x000ee4000800007f */
[----:B---3--:R-:W-:Y:S05]  /*2a210*/  @!P0 BRA `(.L_x_1635) ;  /* 0xfffffffc00f08947 */ /* 0x008fea000383ffff */
[----:B------:R-:W-:Y:S05]  /*2a220*/  BRA `(.L_x_1770) ;  /* 0xffffffb800c07947 */ /* 0x000fea000383ffff */
.L_x_1643:
[----:B---3--:R-:W3:Y:S02]  /*2a230*/  LDL R5, [R1+0x4] ;  /* 0x0000040001057983 */ /* 0x008ee40000100800 */
[----:B---3--:R3:W4:Y:S02]  /*2a240*/  SYNCS.PHASECHK.TRANS64.TRYWAIT P2, [R5+URZ+0x22870], R4 ;  /* 0x02287004050075a7 */ /* 0x008724000804017f */
[----:B----4-:R-:W-:Y:S05]  /*2a250*/  @!P2 NANOSLEEP.SYNCS 0x989680 ;  /* 0x009896800000a95d */ /* 0x010fea0003900000 */
[----:B------:R-:W4:Y:S02]  /*2a260*/  @!P2 SYNCS.PHASECHK.TRANS64 P2, [R5+URZ+0x22870], R4 ;  /* 0x022870040500a5a7 */ /* 0x000f24000804007f */
[----:B----4-:R-:W-:Y:S05]  /*2a270*/  @!P2 BRA `(.L_x_1643) ;  /* 0xfffffffc00eca947 */ /* 0x010fea000383ffff */
[----:B------:R-:W-:Y:S05]  /*2a280*/  BRA `(.L_x_1771) ;  /* 0xffffffbc00f47947 */ /* 0x000fea000383ffff */
.L_x_1645:
[----:B--2---:R-:W2:Y:S02]  /*2a290*/  LDL R5, [R1+0x4] ;  /* 0x0000040001057983 */ /* 0x004ea40000100800 */
[----:B--2---:R2:W3:Y:S02]  /*2a2a0*/  SYNCS.PHASECHK.TRANS64.TRYWAIT P2, [R5+URZ+0x22860], R4 ;  /* 0x02286004050075a7 */ /* 0x0044e4000804017f */
[----:B---3--:R-:W-:Y:S05]  /*2a2b0*/  @!P2 NANOSLEEP.SYNCS 0x989680 ;  /* 0x009896800000a95d */ /* 0x008fea0003900000 */
[----:B------:R-:W3:Y:S02]  /*2a2c0*/  @!P2 SYNCS.PHASECHK.TRANS64 P2, [R5+URZ+0x22860], R4 ;  /* 0x022860040500a5a7 */ /* 0x000ee4000804007f */
[----:B---3--:R-:W-:Y:S05]  /*2a2d0*/  @!P2 BRA `(.L_x_1645) ;  /* 0xfffffffc00eca947 */ /* 0x008fea000383ffff */
[----:B------:R-:W-:Y:S05]  /*2a2e0*/  BRA `(.L_x_1772) ;  /* 0xffffffbc00fc7947 */ /* 0x000fea000383ffff */
.L_x_1652:
[----:B--2---:R2:W3:Y:S02]  /*2a2f0*/  SYNCS.PHASECHK.TRANS64.TRYWAIT P0, [R20+URZ+0x22870], R3 ;  /* 0x02287003140075a7 */ /* 0x0044e4000800017f */
[----:B---3--:R-:W-:Y:S05]  /*2a300*/  @!P0 NANOSLEEP.SYNCS 0x989680 ;  /* 0x009896800000895d */ /* 0x008fea0003900000 */
[----:B------:R-:W3:Y:S02]  /*2a310*/  @!P0 SYNCS.PHASECHK.TRANS64 P0, [R20+URZ+0x22870], R3 ;  /* 0x02287003140085a7 */ /* 0x000ee4000800007f */
[----:B---3--:R-:W-:Y:S05]  /*2a320*/  @!P0 BRA `(.L_x_1652) ;  /* 0xfffffffc00f08947 */ /* 0x008fea000383ffff */
[----:B------:R-:W-:Y:S05]  /*2a330*/  BRA `(.L_x_1773) ;  /* 0xffffffc400d07947 */ /* 0x000fea000383ffff */
.L_x_1654:
[----:B--2---:R2:W3:Y:S02]  /*2a340*/  SYNCS.PHASECHK.TRANS64.TRYWAIT P0, [R20+URZ+0x22860], R3 ;  /* 0x02286003140075a7 */ /* 0x0044e4000800017f */
[----:B---3--:R-:W-:Y:S05]  /*2a350*/  @!P0 NANOSLEEP.SYNCS 0x989680 ;  /* 0x009896800000895d */ /* 0x008fea0003900000 */
[----:B------:R-:W3:Y:S02]  /*2a360*/  @!P0 SYNCS.PHASECHK.TRANS64 P0, [R20+URZ+0x22860], R3 ;  /* 0x02286003140085a7 */ /* 0x000ee4000800007f */
[----:B---3--:R-:W-:Y:S05]  /*2a370*/  @!P0 BRA `(.L_x_1654) ;  /* 0xfffffffc00f08947 */ /* 0x008fea000383ffff */
[----:B------:R-:W-:Y:S05]  /*2a380*/  BRA `(.L_x_1774) ;  /* 0xffffffc400d87947 */ /* 0x000fea000383ffff */
.L_x_1658:
[----:B------:R-:W2:Y:S01]  /*2a390*/  LDL R3, [R1] ;  /* 0x0000000001037983 */ /* 0x000ea20000100800 */
[----:B------:R-:W-:Y:S01]  /*2a3a0*/  BSSY B0, `(.L_x_1775) ;  /* 0x0000008000007945 */ /* 0x000fe20003800000 */
[----:B------:R-:W-:Y:S02]  /*2a3b0*/  IMAD.MOV.U32 R12, RZ, RZ, RZ ;  /* 0x000000ffff0c7224 */ /* 0x000fe400078e00ff */
[----:B------:R-:W-:Y:S02]  /*2a3c0*/  IMAD.MOV.U32 R11, RZ, RZ, 0x1f ;  /* 0x0000001fff0b7424 */ /* 0x000fe400078e00ff */
[----:B------:R-:W-:Y:S02]  /*2a3d0*/  IMAD.MOV.U32 R15, RZ, RZ, -0x1 ;  /* 0xffffffffff0f7424 */ /* 0x000fe400078e00ff */
[----:B--2---:R-:W-:-:S07]  /*2a3e0*/  IMAD.MOV.U32 R13, RZ, RZ, R3 ;  /* 0x000000ffff0d7224 */ /* 0x004fce00078e0003 */
[----:B------:R-:W-:Y:S05]  /*2a3f0*/  WARPSYNC.COLLECTIVE R15, `(.L_x_1776) ;  /* 0x000000000f087348 */ /* 0x000fea0003c00000 */
[----:B------:R0:W1:Y:S02]  /*2a400*/  SHFL.IDX P6, R14, R13, R12, R11 ;  /* 0x0000000c0d0e7389 */ /* 0x00006400000c000b */
[----:B01----:R-:W-:Y:S01]  /*2a410*/  ENDCOLLECTIVE ;  /* 0x000000000000791b */ /* 0x003fe20003800000 */
.L_x_1776:
[----:B------:R-:W-:Y:S05]  /*2a420*/  BSYNC B0 ;  /* 0x0000000000007941 */ /* 0x000fea0003800000 */
.L_x_1775:
[----:B------:R0:W5:Y:S01]  /*2a430*/  LDL R2, [R1+0xc] ;  /* 0x00000c0001027983 */ /* 0x0001620000100800 */
[----:B------:R-:W-:Y:S02]  /*2a440*/  IMAD.MOV.U32 R13, RZ, RZ, R3 ;  /* 0x000000ffff0d7224 */ /* 0x000fe400078e0003 */
[----:B------:R-:W-:Y:S02]  /*2a450*/  IMAD.MOV.U32 R12, RZ, RZ, 0x1 ;  /* 0x00000001ff0c7424 */ /* 0x000fe400078e00ff */
[----:B------:R-:W-:Y:S02]  /*2a460*/  IMAD.MOV.U32 R11, RZ, RZ, 0x1f ;  /* 0x0000001fff0b7424 */ /* 0x000fe400078e00ff */
[----:B------:R-:W-:Y:S02]  /*2a470*/  IMAD.MOV.U32 R15, RZ, RZ, -0x1 ;  /* 0xffffffffff0f7424 */ /* 0x000fe400078e00ff */
[----:B0-----:R-:W-:-:S07]  /*2a480*/  IMAD.MOV.U32 R0, RZ, RZ, R14 ;  /* 0x000000ffff007224 */ /* 0x001fce00078e000e */
[----:B-----5:R-:W-:Y:S05]  /*2a490*/  WARPSYNC.COLLECTIVE R15, `(.L_x_1777) ;  /* 0x000000000f087348 */ /* 0x020fea0003c00000 */
[----:B------:R0:W1:Y:S02]  /*2a4a0*/  SHFL.IDX P6, R14, R13, R12, R11 ;  /* 0x0000000c0d0e7389 */ /* 0x00006400000c000b */
[----:B01---5:R-:W-:Y:S01]  /*2a4b0*/  ENDCOLLECTIVE ;  /* 0x000000000000791b */ /* 0x023fe20003800000 */
.L_x_1777:
[----:B------:R-:W-:Y:S01]  /*2a4c0*/  ULDC UR4, c[0x0][0xc14] ;  /* 0x0003050000047ab9 */ /* 0x000fe20000000800 */
[----:B------:R-:W-:Y:S02]  /*2a4d0*/  IMAD.IADD R5, R2, 0x1, R7 ;  /* 0x0000000102057824 */ /* 0x000fe400078e0207 */
[----:B------:R-:W-:Y:S02]  /*2a4e0*/  IMAD.MOV.U32 R11, RZ, RZ, RZ ;  /* 0x000000ffff0b7224 */ /* 0x000fe400078e00ff */
[----:B------:R-:W-:Y:S01]  /*2a4f0*/  IMAD.MOV.U32 R4, RZ, RZ, R14 ;  /* 0x000000ffff047224 */ /* 0x000fe200078e000e */
[----:B------:R-:W-:-:S13]  /*2a500*/  ISETP.GE.OR P1, PT, R5, UR4, !P0 ;  /* 0x0000000405007c0c */ /* 0x000fda000c726670 */
[----:B------:R-:W0:Y:S02]  /*2a510*/  @!P1 LDC.64 R2, c[0x0][0xc58] ;  /* 0x00031600ff029b82 */ /* 0x000e240000000a00 */
[----:B0-----:R-:W-:-:S06]  /*2a520*/  @!P1 IMAD.WIDE R2, R5, 0x4, R2 ;  /* 0x0000000405029825 */ /* 0x001fcc00078e0202 */
[----:B------:R0:W2:Y:S01]  /*2a530*/  @!P1 LDG.E R2, desc[UR40][R2.64] ;  /* 0x0000002802029981 */ /* 0x0000a2000c1e1900 */
[C---:B------:R-:W-:Y:S02]  /*2a540*/  ISETP.GE.U32.AND P2, PT, R7.reuse, 0x2, PT ;  /* 0x000000020700780c */ /* 0x040fe40003f46070 */
[C---:B------:R-:W-:Y:S02]  /*2a550*/  ISETP.GE.U32.AND P3, PT, R7.reuse, 0x4, PT ;  /* 0x000000040700780c */ /* 0x040fe40003f66070 */
[C---:B------:R-:W-:Y:S02]  /*2a560*/  ISETP.GE.U32.AND P4, PT, R7.reuse, 0x8, PT ;  /* 0x000000080700780c */ /* 0x040fe40003f86070 */
[C---:B------:R-:W-:Y:S01]  /*2a570*/  ISETP.GE.U32.AND P5, PT, R7.reuse, 0x10, PT ;  /* 0x000000100700780c */ /* 0x040fe20003fa6070 */
[----:B0-----:R-:W-:Y:S02]  /*2a580*/  IMAD.MOV.U32 R3, RZ, RZ, RZ ;  /* 0x000000ffff037224 */ /* 0x001fe400078e00ff */
[----:B--2---:R-:W-:Y:S01]  /*2a590*/  @!P1 IMAD.MOV.U32 R3, RZ, RZ, R2 ;  /* 0x000000ffff039224 */ /* 0x004fe200078e0002 */
[----:B------:R-:W-:-:S03]  /*2a5a0*/  ISETP.NE.AND P1, PT, R7, RZ, PT ;  /* 0x000000ff0700720c */ /* 0x000fc60003f25270 */
[----:B------:R-:W-:-:S10]  /*2a5b0*/  IMAD.MOV.U32 R13, RZ, RZ, R3 ;  /* 0x000000ffff0d7224 */ /* 0x000fd400078e0003 */
[----:B------:R-:W-:Y:S05]  /*2a5c0*/  WARPSYNC.COLLECTIVE R15, `(.L_x_1778) ;  /* 0x000000000f087348 */ /* 0x000fea0003c00000 */
[----:B------:R0:W1:Y:S02]  /*2a5d0*/  SHFL.UP P6, R14, R13, R12, R11 ;  /* 0x0400000c0d0e7389 */ /* 0x00006400000c000b */
[----:B01----:R-:W-:Y:S01]  /*2a5e0*/  ENDCOLLECTIVE ;  /* 0x000000000000791b */ /* 0x003fe20003800000 */
.L_x_1778:
[----:B------:R-:W-:Y:S01]  /*2a5f0*/  IMAD.MOV.U32 R12, RZ, RZ, 0x2 ;  /* 0x00000002ff0c7424 */ /* 0x000fe200078e00ff */
[----:B------:R-:W-:-:S05]  /*2a600*/  SEL R14, R14, RZ, P1 ;  /* 0x000000ff0e0e7207 */ /* 0x000fca0000800000 */
[----:B------:R-:W-:-:S05]  /*2a610*/  IMAD.IADD R2, R3, 0x1, R14 ;  /* 0x0000000103027824 */ /* 0x000fca00078e020e */
[----:B------:R-:W-:-:S07]  /*2a620*/  MOV R13, R2 ;  /* 0x00000002000d7202 */ /* 0x000fce0000000f00 */
[----:B------:R-:W-:Y:S05]  /*2a630*/  WARPSYNC.COLLECTIVE R15, `(.L_x_1779) ;  /* 0x000000000f087348 */ /* 0x000fea0003c00000 */
[----:B------:R0:W1:Y:S02]  /*2a640*/  SHFL.UP P6, R14, R13, R12, R11 ;  /* 0x0400000c0d0e7389 */ /* 0x00006400000c000b */
[----:B01----:R-:W-:Y:S01]  /*2a650*/  ENDCOLLECTIVE ;  /* 0x000000000000791b */ /* 0x003fe20003800000 */
.L_x_1779:
[----:B------:R-:W-:Y:S01]  /*2a660*/  IMAD.MOV.U32 R12, RZ, RZ, 0x4 ;  /* 0x00000004ff0c7424 */ /* 0x000fe200078e00ff */
[----:B------:R-:W-:-:S05]  /*2a670*/  SEL R5, R14, RZ, P2 ;  /* 0x000000ff0e057207 */ /* 0x000fca0001000000 */
[----:B------:R-:W-:-:S04]  /*2a680*/  IMAD.IADD R2, R2, 0x1, R5 ;  /* 0x0000000102027824 */ /* 0x000fc800078e0205 */
[----:B------:R-:W-:-:S07]  /*2a690*/  IMAD.MOV.U32 R13, RZ, RZ, R2 ;  /* 0x000000ffff0d7224 */ /* 0x000fce00078e0002 */
[----:B------:R-:W-:Y:S05]  /*2a6a0*/  WARPSYNC.COLLECTIVE R15, `(.L_x_1780) ;  /* 0x000000000f087348 */ /* 0x000fea0003c00000 */
[----:B------:R0:W1:Y:S02]  /*2a6b0*/  SHFL.UP P6, R14, R13, R12, R11 ;  /* 0x0400000c0d0e7389 */ /* 0x00006400000c000b */
[----:B01----:R-:W-:Y:S01]  /*2a6c0*/  ENDCOLLECTIVE ;  /* 0x000000000000791b */ /* 0x003fe20003800000 */
.L_x_1780:
[----:B------:R-:W-:Y:S01]  /*2a6d0*/  IMAD.MOV.U32 R12, RZ, RZ, 0x8 ;  /* 0x00000008ff0c7424 */ /* 0x000fe200078e00ff */
[----:B------:R-:W-:-:S05]  /*2a6e0*/  SEL R5, R14, RZ, P3 ;  /* 0x000000ff0e057207 */ /* 0x000fca0001800000 */
[----:B------:R-:W-:-:S04]  /*2a6f0*/  IMAD.IADD R2, R2, 0x1, R5 ;  /* 0x0000000102027824 */ /* 0x000fc800078e0205 */
[----:B------:R-:W-:-:S07]  /*2a700*/  IMAD.MOV.U32 R13, RZ, RZ, R2 ;  /* 0x000000ffff0d7224 */ /* 0x000fce00078e0002 */
[----:B------:R-:W-:Y:S05]  /*2a710*/  WARPSYNC.COLLECTIVE R15, `(.L_x_1781) ;  /* 0x000000000f087348 */ /* 0x000fea0003c00000 */
[----:B------:R0:W1:Y:S02]  /*2a720*/  SHFL.UP P6, R14, R13, R12, R11 ;  /* 0x0400000c0d0e7389 */ /* 0x00006400000c000b */
[----:B01----:R-:W-:Y:S01]  /*2a730*/  ENDCOLLECTIVE ;  /* 0x000000000000791b */ /* 0x003fe20003800000 */
.L_x_1781:
[----:B------:R-:W-:Y:S01]  /*2a740*/  IMAD.MOV.U32 R12, RZ, RZ, 0x10 ;  /* 0x00000010ff0c7424 */ /* 0x000fe200078e00ff */
[----:B------:R-:W-:-:S05]  /*2a750*/  SEL R5, R14, RZ, P4 ;  /* 0x000000ff0e057207 */ /* 0x000fca0002000000 */
[----:B------:R-:W-:-:S04]  /*2a760*/  IMAD.IADD R2, R2, 0x1, R5 ;  /* 0x0000000102027824 */ /* 0x000fc800078e0205 */
[----:B------:R-:W-:-:S07]  /*2a770*/  IMAD.MOV.U32 R13, RZ, RZ, R2 ;  /* 0x000000ffff0d7224 */ /* 0x000fce00078e0002 */
[----:B------:R-:W-:Y:S05]  /*2a780*/  WARPSYNC.COLLECTIVE R15, `(.L_x_1782) ;  /* 0x000000000f087348 */ /* 0x000fea0003c00000 */
[----:B------:R0:W1:Y:S02]  /*2a790*/  SHFL.UP P6, R14, R13, R12, R11 ;  /* 0x0400000c0d0e7389 */ /* 0x00006400000c000b */
[----:B01----:R-:W-:Y:S01]  /*2a7a0*/  ENDCOLLECTIVE ;  /* 0x000000000000791b */ /* 0x003fe20003800000 */
.L_x_1782:
[----:B------:R-:W-:Y:S02]  /*2a7b0*/  IMAD.MOV.U32 R12, RZ, RZ, 0x1f ;  /* 0x0000001fff0c7424 */ /* 0x000fe400078e00ff */
[----:B------:R-:W-:Y:S01]  /*2a7c0*/  IMAD.MOV.U32 R11, RZ, RZ, 0x1f ;  /* 0x0000001fff0b7424 */ /* 0x000fe200078e00ff */
[----:B------:R-:W-:-:S05]  /*2a7d0*/  SEL R5, R14, RZ, P5 ;  /* 0x000000ff0e057207 */ /* 0x000fca0002800000 */
[----:B------:R-:W-:-:S04]  /*2a7e0*/  IMAD.IADD R2, R2, 0x1, R5 ;  /* 0x0000000102027824 */ /* 0x000fc800078e0205 */
[----:B------:R-:W-:-:S07]  /*2a7f0*/  IMAD.MOV.U32 R13, RZ, RZ, R2 ;  /* 0x000000ffff0d7224 */ /* 0x000fce00078e0002 */
[----:B------:R-:W-:Y:S05]  /*2a800*/  WARPSYNC.COLLECTIVE R15, `(.L_x_1783) ;  /* 0x000000000f087348 */ /* 0x000fea0003c00000 */
[----:B------:R0:W1:Y:S02]  /*2a810*/  SHFL.IDX P6, R14, R13, R12, R11 ;  /* 0x0000000c0d0e7389 */ /* 0x00006400000c000b */
[----:B01----:R-:W-:Y:S01]  /*2a820*/  ENDCOLLECTIVE ;  /* 0x000000000000791b */ /* 0x003fe20003800000 */
.L_x_1783:
[----:B------:R-:W-:Y:S05]  /*2a830*/  BRA `(.L_x_1784) ;  /* 0xffffffc800e87947 */ /* 0x000fea000383ffff */
.L_x_1663:
[----:B------:R-:W-:Y:S01]  /*2a840*/  BSSY B0, `(.L_x_1785) ;  /* 0x0000008000007945 */ /* 0x000fe20003800000 */
[----:B-----5:R-:W-:Y:S02]  /*2a850*/  IMAD.MOV.U32 R13, RZ, RZ, R3 ;  /* 0x000000ffff0d7224 */ /* 0x020fe400078e0003 */
[----:B------:R-:W-:Y:S02]  /*2a860*/  IMAD.MOV.U32 R12, RZ, RZ, 0x1 ;  /* 0x00000001ff0c7424 */ /* 0x000fe400078e00ff */
[----:B------:R-:W-:Y:S02]  /*2a870*/  IMAD.MOV.U32 R11, RZ, RZ, RZ ;  /* 0x000000ffff0b7224 */ /* 0x000fe400078e00ff */
[----:B------:R-:W-:-:S07]  /*2a880*/  IMAD.MOV.U32 R15, RZ, RZ, -0x1 ;  /* 0xffffffffff0f7424 */ /* 0x000fce00078e00ff */
[----:B0-----:R-:W-:Y:S05]  /*2a890*/  WARPSYNC.COLLECTIVE R15, `(.L_x_1786) ;  /* 0x000000000f087348 */ /* 0x001fea0003c00000 */
[----:B------:R1:W2:Y:S02]  /*2a8a0*/  SHFL.UP P6, R14, R13, R12, R11 ;  /* 0x0400000c0d0e7389 */ /* 0x0002a400000c000b */
[----:B012---:R-:W-:Y:S01]  /*2a8b0*/  ENDCOLLECTIVE ;  /* 0x000000000000791b */ /* 0x007fe20003800000 */
.L_x_1786:
[----:B------:R-:W-:Y:S05]  /*2a8c0*/  BSYNC B0 ;  /* 0x0000000000007941 */ /* 0x000fea0003800000 */
.L_x_1785:
[----:B------:R-:W-:Y:S01]  /*2a8d0*/  SEL R2, R14, RZ, P1 ;  /* 0x000000ff0e027207 */ /* 0x000fe20000800000 */
[----:B------:R-:W-:Y:S02]  /*2a8e0*/  IMAD.MOV.U32 R12, RZ, RZ, 0x2 ;  /* 0x00000002ff0c7424 */ /* 0x000fe400078e00ff */
[----:B------:R-:W-:Y:S02]  /*2a8f0*/  IMAD.MOV.U32 R11, RZ, RZ, RZ ;  /* 0x000000ffff0b7224 */ /* 0x000fe400078e00ff */
[----:B------:R-:W-:Y:S02]  /*2a900*/  IMAD.IADD R2, R3, 0x1, R2 ;  /* 0x0000000103027824 */ /* 0x000fe400078e0202 */
[----:B------:R-:W-:Y:S02]  /*2a910*/  IMAD.MOV.U32 R15, RZ, RZ, -0x1 ;  /* 0xffffffffff0f7424 */ /* 0x000fe400078e00ff */
[----:B------:R-:W-:-:S07]  /*2a920*/  IMAD.MOV.U32 R13, RZ, RZ, R2 ;  /* 0x000000ffff0d7224 */ /* 0x000fce00078e0002 */
[----:B------:R-:W-:Y:S05]  /*2a930*/  WARPSYNC.COLLECTIVE R15, `(.L_x_1787) ;  /* 0x000000000f087348 */ /* 0x000fea0003c00000 */
[----:B------:R0:W1:Y:S02]  /*2a940*/  SHFL.UP P6, R14, R13, R12, R11 ;  /* 0x0400000c0d0e7389 */ /* 0x00006400000c000b */
[----:B01----:R-:W-:Y:S01]  /*2a950*/  ENDCOLLECTIVE ;  /* 0x000000000000791b */ /* 0x003fe20003800000 */
.L_x_1787:
[----:B------:R-:W-:Y:S01]  /*2a960*/  IMAD.MOV.U32 R12, RZ, RZ, 0x4 ;  /* 0x00000004ff0c7424 */ /* 0x000fe200078e00ff */
[----:B------:R-:W-:-:S05]  /*2a970*/  SEL R5, R14, RZ, P2 ;  /* 0x000000ff0e057207 */ /* 0x000fca0001000000 */
[----:B------:R-:W-:-:S04]  /*2a980*/  IMAD.IADD R2, R2, 0x1, R5 ;  /* 0x0000000102027824 */ /* 0x000fc800078e0205 */
[----:B------:R-:W-:-:S07]  /*2a990*/  IMAD.MOV.U32 R13, RZ, RZ, R2 ;  /* 0x000000ffff0d7224 */ /* 0x000fce00078e0002 */
[----:B------:R-:W-:Y:S05]  /*2a9a0*/  WARPSYNC.COLLECTIVE R15, `(.L_x_1788) ;  /* 0x000000000f087348 */ /* 0x000fea0003c00000 */
[----:B------:R0:W1:Y:S02]  /*2a9b0*/  SHFL.UP P6, R14, R13, R12, R11 ;  /* 0x0400000c0d0e7389 */ /* 0x00006400000c000b */
[----:B01----:R-:W-:Y:S01]  /*2a9c0*/  ENDCOLLECTIVE ;  /* 0x000000000000791b */ /* 0x003fe20003800000 */
.L_x_1788:
[----:B------:R-:W-:Y:S01]  /*2a9d0*/  IMAD.MOV.U32 R12, RZ, RZ, 0x8 ;  /* 0x00000008ff0c7424 */ /* 0x000fe200078e00ff */
[----:B------:R-:W-:-:S04]  /*2a9e0*/  SEL R5, R14, RZ, P3 ;  /* 0x000000ff0e057207 */ /* 0x000fc80001800000 */
[----:B------:R-:W-:-:S05]  /*2a9f0*/  IADD3 R2, R2, R5, RZ ;  /* 0x0000000502027210 */ /* 0x000fca0007ffe0ff */
[----:B------:R-:W-:-:S07]  /*2aa00*/  IMAD.MOV.U32 R13, RZ, RZ, R2 ;  /* 0x000000ffff0d7224 */ /* 0x000fce00078e0002 */
[----:B------:R-:W-:Y:S05]  /*2aa10*/  WARPSYNC.COLLECTIVE R15, `(.L_x_1789) ;  /* 0x000000000f087348 */ /* 0x000fea0003c00000 */
[----:B------:R0:W1:Y:S02]  /*2aa20*/  SHFL.UP P6, R14, R13, R12, R11 ;  /* 0x0400000c0d0e7389 */ /* 0x00006400000c000b */
[----:B01----:R-:W-:Y:S01]  /*2aa30*/  ENDCOLLECTIVE ;  /* 0x000000000000791b */ /* 0x003fe20003800000 */
.L_x_1789:
[----:B------:R-:W-:Y:S01]  /*2aa40*/  IMAD.MOV.U32 R12, RZ, RZ, 0x10 ;  /* 0x00000010ff0c7424 */ /* 0x000fe200078e00ff */
[----:B------:R-:W-:-:S05]  /*2aa50*/  SEL R5, R14, RZ, P4 ;  /* 0x000000ff0e057207 */ /* 0x000fca0002000000 */
[----:B------:R-:W-:-:S04]  /*2aa60*/  IMAD.IADD R2, R2, 0x1, R5 ;  /* 0x0000000102027824 */ /* 0x000fc800078e0205 */
[----:B------:R-:W-:-:S07]  /*2aa70*/  IMAD.MOV.U32 R13, RZ, RZ, R2 ;  /* 0x000000ffff0d7224 */ /* 0x000fce00078e0002 */
[----:B------:R-:W-:Y:S05]  /*2aa80*/  WARPSYNC.COLLECTIVE R15, `(.L_x_1790) ;  /* 0x000000000f087348 */ /* 0x000fea0003c00000 */
[----:B------:R0:W1:Y:S02]  /*2aa90*/  SHFL.UP P6, R14, R13, R12, R11 ;  /* 0x0400000c0d0e7389 */ /* 0x00006400000c000b */
[----:B01----:R-:W-:Y:S01]  /*2aaa0*/  ENDCOLLECTIVE ;  /* 0x000000000000791b */ /* 0x003fe20003800000 */
.L_x_1790:
        /* <DEDUP_REMOVED lines=8> */
.L_x_1791:
[----:B------:R-:W-:Y:S05]  /*2ab30*/  BRA `(.L_x_1792) ;  /* 0xffffffc800cc7947 */ /* 0x000fea000383ffff */
.L_x_1665:
[----:B------:R-:W-:Y:S01]  /*2ab40*/  BSSY B0, `(.L_x_1793) ;  /* 0x0000006000007945 */ /* 0x000fe20003800000 */
[----:B------:R-:W-:Y:S01]  /*2ab50*/  PLOP3.LUT P6, PT, P6, PT, PT, 0x8, 0x0 ;  /* 0x000000000000781c */ /* 0x000fe200037ce170 */
[----:B------:R-:W-:-:S12]  /*2ab60*/  IMAD.MOV.U32 R15, RZ, RZ, -0x1 ;  /* 0xffffffffff0f7424 */ /* 0x000fd800078e00ff */
[----:B0-----:R-:W-:Y:S05]  /*2ab70*/  WARPSYNC.COLLECTIVE R15, `(.L_x_1794) ;  /* 0x000000000f087348 */ /* 0x001fea0003c00000 */
[----:B------:R-:W-:Y:S01]  /*2ab80*/  VOTE.ANY R14, PT, P6 ;  /* 0x00000000000e7806 */ /* 0x000fe200030e0100 */
[----:B0-----:R-:W-:Y:S06]  /*2ab90*/  ENDCOLLECTIVE ;  /* 0x000000000000791b */ /* 0x001fec0003800000 */
.L_x_1794:
[----:B------:R-:W-:Y:S05]  /*2aba0*/  BSYNC B0 ;  /* 0x0000000000007941 */ /* 0x000fea0003800000 */
.L_x_1793:
[----:B------:R-:W-:Y:S02]  /*2abb0*/  IMAD.MOV.U32 R6, RZ, RZ, R14 ;  /* 0x000000ffff067224 */ /* 0x000fe400078e000e */
[----:B------:R-:W-:Y:S02]  /*2abc0*/  IMAD.MOV.U32 R13, RZ, RZ, R3 ;  /* 0x000000ffff0d7224 */ /* 0x000fe400078e0003 */
[----:B------:R-:W0:Y:S01]  /*2abd0*/  POPC R7, R6 ;  /* 0x0000000600077309 */ /* 0x000e220000000000 */
[----:B------:R-:W-:Y:S02]  /*2abe0*/  IMAD.MOV.U32 R11, RZ, RZ, 0x1f ;  /* 0x0000001fff0b7424 */ /* 0x000fe400078e00ff */
[----:B------:R-:W-:Y:S02]  /*2abf0*/  IMAD.MOV.U32 R15, RZ, RZ, -0x1 ;  /* 0xffffffffff0f7424 */ /* 0x000fe400078e00ff */
[----:B0-----:R-:W-:-:S07]  /*2ac00*/  IMAD.MOV.U32 R12, RZ, RZ, R7 ;  /* 0x000000ffff0c7224 */ /* 0x001fce00078e0007 */
[----:B------:R-:W-:Y:S05]  /*2ac10*/  WARPSYNC.COLLECTIVE R15, `(.L_x_1795) ;  /* 0x000000000f087348 */ /* 0x000fea0003c00000 */
[----:B------:R0:W1:Y:S02]  /*2ac20*/  SHFL.IDX P6, R14, R13, R12, R11 ;  /* 0x0000000c0d0e7389 */ /* 0x00006400000c000b */
[----:B01----:R-:W-:Y:S01]  /*2ac30*/  ENDCOLLECTIVE ;  /* 0x000000000000791b */ /* 0x003fe20003800000 */
.L_x_1795:
[----:B------:R-:W-:Y:S01]  /*2ac40*/  IMAD.MOV.U32 R4, RZ, RZ, R14 ;  /* 0x000000ffff047224 */ /* 0x000fe200078e000e */
[----:B------:R-:W-:Y:S06]  /*2ac50*/  BRA `(.L_x_1796) ;  /* 0xffffffc800bc7947 */ /* 0x000fec000383ffff */
.L_x_1667:
[----:B------:R-:W-:Y:S01]  /*2ac60*/  BSSY B0, `(.L_x_1797) ;  /* 0x0000007000007945 */ /* 0x000fe20003800000 */
[----:B------:R-:W-:Y:S02]  /*2ac70*/  IMAD.MOV.U32 R13, RZ, RZ, R2 ;  /* 0x000000ffff0d7224 */ /* 0x000fe400078e0002 */
[----:B------:R-:W-:Y:S02]  /*2ac80*/  IMAD.MOV.U32 R11, RZ, RZ, 0x1f ;  /* 0x0000001fff0b7424 */ /* 0x000fe400078e00ff */
[----:B------:R-:W-:-:S07]  /*2ac90*/  IMAD.MOV.U32 R15, RZ, RZ, -0x1 ;  /* 0xffffffffff0f7424 */ /* 0x000fce00078e00ff */
[----:B012---:R-:W-:Y:S05]  /*2aca0*/  WARPSYNC.COLLECTIVE R15, `(.L_x_1798) ;  /* 0x000000000f087348 */ /* 0x007fea0003c00000 */
[----:B------:R3:W4:Y:S02]  /*2acb0*/  SHFL.IDX P6, R14, R13, R12, R11 ;  /* 0x0000000c0d0e7389 */ /* 0x00072400000c000b */
[----:B01234-:R-:W-:Y:S01]  /*2acc0*/  ENDCOLLECTIVE ;  /* 0x000000000000791b */ /* 0x01ffe20003800000 */
.L_x_1798:
[----:B------:R-:W-:Y:S05]  /*2acd0*/  BSYNC B0 ;  /* 0x0000000000007941 */ /* 0x000fea0003800000 */
.L_x_1797:
[----:B------:R-:W-:Y:S01]  /*2ace0*/  IMAD.MOV.U32 R9, RZ, RZ, R14 ;  /* 0x000000ffff097224 */ /* 0x000fe200078e000e */
[----:B------:R-:W-:Y:S06]  /*2acf0*/  BRA `(.L_x_1666) ;  /* 0xffffffc800b07947 */ /* 0x000fec000383ffff */
.L_x_1671:
[----:B0-----:R0:W1:Y:S02]  /*2ad00*/  SYNCS.PHASECHK.TRANS64.TRYWAIT P0, [R0+URZ+0x22820], R3 ;  /* 0x02282003000075a7 */ /* 0x001064000800017f */
[----:B-1----:R-:W-:Y:S05]  /*2ad10*/  @!P0 NANOSLEEP.SYNCS 0x989680 ;  /* 0x009896800000895d */ /* 0x002fea0003900000 */
[----:B------:R-:W1:Y:S02]  /*2ad20*/  @!P0 SYNCS.PHASECHK.TRANS64 P0, [R0+URZ+0x22820], R3 ;  /* 0x02282003000085a7 */ /* 0x000e64000800007f */
[----:B-1----:R-:W-:Y:S05]  /*2ad30*/  @!P0 BRA `(.L_x_1671) ;  /* 0xfffffffc00f08947 */ /* 0x002fea000383ffff */
[----:B------:R-:W-:Y:S05]  /*2ad40*/  BRA `(.L_x_1799) ;  /* 0xffffffd000687947 */ /* 0x000fea000383ffff */
.L_x_1672:
        /* <DEDUP_REMOVED lines=11> */
.L_x_1801:
[----:B------:R-:W-:Y:S05]  /*2ae00*/  BSYNC B0 ;  /* 0x0000000000007941 */ /* 0x000fea0003800000 */
.L_x_1800:
[----:B------:R-:W-:Y:S05]  /*2ae10*/  BRA `(.L_x_1802) ;  /* 0xffffffd000507947 */ /* 0x000fea000383ffff */
.L_x_1673:
[----:B------:R-:W-:Y:S01]  /*2ae20*/  BSSY B0, `(.L_x_1803) ;  /* 0x0000006000007945 */ /* 0x000fe20003800000 */
[----:B------:R-:W-:-:S07]  /*2ae30*/  IMAD.MOV.U32 R15, RZ, RZ, -0x1 ;  /* 0xffffffffff0f7424 */ /* 0x000fce00078e00ff */
[----:B01----:R-:W-:Y:S05]  /*2ae40*/  WARPSYNC.COLLECTIVE R15, `(.L_x_1804) ;  /* 0x000000000f0c7348 */ /* 0x003fea0003c00000 */
[----:B------:R-:W-:Y:S02]  /*2ae50*/  ELECT P6, UR62, PT ;  /* 0x00000000003e782f */ /* 0x000fe400038c0000 */
[----:B------:R-:W-:Y:S01]  /*2ae60*/  MOV R14, UR62 ;  /* 0x0000003e000e7c02 */ /* 0x000fe20008000f00 */
[----:B01----:R-:W-:Y:S10]  /*2ae70*/  ENDCOLLECTIVE ;  /* 0x000000000000791b */ /* 0x003ff40003800000 */
.L_x_1804:
[----:B------:R-:W-:Y:S05]  /*2ae80*/  BSYNC B0 ;  /* 0x0000000000007941 */ /* 0x000fea0003800000 */
.L_x_1803:
[----:B------:R-:W-:Y:S05]  /*2ae90*/  BRA `(.L_x_1805) ;  /* 0xffffffd000447947 */ /* 0x000fea000383ffff */
.L_x_1675:
[----:B0-----:R0:W1:Y:S02]  /*2aea0*/  SYNCS.PHASECHK.TRANS64.TRYWAIT P1, [R6+URZ], R5 ;  /* 0x00000005060075a7 */ /* 0x001064000802017f */
[----:B-1----:R-:W-:Y:S05]  /*2aeb0*/  @!P1 NANOSLEEP.SYNCS 0x989680 ;  /* 0x009896800000995d */ /* 0x002fea0003900000 */
[----:B------:R-:W1:Y:S02]  /*2aec0*/  @!P1 SYNCS.PHASECHK.TRANS64 P1, [R6+URZ], R5 ;  /* 0x00000005060095a7 */ /* 0x000e64000802007f */
[----:B-1----:R-:W-:Y:S05]  /*2aed0*/  @!P1 BRA `(.L_x_1675) ;  /* 0xfffffffc00f09947 */ /* 0x002fea000383ffff */
[----:B------:R-:W-:Y:S05]  /*2aee0*/  BRA `(.L_x_1806) ;  /* 0xffffffd000807947 */ /* 0x000fea000383ffff */
.L_x_1676:
[----:B-1----:R1:W2:Y:S02]  /*2aef0*/  SYNCS.PHASECHK.TRANS64.TRYWAIT P1, [R7+URZ], R2 ;  /* 0x00000002070075a7 */ /* 0x0022a4000802017f */
[----:B--2---:R-:W-:Y:S05]  /*2af00*/  @!P1 NANOSLEEP.SYNCS 0x989680 ;  /* 0x009896800000995d */ /* 0x004fea0003900000 */
[----:B------:R-:W2:Y:S02]  /*2af10*/  @!P1 SYNCS.PHASECHK.TRANS64 P1, [R7+URZ], R2 ;  /* 0x00000002070095a7 */ /* 0x000ea4000802007f */
[----:B--2---:R-:W-:Y:S05]  /*2af20*/  @!P1 BRA `(.L_x_1676) ;  /* 0xfffffffc00f09947 */ /* 0x004fea000383ffff */
[----:B------:R-:W-:Y:S05]  /*2af30*/  BRA `(.L_x_1807) ;  /* 0xffffffd000747947 */ /* 0x000fea000383ffff */
.L_x_1678:
[----:B--2---:R2:W3:Y:S02]  /*2af40*/  SYNCS.PHASECHK.TRANS64.TRYWAIT P1, [R4+URZ+0x22860], R5 ;  /* 0x02286005040075a7 */ /* 0x0044e4000802017f */
[----:B---3--:R-:W-:Y:S05]  /*2af50*/  @!P1 NANOSLEEP.SYNCS 0x989680 ;  /* 0x009896800000995d */ /* 0x008fea0003900000 */
[----:B------:R-:W3:Y:S02]  /*2af60*/  @!P1 SYNCS.PHASECHK.TRANS64 P1, [R4+URZ+0x22860], R5 ;  /* 0x02286005040095a7 */ /* 0x000ee4000802007f */
[----:B---3--:R-:W-:Y:S05]  /*2af70*/  @!P1 BRA `(.L_x_1678) ;  /* 0xfffffffc00f09947 */ /* 0x008fea000383ffff */
[----:B------:R-:W-:Y:S05]  /*2af80*/  BRA `(.L_x_1808) ;  /* 0xffffffd000787947 */ /* 0x000fea000383ffff */
.L_x_1680:
[----:B---3--:R3:W4:Y:S02]  /*2af90*/  SYNCS.PHASECHK.TRANS64.TRYWAIT P1, [R3+URZ+0x22860], R2 ;  /* 0x02286002030075a7 */ /* 0x008724000802017f */
[----:B----4-:R-:W-:Y:S05]  /*2afa0*/  @!P1 NANOSLEEP.SYNCS 0x989680 ;  /* 0x009896800000995d */ /* 0x010fea0003900000 */
[----:B------:R-:W4:Y:S02]  /*2afb0*/  @!P1 SYNCS.PHASECHK.TRANS64 P1, [R3+URZ+0x22860], R2 ;  /* 0x02286002030095a7 */ /* 0x000f24000802007f */
[----:B----4-:R-:W-:Y:S05]  /*2afc0*/  @!P1 BRA `(.L_x_1680) ;  /* 0xfffffffc00f09947 */ /* 0x010fea000383ffff */
[----:B------:R-:W-:Y:S05]  /*2afd0*/  BRA `(.L_x_1809) ;  /* 0xffffffd000787947 */ /* 0x000fea000383ffff */
.L_x_1682:
[----:B----4-:R4:W0:Y:S02]  /*2afe0*/  SYNCS.PHASECHK.TRANS64.TRYWAIT P0, [R4+URZ+0x22880], R5 ;  /* 0x02288005040075a7 */ /* 0x010824000800017f */
[----:B0-----:R-:W-:Y:S05]  /*2aff0*/  @!P0 NANOSLEEP.SYNCS 0x989680 ;  /* 0x009896800000895d */ /* 0x001fea0003900000 */
[----:B------:R-:W0:Y:S02]  /*2b000*/  @!P0 SYNCS.PHASECHK.TRANS64 P0, [R4+URZ+0x22880], R5 ;  /* 0x02288005040085a7 */ /* 0x000e24000800007f */
[----:B0-----:R-:W-:Y:S05]  /*2b010*/  @!P0 BRA `(.L_x_1682) ;  /* 0xfffffffc00f08947 */ /* 0x001fea000383ffff */
[----:B------:R-:W-:Y:S05]  /*2b020*/  BRA `(.L_x_1683) ;  /* 0xffffffd000747947 */ /* 0x000fea000383ffff */
.L_x_1810:
        /* <DEDUP_REMOVED lines=13> */
.L_x_2628:


//--------------------- .text._ZN7cutlass13device_kernelIN5flash11enable_sm90INS1_16FlashAttnFwdSm90INS1_25CollectiveMainloopFwdSm90ILi2EN4cute5tupleIJNS5_1CILi1EEES8_S8_EEENS6_IJNS7_ILi128EEENS7_ILi160EEENS7_ILi192EEEEEELi128ENS_12float_e4m3_tEfNS_4arch4Sm90ELb1ELb0ELb1ELb0ELb0ELb0ELb0ELb1ELb1ELb0ELb0ELb0EEENS1_21CollectiveEpilogueFwdINS6_IJSA_SA_SB_EEES9_NS_10bfloat16_tESG_Li256ELb0ELb0ELb0ELb1EEENS1_30DynamicPersistentTileSchedulerILi256ELi128ELb0ELb0ELb1EEEEEEEEEvNT_6ParamsE --------------------------
	.section	.text._ZN7cutlass13device_kernelIN5flash11enable_sm90INS1_16FlashAttnFwdSm90INS1_25CollectiveMainloopFwdSm90ILi2EN4cute5tupleIJNS5_1CILi1EEES8_S8_EEENS6_IJNS7_ILi128EEENS7_ILi160EEENS7_ILi192EEEEEELi128ENS_12float_e4m3_tEfNS_4arch4Sm90ELb1ELb0ELb1ELb0ELb0ELb0ELb0ELb1ELb1ELb0ELb0ELb0EEENS1_21CollectiveEpilogueFwdINS6_IJSA_SA_SB_EEES9_NS_10bfloat16_tESG_Li256ELb0ELb0ELb0ELb1EEENS1_30DynamicPersistentTileSchedulerILi256ELi128ELb0ELb0ELb1EEEEEEEEEvNT_6ParamsE,"ax",@progbits
	.align	128
.text._ZN7cutlass13device_kernelIN5flash11enable_sm90INS1_16FlashAttnFwdSm90INS1_25CollectiveMainloopFwdSm90ILi2EN4cute5tupleIJNS5_1CILi1EEES8_S8_EEENS6_IJNS7_ILi128EEENS7_ILi160EEENS7_ILi192EEEEEELi128ENS_12float_e4m3_tEfNS_4arch4Sm90ELb1ELb0ELb1ELb0ELb0ELb0ELb0ELb1ELb1ELb0ELb0ELb0EEENS1_21CollectiveEpilogueFwdINS6_IJSA_SA_SB_EEES9_NS_10bfloat16_tESG_Li256ELb0ELb0ELb0ELb1EEENS1_30DynamicPersistentTileSchedulerILi256ELi128ELb0ELb0ELb1EEEEEEEEEvNT_6ParamsE:
        .type           _ZN7cutlass13device_kernelIN5flash11enable_sm90INS1_16FlashAttnFwdSm90INS1_25CollectiveMainloopFwdSm90ILi2EN4cute5tupleIJNS5_1CILi1EEES8_S8_EEENS6_IJNS7_ILi128EEENS7_ILi160EEENS7_ILi192EEEEEELi128ENS_12float_e4m3_tEfNS_4arch4Sm90ELb1ELb0ELb1ELb0ELb0ELb0ELb0ELb1ELb1ELb0ELb0ELb0EEENS1_21CollectiveEpilogueFwdINS6_IJSA_SA_SB_EEES9_NS_10bfloat16_tESG_Li256ELb0ELb0ELb0ELb1EEENS1_30DynamicPersistentTileSchedulerILi256ELi128ELb0ELb0ELb1EEEEEEEEEvNT_6ParamsE,@function
        .size           _ZN7cutlass13device_kernelIN5flash11enable_sm90INS1_16FlashAttnFwdSm90INS1_25CollectiveMainloopFwdSm90ILi2EN4cute5tupleIJNS5_1CILi1EEES8_S8_EEENS6_IJNS7_ILi128EEENS7_ILi160EEENS7_ILi192EEEEEELi128ENS_12float_e4m3_tEfNS_4arch4Sm90ELb1ELb0ELb1ELb0ELb0ELb0ELb0ELb1ELb1ELb0ELb0ELb0EEENS1_21CollectiveEpilogueFwdINS6_IJSA_SA_SB_EEES9_NS_10bfloat16_tESG_Li256ELb0ELb0ELb0ELb1EEENS1_30DynamicPersistentTileSchedulerILi256ELi128ELb0ELb0ELb1EEEEEEEEEvNT_6ParamsE,(.L_x_2629 - _ZN7cutlass13device_kernelIN5flash11enable_sm90INS1_16FlashAttnFwdSm90INS1_25CollectiveMainloopFwdSm90ILi2EN4cute5tupleIJNS5_1CILi1EEES8_S8_EEENS6_IJNS7_ILi128EEENS7_ILi160EEENS7_ILi192EEEEEELi128ENS_12float_e4m3_tEfNS_4arch4Sm90ELb1ELb0ELb1ELb0ELb0ELb0ELb0ELb1ELb1ELb0ELb0ELb0EEENS1_21CollectiveEpilogueFwdINS6_IJSA_SA_SB_EEES9_NS_10bfloat16_tESG_Li256ELb0ELb0ELb0ELb1EEENS1_30DynamicPersistentTileSchedulerILi256ELi128ELb0ELb0ELb1EEEEEEEEEvNT_6ParamsE)
        .other          _ZN7cutlass13device_kernelIN5flash11enable_sm90INS1_16FlashAttnFwdSm90INS1_25CollectiveMainloopFwdSm90ILi2EN4cute5tupleIJNS5_1CILi1EEES8_S8_EEENS6_IJNS7_ILi128EEENS7_ILi160EEENS7_ILi192EEEEEELi128ENS_12float_e4m3_tEfNS_4arch4Sm90ELb1ELb0ELb1ELb0ELb0ELb0ELb0ELb1ELb1ELb0ELb0ELb0EEENS1_21CollectiveEpilogueFwdINS6_IJSA_SA_SB_EEES9_NS_10bfloat16_tESG_Li256ELb0ELb0ELb0ELb1EEENS1_30DynamicPersistentTileSchedulerILi256ELi128ELb0ELb0ELb1EEEEEEEEEvNT_6ParamsE,@"STO_CUDA_ENTRY STV_DEFAULT"
_ZN7cutlass13device_kernelIN5flash11enable_sm90INS1_16FlashAttnFwdSm90INS1_25CollectiveMainloopFwdSm90ILi2EN4cute5tupleIJNS5_1CILi1EEES8_S8_EEENS6_IJNS7_ILi128EEENS7_ILi160EEENS7_ILi192EEEEEELi128ENS_12float_e4m3_tEfNS_4arch4Sm90ELb1ELb0ELb1ELb0ELb0ELb0ELb0ELb1ELb1ELb0ELb0ELb0EEENS1_21CollectiveEpilogueFwdINS6_IJSA_SA_SB_EEES9_NS_10bfloat16_tESG_Li256ELb0ELb0ELb0ELb1EEENS1_30DynamicPersistentTileSchedulerILi256ELi128ELb0ELb0ELb1EEEEEEEEEvNT_6ParamsE:
        /* <DEDUP_REMOVED lines=24> */
.L_x_1812:
[----:B------:R-:W-:Y:S05]  /*0180*/  BSYNC B0 ;  /* 0x0000000000007941 */ /* 0x000fea0003800000 */
.L_x_1811:
        /* <DEDUP_REMOVED lines=37> */
.L_x_1813:
        /* <DEDUP_REMOVED lines=22> */
.L_x_1814:
        /* <DEDUP_REMOVED lines=18> */
.L_x_1815:
        /* <DEDUP_REMOVED lines=22> */
.L_x_1816:
        /* <DEDUP_REMOVED lines=22> */
.L_x_1817:
[----:B-1----:R-:W-:Y:S01]  /*0920*/  UMOV UR4, 0x1 ;  /* 0x0000000100047882 */ /* 0x002fe20000000000 */
[----:B------:R-:W-:Y:S01]  /*0930*/  PLOP3.LUT P0, PT, PT, PT, UP0, 0x80, 0x0 ;  /* 0x000000000000781c */ /* 0x000fe20003f0f008 */
[----:B------:R-:W-:Y:S01]  /*0940*/  USEL UR4, UR4, 0x2, !UP0 ;  /* 0x0000000204047887 */ /* 0x000fe2000c000000 */
[----:B------:R-:W-:Y:S01]  /*0950*/  NOP ;  /* 0x0000000000007918 */ /* 0x000fe20000000000 */
[----:B------:R-:W-:-:S04]  /*0960*/  ULDC.64 UR54, c[0x0][0x208] ;  /* 0x0000820000367ab9 */ /* 0x000fc80000000a00 */
[----:B------:R-:W-:-:S05]  /*0970*/  IMAD.U32 R2, RZ, RZ, UR4 ;  /* 0x00000004ff027e24 */ /* 0x000fca000f8e00ff */
[----:B------:R1:W-:Y:S01]  /*0980*/  STL [R1+0x2c], R2 ;  /* 0x00002c0201007387 */ /* 0x0003e20000100800 */
[----:B--23--:R-:W-:Y:S06]  /*0990*/  BAR.SYNC.DEFER_BLOCKING 0x0 ;  /* 0x0000000000007b1d */ /* 0x00cfec0000010000 */
[----:B------:R-:W-:Y:S05]  /*09a0*/  @!P0 BRA `(.L_x_1818) ;  /* 0x000000ec002c8947 */ /* 0x000fea0003800000 */
.L_x_1819:
[----:B------:R-:W-:-:S08]  /*09b0*/  NOP ;  /* 0x0000000000007918 */ /* 0x000fd00000000000 */
[----:B------:R-:W2:Y:S02]  /*09c0*/  USETMAXREG.TRY_ALLOC.CTAPOOL UP0, 0xf0 ;  /* 0x000000f0000079c8 */ /* 0x000ea40008000600 */
[----:B--2---:R-:W-:-:S13]  /*09d0*/  PLOP3.LUT P0, PT, PT, PT, UP0, 0x80, 0x0 ;  /* 0x000000000000781c */ /* 0x004fda0003f0f008 */
[----:B------:R-:W-:Y:S05]  /*09e0*/  @!P0 BRA `(.L_x_1819) ;  /* 0xfffffffc00f08947 */ /* 0x000fea000383ffff */
[----:B-1----:R-:W1:Y:S01]  /*09f0*/  S2R R2, SR_TID.X ;  /* 0x0000000000027919 */ /* 0x002e620000002100 */
        /* <DEDUP_REMOVED lines=9> */
[----:B------:R-:W2:Y:S01]  /*0a90*/  LDL R3, [R1+0x2c] ;  /* 0x00002c0001037983 */ /* 0x000ea20000100800 */
[----:B------:R-:W-:Y:S01]  /*0aa0*/  VIADD R193, R2, 0xffffff80 ;  /* 0xffffff8002c17836 */ /* 0x000fe20000000000 */
[----:B------:R-:W1:Y:S01]  /*0ab0*/  S2UR UR47, SR_CgaCtaId ;  /* 0x00000000002f79c3 */ /* 0x000e620000008800 */
[----:B------:R-:W-:Y:S01]  /*0ac0*/  UMOV UR37, 0x400 ;  /* 0x0000040000257882 */ /* 0x000fe20000000000 */
[----:B------:R-:W-:Y:S01]  /*0ad0*/  ULDC.64 UR60, c[0x0][0x198] ;  /* 0x00006600003c7ab9 */ /* 0x000fe20000000a00 */
[----:B------:R-:W-:Y:S01]  /*0ae0*/  UMOV UR58, URZ ;  /* 0x0000003f003a7c82 */ /* 0x000fe20008000000 */
[----:B------:R-:W-:Y:S01]  /*0af0*/  SHF.R.S32.HI R0, RZ, 0x1f, R193 ;  /* 0x0000001fff007819 */ /* 0x000fe200000114c1 */
[----:B------:R-:W-:Y:S01]  /*0b00*/  UMOV UR46, URZ ;  /* 0x0000003f002e7c82 */ /* 0x000fe20008000000 */
[----:B------:R-:W-:Y:S02]  /*0b10*/  UMOV UR36, URZ ;  /* 0x0000003f00247c82 */ /* 0x000fe40008000000 */
[CC--:B------:R-:W-:Y:S01]  /*0b20*/  LEA.HI R2, R0.reuse, R193.reuse, RZ, 0x7 ;  /* 0x000000c100027211 */ /* 0x0c0fe200078f38ff */
[----:B------:R-:W3:Y:S01]  /*0b30*/  S2UR UR6, SR_SWINHI ;  /* 0x00000000000679c3 */ /* 0x000ee20000002f00 */
[----:B------:R-:W-:-:S02]  /*0b40*/  LEA.HI R192, R0, R193, RZ, 0x5 ;  /* 0x000000c100c07211 */ /* 0x000fc400078f28ff */
[----:B------:R-:W-:Y:S02]  /*0b50*/  LOP3.LUT R190, R2, 0xffffff80, RZ, 0xc0, !PT ;  /* 0xffffff8002be7812 */ /* 0x000fe400078ec0ff */
[----:B------:R-:W-:Y:S02]  /*0b60*/  SHF.R.S32.HI R192, RZ, 0x5, R192 ;  /* 0x00000005ffc07819 */ /* 0x000fe400000114c0 */
[----:B------:R-:W-:Y:S01]  /*0b70*/  SHF.R.S32.HI R191, RZ, 0x7, R2 ;  /* 0x00000007ffbf7819 */ /* 0x000fe20000011402 */
[----:B------:R-:W-:-:S03]  /*0b80*/  IMAD.IADD R190, R193, 0x1, -R190 ;  /* 0x00000001c1be7824 */ /* 0x000fc600078e0abe */
[----:B------:R-:W-:Y:S02]  /*0b90*/  LEA.HI R2, R2, R191, RZ, 0x1 ;  /* 0x000000bf02027211 */ /* 0x000fe400078f08ff */
[----:B------:R-:W-:Y:S01]  /*0ba0*/  SHF.R.S32.HI R7, RZ, 0x1f, R190 ;  /* 0x0000001fff077819 */ /* 0x000fe200000114be */
[----:B-1----:R-:W-:Y:S01]  /*0bb0*/  ULEA UR37, UR47, UR37, 0x18 ;  /* 0x000000252f257291 */ /* 0x002fe2000f8ec03f */
[----:B------:R-:W-:Y:S02]  /*0bc0*/  LOP3.LUT R2, R2, 0x3fffffe, RZ, 0xc0, !PT ;  /* 0x03fffffe02027812 */ /* 0x000fe400078ec0ff */
[CC--:B------:R-:W-:Y:S02]  /*0bd0*/  LEA.HI R6, R7.reuse, R190.reuse, RZ, 0x2 ;  /* 0x000000be07067211 */ /* 0x0c0fe400078f10ff */
[----:B------:R-:W-:Y:S01]  /*0be0*/  LEA.HI R7, R7, R190, RZ, 0x5 ;  /* 0x000000be07077211 */ /* 0x000fe200078f28ff */
[----:B------:R-:W-:Y:S01]  /*0bf0*/  IMAD.IADD R23, R191, 0x1, -R2 ;  /* 0x00000001bf177824 */ /* 0x000fe200078e0a02 */
[----:B------:R-:W-:Y:S01]  /*0c00*/  SHF.R.S32.HI R9, RZ, 0x1f, R6 ;  /* 0x0000001fff097819 */ /* 0x000fe20000011406 */
[----:B------:R-:W-:Y:S01]  /*0c10*/  UMOV UR4, UR37 ;  /* 0x0000002500047c82 */ /* 0x000fe20008000000 */
[----:B---3--:R-:W-:Y:S01]  /*0c20*/  UMOV UR5, UR6 ;  /* 0x0000000600057c82 */ /* 0x008fe20008000000 */
[----:B------:R-:W-:Y:S01]  /*0c30*/  SHF.R.S32.HI R7, RZ, 0x5, R7 ;  /* 0x00000005ff077819 */ /* 0x000fe20000011407 */
[----:B------:R-:W-:Y:S01]  /*0c40*/  IMAD.U32 R16, RZ, RZ, UR4 ;  /* 0x00000004ff107e24 */ /* 0x000fe2000f8e00ff */
[----:B------:R-:W-:Y:S01]  /*0c50*/  UMOV UR4, UR7 ;  /* 0x0000000700047c82 */ /* 0x000fe20008000000 */
[----:B------:R-:W-:Y:S01]  /*0c60*/  IMAD.U32 R17, RZ, RZ, UR5 ;  /* 0x00000005ff117e24 */ /* 0x000fe2000f8e00ff */
[----:B--2---:R-:W-:-:S02]  /*0c70*/  R2UR UR8, R3 ;  /* 0x00000000030872ca */ /* 0x004fc400000e0000 */
[CC--:B------:R-:W-:Y:S02]  /*0c80*/  LEA.HI R3, R0.reuse, R193.reuse, RZ, 0x4 ;  /* 0x000000c100037211 */ /* 0x0c0fe400078f20ff */
[----:B------:R-:W-:Y:S02]  /*0c90*/  LEA.HI R0, R0, R193, RZ, 0x3 ;  /* 0x000000c100007211 */ /* 0x000fe400078f18ff */
[----:B------:R-:W-:Y:S02]  /*0ca0*/  SHF.R.S32.HI R4, RZ, 0x4, R3 ;  /* 0x00000004ff047819 */ /* 0x000fe40000011403 */
[----:B------:R-:W-:Y:S02]  /*0cb0*/  LOP3.LUT R2, R0, 0x1ffffff8, RZ, 0xc0, !PT ;  /* 0x1ffffff800027812 */ /* 0x000fe400078ec0ff */
[----:B------:R-:W-:Y:S02]  /*0cc0*/  LEA.HI R5, R3, R4, RZ, 0x1 ;  /* 0x0000000403057211 */ /* 0x000fe400078f08ff */
[----:B------:R-:W-:Y:S01]  /*0cd0*/  SHF.R.S32.HI R188, RZ, 0x3, R0 ;  /* 0x00000003ffbc7819 */ /* 0x000fe20000011400 */
[----:B------:R-:W-:Y:S01]  /*0ce0*/  IMAD.IADD R2, R193, 0x1, -R2 ;  /* 0x00000001c1027824 */ /* 0x000fe200078e0a02 */
[----:B------:R-:W-:Y:S01]  /*0cf0*/  LOP3.LUT R5, R5, 0x1ffffffe, RZ, 0xc0, !PT ;  /* 0x1ffffffe05057812 */ /* 0x000fe200078ec0ff */
[----:B------:R-:W-:-:S02]  /*0d00*/  ULOP3.LUT UR59, UR8, 0x1, URZ, 0xfc, !UPT ;  /* 0x00000001083b7892 */ /* 0x000fc4000f8efc3f */
[----:B------:R-:W-:Y:S02]  /*0d10*/  IMAD.SHL.U32 R18, R2, 0x8, RZ ;  /* 0x0000000802127824 */ /* 0x000fe400078e00ff */
[----:B------:R-:W-:Y:S01]  /*0d20*/  IMAD.IADD R5, R4, 0x1, -R5 ;  /* 0x0000000104057824 */ /* 0x000fe200078e0a05 */
[----:B------:R-:W-:-:S05]  /*0d30*/  LOP3.LUT R4, R3, 0x3fffff0, RZ, 0xc0, !PT ;  /* 0x03fffff003047812 */ /* 0x000fca00078ec0ff */
[----:B------:R-:W-:Y:S01]  /*0d40*/  IMAD.IADD R3, R193, 0x1, -R4 ;  /* 0x00000001c1037824 */ /* 0x000fe200078e0a04 */
[----:B------:R-:W-:-:S03]  /*0d50*/  SHF.R.S32.HI R4, RZ, 0x2, R6 ;  /* 0x00000002ff047819 */ /* 0x000fc60000011406 */
[----:B------:R-:W-:Y:S01]  /*0d60*/  IMAD R8, R192, 0x10, R3 ;  /* 0x00000010c0087824 */ /* 0x000fe200078e0203 */
[----:B------:R-:W-:-:S03]  /*0d70*/  LEA.HI R9, R9, R4, RZ, 0x3 ;  /* 0x0000000409097211 */ /* 0x000fc600078f18ff */
[----:B------:R-:W-:Y:S01]  /*0d80*/  IMAD R3, R8, 0x8, R5 ;  /* 0x0000000808037824 */ /* 0x000fe200078e0205 */
[----:B------:R-:W-:-:S03]  /*0d90*/  LOP3.LUT R9, R9, 0xfffffff8, RZ, 0xc0, !PT ;  /* 0xfffffff809097812 */ /* 0x000fc600078ec0ff */
[----:B------:R-:W-:Y:S02]  /*0da0*/  IMAD.SHL.U32 R3, R3, 0x8, RZ ;  /* 0x0000000803037824 */ /* 0x000fe400078e00ff */
[----:B------:R-:W-:Y:S02]  /*0db0*/  IMAD.IADD R4, R4, 0x1, -R9 ;  /* 0x0000000104047824 */ /* 0x000fe400078e0a09 */
[----:B------:R-:W-:Y:S01]  /*0dc0*/  IMAD.WIDE R16, R3, 0x2, R16 ;  /* 0x0000000203107825 */ /* 0x000fe200078e0210 */
[----:B------:R-:W-:-:S03]  /*0dd0*/  LOP3.LUT R3, R6, 0x7ffffffc, RZ, 0xc0, !PT ;  /* 0x7ffffffc06037812 */ /* 0x000fc600078ec0ff */
[----:B------:R-:W-:Y:S02]  /*0de0*/  IMAD R4, R7, 0x10, R4 ;  /* 0x0000001007047824 */ /* 0x000fe400078e0204 */
[----:B------:R-:W-:Y:S02]  /*0df0*/  IMAD.IADD R22, R190, 0x1, -R3 ;  /* 0x00000001be167824 */ /* 0x000fe400078e0a03 */
[----:B------:R-:W-:-:S07]  /*0e00*/  IMAD R23, R23, 0x40, R4 ;  /* 0x0000004017177824 */ /* 0x000fce00078e0204 */
.L_x_1869:
[----:B------:R-:W-:Y:S01]  /*0e10*/  ULDC UR5, c[0x0][0xdd0] ;  /* 0x0003740000057ab9 */ /* 0x000fe20000000800 */
[----:B-1----:R-:W1:Y:S01]  /*0e20*/  LDC R0, c[0x0][0xde8] ;  /* 0x00037a00ff007b82 */ /* 0x002e620000000800 */
        /* <DEDUP_REMOVED lines=9> */
[----:B---34-:R-:W-:Y:S05]  /*0ec0*/  @!P0 BRA `(.L_x_1820) ;  /* 0x0000000000208947 */ /* 0x018fea0003800000 */
        /* <DEDUP_REMOVED lines=8> */
.L_x_1820:
[----:B------:R-:W-:Y:S01]  /*0f50*/  ULDC UR6, c[0x0][0xdc4] ;  /* 0x0003710000067ab9 */ /* 0x000fe20000000800 */
[----:B------:R-:W-:Y:S01]  /*0f60*/  UMOV UR53, UR7 ;  /* 0x0000000700357c82 */ /* 0x000fe20008000000 */
[----:B------:R-:W-:-:S11]  /*0f70*/  UISETP.NE.AND UP0, UPT, UR6, 0x1, UPT ;  /* 0x000000010600788c */ /* 0x000fd6000bf05270 */
[----:B------:R-:W-:Y:S02]  /*0f80*/  @UP0 ULDC.64 UR10, c[0x0][0xdc8] ;  /* 0x00037200000a0ab9 */ /* 0x000fe40000000a00 */
[----:B------:R-:W-:-:S04]  /*0f90*/  UIMAD.WIDE.U32 UR4, UR7, UR10, URZ ;  /* 0x0000000a070472a5 */ /* 0x000fc8000f8e003f */
[----:B------:R-:W-:-:S04]  /*0fa0*/  @UP0 USHF.R.U32.HI UR53, URZ, UR11, UR5 ;  /* 0x0000000b3f350299 */ /* 0x000fc80008011605 */
[----:B------:R-:W-:-:S12]  /*0fb0*/  UIMAD UR4, UR53, UR6, URZ ;  /* 0x00000006350472a4 */ /* 0x000fd8000f8e023f */
.L_x_1821:
[----:B------:R-:W-:Y:S01]  /*0fc0*/  ULDC.64 UR12, c[0x0][0x3f8] ;  /* 0x0000fe00000c7ab9 */ /* 0x000fe20000000a00 */
[----:B------:R-:W-:Y:S01]  /*0fd0*/  ULDC UR38, c[0x0][0x404] ;  /* 0x0001010000267ab9 */ /* 0x000fe20000000800 */
[----:B------:R-:W-:Y:S01]  /*0fe0*/  UISETP.NE.U32.AND UP0, UPT, UR12, URZ, UPT ;  /* 0x0000003f0c00728c */ /* 0x000fe2000bf05070 */
[----:B------:R-:W-:Y:S01]  /*0ff0*/  PLOP3.LUT P0, PT, PT, PT, PT, 0x80, 0x0 ;  /* 0x000000000000781c */ /* 0x000fe20003f0f070 */
[----:B------:R-:W-:Y:S01]  /*1000*/  ULDC UR43, c[0x0][0xdb8] ;  /* 0x00036e00002b7ab9 */ /* 0x000fe20000000800 */
[----:B------:R-:W-:Y:S01]  /*1010*/  ULOP3.LUT UR5, URZ, UR53, URZ, 0x33, !UPT ;  /* 0x000000353f057292 */ /* 0x000fe2000f8e333f */
[----:B------:R-:W-:Y:S01]  /*1020*/  IMAD.MOV.U32 R0, RZ, RZ, RZ ;  /* 0x000000ffff007224 */ /* 0x000fe200078e00ff */
[----:B------:R-:W-:Y:S01]  /*1030*/  UISETP.NE.AND.EX UP0, UPT, UR13, URZ, UPT, UP0 ;  /* 0x0000003f0d00728c */ /* 0x000fe2000bf05300 */
[----:B------:R-:W-:Y:S01]  /*1040*/  CS2R R2, SRZ ;  /* 0x0000000000027805 */ /* 0x000fe2000001ff00 */
[----:B------:R-:W-:Y:S01]  /*1050*/  UIADD3 UR4, UR7, -UR4, URZ ;  /* 0x8000000407047290 */ /* 0x000fe2000fffe03f */
[----:B------:R-:W-:Y:S01]  /*1060*/  IMAD.MOV.U32 R87, RZ, RZ, RZ ;  /* 0x000000ffff577224 */ /* 0x000fe200078e00ff */
[----:B------:R-:W-:Y:S01]  /*1070*/  USEL UR38, UR38, 0x1, UP0 ;  /* 0x0000000126267887 */ /* 0x000fe20008000000 */
[----:B------:R-:W-:Y:S01]  /*1080*/  CS2R R6, SRZ ;  /* 0x0000000000067805 */ /* 0x000fe2000001ff00 */
[----:B------:R-:W-:Y:S01]  /*1090*/  ULDC UR6, c[0x0][0xdac] ;  /* 0x00036b0000067ab9 */ /* 0x000fe20000000800 */
[----:B------:R-:W-:Y:S01]  /*10a0*/  ULDC UR7, c[0x0][0x2e0] ;  /* 0x0000b80000077ab9 */ /* 0x000fe20000000800 */
[----:B------:R-:W-:Y:S01]  /*10b0*/  UISETP.NE.AND UP2, UPT, UR43, 0x1, UPT ;  /* 0x000000012b00788c */ /* 0x000fe2000bf45270 */
[----:B------:R-:W-:Y:S01]  /*10c0*/  CS2R R8, SRZ ;  /* 0x0000000000087805 */ /* 0x000fe2000001ff00 */
[----:B------:R-:W-:Y:S01]  /*10d0*/  UIADD3 UR5, UR5, UR6, URZ ;  /* 0x0000000605057290 */ /* 0x000fe2000fffe03f */
[----:B------:R-:W-:Y:S01]  /*10e0*/  CS2R R10, SRZ ;  /* 0x00000000000a7805 */ /* 0x000fe2000001ff00 */
[----:B------:R-:W-:Y:S01]  /*10f0*/  UIMAD UR38, UR38, UR7, URZ ;  /* 0x00000007262672a4 */ /* 0x000fe2000f8e023f */
[----:B------:R-:W-:Y:S01]  /*1100*/  CS2R R12, SRZ ;  /* 0x00000000000c7805 */ /* 0x000fe2000001ff00 */
[----:B------:R-:W-:Y:S01]  /*1110*/  ULDC UR9, c[0x0][0x288] ;  /* 0x0000a20000097ab9 */ /* 0x000fe20000000800 */
[----:B------:R-:W-:Y:S01]  /*1120*/  USHF.L.U32 UR42, UR5, 0x7, URZ ;  /* 0x00000007052a7899 */ /* 0x000fe2000800063f */
[----:B------:R-:W-:Y:S01]  /*1130*/  CS2R R14, SRZ ;  /* 0x00000000000e7805 */ /* 0x000fe2000001ff00 */
[----:B------:R-:W-:Y:S01]  /*1140*/  UIADD3 UR7, UR38, 0x11f, -UR9 ;  /* 0x0000011f26077890 */ /* 0x000fe2000fffe809 */
[----:B------:R-:W-:Y:S01]  /*1150*/  CS2R R20, SRZ ;  /* 0x0000000000147805 */ /* 0x000fe2000001ff00 */
[----:B------:R-:W-:Y:S01]  /*1160*/  ULDC UR11, c[0x0][0xdc4] ;  /* 0x00037100000b7ab9 */ /* 0x000fe20000000800 */
[----:B------:R-:W-:Y:S01]  /*1170*/  UIADD3 UR6, UR38, 0x9f, URZ ;  /* 0x0000009f26067890 */ /* 0x000fe2000fffe03f */
[----:B------:R-:W-:Y:S01]  /*1180*/  CS2R R24, SRZ ;  /* 0x0000000000187805 */ /* 0x000fe2000001ff00 */
[----:B------:R-:W-:Y:S01]  /*1190*/  UIMAD UR11, UR8, UR11, UR4 ;  /* 0x0000000b080b72a4 */ /* 0x000fe2000f8e0204 */
[----:B------:R-:W-:Y:S01]  /*11a0*/  CS2R R28, SRZ ;  /* 0x00000000001c7805 */ /* 0x000fe2000001ff00 */
[----:B------:R-:W-:Y:S01]  /*11b0*/  UIADD3 UR8, UR7, UR42, URZ ;  /* 0x0000002a07087290 */ /* 0x000fe2000fffe03f */
[----:B------:R-:W-:Y:S01]  /*11c0*/  CS2R R26, SRZ ;  /* 0x00000000001a7805 */ /* 0x000fe2000001ff00 */
[----:B------:R-:W-:Y:S01]  /*11d0*/  @UP2 ULDC UR4, c[0x0][0xdbc] ;  /* 0x00036f0000042ab9 */ /* 0x000fe20000000800 */
[----:B------:R-:W-:Y:S01]  /*11e0*/  UIMAD.WIDE UR6, UR6, 0x66666667, URZ ;  /* 0x66666667060678a5 */ /* 0x000fe2000f8e023f */
[----:B------:R-:W-:Y:S01]  /*11f0*/  CS2R R32, SRZ ;  /* 0x0000000000207805 */ /* 0x000fe2000001ff00 */
[----:B------:R-:W-:Y:S01]  /*1200*/  UIMAD.WIDE.U32 UR4, UR11, UR4, URZ ;  /* 0x000000040b0472a5 */ /* 0x000fe2000f8e003f */
[----:B------:R-:W-:Y:S01]  /*1210*/  CS2R R30, SRZ ;  /* 0x00000000001e7805 */ /* 0x000fe2000001ff00 */
[----:B------:R-:W-:Y:S01]  /*1220*/  UIMAD.WIDE UR8, UR8, 0x66666667, URZ ;  /* 0x66666667080878a5 */ /* 0x000fe2000f8e023f */
[----:B------:R-:W-:Y:S01]  /*1230*/  CS2R R36, SRZ ;  /* 0x0000000000247805 */ /* 0x000fe2000001ff00 */
[----:B------:R-:W-:Y:S01]  /*1240*/  @UP2 ULDC UR12, c[0x0][0xdc0] ;  /* 0x00037000000c2ab9 */ /* 0x000fe20000000800 */
[----:B------:R-:W-:Y:S01]  /*1250*/  UMOV UR44, UR11 ;  /* 0x0000000b002c7c82 */ /* 0x000fe20008000000 */
[----:B------:R-:W-:Y:S01]  /*1260*/  @UP2 USHF.R.U32.HI UR44, URZ, UR12, UR5 ;  /* 0x0000000c3f2c2299 */ /* 0x000fe20008011605 */
[----:B------:R-:W-:Y:S01]  /*1270*/  CS2R R34, SRZ ;  /* 0x0000000000227805 */ /* 0x000fe2000001ff00 */
[----:B------:R-:W-:Y:S01]  /*1280*/  USHF.R.U32.HI UR4, URZ, 0x1f, UR7 ;  /* 0x0000001f3f047899 */ /* 0x000fe20008011607 */
[----:B------:R-:W-:Y:S01]  /*1290*/  CS2R R40, SRZ ;  /* 0x0000000000287805 */ /* 0x000fe2000001ff00 */
[----:B------:R-:W-:Y:S01]  /*12a0*/  USHF.R.U32.HI UR5, URZ, 0x1f, UR9 ;  /* 0x0000001f3f057899 */ /* 0x000fe20008011609 */
[----:B------:R-:W-:Y:S01]  /*12b0*/  CS2R R38, SRZ ;  /* 0x0000000000267805 */ /* 0x000fe2000001ff00 */
[----:B------:R-:W-:Y:S01]  /*12c0*/  ULEA.HI.SX32 UR4, UR7, UR4, 0x1a ;  /* 0x0000000407047291 */ /* 0x000fe2000f8fd23f */
[----:B------:R-:W-:Y:S01]  /*12d0*/  CS2R R44, SRZ ;  /* 0x00000000002c7805 */ /* 0x000fe2000001ff00 */
[----:B------:R-:W-:Y:S01]  /*12e0*/  ULEA.HI.SX32 UR5, UR9, UR5, 0x1a ;  /* 0x0000000509057291 */ /* 0x000fe2000f8fd23f */
[----:B------:R-:W-:Y:S01]  /*12f0*/  CS2R R42, SRZ ;  /* 0x00000000002a7805 */ /* 0x000fe2000001ff00 */
[----:B------:R-:W-:Y:S01]  /*1300*/  ULDC UR10, c[0x0][0x428] ;  /* 0x00010a00000a7ab9 */ /* 0x000fe20000000800 */
[----:B------:R-:W-:Y:S01]  /*1310*/  UIADD3 UR6, -UR44, URZ, URZ ;  /* 0x0000003f2c067290 */ /* 0x000fe2000fffe13f */
[----:B------:R-:W-:Y:S01]  /*1320*/  CS2R R48, SRZ ;  /* 0x0000000000307805 */ /* 0x000fe2000001ff00 */
[----:B------:R-:W-:Y:S01]  /*1330*/  UISETP.LT.AND UP0, UPT, UR4, UR5, UPT ;  /* 0x000000050400728c */ /* 0x000fe2000bf01270 */
[----:B------:R-:W-:Y:S01]  /*1340*/  CS2R R46, SRZ ;  /* 0x00000000002e7805 */ /* 0x000fe2000001ff00 */
[----:B------:R-:W-:Y:S01]  /*1350*/  UISETP.NE.AND UP1, UPT, UR10, 0x1, UPT ;  /* 0x000000010a00788c */ /* 0x000fe2000bf25270 */
[----:B------:R-:W-:Y:S01]  /*1360*/  CS2R R88, SRZ ;  /* 0x0000000000587805 */ /* 0x000fe2000001ff00 */
[----:B------:R-:W-:Y:S01]  /*1370*/  USEL UR39, UR4, UR5, UP0 ;  /* 0x0000000504277287 */ /* 0x000fe20008000000 */
[----:B------:R-:W-:Y:S01]  /*1380*/  CS2R R52, SRZ ;  /* 0x0000000000347805 */ /* 0x000fe2000001ff00 */
[----:B------:R-:W-:Y:S01]  /*1390*/  UIMAD UR43, UR43, UR6, UR11 ;  /* 0x000000062b2b72a4 */ /* 0x000fe2000f8e020b */
[----:B------:R-:W-:Y:S01]  /*13a0*/  CS2R R90, SRZ ;  /* 0x00000000005a7805 */ /* 0x000fe2000001ff00 */
[----:B------:R-:W-:Y:S01]  /*13b0*/  UISETP.GE.AND UP0, UPT, UR39, 0x1, UPT ;  /* 0x000000012700788c */ /* 0x000fe2000bf06270 */
[----:B------:R-:W-:-:S02]  /*13c0*/  CS2R R56, SRZ ;  /* 0x0000000000387805 */ /* 0x000fc4000001ff00 */
[----:B------:R-:W-:Y:S02]  /*13d0*/  CS2R R92, SRZ ;  /* 0x00000000005c7805 */ /* 0x000fe4000001ff00 */
[----:B------:R-:W-:Y:S02]  /*13e0*/  CS2R R60, SRZ ;  /* 0x00000000003c7805 */ /* 0x000fe4000001ff00 */
[----:B------:R-:W-:Y:S01]  /*13f0*/  CS2R R94, SRZ ;  /* 0x00000000005e7805 */ /* 0x000fe2000001ff00 */
[----:B------:R-:W-:Y:S01]  /*1400*/  @UP1 ULDC UR10, c[0x0][0x42c] ;  /* 0x00010b00000a1ab9 */ /* 0x000fe20000000800 */
[----:B------:R-:W-:Y:S01]  /*1410*/  PLOP3.LUT P1, PT, PT, PT, UP0, 0x80, 0x0 ;  /* 0x000000000000781c */ /* 0x000fe20003f2f008 */
[----:B------:R-:W-:Y:S01]  /*1420*/  UIMAD.WIDE.U32 UR4, UR43, UR10, URZ ;  /* 0x0000000a2b0472a5 */ /* 0x000fe2000f8e003f */
[----:B------:R-:W-:Y:S01]  /*1430*/  CS2R R64, SRZ ;  /* 0x0000000000407805 */ /* 0x000fe2000001ff00 */
[----:B------:R-:W-:Y:S01]  /*1440*/  @UP1 ULDC UR6, c[0x0][0x430] ;  /* 0x00010c0000061ab9 */ /* 0x000fe20000000800 */
[----:B------:R-:W-:Y:S01]  /*1450*/  UMOV UR52, UR43 ;  /* 0x0000002b00347c82 */ /* 0x000fe20008000000 */
[----:B------:R-:W-:Y:S01]  /*1460*/  @UP1 USHF.R.U32.HI UR52, URZ, UR6, UR5 ;  /* 0x000000063f341299 */ /* 0x000fe20008011605 */
[----:B------:R-:W-:-:S02]  /*1470*/  CS2R R96, SRZ ;  /* 0x0000000000607805 */ /* 0x000fc4000001ff00 */
[----:B------:R-:W-:Y:S02]  /*1480*/  CS2R R68, SRZ ;  /* 0x0000000000447805 */ /* 0x000fe4000001ff00 */
[----:B------:R-:W-:Y:S01]  /*1490*/  CS2R R98, SRZ ;  /* 0x0000000000627805 */ /* 0x000fe2000001ff00 */
[----:B------:R-:W-:Y:S02]  /*14a0*/  IMAD.MOV.U32 R72, RZ, RZ, RZ ;  /* 0x000000ffff487224 */ /* 0x000fe400078e00ff */
[----:B------:R-:W-:Y:S01]  /*14b0*/  IMAD.MOV.U32 R100, RZ, RZ, RZ ;  /* 0x000000ffff647224 */ /* 0x000fe200078e00ff */
        /* <DEDUP_REMOVED lines=29> */
.L_x_1823:
        /* <DEDUP_REMOVED lines=19> */
[----:B------:R-:W-:Y:S02]  /*17c0*/  @UP1 USHF.R.S32.HI UR19, URZ, 0x1f, UR52 ;  /* 0x0000001f3f131899 */ /* 0x000fe40008011434 */
[----:B------:R-:W-:Y:S02]  /*17d0*/  @UP1 UIMAD.WIDE.U32 UR12, UR44, UR14, URZ ;  /* 0x0000000e2c0c12a5 */ /* 0x000fe4000f8e003f */
[----:B------:R-:W-:Y:S02]  /*17e0*/  @UP1 UIMAD UR18, UR44, UR15, UR9 ;  /* 0x0000000f2c1212a4 */ /* 0x000fe4000f8e0209 */
[----:B------:R-:W-:Y:S01]  /*17f0*/  @UP0 UIADD3 UR11, UR11, UR17, URZ ;  /* 0x000000110b0b0290 */ /* 0x000fe2000fffe03f */
[----:B------:R-:W-:Y:S01]  /*1800*/  @UP0 ULDC.64 UR14, c[0x0][0x9b0] ;  /* 0x00026c00000e0ab9 */ /* 0x000fe20000000a00 */
[----:B------:R-:W-:Y:S01]  /*1810*/  @UP1 ULDC.64 UR8, c[0x0][0x9c0] ;  /* 0x0002700000081ab9 */ /* 0x000fe20000000a00 */
[----:B------:R-:W-:-:S02]  /*1820*/  @UP0 UIMAD UR16, UR16, UR14, URZ ;  /* 0x0000000e101002a4 */ /* 0x000fc4000f8e023f */
[----:B------:R-:W-:Y:S02]  /*1830*/  @UP1 UIMAD UR17, UR19, UR8, URZ ;  /* 0x00000008131112a4 */ /* 0x000fe4000f8e023f */
[----:B------:R-:W-:Y:S02]  /*1840*/  @UP1 UIADD3 UR13, UR13, UR18, URZ ;  /* 0x000000120d0d1290 */ /* 0x000fe4000fffe03f */
[----:B------:R-:W-:Y:S02]  /*1850*/  @UP0 UIMAD UR16, UR52, UR15, UR16 ;  /* 0x0000000f341002a4 */ /* 0x000fe4000f8e0210 */
[----:B------:R-:W-:Y:S02]  /*1860*/  @UP1 UIMAD UR17, UR52, UR9, UR17 ;  /* 0x00000009341112a4 */ /* 0x000fe4000f8e0211 */
[----:B------:R-:W-:Y:S02]  /*1870*/  @UP0 UIMAD.WIDE.U32 UR14, UR52, UR14, UR10 ;  /* 0x0000000e340e02a5 */ /* 0x000fe4000f8e000a */
        /* <DEDUP_REMOVED lines=13> */
[----:B------:R-:W-:Y:S01]  /*1950*/  ULEA.HI UR4, UR58, UR58, URZ, 0x1 ;  /* 0x0000003a3a047291 */ /* 0x000fe2000f8f083f */
[----:B------:R-:W-:-:S03]  /*1960*/  IMAD.U32 R8, RZ, RZ, UR59 ;  /* 0x0000003bff087e24 */ /* 0x000fc6000f8e00ff */
[----:B------:R-:W-:Y:S02]  /*1970*/  ULOP3.LUT UR4, UR4, 0xfffffffe, URZ, 0xc0, !UPT ;  /* 0xfffffffe04047892 */ /* 0x000fe4000f8ec03f */
[----:B------:R-:W-:Y:S02]  /*1980*/  ISETP.NE.AND P0, PT, R8, 0x3, PT ;  /* 0x000000030800780c */ /* 0x000fe40003f05270 */
[----:B------:R-:W-:-:S06]  /*1990*/  UIADD3 UR4, UR58, -UR4, URZ ;  /* 0x800000043a047290 */ /* 0x000fcc000fffe03f */
[----:B------:R-:W-:Y:S01]  /*19a0*/  IMAD.U32 R6, RZ, RZ, UR4 ;  /* 0x00000004ff067e24 */ /* 0x000fe2000f8e00ff */
[----:B------:R-:W-:-:S04]  /*19b0*/  ULDC UR4, c[0x0][0x9d8] ;  /* 0x0002760000047ab9 */ /* 0x000fc80000000800 */
[----:B------:R-:W-:-:S04]  /*19c0*/  SHF.L.U32 R6, R6, 0x1f, RZ ;  /* 0x0000001f06067819 */ /* 0x000fc800000006ff */
[----:B------:R-:W1:Y:S01]  /*19d0*/  SYNCS.PHASECHK.TRANS64.TRYWAIT P1, [UR37+0x29800], R6 ;  /* 0x02980006ff0075a7 */ /* 0x000e620008020165 */
[----:B--2---:R-:W-:-:S04]  /*19e0*/  FMUL.FTZ R0, R7, R0 ;  /* 0x0000000007007220 */ /* 0x004fc80000410000 */
[----:B------:R-:W-:Y:S01]  /*19f0*/  FMUL.FTZ R0, R0, UR4 ;  /* 0x0000000400007c20 */ /* 0x000fe20008410000 */
[----:B-1----:R-:W-:Y:S06]  /*1a00*/  @!P1 BRA `(.L_x_1824) ;  /* 0x0000011400189947 */ /* 0x002fec0003800000 */
.L_x_1941:
[----:B------:R-:W-:Y:S05]  /*1a10*/  @!P0 BRA `(.L_x_1825) ;  /* 0x0000000000048947 */ /* 0x000fea0003800000 */
[----:B------:R-:W-:Y:S01]  /*1a20*/  BPT.TRAP 0x1 ;  /* 0x000000040000795c */ /* 0x000fe20000300000 */
.L_x_1825:
[----:B------:R-:W-:Y:S02]  /*1a30*/  IMAD.U32 R2, RZ, RZ, UR36 ;  /* 0x00000024ff027e24 */ /* 0x000fe4000f8e00ff */
[----:B-1----:R-:W-:-:S03]  /*1a40*/  IMAD.U32 R3, RZ, RZ, UR46 ;  /* 0x0000002eff037e24 */ /* 0x002fc6000f8e00ff */
[----:B------:R-:W-:Y:S02]  /*1a50*/  LEA R2, R2, UR37, 0x3 ;  /* 0x0000002502027c11 */ /* 0x000fe4000f8e18ff */
[----:B------:R-:W-:-:S04]  /*1a60*/  SHF.L.U32 R3, R3, 0x1f, RZ ;  /* 0x0000001f03037819 */ /* 0x000fc800000006ff */
[----:B------:R1:W2:Y:S01]  /*1a70*/  SYNCS.PHASECHK.TRANS64.TRYWAIT P2, [R2+URZ+0x29830], R3 ;  /* 0x02983003020075a7 */ /* 0x0002a2000804017f */
[----:B------:R-:W-:Y:S05]  /*1a80*/  @!P0 BRA `(.L_x_1826) ;  /* 0x0000000000048947 */ /* 0x000fea0003800000 */
[----:B------:R-:W-:Y:S01]  /*1a90*/  BPT.TRAP 0x1 ;  /* 0x000000040000795c */ /* 0x000fe20000300000 */
.L_x_1826:
[----:B------:R-:W3:Y:S01]  /*1aa0*/  S2R R4, SR_TID.X ;  /* 0x0000000000047919 */ /* 0x000ee20000002100 */
[----:B------:R-:W-:Y:S01]  /*1ab0*/  IMAD.MOV.U32 R87, RZ, RZ, RZ ;  /* 0x000000ffff577224 */ /* 0x000fe200078e00ff */
[----:B---3--:R-:W-:Y:S01]  /*1ac0*/  LOP3.LUT P1, RZ, R4, 0x7f, RZ, 0xc0, !PT ;  /* 0x0000007f04ff7812 */ /* 0x008fe2000782c0ff */
[----:B--2---:R-:W-:-:S12]  /*1ad0*/  @P2 BRA `(.L_x_1827) ;  /* 0x0000000000082947 */ /* 0x004fd80003800000 */
[----:B------:R-:W2:Y:S02]  /*1ae0*/  SYNCS.PHASECHK.TRANS64.TRYWAIT P2, [R2+URZ+0x29830], R3 ;  /* 0x02983003020075a7 */ /* 0x000ea4000804017f */
[----:B--2---:R-:W-:Y:S05]  /*1af0*/  @!P2 BRA `(.L_x_1828) ;  /* 0x0000011000f4a947 */ /* 0x004fea0003800000 */
.L_x_1827:
[----:B------:R-:W-:Y:S05]  /*1b00*/  WARPSYNC.ALL ;  /* 0x0000000000007948 */ /* 0x000fea0003800000 */
[----:B------:R-:W-:Y:S01]  /*1b10*/  UIADD3 UR4, UR37, 0x1a400, URZ ;  /* 0x0001a40025047890 */ /* 0x000fe2000fffe03f */
[----:B------:R-:W-:Y:S01]  /*1b20*/  WARPGROUP.ARRIVE ;  /* 0x00000000000079c5 */ /* 0x000fe20000000000 */
[----:B------:R-:W-:Y:S01]  /*1b30*/  ULOP3.LUT UR6, UR40, 0x10000, URZ, 0xfc, !UPT ;  /* 0x0001000028067892 */ /* 0x000fe2000f8efc3f */
[----:B-12---:R-:W-:Y:S01]  /*1b40*/  @!P1 VIADD R2, R2, 0x29840 ;  /* 0x0002984002029836 */ /* 0x006fe20000000000 */
[----:B------:R-:W-:Y:S01]  /*1b50*/  USHF.R.U32.HI UR4, URZ, 0x4, UR4 ;  /* 0x000000043f047899 */ /* 0x000fe20008011604 */
[----:B------:R-:W-:Y:S01]  /*1b60*/  IMAD.MOV.U32 R86, RZ, RZ, R87 ;  /* 0x000000ffff567224 */ /* 0x000fe200078e0057 */
[----:B------:R-:W-:Y:S01]  /*1b70*/  UMOV UR9, 0x80000020 ;  /* 0x8000002000097882 */ /* 0x000fe20000000000 */
[----:B------:R-:W-:Y:S01]  /*1b80*/  UMOV UR11, 0x80000020 ;  /* 0x80000020000b7882 */ /* 0x000fe20000000000 */
[----:B------:R-:W-:Y:S01]  /*1b90*/  ULOP3.LUT UR4, UR4, 0x3fff, URZ, 0xc0, !UPT ;  /* 0x00003fff04047892 */ /* 0x000fe2000f8ec03f */
[----:B------:R-:W-:Y:S01]  /*1ba0*/  @!P1 PRMT R2, RZ, 0x654, R2 ;  /* 0x00000654ff029816 */ /* 0x000fe20000000002 */
[----:B------:R-:W-:Y:S01]  /*1bb0*/  UMOV UR8, UR6 ;  /* 0x0000000600087c82 */ /* 0x000fe20008000000 */
[----:B------:R-:W-:Y:S01]  /*1bc0*/  UMOV UR13, UR9 ;  /* 0x00000009000d7c82 */ /* 0x000fe20008000000 */
[----:B------:R-:W-:Y:S01]  /*1bd0*/  ULOP3.LUT UR4, UR4, 0x10000, URZ, 0xfc, !UPT ;  /* 0x0001000004047892 */ /* 0x000fe2000f8efc3f */
[----:B------:R-:W-:Y:S01]  /*1be0*/  UMOV UR12, UR8 ;  /* 0x00000008000c7c82 */ /* 0x000fe20008000000 */
[----:B------:R-:W-:-:S02]  /*1bf0*/  UMOV UR15, 0x80000020 ;  /* 0x80000020000f7882 */ /* 0x000fc40000000000 */
[----:B------:R-:W-:Y:S01]  /*1c00*/  UIMAD UR5, UR36, 0x780, UR4 ;  /* 0x00000780240578a4 */ /* 0x000fe2000f8e0204 */
[----:B------:R-:W-:Y:S01]  /*1c10*/  UMOV UR16, UR8 ;  /* 0x0000000800107c82 */ /* 0x000fe20008000000 */
[----:B------:R-:W-:Y:S02]  /*1c20*/  UMOV UR17, UR9 ;  /* 0x0000000900117c82 */ /* 0x000fe40008000000 */
[----:B------:R-:W-:Y:S02]  /*1c30*/  UIADD3 UR14, UR5, 0x100, URZ ;  /* 0x00000100050e7890 */ /* 0x000fe4000fffe03f */
[----:B------:R-:W-:Y:S02]  /*1c40*/  UIADD3 UR18, UR5, 0x180, URZ ;  /* 0x0000018005127890 */ /* 0x000fe4000fffe03f */
[----:B------:R-:W-:Y:S01]  /*1c50*/  UMOV UR10, UR5 ;  /* 0x00000005000a7c82 */ /* 0x000fe20008000000 */
[----:B------:R-:W-:Y:S01]  /*1c60*/  UMOV UR19, 0x80000020 ;  /* 0x8000002000137882 */ /* 0x000fe20000000000 */
[----:B------:R-:W-:Y:S01]  /*1c70*/  QGMMA.64x32x32.F32.E4M3.E4M3 R104, gdesc[UR8], RZ, !UPT, gsb0 ;  /* 0x00600000086879f3 */ /* 0x000fe2000c0008ff */
        /* <DEDUP_REMOVED lines=36> */
[----:B------:R-:W-:Y:S02]  /*1ec0*/  ULDC UR10, c[0x0][0x288] ;  /* 0x0000a200000a7ab9 */ /* 0x000fe40000000800 */
        /* <DEDUP_REMOVED lines=49> */
[----:B------:R-:W-:Y:S02]  /*21e0*/  UIADD3 UR7, UR6, 0x400, URZ ;  /* 0x0000040006077890 */ /* 0x000fe4000fffe03f */
[----:B------:R-:W-:Y:S01]  /*21f0*/  UIADD3 UR6, UR6, 0x402, URZ ;  /* 0x0000040206067890 */ /* 0x000fe2000fffe03f */
[----:B------:R-:W-:-:S02]  /*2200*/  WARPGROUP.DEPBAR.LE gsb0, 0x0 ;  /* 0x00008000000079c5 */ /* 0x000fc40000010000 */
        /* <DEDUP_REMOVED lines=55> */
[----:B------:R-:W-:-:S04]  /*2580*/  UIMAD UR6, UR39, -0xa0, UR38 ;  /* 0xffffff60270678a4 */ /* 0x000fc8000f8e0226 */
[----:B------:R-:W-:Y:S02]  /*2590*/  UIADD3 UR7, UR6, 0xa0, URZ ;  /* 0x000000a006077890 */ /* 0x000fe4000fffe03f */
[----:B------:R-:W-:Y:S02]  /*25a0*/  UIADD3 UR6, -UR10, 0xa1, UR6 ;  /* 0x000000a10a067890 */ /* 0x000fe4000fffe106 */
[----:B------:R-:W-:-:S04]  /*25b0*/  UIADD3 UR10, UR42, -UR10, UR38 ;  /* 0x8000000a2a0a7290 */ /* 0x000fc8000fffe026 */
[----:B------:R-:W-:Y:S01]  /*25c0*/  UIMAD.WIDE UR10, UR10, 0x66666667, URZ ;  /* 0x666666670a0a78a5 */ /* 0x000fe2000f8e023f */
        /* <DEDUP_REMOVED lines=20> */
[----:B------:R-:W1:Y:S01]  /*2710*/  MUFU.TANH R104, R104 ;  /* 0x0000006800687308 */ /* 0x000e620000002400 */
[----:B------:R-:W-:Y:S01]  /*2720*/  UMOV UR31, 0x80000020 ;  /* 0x80000020001f7882 */ /* 0x000fe20000000000 */
[C---:B------:R-:W-:Y:S01]  /*2730*/  FMUL.FTZ R113, R0.reuse, R113 ;  /* 0x0000007100717220 */ /* 0x040fe20000410000 */
[C---:B------:R-:W-:Y:S01]  /*2740*/  FMUL.FTZ R116, R0.reuse, R116 ;  /* 0x0000007400747220 */ /* 0x040fe20000410000 */
[C---:B------:R-:W-:Y:S01]  /*2750*/  FMUL.FTZ R117, R0.reuse, R117 ;  /* 0x0000007500757220 */ /* 0x040fe20000410000 */
[C---:B------:R-:W-:Y:S01]  /*2760*/  FMUL.FTZ R10, R0.reuse, R119 ;  /* 0x00000077000a7220 */ /* 0x040fe20000410000 */
[C---:B------:R-:W-:Y:S01]  /*2770*/  FMUL.FTZ R8, R0.reuse, R115 ;  /* 0x0000007300087220 */ /* 0x040fe20000410000 */
[C---:B------:R-:W-:Y:S01]  /*2780*/  FMUL.FTZ R6, R0.reuse, R111 ;  /* 0x0000006f00067220 */ /* 0x040fe20000410000 */
[----:B------:R-:W-:Y:S01]  /*2790*/  MUFU.TANH R105, R105 ;  /* 0x0000006900697308 */ /* 0x000fe20000002400 */
[C---:B------:R-:W-:Y:S01]  /*27a0*/  FMUL.FTZ R3, R0.reuse, R107 ;  /* 0x0000006b00037220 */ /* 0x040fe20000410000 */
[C---:B------:R-:W-:Y:S01]  /*27b0*/  FMUL.FTZ R4, R0.reuse, R106 ;  /* 0x0000006a00047220 */ /* 0x040fe20000410000 */
[C---:B------:R-:W-:Y:S01]  /*27c0*/  FMUL.FTZ R5, R0.reuse, R110 ;  /* 0x0000006e00057220 */ /* 0x040fe20000410000 */
[C---:B------:R-:W-:Y:S01]  /*27d0*/  FMUL.FTZ R7, R0.reuse, R114 ;  /* 0x0000007200077220 */ /* 0x040fe20000410000 */
[----:B------:R-:W-:-:S03]  /*27e0*/  FMUL.FTZ R9, R0, R118 ;  /* 0x0000007600097220 */ /* 0x000fc60000410000 */
[----:B------:R-:W2:Y:S08]  /*27f0*/  MUFU.TANH R108, R108 ;  /* 0x0000006c006c7308 */ /* 0x000eb00000002400 */
[----:B------:R-:W3:Y:S08]  /*2800*/  MUFU.TANH R109, R109 ;  /* 0x0000006d006d7308 */ /* 0x000ef00000002400 */
[----:B------:R-:W4:Y:S08]  /*2810*/  MUFU.TANH R112, R112 ;  /* 0x0000007000707308 */ /* 0x000f300000002400 */
[----:B------:R-:W5:Y:S08]  /*2820*/  MUFU.TANH R125, R113 ;  /* 0x00000071007d7308 */ /* 0x000f700000002400 */
[----:B------:R-:W5:Y:S08]  /*2830*/  MUFU.TANH R116, R116 ;  /* 0x0000007400747308 */ /* 0x000f700000002400 */
[----:B------:R-:W5:Y:S01]  /*2840*/  MUFU.TANH R127, R117 ;  /* 0x00000075007f7308 */ /* 0x000f620000002400 */
[----:B------:R-:W-:-:S02]  /*2850*/  WARPGROUP.DEPBAR.LE gsb0, 0x0 ;  /* 0x00008000000079c5 */ /* 0x000fc40000010000 */
[----:B------:R-:W-:Y:S01]  /*2860*/  WARPGROUP.ARRIVE ;  /* 0x00000000000079c5 */ /* 0x000fe20000000000 */
[C---:B------:R-:W-:Y:S01]  /*2870*/  FMUL.FTZ R12, R0.reuse, R91 ;  /* 0x0000005b000c7220 */ /* 0x040fe20000410000 */
[----:B------:R-:W-:Y:S02]  /*2880*/  IMAD.U32 R91, RZ, RZ, UR6 ;  /* 0x00000006ff5b7e24 */ /* 0x000fe4000f8e00ff */
[C---:B------:R-:W-:Y:S01]  /*2890*/  FMUL.FTZ R88, R0.reuse, R88 ;  /* 0x0000005800587220 */ /* 0x040fe20000410000 */
[C---:B------:R-:W-:Y:S01]  /*28a0*/  FMUL.FTZ R89, R0.reuse, R89 ;  /* 0x0000005900597220 */ /* 0x040fe20000410000 */
[----:B------:R-:W-:Y:S01]  /*28b0*/  FMUL.FTZ R92, R0, R92 ;  /* 0x0000005c005c7220 */ /* 0x000fe20000410000 */
[----:B------:R-:W-:Y:S01]  /*28c0*/  QGMMA.64x32x32.F32.E4M3.E4M3 R56, gdesc[UR28], R56, gsb0 ;  /* 0x006000001c3879f3 */ /* 0x000fe20008000838 */
[----:B------:R-:W-:Y:S01]  /*28d0*/  UIADD3 UR30, UR5, 0x682, URZ ;  /* 0x00000682051e7890 */ /* 0x000fe2000fffe03f */
[----:B------:R-:W-:Y:S01]  /*28e0*/  IMAD R91, R22, -0x2, R91 ;  /* 0xfffffffe165b7824 */ /* 0x000fe200078e025b */
[----:B------:R-:W-:Y:S01]  /*28f0*/  UMOV UR31, 0x80000020 ;  /* 0x80000020001f7882 */ /* 0x000fe20000000000 */
[----:B------:R-:W5:Y:S01]  /*2900*/  MUFU.TANH R88, R88 ;  /* 0x0000005800587308 */ /* 0x000f620000002400 */
[C---:B------:R-:W-:Y:S01]  /*2910*/  FMUL.FTZ R93, R0.reuse, R93 ;  /* 0x0000005d005d7220 */ /* 0x040fe20000410000 */
        /* <DEDUP_REMOVED lines=12> */
[----:B------:R-:W5:Y:S08]  /*29e0*/  MUFU.TANH R92, R92 ;  /* 0x0000005c005c7308 */ /* 0x000f700000002400 */
[----:B------:R-:W5:Y:S08]  /*29f0*/  MUFU.TANH R93, R93 ;  /* 0x0000005d005d7308 */ /* 0x000f700000002400 */
[----:B------:R-:W5:Y:S08]  /*2a00*/  MUFU.TANH R96, R96 ;  /* 0x0000006000607308 */ /* 0x000f700000002400 */
[----:B------:R-:W5:Y:S08]  /*2a10*/  MUFU.TANH R97, R97 ;  /* 0x0000006100617308 */ /* 0x000f700000002400 */
[----:B------:R-:W5:Y:S01]  /*2a20*/  MUFU.TANH R95, R100 ;  /* 0x00000064005f7308 */ /* 0x000f620000002400 */
[----:B------:R-:W-:-:S02]  /*2a30*/  WARPGROUP.DEPBAR.LE gsb0, 0x0 ;  /* 0x00008000000079c5 */ /* 0x000fc40000010000 */
[----:B------:R-:W-:Y:S01]  /*2a40*/  WARPGROUP.ARRIVE ;  /* 0x00000000000079c5 */ /* 0x000fe20000000000 */
[C---:B------:R-:W-:Y:S01]  /*2a50*/  FMUL.FTZ R74, R0.reuse, R57 ;  /* 0x00000039004a7220 */ /* 0x040fe20000410000 */
[C---:B------:R-:W-:Y:S01]  /*2a60*/  FMUL.FTZ R57, R0.reuse, R59 ;  /* 0x0000003b00397220 */ /* 0x040fe20000410000 */
[C---:B------:R-:W-:Y:S01]  /*2a70*/  FMUL.FTZ R60, R0.reuse, R60 ;  /* 0x0000003c003c7220 */ /* 0x040fe20000410000 */
[C---:B------:R-:W-:Y:S01]  /*2a80*/  FMUL.FTZ R59, R0.reuse, R63 ;  /* 0x0000003f003b7220 */ /* 0x040fe20000410000 */
[C---:B------:R-:W-:Y:S01]  /*2a90*/  FMUL.FTZ R64, R0.reuse, R64 ;  /* 0x0000004000407220 */ /* 0x040fe20000410000 */
[----:B------:R-:W-:Y:S01]  /*2aa0*/  QGMMA.64x32x32.F32.E4M3.E4M3 R40, gdesc[UR28], R40, gsb0 ;  /* 0x006000001c2879f3 */ /* 0x000fe20008000828 */
[----:B------:R-:W-:Y:S01]  /*2ab0*/  IMAD.U32 R63, RZ, RZ, UR7 ;  /* 0x00000007ff3f7e24 */ /* 0x000fe2000f8e00ff */
[----:B------:R1:W-:Y:S01]  /*2ac0*/  MUFU.TANH R76, R60 ;  /* 0x0000003c004c7308 */ /* 0x0003e20000002400 */
[C---:B------:R-:W-:Y:S01]  /*2ad0*/  FMUL.FTZ R61, R0.reuse, R61 ;  /* 0x0000003d003d7220 */ /* 0x040fe20000410000 */
[C---:B------:R-:W-:Y:S01]  /*2ae0*/  FMUL.FTZ R68, R0.reuse, R68 ;  /* 0x0000004400447220 */ /* 0x040fe20000410000 */
[----:B------:R-:W-:Y:S01]  /*2af0*/  UIADD3 UR30, UR5, 0x702, URZ ;  /* 0x00000702051e7890 */ /* 0x000fe2000fffe03f */
[C---:B------:R-:W-:Y:S01]  /*2b00*/  FMUL.FTZ R73, R0.reuse, R56 ;  /* 0x0000003800497220 */ /* 0x040fe20000410000 */
[----:B------:R-:W-:Y:S01]  /*2b10*/  UMOV UR31, 0x80000020 ;  /* 0x80000020001f7882 */ /* 0x000fe20000000000 */
[C---:B------:R-:W-:Y:S01]  /*2b20*/  FMUL.FTZ R65, R0.reuse, R65 ;  /* 0x0000004100417220 */ /* 0x040fe20000410000 */
[C---:B------:R-:W-:Y:S01]  /*2b30*/  FMUL.FTZ R69, R0.reuse, R69 ;  /* 0x0000004500457220 */ /* 0x040fe20000410000 */
[----:B------:R2:W-:Y:S01]  /*2b40*/  MUFU.TANH R79, R64 ;  /* 0x00000040004f7308 */ /* 0x0005e20000002400 */
[----:B-1----:R-:W-:Y:S01]  /*2b50*/  FMUL.FTZ R60, R0, R66 ;  /* 0x00000042003c7220 */ /* 0x002fe20000410000 */
[----:B------:R-:W-:-:S02]  /*2b60*/  VIADD R66, R23, UR42 ;  /* 0x0000002a17427c36 */ /* 0x000fc40008000000 */
[C---:B------:R-:W-:Y:S01]  /*2b70*/  FMUL.FTZ R56, R0.reuse, R58 ;  /* 0x0000003a00387220 */ /* 0x040fe20000410000 */
[C---:B------:R-:W-:Y:S01]  /*2b80*/  FMUL.FTZ R58, R0.reuse, R62 ;  /* 0x0000003e003a7220 */ /* 0x040fe20000410000 */
[----:B------:R-:W-:Y:S01]  /*2b90*/  FMUL.FTZ R62, R0, R70 ;  /* 0x00000046003e7220 */ /* 0x000fe20000410000 */
[----:B------:R-:W-:Y:S01]  /*2ba0*/  ULDC UR5, c[0x0][0x988] ;  /* 0x0002620000057ab9 */ /* 0x000fe20000000800 */
[----:B------:R-:W-:Y:S01]  /*2bb0*/  UIADD3 UR7, UR39, -0x2, URZ ;  /* 0xfffffffe27077890 */ /* 0x000fe2000fffe03f */
[----:B------:R1:W-:Y:S01]  /*2bc0*/  MUFU.TANH R78, R61 ;  /* 0x0000003d004e7308 */ /* 0x0003e20000002400 */
[----:B--2---:R-:W-:Y:S02]  /*2bd0*/  IMAD R64, R22, -0x2, R63 ;  /* 0xfffffffe16407824 */ /* 0x004fe400078e023f */
[----:B------:R-:W-:-:S03]  /*2be0*/  FMUL.FTZ R63, R0, R71 ;  /* 0x00000047003f7220 */ /* 0x000fc60000410000 */
[----:B------:R-:W-:Y:S02]  /*2bf0*/  VIADDMNMX R82, R66, R91, R64, PT ;  /* 0x0000005b42527246 */ /* 0x000fe40003800140 */
[----:B------:R-:W2:Y:S01]  /*2c00*/  MUFU.TANH R83, R101 ;  /* 0x0000006500537308 */ /* 0x000ea20000002400 */
[----:B-1----:R-:W-:Y:S01]  /*2c10*/  FMUL.FTZ R61, R0, R67 ;  /* 0x00000043003d7220 */ /* 0x002fe20000410000 */
[C---:B------:R-:W-:Y:S02]  /*2c20*/  ISETP.GT.AND P5, PT, R82.reuse, RZ, PT ;  /* 0x000000ff5200720c */ /* 0x040fe40003fa4270 */
[C---:B------:R-:W-:Y:S02]  /*2c30*/  ISETP.GT.AND P6, PT, R82.reuse, 0x1, PT ;  /* 0x000000015200780c */ /* 0x040fe40003fc4270 */
[----:B------:R-:W-:Y:S02]  /*2c40*/  ISETP.GT.AND P4, PT, R82, 0x8, PT ;  /* 0x000000085200780c */ /* 0x000fe40003f84270 */
[----:B------:R1:W-:Y:S01]  /*2c50*/  MUFU.TANH R67, R68 ;  /* 0x0000004400437308 */ /* 0x0003e20000002400 */
[----:B------:R-:W-:-:S02]  /*2c60*/  FSEL R113, R104, -INF , P5 ;  /* 0xff80000068717808 */ /* 0x000fc40002800000 */
[----:B------:R-:W-:Y:S02]  /*2c70*/  ISETP.GT.AND P2, PT, R82, 0x9, PT ;  /* 0x000000095200780c */ /* 0x000fe40003f44270 */
[----:B------:R-:W-:Y:S02]  /*2c80*/  FSEL R117, R108, -INF , P4 ;  /* 0xff8000006c757808 */ /* 0x000fe40002000000 */
[----:B------:R-:W-:Y:S01]  /*2c90*/  ISETP.GT.AND P3, PT, R82, 0x10, PT ;  /* 0x000000105200780c */ /* 0x000fe20003f64270 */
[----:B------:R-:W2:Y:S01]  /*2ca0*/  MUFU.TANH R73, R73 ;  /* 0x0000004900497308 */ /* 0x000ea20000002400 */
[----:B-1----:R-:W-:Y:S02]  /*2cb0*/  FSEL R68, R105, -INF , P6 ;  /* 0xff80000069447808 */ /* 0x002fe40003000000 */
[----:B---3--:R-:W-:Y:S02]  /*2cc0*/  FSEL R119, R109, -INF , P2 ;  /* 0xff8000006d777808 */ /* 0x008fe40001000000 */
[----:B------:R-:W-:-:S02]  /*2cd0*/  FMNMX.FTZ R84, R113, R68, !PT ;  /* 0x0000004471547209 */ /* 0x000fc40007810000 */
[----:B------:R-:W-:Y:S01]  /*2ce0*/  ISETP.GT.AND P5, PT, R82, 0x11, PT ;  /* 0x000000115200780c */ /* 0x000fe20003fa4270 */
[----:B------:R-:W1:Y:S01]  /*2cf0*/  MUFU.TANH R74, R74 ;  /* 0x0000004a004a7308 */ /* 0x000e620000002400 */
[----:B------:R-:W-:Y:S02]  /*2d00*/  FMNMX.FTZ R84, R117, R84, !PT ;  /* 0x0000005475547209 */ /* 0x000fe40007810000 */
[----:B----4-:R-:W-:Y:S02]  /*2d10*/  FSEL R123, R112, -INF , P3 ;  /* 0xff800000707b7808 */ /* 0x010fe40001800000 */
[----:B------:R-:W-:Y:S02]  /*2d20*/  FMNMX.FTZ R84, R119, R84, !PT ;  /* 0x0000005477547209 */ /* 0x000fe40007810000 */
[----:B------:R-:W-:Y:S01]  /*2d30*/  ISETP.GT.AND P4, PT, R82, 0x18, PT ;  /* 0x000000185200780c */ /* 0x000fe20003f84270 */
[----:B------:R-:W3:Y:S01]  /*2d40*/  MUFU.TANH R65, R65 ;  /* 0x0000004100417308 */ /* 0x000ee20000002400 */
[----:B-----5:R-:W-:Y:S01]  /*2d50*/  FSEL R125, R125, -INF , P5 ;  /* 0xff8000007d7d7808 */ /* 0x020fe20002800000 */
[----:B------:R-:W-:-:S02]  /*2d60*/  WARPGROUP.DEPBAR.LE gsb0, 0x0 ;  /* 0x00008000000079c5 */ /* 0x000fc40000010000 */
[----:B------:R-:W-:Y:S01]  /*2d70*/  FMNMX.FTZ R84, R123, R84, !PT ;  /* 0x000000547b547209 */ /* 0x000fe20007810000 */
[----:B------:R-:W-:Y:S01]  /*2d80*/  WARPGROUP.ARRIVE ;  /* 0x00000000000079c5 */ /* 0x000fe20000000000 */
[----:B------:R-:W-:Y:S01]  /*2d90*/  ISETP.GT.AND P2, PT, R82, 0x19, PT ;  /* 0x000000195200780c */ /* 0x000fe20003f44270 */
[----:B------:R-:W-:Y:S01]  /*2da0*/  FMUL.FTZ R40, R0, R40 ;  /* 0x0000002800287220 */ /* 0x000fe20000410000 */
[----:B------:R-:W-:Y:S01]  /*2db0*/  FSEL R129, R116, -INF , P4 ;  /* 0xff80000074817808 */ /* 0x000fe20002000000 */
[----:B------:R-:W4:Y:S01]  /*2dc0*/  MUFU.TANH R80, R69 ;  /* 0x0000004500507308 */ /* 0x000f220000002400 */
[----:B------:R-:W-:Y:S01]  /*2dd0*/  FMNMX.FTZ R84, R125, R84, !PT ;  /* 0x000000547d547209 */ /* 0x000fe20007810000 */
[----:B------:R-:W-:Y:S01]  /*2de0*/  QGMMA.64x32x32.F32.E4M3.E4M3 R24, gdesc[UR28], R24, gsb0 ;  /* 0x006000001c1879f3 */ /* 0x000fe20008000818 */
[----:B------:R-:W-:Y:S01]  /*2df0*/  ISETP.GT.AND P3, PT, R82, 0x20, PT ;  /* 0x000000205200780c */ /* 0x000fe20003f64270 */
[C---:B------:R-:W-:Y:S01]  /*2e00*/  FMUL.FTZ R41, R0.reuse, R41 ;  /* 0x0000002900297220 */ /* 0x040fe20000410000 */
[----:B------:R-:W-:Y:S01]  /*2e10*/  FSEL R127, R127, -INF , P2 ;  /* 0xff8000007f7f7808 */ /* 0x000fe20001000000 */
[----:B------:R-:W-:Y:S01]  /*2e20*/  FMUL.FTZ R44, R0, R44 ;  /* 0x0000002c002c7220 */ /* 0x000fe20000410000 */
[----:B------:R-:W-:Y:S01]  /*2e30*/  FMNMX.FTZ R84, R129, R84, !PT ;  /* 0x0000005481547209 */ /* 0x000fe20007810000 */
[----:B------:R5:W4:Y:S01]  /*2e40*/  MUFU.TANH R70, R40 ;  /* 0x0000002800467308 */ /* 0x000b220000002400 */
[----:B------:R-:W-:Y:S01]  /*2e50*/  ISETP.GT.AND P2, PT, R82, 0x21, PT ;  /* 0x000000215200780c */ /* 0x000fe20003f44270 */
[----:B------:R-:W-:Y:S01]  /*2e60*/  FMUL.FTZ R45, R0, R45 ;  /* 0x0000002d002d7220 */ /* 0x000fe20000410000 */
[----:B------:R-:W-:Y:S01]  /*2e70*/  FSEL R121, R88, -INF , P3 ;  /* 0xff80000058797808 */ /* 0x000fe20001800000 */
[C---:B------:R-:W-:Y:S01]  /*2e80*/  FMUL.FTZ R49, R0.reuse, R49 ;  /* 0x0000003100317220 */ /* 0x040fe20000410000 */
[----:B------:R-:W-:Y:S01]  /*2e90*/  FMNMX.FTZ R84, R127, R84, !PT ;  /* 0x000000547f547209 */ /* 0x000fe20007810000 */
[----:B------:R-:W-:Y:S01]  /*2ea0*/  FMUL.FTZ R48, R0, R48 ;  /* 0x0000003000307220 */ /* 0x000fe20000410000 */
[----:B------:R-:W-:Y:S01]  /*2eb0*/  ISETP.GT.AND P3, PT, R82, 0x28, PT ;  /* 0x000000285200780c */ /* 0x000fe20003f64270 */
[----:B------:R2:W4:Y:S01]  /*2ec0*/  MUFU.TANH R81, R41 ;  /* 0x0000002900517308 */ /* 0x0005220000002400 */
[----:B------:R-:W-:Y:S01]  /*2ed0*/  FSEL R115, R89, -INF , P2 ;  /* 0xff80000059737808 */ /* 0x000fe20001000000 */
[C---:B-----5:R-:W-:Y:S01]  /*2ee0*/  FMUL.FTZ R40, R0.reuse, R42 ;  /* 0x0000002a00287220 */ /* 0x060fe20000410000 */
[----:B------:R-:W-:Y:S01]  /*2ef0*/  FMNMX.FTZ R84, R121, R84, !PT ;  /* 0x0000005479547209 */ /* 0x000fe20007810000 */
[----:B------:R-:W-:Y:S01]  /*2f00*/  FMUL.FTZ R53, R0, R53 ;  /* 0x0000003500357220 */ /* 0x000fe20000410000 */
[----:B------:R-:W-:Y:S01]  /*2f10*/  ISETP.GT.AND P2, PT, R82, 0x29, PT ;  /* 0x000000295200780c */ /* 0x000fe20003f44270 */
[----:B------:R-:W-:Y:S01]  /*2f20*/  FMUL.FTZ R52, R0, R52 ;  /* 0x0000003400347220 */ /* 0x000fe20000410000 */
[----:B------:R-:W-:Y:S01]  /*2f30*/  FSEL R111, R92, -INF , P3 ;  /* 0xff8000005c6f7808 */ /* 0x000fe20001800000 */
[----:B------:R-:W5:Y:S01]  /*2f40*/  MUFU.TANH R44, R44 ;  /* 0x0000002c002c7308 */ /* 0x000f620000002400 */
[----:B------:R-:W-:Y:S01]  /*2f50*/  FMNMX.FTZ R84, R115, R84, !PT ;  /* 0x0000005473547209 */ /* 0x000fe20007810000 */
[----:B--2---:R-:W-:Y:S01]  /*2f60*/  FMUL.FTZ R41, R0, R43 ;  /* 0x0000002b00297220 */ /* 0x004fe20000410000 */
[----:B------:R-:W-:Y:S01]  /*2f70*/  ISETP.GT.AND P3, PT, R82, 0x30, PT ;  /* 0x000000305200780c */ /* 0x000fe20003f64270 */
[----:B------:R-:W-:Y:S01]  /*2f80*/  IMAD.U32 R88, RZ, RZ, UR5 ;  /* 0x00000005ff587e24 */ /* 0x000fe2000f8e00ff */
[----:B------:R-:W-:Y:S01]  /*2f90*/  FSEL R109, R93, -INF , P2 ;  /* 0xff8000005d6d7808 */ /* 0x000fe20001000000 */
[----:B------:R-:W-:Y:S01]  /*2fa0*/  FMUL.FTZ R55, R0, R55 ;  /* 0x0000003700377220 */ /* 0x000fe20000410000 */
[----:B------:R-:W-:Y:S01]  /*2fb0*/  FMNMX.FTZ R84, R111, R84, !PT ;  /* 0x000000546f547209 */ /* 0x000fe20007810000 */
[----:B------:R-:W2:Y:S01]  /*2fc0*/  MUFU.TANH R43, R45 ;  /* 0x0000002d002b7308 */ /* 0x000ea20000002400 */
[----:B------:R-:W-:Y:S01]  /*2fd0*/  ISETP.GT.AND P2, PT, R82, 0x31, PT ;  /* 0x000000315200780c */ /* 0x000fe20003f44270 */
[----:B------:R-:W-:Y:S01]  /*2fe0*/  FMUL.FTZ R46, R0, R46 ;  /* 0x0000002e002e7220 */ /* 0x000fe20000410000 */
[----:B------:R-:W-:Y:S01]  /*2ff0*/  FSEL R105, R96, -INF , P3 ;  /* 0xff80000060697808 */ /* 0x000fe20001800000 */
[C---:B------:R-:W-:Y:S01]  /*3000*/  FMUL.FTZ R50, R0.reuse, R50 ;  /* 0x0000003200327220 */ /* 0x040fe20000410000 */
[----:B------:R-:W-:Y:S01]  /*3010*/  FMNMX.FTZ R84, R109, R84, !PT ;  /* 0x000000546d547209 */ /* 0x000fe20007810000 */
[----:B------:R-:W-:Y:S01]  /*3020*/  FMUL.FTZ R51, R0, R51 ;  /* 0x0000003300337220 */ /* 0x000fe20000410000 */
[----:B------:R-:W-:Y:S01]  /*3030*/  ISETP.GT.AND P3, PT, R82, 0x38, PT ;  /* 0x000000385200780c */ /* 0x000fe20003f64270 */
[----:B------:R-:W-:Y:S01]  /*3040*/  MUFU.TANH R42, R49 ;  /* 0x00000031002a7308 */ /* 0x000fe20000002400 */
[----:B------:R-:W-:Y:S01]  /*3050*/  FSEL R99, R97, -INF , P2 ;  /* 0xff80000061637808 */ /* 0x000fe20001000000 */
[----:B------:R-:W-:Y:S01]  /*3060*/  FMUL.FTZ R54, R0, R54 ;  /* 0x0000003600367220 */ /* 0x000fe20000410000 */
[----:B------:R-:W-:Y:S01]  /*3070*/  FMNMX.FTZ R84, R105, R84, !PT ;  /* 0x0000005469547209 */ /* 0x000fe20007810000 */
[----:B------:R-:W-:Y:S01]  /*3080*/  USHF.R.U32.HI UR5, URZ, 0x1f, UR11 ;  /* 0x0000001f3f057899 */ /* 0x000fe2000801160b */
[----:B------:R-:W-:-:S02]  /*3090*/  ISETP.GT.AND P2, PT, R82, 0x39, PT ;  /* 0x000000395200780c */ /* 0x000fc40003f44270 */
[----:B------:R-:W-:Y:S01]  /*30a0*/  FSEL R95, R95, -INF , P3 ;  /* 0xff8000005f5f7808 */ /* 0x000fe20001800000 */
[----:B------:R-:W2:Y:S01]  /*30b0*/  MUFU.TANH R48, R48 ;  /* 0x0000003000307308 */ /* 0x000ea20000002400 */
[----:B------:R-:W-:Y:S01]  /*30c0*/  FMNMX.FTZ R84, R99, R84, !PT ;  /* 0x0000005463547209 */ /* 0x000fe20007810000 */
[----:B------:R-:W-:Y:S01]  /*30d0*/  ULEA.HI.SX32 UR5, UR11, UR5, 0x1a ;  /* 0x000000050b057291 */ /* 0x000fe2000f8fd23f */
[C---:B------:R-:W-:Y:S02]  /*30e0*/  ISETP.GT.AND P3, PT, R82.reuse, 0x40, PT ;  /* 0x000000405200780c */ /* 0x040fe40003f64270 */
[----:B------:R-:W-:Y:S01]  /*30f0*/  FSEL R83, R83, -INF , P2 ;  /* 0xff80000053537808 */ /* 0x000fe20001000000 */
[----:B------:R-:W-:Y:S01]  /*3100*/  UISETP.LT.AND UP0, UPT, URZ, UR5, UPT ;  /* 0x000000053f00728c */ /* 0x000fe2000bf01270 */
[----:B------:R-:W-:Y:S01]  /*3110*/  FMNMX.FTZ R84, R95, R84, !PT ;  /* 0x000000545f547209 */ /* 0x000fe20007810000 */
[----:B------:R-:W2:Y:S01]  /*3120*/  MUFU.TANH R52, R52 ;  /* 0x0000003400347308 */ /* 0x000ea20000002400 */
[----:B------:R-:W-:Y:S01]  /*3130*/  ISETP.GT.AND P2, PT, R82, 0x41, PT ;  /* 0x000000415200780c */ /* 0x000fe20003f44270 */
[----:B------:R-:W-:Y:S01]  /*3140*/  USEL UR41, URZ, UR5, !UP0 ;  /* 0x000000053f297287 */ /* 0x000fe2000c000000 */
[----:B------:R-:W-:-:S02]  /*3150*/  FSEL R77, R73, -INF , P3 ;  /* 0xff800000494d7808 */ /* 0x000fc40001800000 */
[----:B------:R-:W-:Y:S01]  /*3160*/  FMNMX.FTZ R84, R83, R84, !PT ;  /* 0x0000005453547209 */ /* 0x000fe20007810000 */
[----:B------:R-:W-:Y:S02]  /*3170*/  WARPGROUP.DEPBAR.LE gsb0, 0x0 ;  /* 0x00008000000079c5 */ /* 0x000fe40000010000 */
[----:B------:R-:W-:Y:S01]  /*3180*/  ISETP.GT.AND P3, PT, R82, 0x48, PT ;  /* 0x000000485200780c */ /* 0x000fe20003f64270 */
[----:B------:R-:W-:Y:S01]  /*3190*/  FMUL.FTZ R24, R0, R24 ;  /* 0x0000001800187220 */ /* 0x000fe20000410000 */
[----:B-1----:R-:W-:Y:S01]  /*31a0*/  FSEL R75, R74, -INF , P2 ;  /* 0xff8000004a4b7808 */ /* 0x002fe20001000000 */
[----:B------:R-:W-:Y:S01]  /*31b0*/  FMUL.FTZ R28, R0, R28 ;  /* 0x0000001c001c7220 */ /* 0x000fe20000410000 */
[----:B------:R-:W-:Y:S01]  /*31c0*/  FMNMX.FTZ R84, R77, R84, !PT ;  /* 0x000000544d547209 */ /* 0x000fe20007810000 */
[----:B------:R1:W2:Y:S01]  /*31d0*/  MUFU.TANH R74, R53 ;  /* 0x00000035004a7308 */ /* 0x0002a20000002400 */
[----:B------:R-:W-:Y:S01]  /*31e0*/  ISETP.GT.AND P2, PT, R82, 0x49, PT ;  /* 0x000000495200780c */ /* 0x000fe20003f44270 */
[----:B------:R-:W-:Y:S01]  /*31f0*/  FMUL.FTZ R32, R0, R32 ;  /* 0x0000002000207220 */ /* 0x000fe20000410000 */
[----:B------:R-:W-:Y:S01]  /*3200*/  FSEL R69, R76, -INF , P3 ;  /* 0xff8000004c457808 */ /* 0x000fe20001800000 */
[C---:B------:R-:W-:Y:S01]  /*3210*/  FMUL.FTZ R36, R0.reuse, R36 ;  /* 0x0000002400247220 */ /* 0x040fe20000410000 */
[----:B------:R-:W-:Y:S01]  /*3220*/  FMNMX.FTZ R84, R75, R84, !PT ;  /* 0x000000544b547209 */ /* 0x000fe20007810000 */
[----:B------:R-:W-:Y:S01]  /*3230*/  FMUL.FTZ R39, R0, R39 ;  /* 0x0000002700277220 */ /* 0x000fe20000410000 */
[----:B------:R-:W-:Y:S01]  /*3240*/  ISETP.GT.AND P3, PT, R82, 0x50, PT ;  /* 0x000000505200780c */ /* 0x000fe20003f64270 */
[----:B------:R-:W2:Y:S01]  /*3250*/  MUFU.TANH R24, R24 ;  /* 0x0000001800187308 */ /* 0x000ea20000002400 */
[----:B------:R-:W-:Y:S01]  /*3260*/  FSEL R73, R78, -INF , P2 ;  /* 0xff8000004e497808 */ /* 0x000fe20001000000 */
[C---:B-1----:R-:W-:Y:S01]  /*3270*/  FMUL.FTZ R53, R0.reuse, R25 ;  /* 0x0000001900357220 */ /* 0x042fe20000410000 */
[----:B------:R-:W-:Y:S01]  /*3280*/  FMNMX.FTZ R84, R69, R84, !PT ;  /* 0x0000005445547209 */ /* 0x000fe20007810000 */
[----:B------:R-:W-:Y:S01]  /*3290*/  FMUL.FTZ R34, R0, R34 ;  /* 0x0000002200227220 */ /* 0x000fe20000410000 */
[----:B------:R-:W-:Y:S01]  /*32a0*/  ISETP.GT.AND P2, PT, R82, 0x51, PT ;  /* 0x000000515200780c */ /* 0x000fe20003f44270 */
[C---:B------:R-:W-:Y:S01]  /*32b0*/  FMUL.FTZ R26, R0.reuse, R26 ;  /* 0x0000001a001a7220 */ /* 0x040fe20000410000 */
[----:B------:R-:W-:Y:S01]  /*32c0*/  FSEL R71, R79, -INF , P3 ;  /* 0xff8000004f477808 */ /* 0x000fe20001800000 */
[----:B------:R1:W1:Y:S01]  /*32d0*/  MUFU.TANH R93, R53 ;  /* 0x00000035005d7308 */ /* 0x0002620000002400 */
[----:B------:R-:W-:Y:S01]  /*32e0*/  FMNMX.FTZ R84, R73, R84, !PT ;  /* 0x0000005449547209 */ /* 0x000fe20007810000 */
[----:B------:R-:W-:Y:S01]  /*32f0*/  FMUL.FTZ R31, R0, R31 ;  /* 0x0000001f001f7220 */ /* 0x000fe20000410000 */
[----:B------:R-:W-:Y:S01]  /*3300*/  ISETP.GT.AND P3, PT, R82, 0x58, PT ;  /* 0x000000585200780c */ /* 0x000fe20003f64270 */
[C---:B------:R-:W-:Y:S01]  /*3310*/  FMUL.FTZ R30, R0.reuse, R30 ;  /* 0x0000001e001e7220 */ /* 0x040fe20000410000 */
[----:B---3--:R-:W-:Y:S01]  /*3320*/  FSEL R79, R65, -INF , P2 ;  /* 0xff800000414f7808 */ /* 0x008fe20001000000 */
[----:B------:R-:W-:Y:S01]  /*3330*/  FMUL.FTZ R35, R0, R35 ;  /* 0x0000002300237220 */ /* 0x000fe20000410000 */
[----:B------:R-:W-:Y:S01]  /*3340*/  FMNMX.FTZ R84, R71, R84, !PT ;  /* 0x0000005447547209 */ /* 0x000fe20007810000 */
[----:B------:R-:W3:Y:S01]  /*3350*/  MUFU.TANH R28, R28 ;  /* 0x0000001c001c7308 */ /* 0x000ee20000002400 */
[----:B------:R-:W-:Y:S01]  /*3360*/  ISETP.GT.AND P2, PT, R82, 0x59, PT ;  /* 0x000000595200780c */ /* 0x000fe20003f44270 */
[C---:B------:R-:W-:Y:S01]  /*3370*/  FMUL.FTZ R27, R0.reuse, R27 ;  /* 0x0000001b001b7220 */ /* 0x040fe20000410000 */
[----:B------:R-:W-:Y:S01]  /*3380*/  FSEL R67, R67, -INF , P3 ;  /* 0xff80000043437808 */ /* 0x000fe20001800000 */
[----:B------:R-:W-:Y:S01]  /*3390*/  FMUL.FTZ R38, R0, R38 ;  /* 0x0000002600267220 */ /* 0x000fe20000410000 */
[----:B------:R-:W-:Y:S01]  /*33a0*/  FMNMX.FTZ R84, R79, R84, !PT ;  /* 0x000000544f547209 */ /* 0x000fe20007810000 */
[----:B------:R3:W-:Y:S01]  /*33b0*/  @!P1 SYNCS.ARRIVE.TRANS64.RED.A1T0 RZ, [R2+URZ], RZ ;  /* 0x000000ff02ff99a7 */ /* 0x0007e2000810043f */
[----:B------:R-:W-:Y:S01]  /*33c0*/  ISETP.GT.AND P3, PT, R82, 0x60, PT ;  /* 0x000000605200780c */ /* 0x000fe20003f64270 */
[----:B------:R-:W-:Y:S01]  /*33d0*/  MUFU.TANH R32, R32 ;  /* 0x0000002000207308 */ /* 0x000fe20000002400 */
[----:B----4-:R-:W-:Y:S01]  /*33e0*/  FSEL R49, R80, -INF , P2 ;  /* 0xff80000050317808 */ /* 0x010fe20001000000 */
[----:B------:R-:W-:Y:S01]  /*33f0*/  UISETP.GE.AND UP0, UPT, UR7, UR41, UPT ;  /* 0x000000290700728c */ /* 0x000fe2000bf06270 */
[----:B------:R-:W-:-:S02]  /*3400*/  FMNMX.FTZ R84, R67, R84, !PT ;  /* 0x0000005443547209 */ /* 0x000fc40007810000 */
[----:B------:R-:W-:Y:S02]  /*3410*/  ISETP.GT.AND P2, PT, R82, 0x61, PT ;  /* 0x000000615200780c */ /* 0x000fe40003f44270 */
[----:B------:R-:W-:Y:S01]  /*3420*/  FSEL R45, R70, -INF , P3 ;  /* 0xff800000462d7808 */ /* 0x000fe20001800000 */
[----:B------:R-:W-:Y:S01]  /*3430*/  FMUL.FTZ R70, R0, R29 ;  /* 0x0000001d00467220 */ /* 0x000fe20000410000 */
[----:B------:R-:W-:Y:S01]  /*3440*/  FMNMX.FTZ R84, R49, R84, !PT ;  /* 0x0000005431547209 */ /* 0x000fe20007810000 */
[----:B------:R-:W-:Y:S01]  /*3450*/  MUFU.TANH R36, R36 ;  /* 0x0000002400247308 */ /* 0x000fe20000002400 */
[----:B------:R-:W-:Y:S02]  /*3460*/  ISETP.GT.AND P3, PT, R82, 0x68, PT ;  /* 0x000000685200780c */ /* 0x000fe40003f64270 */
[----:B------:R-:W-:Y:S02]  /*3470*/  FSEL R25, R81, -INF , P2 ;  /* 0xff80000051197808 */ /* 0x000fe40001000000 */
[----:B------:R-:W-:-:S02]  /*3480*/  FMNMX.FTZ R84, R45, R84, !PT ;  /* 0x000000542d547209 */ /* 0x000fc40007810000 */
[----:B------:R-:W-:Y:S01]  /*3490*/  ISETP.GT.AND P2, PT, R82, 0x69, PT ;  /* 0x000000695200780c */ /* 0x000fe20003f44270 */
[----:B------:R-:W4:Y:S01]  /*34a0*/  MUFU.TANH R70, R70 ;  /* 0x0000004600467308 */ /* 0x000f220000002400 */
[----:B-----5:R-:W-:Y:S02]  /*34b0*/  FSEL R29, R44, -INF , P3 ;  /* 0xff8000002c1d7808 */ /* 0x020fe40001800000 */
[----:B------:R-:W-:Y:S02]  /*34c0*/  FMNMX.FTZ R84, R25, R84, !PT ;  /* 0x0000005419547209 */ /* 0x000fe40007810000 */
[----:B------:R-:W-:Y:S02]  /*34d0*/  ISETP.GT.AND P3, PT, R82, 0x70, PT ;  /* 0x000000705200780c */ /* 0x000fe40003f64270 */
[----:B--2---:R-:W-:Y:S01]  /*34e0*/  FSEL R43, R43, -INF , P2 ;  /* 0xff8000002b2b7808 */ /* 0x004fe20001000000 */
[----:B------:R-:W-:Y:S01]  /*34f0*/  MUFU.TANH R4, R4 ;  /* 0x0000000400047308 */ /* 0x000fe20000002400 */
[----:B------:R-:W-:-:S02]  /*3500*/  FMNMX.FTZ R84, R29, R84, !PT ;  /* 0x000000541d547209 */ /* 0x000fc40007810000 */
[----:B------:R-:W-:Y:S02]  /*3510*/  ISETP.GT.AND P2, PT, R82, 0x71, PT ;  /* 0x000000715200780c */ /* 0x000fe40003f44270 */
[----:B-1----:R-:W-:Y:S02]  /*3520*/  FSEL R53, R48, -INF , P3 ;  /* 0xff80000030357808 */ /* 0x002fe40001800000 */
[----:B------:R-:W-:Y:S01]  /*3530*/  FMNMX.FTZ R84, R43, R84, !PT ;  /* 0x000000542b547209 */ /* 0x000fe20007810000 */
[----:B------:R-:W-:Y:S01]  /*3540*/  MUFU.TANH R3, R3 ;  /* 0x0000000300037308 */ /* 0x000fe20000002400 */
[----:B------:R-:W-:Y:S02]  /*3550*/  ISETP.GT.AND P3, PT, R82, 0x78, PT ;  /* 0x000000785200780c */ /* 0x000fe40003f64270 */
[----:B------:R-:W-:Y:S01]  /*3560*/  FSEL R65, R42, -INF , P2 ;  /* 0xff8000002a417808 */ /* 0x000fe20001000000 */
[----:B------:R-:W-:Y:S01]  /*3570*/  FMUL.FTZ R42, R0, R33 ;  /* 0x00000021002a7220 */ /* 0x000fe20000410000 */
[----:B------:R-:W-:-:S02]  /*3580*/  FMNMX.FTZ R84, R53, R84, !PT ;  /* 0x0000005435547209 */ /* 0x000fc40007810000 */
[----:B------:R-:W-:Y:S01]  /*3590*/  ISETP.GT.AND P2, PT, R82, 0x79, PT ;  /* 0x000000795200780c */ /* 0x000fe20003f44270 */
[----:B------:R-:W-:Y:S01]  /*35a0*/  MUFU.TANH R5, R5 ;  /* 0x0000000500057308 */ /* 0x000fe20000002400 */
[----:B------:R-:W-:Y:S02]  /*35b0*/  FSEL R33, R52, -INF , P3 ;  /* 0xff80000034217808 */ /* 0x000fe40001800000 */
[----:B------:R-:W-:Y:S02]  /*35c0*/  FMNMX.FTZ R84, R65, R84, !PT ;  /* 0x0000005441547209 */ /* 0x000fe40007810000 */
[----:B------:R-:W-:Y:S02]  /*35d0*/  ISETP.GT.AND P3, PT, R82, 0x80, PT ;  /* 0x000000805200780c */ /* 0x000fe40003f64270 */
[----:B------:R-:W-:Y:S01]  /*35e0*/  FSEL R81, R74, -INF , P2 ;  /* 0xff8000004a517808 */ /* 0x000fe20001000000 */
[----:B------:R-:W1:Y:S01]  /*35f0*/  MUFU.TANH R42, R42 ;  /* 0x0000002a002a7308 */ /* 0x000e620000002400 */
        /* <DEDUP_REMOVED lines=10> */
[----:B------:R2:W5:Y:S01]  /*36a0*/  MUFU.TANH R107, R24 ;  /* 0x00000018006b7308 */ /* 0x0005620000002400 */
[----:B---3--:R-:W-:Y:S02]  /*36b0*/  FSEL R37, R28, -INF , P3 ;  /* 0xff8000001c257808 */ /* 0x008fe40001800000 */
[----:B------:R-:W-:Y:S02]  /*36c0*/  FMNMX.FTZ R84, R93, R84, !PT ;  /* 0x000000545d547209 */ /* 0x000fe40007810000 */
[----:B------:R-:W-:Y:S02]  /*36d0*/  ISETP.GT.AND P3, PT, R82, 0x90, PT ;  /* 0x000000905200780c */ /* 0x000fe40003f64270 */
[----:B----4-:R-:W-:Y:S01]  /*36e0*/  FSEL R97, R70, -INF , P2 ;  /* 0xff80000046617808 */ /* 0x010fe20001000000 */
[----:B------:R-:W3:Y:S01]  /*36f0*/  MUFU.TANH R7, R7 ;  /* 0x0000000700077308 */ /* 0x000ee20000002400 */
[----:B------:R-:W-:Y:S01]  /*3700*/  FMNMX.FTZ R84, R37, R84, !PT ;  /* 0x0000005425547209 */ /* 0x000fe20007810000 */
[----:B--2---:R-:W-:Y:S01]  /*3710*/  FMUL.FTZ R24, R0, R47 ;  /* 0x0000002f00187220 */ /* 0x004fe20000410000 */
[----:B------:R-:W-:-:S02]  /*3720*/  ISETP.GT.AND P2, PT, R82, 0x91, PT ;  /* 0x000000915200780c */ /* 0x000fc40003f44270 */
[----:B------:R-:W-:Y:S02]  /*3730*/  FSEL R101, R32, -INF , P3 ;  /* 0xff80000020657808 */ /* 0x000fe40001800000 */
[----:B------:R-:W-:Y:S01]  /*3740*/  FMNMX.FTZ R84, R97, R84, !PT ;  /* 0x0000005461547209 */ /* 0x000fe20007810000 */
[----:B------:R-:W-:Y:S01]  /*3750*/  MUFU.TANH R32, R24 ;  /* 0x0000001800207308 */ /* 0x000fe20000002400 */
[----:B------:R-:W-:Y:S02]  /*3760*/  ISETP.GT.AND P3, PT, R82, 0x98, PT ;  /* 0x000000985200780c */ /* 0x000fe40003f64270 */
[----:B-1----:R-:W-:Y:S02]  /*3770*/  FSEL R103, R42, -INF , P2 ;  /* 0xff8000002a677808 */ /* 0x002fe40001000000 */
[----:B------:R-:W-:Y:S02]  /*3780*/  FMNMX.FTZ R84, R101, R84, !PT ;  /* 0x0000005465547209 */ /* 0x000fe40007810000 */
[----:B------:R-:W-:Y:S01]  /*3790*/  ISETP.GT.AND P2, PT, R82, 0x99, PT ;  /* 0x000000995200780c */ /* 0x000fe20003f44270 */
[----:B------:R-:W-:Y:S01]  /*37a0*/  MUFU.TANH R8, R8 ;  /* 0x0000000800087308 */ /* 0x000fe20000002400 */
[----:B------:R-:W-:-:S02]  /*37b0*/  FSEL R47, R36, -INF , P3 ;  /* 0xff800000242f7808 */ /* 0x000fc40001800000 */
[----:B------:R-:W-:Y:S02]  /*37c0*/  FMNMX.FTZ R84, R103, R84, !PT ;  /* 0x0000005467547209 */ /* 0x000fe40007810000 */
[----:B-----5:R-:W-:Y:S02]  /*37d0*/  FSEL R107, R107, -INF , P2 ;  /* 0xff8000006b6b7808 */ /* 0x020fe40001000000 */
[----:B------:R-:W-:Y:S01]  /*37e0*/  FMNMX.FTZ R84, R47, R84, !PT ;  /* 0x000000542f547209 */ /* 0x000fe20007810000 */
[----:B------:R-:W-:Y:S01]  /*37f0*/  MUFU.TANH R70, R39 ;  /* 0x0000002700467308 */ /* 0x000fe20000002400 */
[----:B------:R-:W-:Y:S02]  /*3800*/  IADD3 R91, R91, 0x8, R66 ;  /* 0x000000085b5b7810 */ /* 0x000fe40007ffe042 */
[----:B------:R-:W-:Y:S02]  /*3810*/  FMNMX.FTZ R84, R107, R84, !PT ;  /* 0x000000546b547209 */ /* 0x000fe40007810000 */
[----:B------:R-:W-:-:S03]  /*3820*/  VIMNMX R91, R64, R91, PT ;  /* 0x0000005b405b7248 */ /* 0x000fc60003fe0100 */
[----:B------:R-:W1:Y:S01]  /*3830*/  SHFL.BFLY PT, R89, R84, 0x2, 0x1f ;  /* 0x0c401f0054597f89 */ /* 0x000e6200000e0000 */
[C---:B------:R-:W-:Y:S01]  /*3840*/  ISETP.GT.AND P3, PT, R91.reuse, 0x1, PT ;  /* 0x000000015b00780c */ /* 0x040fe20003f64270 */
[----:B------:R-:W2:Y:S01]  /*3850*/  MUFU.TANH R9, R9 ;  /* 0x0000000900097308 */ /* 0x000ea20000002400 */
[----:B------:R-:W-:Y:S02]  /*3860*/  ISETP.GT.AND P4, PT, R91, 0x8, PT ;  /* 0x000000085b00780c */ /* 0x000fe40003f84270 */
[----:B------:R-:W-:Y:S02]  /*3870*/  FSEL R3, R3, -INF , P3 ;  /* 0xff80000003037808 */ /* 0x000fe40001800000 */
[----:B------:R-:W-:Y:S02]  /*3880*/  FSEL R5, R5, -INF , P4 ;  /* 0xff80000005057808 */ /* 0x000fe40002000000 */
[----:B------:R-:W-:Y:S01]  /*3890*/  ISETP.GT.AND P3, PT, R91, 0x10, PT ;  /* 0x000000105b00780c */ /* 0x000fe20003f64270 */
[----:B------:R-:W-:Y:S03]  /*38a0*/  MUFU.TANH R135, R34 ;  /* 0x0000002200877308 */ /* 0x000fe60000002400 */
[----:B---3--:R-:W-:-:S02]  /*38b0*/  FSEL R7, R7, -INF , P3 ;  /* 0xff80000007077808 */ /* 0x008fc40001800000 */
[----:B------:R-:W-:-:S03]  /*38c0*/  ISETP.GT.AND P3, PT, R91, 0x18, PT ;  /* 0x000000185b00780c */ /* 0x000fc60003f64270 */
[----:B------:R-:W-:Y:S01]  /*38d0*/  MUFU.TANH R10, R10 ;  /* 0x0000000a000a7308 */ /* 0x000fe20000002400 */
[----:B--2---:R-:W-:Y:S02]  /*38e0*/  FSEL R9, R9, -INF , P3 ;  /* 0xff80000009097808 */ /* 0x004fe40001800000 */
[----:B------:R-:W-:Y:S02]  /*38f0*/  ISETP.GT.AND P3, PT, R91, 0x20, PT ;  /* 0x000000205b00780c */ /* 0x000fe40003f64270 */
[----:B-1----:R-:W-:Y:S01]  /*3900*/  FMNMX.FTZ R24, R84, R89, !PT ;  /* 0x0000005954187209 */ /* 0x002fe20007810000 */
[----:B------:R-:W-:Y:S02]  /*3910*/  IMAD.MOV.U32 R84, RZ, RZ, R87 ;  /* 0x000000ffff547224 */ /* 0x000fe400078e0057 */
[----:B------:R-:W-:Y:S02]  /*3920*/  MUFU.TANH R42, R55 ;  /* 0x00000037002a7308 */ /* 0x000fe40000002400 */
[----:B------:R-:W1:Y:S06]  /*3930*/  SHFL.BFLY PT, R89, R24, 0x1, 0x1f ;  /* 0x0c201f0018597f89 */ /* 0x000e6c00000e0000 */
[----:B------:R-:W2:Y:S08]  /*3940*/  MUFU.TANH R11, R11 ;  /* 0x0000000b000b7308 */ /* 0x000eb00000002400 */
[----:B------:R3:W-:Y:S08]  /*3950*/  MUFU.TANH R44, R26 ;  /* 0x0000001a002c7308 */ /* 0x0007f00000002400 */
[----:B------:R-:W4:Y:S01]  /*3960*/  MUFU.TANH R12, R12 ;  /* 0x0000000c000c7308 */ /* 0x000f220000002400 */
[----:B--2---:R-:W-:-:S02]  /*3970*/  FSEL R11, R11, -INF , P3 ;  /* 0xff8000000b0b7808 */ /* 0x004fc40001800000 */
[----:B-1----:R-:W-:Y:S02]  /*3980*/  FMNMX.FTZ R89, R24, R89, !PT ;  /* 0x0000005918597209 */ /* 0x002fe40007810000 */
[----:B------:R-:W-:Y:S02]  /*3990*/  ISETP.GT.AND P3, PT, R91, 0x28, PT ;  /* 0x000000285b00780c */ /* 0x000fe40003f64270 */
[C---:B------:R-:W-:Y:S01]  /*39a0*/  FSETP.NEU.FTZ.AND P2, PT, R89.reuse, -INF , PT ;  /* 0xff8000005900780b */ /* 0x040fe20003f5d000 */
[----:B------:R-:W-:-:S01]  /*39b0*/  FFMA.FTZ R24, R89, R88, -8 ;  /* 0xc100000059187423 */ /* 0x000fc20000010058 */
[----:B------:R-:W1:Y:S04]  /*39c0*/  MUFU.TANH R13, R13 ;  /* 0x0000000d000d7308 */ /* 0x000e680000002400 */
[----:B------:R-:W-:-:S02]  /*39d0*/  FSEL R24, R24, RZ, P2 ;  /* 0x000000ff18187208 */ /* 0x000fc40001000000 */
[----:B------:R-:W-:Y:S02]  /*39e0*/  ISETP.GT.AND P2, PT, R91, RZ, PT ;  /* 0x000000ff5b00720c */ /* 0x000fe40003f44270 */
[----:B------:R-:W2:Y:S01]  /*39f0*/  MUFU.TANH R14, R14 ;  /* 0x0000000e000e7308 */ /* 0x000ea20000002400 */
[----:B---3--:R-:W-:-:S01]  /*3a00*/  FFMA.FTZ R26, R113, R88, -R24 ;  /* 0x00000058711a7223 */ /* 0x008fc20000010818 */
[----:B------:R-:W-:Y:S01]  /*3a10*/  FSEL R39, R4, -INF , P2 ;  /* 0xff80000004277808 */ /* 0x000fe20001000000 */
[----:B------:R-:W-:-:S01]  /*3a20*/  FFMA.FTZ R28, R117, R88, -R24 ;  /* 0x00000058751c7223 */ /* 0x000fc20000010818 */
[----:B------:R-:W-:Y:S01]  /*3a30*/  ISETP.GT.AND P2, PT, R91, 0x9, PT ;  /* 0x000000095b00780c */ /* 0x000fe20003f44270 */
[----:B------:R-:W-:-:S01]  /*3a40*/  FFMA.FTZ R129, R129, R88, -R24 ;  /* 0x0000005881817223 */ /* 0x000fc20000010818 */
[----:B------:R-:W-:Y:S01]  /*3a50*/  FMNMX.FTZ R34, R39, R3, !PT ;  /* 0x0000000327227209 */ /* 0x000fe20007810000 */
[----:B------:R-:W-:-:S01]  /*3a60*/  FFMA.FTZ R115, R115, R88, -R24 ;  /* 0x0000005873737223 */ /* 0x000fc20000010818 */
[----:B------:R-:W-:Y:S01]  /*3a70*/  FSEL R55, R6, -INF , P2 ;  /* 0xff80000006377808 */ /* 0x000fe20001000000 */
[----:B------:R-:W3:Y:S01]  /*3a80*/  MUFU.TANH R15, R15 ;  /* 0x0000000f000f7308 */ /* 0x000ee20000002400 */
[----:B------:R-:W-:Y:S01]  /*3a90*/  FMNMX.FTZ R34, R5, R34, !PT ;  /* 0x0000002205227209 */ /* 0x000fe20007810000 */
[-CC-:B------:R-:W-:Y:S01]  /*3aa0*/  FFMA.FTZ R6, R121, R88.reuse, -R24.reuse ;  /* 0x0000005879067223 */ /* 0x180fe20000010818 */
[----:B------:R-:W-:Y:S01]  /*3ab0*/  ISETP.GT.AND P2, PT, R91, 0x11, PT ;  /* 0x000000115b00780c */ /* 0x000fe20003f44270 */
[--C-:B------:R-:W-:Y:S01]  /*3ac0*/  FFMA.FTZ R109, R109, R88, -R24.reuse ;  /* 0x000000586d6d7223 */ /* 0x100fe20000010818 */
[----:B------:R-:W-:Y:S01]  /*3ad0*/  FMNMX.FTZ R34, R55, R34, !PT ;  /* 0x0000002237227209 */ /* 0x000fe20007810000 */
[--C-:B------:R-:W-:Y:S01]  /*3ae0*/  FFMA.FTZ R99, R99, R88, -R24.reuse ;  /* 0x0000005863637223 */ /* 0x100fe20000010818 */
[----:B------:R-:W-:Y:S01]  /*3af0*/  FSEL R113, R8, -INF , P2 ;  /* 0xff80000008717808 */ /* 0x000fe20001000000 */
[----:B------:R-:W5:Y:S01]  /*3b00*/  MUFU.TANH R20, R20 ;  /* 0x0000001400147308 */ /* 0x000f620000002400 */
        /* <DEDUP_REMOVED lines=14> */
[----:B----4-:R-:W-:Y:S01]  /*3bf0*/  FSEL R111, R12, -INF , P2 ;  /* 0xff8000000c6f7808 */ /* 0x010fe20001000000 */
[----:B------:R4:W-:Y:S01]  /*3c00*/  MUFU.TANH R133, R31 ;  /* 0x0000001f00857308 */ /* 0x0009e20000002400 */
[----:B------:R-:W-:Y:S01]  /*3c10*/  FMNMX.FTZ R34, R11, R34, !PT ;  /* 0x000000220b227209 */ /* 0x000fe20007810000 */
[-CC-:B------:R-:W-:Y:S01]  /*3c20*/  FFMA.FTZ R12, R95, R88.reuse, -R24.reuse ;  /* 0x000000585f0c7223 */ /* 0x180fe20000010818 */
[----:B------:R-:W-:Y:S01]  /*3c30*/  ISETP.GT.AND P2, PT, R91, 0x29, PT ;  /* 0x000000295b00780c */ /* 0x000fe20003f44270 */
[-CC-:B------:R-:W-:Y:S01]  /*3c40*/  FFMA.FTZ R37, R37, R88.reuse, -R24.reuse ;  /* 0x0000005825257223 */ /* 0x180fe20000010818 */
[----:B-1----:R-:W-:Y:S01]  /*3c50*/  FSEL R13, R13, -INF , P3 ;  /* 0xff8000000d0d7808 */ /* 0x002fe20001800000 */
[--C-:B------:R-:W-:Y:S01]  /*3c60*/  FFMA.FTZ R47, R47, R88, -R24.reuse ;  /* 0x000000582f2f7223 */ /* 0x100fe20000010818 */
[----:B------:R-:W-:Y:S01]  /*3c70*/  FMNMX.FTZ R34, R111, R34, !PT ;  /* 0x000000226f227209 */ /* 0x000fe20007810000 */
[----:B------:R-:W1:Y:S01]  /*3c80*/  MUFU.TANH R72, R72 ;  /* 0x0000004800487308 */ /* 0x000e620000002400 */
[----:B----4-:R-:W-:-:S01]  /*3c90*/  FFMA.FTZ R31, R119, R88, -R24 ;  /* 0x00000058771f7223 */ /* 0x010fc20000010818 */
[----:B------:R-:W-:-:S02]  /*3ca0*/  ISETP.GT.AND P3, PT, R91, 0x30, PT ;  /* 0x000000305b00780c */ /* 0x000fc40003f64270 */
[----:B--2---:R-:W-:Y:S01]  /*3cb0*/  FSEL R119, R14, -INF , P2 ;  /* 0xff8000000e777808 */ /* 0x004fe20001000000 */
[--C-:B------:R-:W-:Y:S01]  /*3cc0*/  FFMA.FTZ R14, R77, R88, -R24.reuse ;  /* 0x000000584d0e7223 */ /* 0x100fe20000010818 */
[----:B------:R-:W-:Y:S02]  /*3cd0*/  FMNMX.FTZ R34, R13, R34, !PT ;  /* 0x000000220d227209 */ /* 0x000fe40007810000 */
[----:B------:R-:W-:Y:S01]  /*3ce0*/  MUFU.TANH R56, R56 ;  /* 0x0000003800387308 */ /* 0x000fe20000002400 */
[----:B------:R-:W-:Y:S02]  /*3cf0*/  ISETP.GT.AND P2, PT, R91, 0x31, PT ;  /* 0x000000315b00780c */ /* 0x000fe40003f44270 */
[----:B---3--:R-:W-:Y:S02]  /*3d00*/  FSEL R15, R15, -INF , P3 ;  /* 0xff8000000f0f7808 */ /* 0x008fe40001800000 */
[----:B------:R-:W-:Y:S02]  /*3d10*/  FMNMX.FTZ R34, R119, R34, !PT ;  /* 0x0000002277227209 */ /* 0x000fe40007810000 */
[----:B------:R-:W-:Y:S01]  /*3d20*/  ISETP.GT.AND P3, PT, R91, 0x38, PT ;  /* 0x000000385b00780c */ /* 0x000fe20003f64270 */
[----:B------:R-:W2:Y:S01]  /*3d30*/  MUFU.TANH R57, R57 ;  /* 0x0000003900397308 */ /* 0x000ea20000002400 */
[----:B-----5:R-:W-:Y:S01]  /*3d40*/  FSEL R105, R20, -INF , P2 ;  /* 0xff80000014697808 */ /* 0x020fe20001000000 */
[----:B------:R-:W-:Y:S01]  /*3d50*/  FFMA.FTZ R20, R83, R88, -R24 ;  /* 0x0000005853147223 */ /* 0x000fe20000010818 */
[----:B------:R-:W-:-:S02]  /*3d60*/  FMNMX.FTZ R34, R15, R34, !PT ;  /* 0x000000220f227209 */ /* 0x000fc40007810000 */
[----:B------:R-:W-:Y:S02]  /*3d70*/  ISETP.GT.AND P2, PT, R91, 0x39, PT ;  /* 0x000000395b00780c */ /* 0x000fe40003f44270 */
[----:B------:R-:W-:Y:S01]  /*3d80*/  FSEL R21, R21, -INF , P3 ;  /* 0xff80000015157808 */ /* 0x000fe20001800000 */
[----:B------:R-:W3:Y:S01]  /*3d90*/  MUFU.TANH R58, R58 ;  /* 0x0000003a003a7308 */ /* 0x000ee20000002400 */
[----:B------:R-:W-:Y:S02]  /*3da0*/  FMNMX.FTZ R34, R105, R34, !PT ;  /* 0x0000002269227209 */ /* 0x000fe40007810000 */
[----:B------:R-:W-:Y:S02]  /*3db0*/  ISETP.GT.AND P3, PT, R91, 0x40, PT ;  /* 0x000000405b00780c */ /* 0x000fe40003f64270 */
[----:B-1----:R-:W-:Y:S02]  /*3dc0*/  FSEL R121, R72, -INF , P2 ;  /* 0xff80000048797808 */ /* 0x002fe40001000000 */
[----:B------:R-:W-:Y:S01]  /*3dd0*/  FMNMX.FTZ R34, R21, R34, !PT ;  /* 0x0000002215227209 */ /* 0x000fe20007810000 */
[----:B------:R-:W1:Y:S01]  /*3de0*/  MUFU.TANH R59, R59 ;  /* 0x0000003b003b7308 */ /* 0x000e620000002400 */
[----:B------:R-:W-:-:S02]  /*3df0*/  ISETP.GT.AND P2, PT, R91, 0x41, PT ;  /* 0x000000415b00780c */ /* 0x000fc40003f44270 */
[----:B------:R-:W-:Y:S02]  /*3e00*/  FMNMX.FTZ R34, R121, R34, !PT ;  /* 0x0000002279227209 */ /* 0x000fe40007810000 */
[----:B--2---:R-:W-:Y:S02]  /*3e10*/  FSEL R57, R57, -INF , P2 ;  /* 0xff80000039397808 */ /* 0x004fe40001000000 */
[----:B------:R-:W-:Y:S01]  /*3e20*/  ISETP.GT.AND P2, PT, R91, 0x49, PT ;  /* 0x000000495b00780c */ /* 0x000fe20003f44270 */
[----:B------:R2:W-:Y:S08]  /*3e30*/  MUFU.TANH R131, R30 ;  /* 0x0000001e00837308 */ /* 0x0005f00000002400 */
[----:B------:R-:W4:Y:S01]  /*3e40*/  MUFU.TANH R60, R60 ;  /* 0x0000003c003c7308 */ /* 0x000f220000002400 */
[----:B--2---:R-:W-:-:S01]  /*3e50*/  FFMA.FTZ R30, R123, R88, -R24 ;  /* 0x000000587b1e7223 */ /* 0x004fc20000010818 */
[----:B------:R-:W-:-:S02]  /*3e60*/  FSEL R123, R56, -INF , P3 ;  /* 0xff800000387b7808 */ /* 0x000fc40001800000 */
[----:B------:R-:W-:Y:S02]  /*3e70*/  ISETP.GT.AND P3, PT, R91, 0x48, PT ;  /* 0x000000485b00780c */ /* 0x000fe40003f64270 */
[----:B------:R-:W-:Y:S02]  /*3e80*/  FMNMX.FTZ R34, R123, R34, !PT ;  /* 0x000000227b227209 */ /* 0x000fe40007810000 */
[----:B------:R-:W2:Y:S01]  /*3e90*/  MUFU.TANH R61, R61 ;  /* 0x0000003d003d7308 */ /* 0x000ea20000002400 */
[----:B---3--:R-:W-:Y:S02]  /*3ea0*/  FSEL R95, R58, -INF , P3 ;  /* 0xff8000003a5f7808 */ /* 0x008fe40001800000 */
[----:B------:R-:W-:Y:S02]  /*3eb0*/  FMNMX.FTZ R34, R57, R34, !PT ;  /* 0x0000002239227209 */ /* 0x000fe40007810000 */
[----:B------:R-:W-:Y:S02]  /*3ec0*/  ISETP.GT.AND P3, PT, R91, 0x50, PT ;  /* 0x000000505b00780c */ /* 0x000fe40003f64270 */
[----:B-1----:R-:W-:Y:S01]  /*3ed0*/  FSEL R83, R59, -INF , P2 ;  /* 0xff8000003b537808 */ /* 0x002fe20001000000 */
[----:B------:R-:W1:Y:S01]  /*3ee0*/  MUFU.TANH R62, R62 ;  /* 0x0000003e003e7308 */ /* 0x000e620000002400 */
[----:B------:R-:W-:-:S02]  /*3ef0*/  FMNMX.FTZ R34, R95, R34, !PT ;  /* 0x000000225f227209 */ /* 0x000fc40007810000 */
[----:B------:R-:W-:Y:S02]  /*3f00*/  ISETP.GT.AND P2, PT, R91, 0x51, PT ;  /* 0x000000515b00780c */ /* 0x000fe40003f44270 */
[----:B----4-:R-:W-:Y:S02]  /*3f10*/  FSEL R137, R60, -INF , P3 ;  /* 0xff8000003c897808 */ /* 0x010fe40001800000 */
[----:B------:R-:W-:Y:S01]  /*3f20*/  FMNMX.FTZ R34, R83, R34, !PT ;  /* 0x0000002253227209 */ /* 0x000fe20007810000 */
[----:B------:R-:W3:Y:S01]  /*3f30*/  MUFU.TANH R63, R63 ;  /* 0x0000003f003f7308 */ /* 0x000ee20000002400 */
[----:B------:R-:W-:Y:S02]  /*3f40*/  ISETP.GT.AND P3, PT, R91, 0x58, PT ;  /* 0x000000585b00780c */ /* 0x000fe40003f64270 */
[----:B--2---:R-:W-:Y:S01]  /*3f50*/  FSEL R139, R61, -INF , P2 ;  /* 0xff8000003d8b7808 */ /* 0x004fe20001000000 */
[----:B------:R-:W-:-:S01]  /*3f60*/  FFMA.FTZ R61, R75, R88, -R24 ;  /* 0x000000584b3d7223 */ /* 0x000fc20000010818 */
[----:B------:R-:W-:-:S02]  /*3f70*/  FMNMX.FTZ R34, R137, R34, !PT ;  /* 0x0000002289227209 */ /* 0x000fc40007810000 */
[----:B------:R-:W-:Y:S01]  /*3f80*/  ISETP.GT.AND P2, PT, R91, 0x59, PT ;  /* 0x000000595b00780c */ /* 0x000fe20003f44270 */
[----:B------:R-:W2:Y:S01]  /*3f90*/  MUFU.TANH R40, R40 ;  /* 0x0000002800287308 */ /* 0x000ea20000002400 */
[----:B-1----:R-:W-:Y:S02]  /*3fa0*/  FSEL R141, R62, -INF , P3 ;  /* 0xff8000003e8d7808 */ /* 0x002fe40001800000 */
[----:B------:R-:W-:Y:S02]  /*3fb0*/  FMNMX.FTZ R34, R139, R34, !PT ;  /* 0x000000228b227209 */ /* 0x000fe40007810000 */
[----:B------:R-:W-:Y:S02]  /*3fc0*/  ISETP.GT.AND P3, PT, R91, 0x60, PT ;  /* 0x000000605b00780c */ /* 0x000fe40003f64270 */
[----:B------:R-:W-:Y:S01]  /*3fd0*/  FMNMX.FTZ R34, R141, R34, !PT ;  /* 0x000000228d227209 */ /* 0x000fe20007810000 */
[----:B------:R-:W-:Y:S01]  /*3fe0*/  MUFU.TANH R41, R41 ;  /* 0x0000002900297308 */ /* 0x000fe20000002400 */
[----:B---3--:R-:W-:Y:S01]  /*3ff0*/  FSEL R143, R63, -INF , P2 ;  /* 0xff8000003f8f7808 */ /* 0x008fe20001000000 */
[----:B------:R-:W-:Y:S01]  /*4000*/  FFMA.FTZ R63, R79, R88, -R24 ;  /* 0x000000584f3f7223 */ /* 0x000fe20000010818 */
[----:B------:R-:W-:-:S02]  /*4010*/  ISETP.GT.AND P2, PT, R91, 0x61, PT ;  /* 0x000000615b00780c */ /* 0x000fc40003f44270 */
[----:B------:R-:W-:-:S03]  /*4020*/  FMNMX.FTZ R34, R143, R34, !PT ;  /* 0x000000228f227209 */ /* 0x000fc60007810000 */
[----:B------:R-:W1:Y:S01]  /*4030*/  MUFU.TANH R46, R46 ;  /* 0x0000002e002e7308 */ /* 0x000e620000002400 */
[----:B--2---:R-:W-:Y:S01]  /*4040*/  FSEL R75, R40, -INF , P3 ;  /* 0xff800000284b7808 */ /* 0x004fe20001800000 */
[----:B------:R-:W-:Y:S01]  /*4050*/  FFMA.FTZ R40, R67, R88, -R24 ;  /* 0x0000005843287223 */ /* 0x000fe20000010818 */
[----:B------:R-:W-:Y:S02]  /*4060*/  ISETP.GT.AND P3, PT, R91, 0x68, PT ;  /* 0x000000685b00780c */ /* 0x000fe40003f64270 */
[----:B------:R-:W-:-:S03]  /*4070*/  FMNMX.FTZ R34, R75, R34, !PT ;  /* 0x000000224b227209 */ /* 0x000fc60007810000 */
[----:B------:R-:W-:Y:S08]  /*4080*/  MUFU.TANH R50, R50 ;  /* 0x0000003200327308 */ /* 0x000ff00000002400 */
[----:B------:R2:W-:Y:S01]  /*4090*/  MUFU.EX2 R59, R20 ;  /* 0x00000014003b7308 */ /* 0x0005e20000000800 */
[----:B-1----:R-:W-:Y:S01]  /*40a0*/  FSEL R77, R46, -INF , P3 ;  /* 0xff8000002e4d7808 */ /* 0x002fe20001800000 */
[----:B------:R-:W-:Y:S01]  /*40b0*/  FFMA.FTZ R46, R97, R88, -R24 ;  /* 0x00000058612e7223 */ /* 0x000fe20000010818 */
[----:B------:R-:W-:-:S05]  /*40c0*/  ISETP.GT.AND P3, PT, R91, 0x70, PT ;  /* 0x000000705b00780c */ /* 0x000fca0003f64270 */
[----:B------:R1:W3:Y:S01]  /*40d0*/  MUFU.TANH R36, R51 ;  /* 0x0000003300247308 */ /* 0x0002e20000002400 */
[----:B--2---:R-:W-:-:S01]  /*40e0*/  FFMA.FTZ R20, R69, R88, -R24 ;  /* 0x0000005845147223 */ /* 0x004fc20000010818 */
[----:B------:R-:W-:Y:S01]  /*40f0*/  FSEL R69, R41, -INF , P2 ;  /* 0xff80000029457808 */ /* 0x000fe20001000000 */
[----:B------:R-:W-:-:S01]  /*4100*/  FFMA.FTZ R41, R73, R88, -R24 ;  /* 0x0000005849297223 */ /* 0x000fc20000010818 */
[----:B------:R-:W-:Y:S02]  /*4110*/  ISETP.GT.AND P2, PT, R91, 0x69, PT ;  /* 0x000000695b00780c */ /* 0x000fe40003f44270 */
[----:B------:R-:W-:Y:S02]  /*4120*/  FMNMX.FTZ R34, R69, R34, !PT ;  /* 0x0000002245227209 */ /* 0x000fe40007810000 */
[----:B------:R-:W2:Y:S01]  /*4130*/  MUFU.TANH R54, R54 ;  /* 0x0000003600367308 */ /* 0x000ea20000002400 */
[----:B------:R-:W-:Y:S01]  /*4140*/  FSEL R73, R32, -INF , P2 ;  /* 0xff80000020497808 */ /* 0x000fe20001000000 */
[--C-:B------:R-:W-:Y:S01]  /*4150*/  FFMA.FTZ R32, R71, R88, -R24.reuse ;  /* 0x0000005847207223 */ /* 0x100fe20000010818 */
[----:B------:R-:W-:Y:S01]  /*4160*/  FMNMX.FTZ R34, R77, R34, !PT ;  /* 0x000000224d227209 */ /* 0x000fe20007810000 */
[----:B-1----:R-:W-:Y:S01]  /*4170*/  FFMA.FTZ R51, R127, R88, -R24 ;  /* 0x000000587f337223 */ /* 0x002fe20000010818 */
[----:B------:R-:W-:-:S02]  /*4180*/  ISETP.GT.AND P2, PT, R91, 0x71, PT ;  /* 0x000000715b00780c */ /* 0x000fc40003f44270 */
[----:B------:R-:W-:Y:S01]  /*4190*/  FMNMX.FTZ R34, R73, R34, !PT ;  /* 0x0000002249227209 */ /* 0x000fe20007810000 */
[----:B------:R1:W-:Y:S01]  /*41a0*/  MUFU.TANH R52, R35 ;  /* 0x0000002300347308 */ /* 0x0003e20000002400 */
[----:B---3--:R-:W-:Y:S02]  /*41b0*/  FSEL R71, R36, -INF , P2 ;  /* 0xff80000024477808 */ /* 0x008fe40001000000 */
[----:B------:R-:W-:-:S04]  /*41c0*/  ISETP.GT.AND P2, PT, R91, 0x79, PT ;  /* 0x000000795b00780c */ /* 0x000fc80003f44270 */
[----:B------:R-:W-:Y:S01]  /*41d0*/  FSEL R79, R42, -INF , P2 ;  /* 0xff8000002a4f7808 */ /* 0x000fe20001000000 */
[----:B------:R3:W4:Y:S01]  /*41e0*/  MUFU.TANH R48, R27 ;  /* 0x0000001b00307308 */ /* 0x0007220000002400 */
[----:B-1----:R-:W-:-:S01]  /*41f0*/  FFMA.FTZ R35, R125, R88, -R24 ;  /* 0x000000587d237223 */ /* 0x002fc20000010818 */
[----:B------:R-:W-:Y:S01]  /*4200*/  FSEL R125, R50, -INF , P3 ;  /* 0xff800000327d7808 */ /* 0x000fe20001800000 */
[----:B------:R-:W-:-:S01]  /*4210*/  FFMA.FTZ R42, R45, R88, -R24 ;  /* 0x000000582d2a7223 */ /* 0x000fc20000010818 */
[----:B------:R-:W-:Y:S02]  /*4220*/  ISETP.GT.AND P3, PT, R91, 0x78, PT ;  /* 0x000000785b00780c */ /* 0x000fe40003f64270 */
[----:B------:R-:W-:Y:S02]  /*4230*/  FMNMX.FTZ R34, R125, R34, !PT ;  /* 0x000000227d227209 */ /* 0x000fe40007810000 */
[----:B--2---:R-:W-:Y:S01]  /*4240*/  FSEL R127, R54, -INF , P3 ;  /* 0xff800000367f7808 */ /* 0x004fe20001800000 */
[----:B------:R1:W-:Y:S01]  /*4250*/  MUFU.EX2 R4, R129 ;  /* 0x0000008100047308 */ /* 0x0003e20000000800 */
[----:B------:R-:W-:Y:S01]  /*4260*/  FMNMX.FTZ R34, R71, R34, !PT ;  /* 0x0000002247227209 */ /* 0x000fe20007810000 */
[----:B---3--:R-:W-:Y:S01]  /*4270*/  FFMA.FTZ R27, R68, R88, -R24 ;  /* 0x00000058441b7223 */ /* 0x008fe20000010818 */
[----:B------:R-:W-:-:S02]  /*4280*/  ISETP.GT.AND P3, PT, R91, 0x80, PT ;  /* 0x000000805b00780c */ /* 0x000fc40003f64270 */
[----:B------:R-:W-:Y:S02]  /*4290*/  FMNMX.FTZ R34, R127, R34, !PT ;  /* 0x000000227f227209 */ /* 0x000fe40007810000 */
[----:B------:R-:W-:Y:S01]  /*42a0*/  ISETP.GT.AND P2, PT, R91, 0x81, PT ;  /* 0x000000815b00780c */ /* 0x000fe20003f44270 */
[----:B------:R-:W2:Y:S01]  /*42b0*/  MUFU.TANH R38, R38 ;  /* 0x0000002600267308 */ /* 0x000ea20000002400 */
[----:B-1----:R-:W-:Y:S02]  /*42c0*/  FSEL R129, R44, -INF , P3 ;  /* 0xff8000002c817808 */ /* 0x002fe40001800000 */
[----:B------:R-:W-:Y:S02]  /*42d0*/  FMNMX.FTZ R36, R79, R34, !PT ;  /* 0x000000224f247209 */ /* 0x000fe40007810000 */
[----:B------:R-:W-:Y:S02]  /*42e0*/  ISETP.GT.AND P3, PT, R91, 0x88, PT ;  /* 0x000000885b00780c */ /* 0x000fe40003f64270 */
[----:B----4-:R-:W-:Y:S01]  /*42f0*/  FSEL R67, R48, -INF , P2 ;  /* 0xff80000030437808 */ /* 0x010fe20001000000 */
[----:B------:R1:W-:Y:S01]  /*4300*/  MUFU.EX2 R34, R40 ;  /* 0x0000002800227308 */ /* 0x0003e20000000800 */
[----:B------:R-:W-:Y:S01]  /*4310*/  FMNMX.FTZ R36, R129, R36, !PT ;  /* 0x0000002481247209 */ /* 0x000fe20007810000 */
[----:B------:R-:W-:Y:S01]  /*4320*/  FFMA.FTZ R48, R101, R88, -R24 ;  /* 0x0000005865307223 */ /* 0x000fe20000010818 */
[----:B------:R-:W-:-:S02]  /*4330*/  ISETP.GT.AND P2, PT, R91, 0x89, PT ;  /* 0x000000895b00780c */ /* 0x000fc40003f44270 */
[----:B------:R-:W-:Y:S02]  /*4340*/  FSEL R131, R131, -INF , P3 ;  /* 0xff80000083837808 */ /* 0x000fe40001800000 */
[----:B------:R-:W-:Y:S01]  /*4350*/  FMNMX.FTZ R36, R67, R36, !PT ;  /* 0x0000002443247209 */ /* 0x000fe20007810000 */
[----:B------:R-:W-:Y:S01]  /*4360*/  MUFU.EX2 R26, R26 ;  /* 0x0000001a001a7308 */ /* 0x000fe20000000800 */
[----:B------:R-:W-:Y:S02]  /*4370*/  ISETP.GT.AND P3, PT, R91, 0x90, PT ;  /* 0x000000905b00780c */ /* 0x000fe40003f64270 */
[----:B------:R-:W-:Y:S02]  /*4380*/  FSEL R133, R133, -INF , P2 ;  /* 0xff80000085857808 */ /* 0x000fe40001000000 */
[----:B------:R-:W-:Y:S02]  /*4390*/  FMNMX.FTZ R36, R131, R36, !PT ;  /* 0x0000002483247209 */ /* 0x000fe40007810000 */
[----:B------:R-:W-:Y:S01]  /*43a0*/  ISETP.GT.AND P2, PT, R91, 0x91, PT ;  /* 0x000000915b00780c */ /* 0x000fe20003f44270 */
[----:B------:R-:W3:Y:S01]  /*43b0*/  MUFU.EX2 R27, R27 ;  /* 0x0000001b001b7308 */ /* 0x000ee20000000800 */
[----:B------:R-:W-:-:S02]  /*43c0*/  FSEL R135, R135, -INF , P3 ;  /* 0xff80000087877808 */ /* 0x000fc40001800000 */
[----:B-1----:R-:W-:Y:S02]  /*43d0*/  FMNMX.FTZ R40, R133, R36, !PT ;  /* 0x0000002485287209 */ /* 0x002fe40007810000 */
[----:B------:R-:W-:Y:S02]  /*43e0*/  ISETP.GT.AND P3, PT, R91, 0x98, PT ;  /* 0x000000985b00780c */ /* 0x000fe40003f64270 */
[----:B------:R-:W-:Y:S01]  /*43f0*/  FSEL R45, R52, -INF , P2 ;  /* 0xff800000342d7808 */ /* 0x000fe20001000000 */
[----:B------:R-:W1:Y:S01]  /*4400*/  MUFU.EX2 R28, R28 ;  /* 0x0000001c001c7308 */ /* 0x000e620000000800 */
[----:B------:R-:W-:Y:S02]  /*4410*/  FMNMX.FTZ R40, R135, R40, !PT ;  /* 0x0000002887287209 */ /* 0x000fe40007810000 */
[----:B------:R-:W-:Y:S02]  /*4420*/  ISETP.GT.AND P2, PT, R91, 0x99, PT ;  /* 0x000000995b00780c */ /* 0x000fe40003f44270 */
[----:B--2---:R-:W-:Y:S01]  /*4430*/  FSEL R145, R38, -INF , P3 ;  /* 0xff80000026917808 */ /* 0x004fe20001800000 */
[--C-:B------:R-:W-:Y:S01]  /*4440*/  FFMA.FTZ R38, R53, R88, -R24.reuse ;  /* 0x0000005835267223 */ /* 0x100fe20000010818 */
[----:B------:R-:W-:Y:S01]  /*4450*/  FMNMX.FTZ R40, R45, R40, !PT ;  /* 0x000000282d287209 */ /* 0x000fe20007810000 */
[----:B------:R-:W-:Y:S01]  /*4460*/  MUFU.EX2 R31, R31 ;  /* 0x0000001f001f7308 */ /* 0x000fe20000000800 */
[----:B------:R-:W-:Y:S01]  /*4470*/  FSEL R147, R70, -INF , P2 ;  /* 0xff80000046937808 */ /* 0x000fe20001000000 */
[----:B------:R-:W-:Y:S01]  /*4480*/  FFMA.FTZ R53, R93, R88, -R24 ;  /* 0x000000585d357223 */ /* 0x000fe20000010818 */
[----:B------:R-:W-:-:S04]  /*4490*/  FMNMX.FTZ R40, R145, R40, !PT ;  /* 0x0000002891287209 */ /* 0x000fc80007810000 */
[----:B------:R-:W-:Y:S01]  /*44a0*/  FMNMX.FTZ R44, R147, R40, !PT ;  /* 0x00000028932c7209 */ /* 0x000fe20007810000 */
[----:B------:R-:W-:Y:S01]  /*44b0*/  MUFU.EX2 R30, R30 ;  /* 0x0000001e001e7308 */ /* 0x000fe20000000800 */
[----:B------:R-:W-:-:S01]  /*44c0*/  FFMA.FTZ R40, R43, R88, -R24 ;  /* 0x000000582b287223 */ /* 0x000fc20000010818 */
[-CC-:B------:R-:W-:Y:S01]  /*44d0*/  FFMA.FTZ R43, R65, R88.reuse, -R24.reuse ;  /* 0x00000058412b7223 */ /* 0x180fe20000010818 */
[----:B------:R-:W-:-:S01]  /*44e0*/  FFMA.FTZ R65, R103, R88, -R24 ;  /* 0x0000005867417223 */ /* 0x000fc20000010818 */
[----:B------:R-:W2:Y:S04]  /*44f0*/  SHFL.BFLY PT, R91, R44, 0x2, 0x1f ;  /* 0x0c401f002c5b7f89 */ /* 0x000ea800000e0000 */
[----:B------:R-:W-:Y:S08]  /*4500*/  MUFU.EX2 R35, R35 ;  /* 0x0000002300237308 */ /* 0x000ff00000000800 */
[----:B------:R-:W-:Y:S08]  /*4510*/  MUFU.EX2 R51, R51 ;  /* 0x0000003300337308 */ /* 0x000ff00000000800 */
[----:B------:R-:W-:Y:S01]  /*4520*/  MUFU.EX2 R6, R6 ;  /* 0x0000000600067308 */ /* 0x000fe20000000800 */
[----:B--2---:R-:W-:Y:S01]  /*4530*/  FMNMX.FTZ R50, R44, R91, !PT ;  /* 0x0000005b2c327209 */ /* 0x004fe20007810000 */
[----:B------:R-:W-:Y:S01]  /*4540*/  FFMA.FTZ R44, R85, R88, -R24 ;  /* 0x00000058552c7223 */ /* 0x000fe20000010818 */
[----:B------:R-:W-:-:S05]  /*4550*/  IMAD.MOV.U32 R85, RZ, RZ, R87 ;  /* 0x000000ffff557224 */ /* 0x000fca00078e0057 */
[----:B------:R-:W-:Y:S01]  /*4560*/  MUFU.EX2 R115, R115 ;  /* 0x0000007300737308 */ /* 0x000fe20000000800 */
[----:B------:R-:W2:Y:S07]  /*4570*/  SHFL.BFLY PT, R91, R50, 0x1, 0x1f ;  /* 0x0c201f00325b7f89 */ /* 0x000eae00000e0000 */
[----:B------:R-:W-:Y:S08]  /*4580*/  MUFU.EX2 R8, R8 ;  /* 0x0000000800087308 */ /* 0x000ff00000000800 */
[----:B------:R-:W-:Y:S08]  /*4590*/  MUFU.EX2 R109, R109 ;  /* 0x0000006d006d7308 */ /* 0x000ff00000000800 */
[----:B------:R-:W-:Y:S01]  /*45a0*/  MUFU.EX2 R10, R10 ;  /* 0x0000000a000a7308 */ /* 0x000fe20000000800 */
[----:B--2---:R-:W-:-:S04]  /*45b0*/  FMNMX.FTZ R91, R50, R91, !PT ;  /* 0x0000005b325b7209 */ /* 0x004fc80007810000 */
        /* <DEDUP_REMOVED lines=19> */
[----:B---3--:R-:W-:-:S01]  /*46f0*/  FADD.FTZ R3, R26, R27 ;  /* 0x0000001b1a037221 */ /* 0x008fc20000010000 */
[-CC-:B------:R-:W-:Y:S01]  /*4700*/  FFMA.FTZ R15, R15, R88.reuse, -R50.reuse ;  /* 0x000000580f0f7223 */ /* 0x180fe20000010832 */
[----:B------:R-:W-:-:S01]  /*4710*/  FFMA.FTZ R105, R105, R88, -R50 ;  /* 0x0000005869697223 */ /* 0x000fc20000010832 */
[----:B------:R-:W-:Y:S01]  /*4720*/  FFMA.FTZ R21, R21, R88, -R50 ;  /* 0x0000005815157223 */ /* 0x000fe20000010832 */
[----:B-1----:R-:W-:-:S01]  /*4730*/  FADD.FTZ R78, R28, R3 ;  /* 0x000000031c4e7221 */ /* 0x002fc20000010000 */
        /* <DEDUP_REMOVED lines=11> */
[----:B--2---:R-:W-:-:S01]  /*47f0*/  FADD.FTZ R76, R39, R52 ;  /* 0x00000034274c7221 */ /* 0x004fc20000010000 */
[-CC-:B------:R-:W-:Y:S01]  /*4800*/  FFMA.FTZ R75, R75, R88.reuse, -R50.reuse ;  /* 0x000000584b4b7223 */ /* 0x180fe20000010832 */
[----:B------:R-:W-:-:S01]  /*4810*/  FFMA.FTZ R69, R69, R88, -R50 ;  /* 0x0000005845457223 */ /* 0x000fc20000010832 */
[-CC-:B------:R-:W-:Y:S01]  /*4820*/  FFMA.FTZ R77, R77, R88.reuse, -R50.reuse ;  /* 0x000000584d4d7223 */ /* 0x180fe20000010832 */
[----:B------:R-:W-:-:S01]  /*4830*/  FFMA.FTZ R73, R73, R88, -R50 ;  /* 0x0000005849497223 */ /* 0x000fc20000010832 */
[-CC-:B------:R-:W-:Y:S01]  /*4840*/  FFMA.FTZ R125, R125, R88.reuse, -R50.reuse ;  /* 0x000000587d7d7223 */ /* 0x180fe20000010832 */
[----:B------:R-:W-:-:S01]  /*4850*/  FFMA.FTZ R71, R71, R88, -R50 ;  /* 0x0000005847477223 */ /* 0x000fc20000010832 */
[----:B------:R-:W2:Y:S01]  /*4860*/  MUFU.EX2 R7, R7 ;  /* 0x0000000700077308 */ /* 0x000ea20000000800 */
[----:B-1----:R-:W-:-:S01]  /*4870*/  FADD.FTZ R3, R5, R76 ;  /* 0x0000004c05037221 */ /* 0x002fc20000010000 */
[----:B---3--:R-:W-:Y:S01]  /*4880*/  FADD.FTZ R55, R31, R78 ;  /* 0x0000004e1f377221 */ /* 0x008fe20000010000 */
[----:B------:R-:W-:-:S01]  /*4890*/  FFMA.FTZ R127, R127, R88, -R50 ;  /* 0x000000587f7f7223 */ /* 0x000fc20000010832 */
[-CC-:B------:R-:W-:Y:S01]  /*48a0*/  FFMA.FTZ R79, R79, R88.reuse, -R50.reuse ;  /* 0x000000584f4f7223 */ /* 0x180fe20000010832 */
[----:B------:R-:W-:-:S01]  /*48b0*/  FFMA.FTZ R129, R129, R88, -R50 ;  /* 0x0000005881817223 */ /* 0x000fc20000010832 */
[----:B------:R-:W-:Y:S01]  /*48c0*/  FADD.FTZ R78, R30, R55 ;  /* 0x000000371e4e7221 */ /* 0x000fe20000010000 */
[----:B------:R-:W-:-:S01]  /*48d0*/  FFMA.FTZ R67, R67, R88, -R50 ;  /* 0x0000005843437223 */ /* 0x000fc20000010832 */
[----:B------:R-:W1:Y:S01]  /*48e0*/  MUFU.EX2 R56, R113 ;  /* 0x0000007100387308 */ /* 0x000e620000000800 */
[----:B----4-:R-:W-:-:S01]  /*48f0*/  FADD.FTZ R76, R54, R3 ;  /* 0x00000003364c7221 */ /* 0x010fc20000010000 */
[----:B------:R-:W-:Y:S01]  /*4900*/  FADD.FTZ R55, R35, R78 ;  /* 0x0000004e23377221 */ /* 0x000fe20000010000 */
[----:B------:R-:W-:-:S01]  /*4910*/  FFMA.FTZ R131, R131, R88, -R50 ;  /* 0x0000005883837223 */ /* 0x000fc20000010832 */
[-CC-:B------:R-:W-:Y:S01]  /*4920*/  FFMA.FTZ R133, R133, R88.reuse, -R50.reuse ;  /* 0x0000005885857223 */ /* 0x180fe20000010832 */
[----:B------:R-:W-:-:S01]  /*4930*/  FFMA.FTZ R135, R135, R88, -R50 ;  /* 0x0000005887877223 */ /* 0x000fc20000010832 */
[----:B------:R-:W-:Y:S01]  /*4940*/  FADD.FTZ R78, R4, R55 ;  /* 0x00000037044e7221 */ /* 0x000fe20000010000 */
[----:B------:R-:W-:-:S01]  /*4950*/  FFMA.FTZ R45, R45, R88, -R50 ;  /* 0x000000582d2d7223 */ /* 0x000fc20000010832 */
[----:B------:R-:W3:Y:S01]  /*4960*/  MUFU.EX2 R9, R9 ;  /* 0x0000000900097308 */ /* 0x000ee20000000800 */
[----:B--2---:R-:W-:-:S01]  /*4970*/  FADD.FTZ R3, R7, R76 ;  /* 0x0000004c07037221 */ /* 0x004fc20000010000 */
[C---:B------:R-:W-:Y:S01]  /*4980*/  FADD.FTZ R55, R51.reuse, R78 ;  /* 0x0000004e33377221 */ /* 0x040fe20000010000 */
[----:B------:R-:W-:Y:S01]  /*4990*/  F2FP.SATFINITE.E4M3.F32.PACK_AB_MERGE_C R51, R51, R4, RZ ;  /* 0x000000043333723e */ /* 0x000fe200048070ff */
[-CC-:B------:R-:W-:Y:S01]  /*49a0*/  FFMA.FTZ R145, R145, R88.reuse, -R50.reuse ;  /* 0x0000005891917223 */ /* 0x180fe20000010832 */
[----:B------:R-:W-:-:S01]  /*49b0*/  FFMA.FTZ R50, R147, R88, -R50 ;  /* 0x0000005893327223 */ /* 0x000fc20000010832 */
[----:B------:R-:W-:Y:S01]  /*49c0*/  FADD.FTZ R78, R6, R55 ;  /* 0x00000037064e7221 */ /* 0x000fe20000010000 */
[----:B------:R-:W-:Y:S01]  /*49d0*/  F2FP.SATFINITE.E4M3.F32.PACK_AB_MERGE_C R186, R35, R30, R51 ;  /* 0x0000001e23ba723e */ /* 0x000fe20004807033 */
[----:B------:R-:W2:Y:S01]  /*49e0*/  MUFU.EX2 R58, R117 ;  /* 0x00000075003a7308 */ /* 0x000ea20000000800 */
[----:B-1----:R-:W-:-:S01]  /*49f0*/  FADD.FTZ R76, R56, R3 ;  /* 0x00000003384c7221 */ /* 0x002fc20000010000 */
[----:B------:R-:W-:Y:S01]  /*4a00*/  FADD.FTZ R55, R115, R78 ;  /* 0x0000004e73377221 */ /* 0x000fe20000010000 */
[----:B------:R-:W-:-:S02]  /*4a10*/  IMAD.MOV.U32 R51, RZ, RZ, R87 ;  /* 0x000000ffff337224 */ /* 0x000fc400078e0057 */
[----:B------:R-:W-:Y:S02]  /*4a20*/  IMAD.MOV.U32 R35, RZ, RZ, R87 ;  /* 0x000000ffff237224 */ /* 0x000fe400078e0057 */
[----:B------:R-:W-:-:S01]  /*4a30*/  FADD.FTZ R80, R8, R55 ;  /* 0x0000003708507221 */ /* 0x000fc20000010000 */
[----:B------:R-:W-:Y:S01]  /*4a40*/  IMAD.MOV.U32 R30, RZ, RZ, R87 ;  /* 0x000000ffff1e7224 */ /* 0x000fe200078e0057 */
[----:B------:R-:W1:Y:S01]  /*4a50*/  MUFU.EX2 R11, R11 ;  /* 0x0000000b000b7308 */ /* 0x000e620000000800 */
[----:B---3--:R-:W-:-:S01]  /*4a60*/  FADD.FTZ R3, R9, R76 ;  /* 0x0000004c09037221 */ /* 0x008fc20000010000 */
[C---:B------:R-:W-:Y:S01]  /*4a70*/  FADD.FTZ R55, R109.reuse, R80 ;  /* 0x000000506d377221 */ /* 0x040fe20000010000 */
[----:B------:R-:W-:-:S03]  /*4a80*/  F2FP.SATFINITE.E4M3.F32.PACK_AB_MERGE_C R109, R109, R8, RZ ;  /* 0x000000086d6d723e */ /* 0x000fc600048070ff */
[----:B------:R-:W-:Y:S01]  /*4a90*/  FADD.FTZ R80, R10, R55 ;  /* 0x000000370a507221 */ /* 0x000fe20000010000 */
[----:B------:R-:W-:Y:S01]  /*4aa0*/  F2FP.SATFINITE.E4M3.F32.PACK_AB_MERGE_C R180, R115, R6, R109 ;  /* 0x0000000673b4723e */ /* 0x000fe2000480706d */
[----:B------:R-:W3:Y:S01]  /*4ab0*/  MUFU.EX2 R60, R111 ;  /* 0x0000006f003c7308 */ /* 0x000ee20000000800 */
[----:B--2---:R-:W-:-:S01]  /*4ac0*/  FADD.FTZ R76, R58, R3 ;  /* 0x000000033a4c7221 */ /* 0x004fc20000010000 */
[----:B------:R-:W-:Y:S01]  /*4ad0*/  FADD.FTZ R55, R99, R80 ;  /* 0x0000005063377221 */ /* 0x000fe20000010000 */
[----:B------:R-:W-:Y:S01]  /*4ae0*/  F2FP.SATFINITE.E4M3.F32.PACK_AB_MERGE_C R9, R58, R9, RZ ;  /* 0x000000093a09723e */ /* 0x000fe200048070ff */
[----:B------:R-:W-:-:S03]  /*4af0*/  IMAD.MOV.U32 R58, RZ, RZ, R87 ;  /* 0x000000ffff3a7224 */ /* 0x000fc600078e0057 */
[----:B------:R-:W-:Y:S01]  /*4b00*/  F2FP.SATFINITE.E4M3.F32.PACK_AB_MERGE_C R187, R56, R7, R9 ;  /* 0x0000000738bb723e */ /* 0x000fe20004807009 */
[----:B------:R-:W2:Y:S01]  /*4b10*/  MUFU.EX2 R13, R13 ;  /* 0x0000000d000d7308 */ /* 0x000ea20000000800 */
[----:B-1----:R-:W-:-:S01]  /*4b20*/  FADD.FTZ R3, R11, R76 ;  /* 0x0000004c0b037221 */ /* 0x002fc20000010000 */
[----:B------:R-:W-:-:S06]  /*4b30*/  IMAD.MOV.U32 R56, RZ, RZ, R87 ;  /* 0x000000ffff387224 */ /* 0x000fcc00078e0057 */
[----:B------:R-:W1:Y:S01]  /*4b40*/  MUFU.EX2 R62, R119 ;  /* 0x00000077003e7308 */ /* 0x000e620000000800 */
[----:B---3--:R-:W-:-:S07]  /*4b50*/  FADD.FTZ R78, R60, R3 ;  /* 0x000000033c4e7221 */ /* 0x008fce0000010000 */
[----:B------:R-:W3:Y:S01]  /*4b60*/  MUFU.EX2 R15, R15 ;  /* 0x0000000f000f7308 */ /* 0x000ee20000000800 */
[----:B--2---:R-:W-:-:S07]  /*4b70*/  FADD.FTZ R3, R13, R78 ;  /* 0x0000004e0d037221 */ /* 0x004fce0000010000 */
[----:B------:R-:W2:Y:S01]  /*4b80*/  MUFU.EX2 R64, R105 ;  /* 0x0000006900407308 */ /* 0x000ea20000000800 */
[----:B-1----:R-:W-:-:S01]  /*4b90*/  FADD.FTZ R78, R62, R3 ;  /* 0x000000033e4e7221 */ /* 0x002fc20000010000 */
[----:B------:R-:W-:Y:S01]  /*4ba0*/  F2FP.SATFINITE.E4M3.F32.PACK_AB_MERGE_C R13, R62, R13, RZ ;  /* 0x0000000d3e0d723e */ /* 0x000fe200048070ff */
[----:B------:R-:W-:-:S03]  /*4bb0*/  IMAD.MOV.U32 R62, RZ, RZ, R87 ;  /* 0x000000ffff3e7224 */ /* 0x000fc600078e0057 */
[----:B------:R-:W-:Y:S01]  /*4bc0*/  F2FP.SATFINITE.E4M3.F32.PACK_AB_MERGE_C R181, R60, R11, R13 ;  /* 0x0000000b3cb5723e */ /* 0x000fe2000480700d */
[----:B------:R-:W-:Y:S01]  /*4bd0*/  IMAD.MOV.U32 R60, RZ, RZ, R87 ;  /* 0x000000ffff3c7224 */ /* 0x000fe200078e0057 */
[----:B------:R-:W1:Y:S01]  /*4be0*/  MUFU.EX2 R12, R12 ;  /* 0x0000000c000c7308 */ /* 0x000e620000000800 */
[----:B---3--:R-:W-:-:S07]  /*4bf0*/  FADD.FTZ R3, R15, R78 ;  /* 0x0000004e0f037221 */ /* 0x008fce0000010000 */
[----:B------:R-:W3:Y:S01]  /*4c00*/  MUFU.EX2 R21, R21 ;  /* 0x0000001500157308 */ /* 0x000ee20000000800 */
[----:B--2---:R-:W-:-:S07]  /*4c10*/  FADD.FTZ R80, R64, R3 ;  /* 0x0000000340507221 */ /* 0x004fce0000010000 */
[----:B------:R-:W2:Y:S01]  /*4c20*/  MUFU.EX2 R66, R121 ;  /* 0x0000007900427308 */ /* 0x000ea20000000800 */
[----:B-1----:R-:W-:-:S01]  /*4c30*/  FADD.FTZ R82, R12, R55 ;  /* 0x000000370c527221 */ /* 0x002fc20000010000 */
[----:B------:R-:W-:-:S03]  /*4c40*/  F2FP.SATFINITE.E4M3.F32.PACK_AB_MERGE_C R55, R31, R28, RZ ;  /* 0x0000001c1f37723e */ /* 0x000fc600048070ff */
[C---:B------:R-:W-:Y:S01]  /*4c50*/  FADD.FTZ R31, R59.reuse, R82 ;  /* 0x000000523b1f7221 */ /* 0x040fe20000010000 */
[----:B------:R-:W-:Y:S01]  /*4c60*/  F2FP.SATFINITE.E4M3.F32.PACK_AB_MERGE_C R59, R59, R12, RZ ;  /* 0x0000000c3b3b723e */ /* 0x000fe200048070ff */
[----:B------:R-:W-:Y:S01]  /*4c70*/  IMAD.MOV.U32 R82, RZ, RZ, R87 ;  /* 0x000000ffff527224 */ /* 0x000fe200078e0057 */
[----:B------:R-:W-:Y:S01]  /*4c80*/  MUFU.EX2 R14, R14 ;  /* 0x0000000e000e7308 */ /* 0x000fe20000000800 */
[----:B---3--:R-:W-:-:S01]  /*4c90*/  FADD.FTZ R3, R21, R80 ;  /* 0x0000005015037221 */ /* 0x008fc20000010000 */
[----:B------:R-:W-:Y:S01]  /*4ca0*/  F2FP.SATFINITE.E4M3.F32.PACK_AB_MERGE_C R182, R99, R10, R59 ;  /* 0x0000000a63b6723e */ /* 0x000fe2000480703b */
[----:B------:R-:W-:Y:S01]  /*4cb0*/  IMAD.MOV.U32 R80, RZ, RZ, R87 ;  /* 0x000000ffff507224 */ /* 0x000fe200078e0057 */
[----:B------:R-:W-:Y:S01]  /*4cc0*/  F2FP.SATFINITE.E4M3.F32.PACK_AB_MERGE_C R184, R27, R26, R55 ;  /* 0x0000001a1bb8723e */ /* 0x000fe20004807037 */
[--C-:B------:R-:W-:Y:S02]  /*4cd0*/  IMAD.MOV.U32 R59, RZ, RZ, R87.reuse ;  /* 0x000000ffff3b7224 */ /* 0x100fe400078e0057 */
[----:B------:R-:W-:Y:S01]  /*4ce0*/  IMAD.MOV.U32 R55, RZ, RZ, R87 ;  /* 0x000000ffff377224 */ /* 0x000fe200078e0057 */
[----:B------:R-:W1:Y:S01]  /*4cf0*/  MUFU.EX2 R123, R123 ;  /* 0x0000007b007b7308 */ /* 0x000e620000000800 */
[----:B--2---:R-:W-:-:S01]  /*4d00*/  FADD.FTZ R28, R66, R3 ;  /* 0x00000003421c7221 */ /* 0x004fc20000010000 */
[----:B------:R-:W-:Y:S01]  /*4d10*/  F2FP.SATFINITE.E4M3.F32.PACK_AB_MERGE_C R21, R66, R21, RZ ;  /* 0x000000154215723e */ /* 0x000fe200048070ff */
[----:B------:R-:W-:-:S02]  /*4d20*/  IMAD.MOV.U32 R66, RZ, RZ, R87 ;  /* 0x000000ffff427224 */ /* 0x000fc400078e0057 */
[----:B------:R-:W-:Y:S01]  /*4d30*/  IMAD.MOV.U32 R27, RZ, RZ, R87 ;  /* 0x000000ffff1b7224 */ /* 0x000fe200078e0057 */
[----:B------:R-:W-:Y:S01]  /*4d40*/  F2FP.SATFINITE.E4M3.F32.PACK_AB_MERGE_C R183, R64, R15, R21 ;  /* 0x0000000f40b7723e */ /* 0x000fe20004807015 */
[--C-:B------:R-:W-:Y:S01]  /*4d50*/  IMAD.MOV.U32 R64, RZ, RZ, R87.reuse ;  /* 0x000000ffff407224 */ /* 0x100fe200078e0057 */
[----:B------:R-:W2:Y:S01]  /*4d60*/  MUFU.EX2 R61, R61 ;  /* 0x0000003d003d7308 */ /* 0x000ea20000000800 */
[----:B------:R-:W-:-:S07]  /*4d70*/  IMAD.MOV.U32 R26, RZ, RZ, R87 ;  /* 0x000000ffff1a7224 */ /* 0x000fce00078e0057 */
[----:B------:R3:W4:Y:S01]  /*4d80*/  MUFU.EX2 R68, R57 ;  /* 0x0000003900447308 */ /* 0x0007220000000800 */
[----:B-1----:R-:W-:-:S07]  /*4d90*/  FADD.FTZ R3, R123, R28 ;  /* 0x0000001c7b037221 */ /* 0x002fce0000010000 */
[----:B------:R-:W1:Y:S01]  /*4da0*/  MUFU.EX2 R20, R20 ;  /* 0x0000001400147308 */ /* 0x000e620000000800 */
[----:B---3--:R-:W-:Y:S01]  /*4db0*/  F2FP.SATFINITE.E4M3.F32.PACK_AB_MERGE_C R57, R54, R5, RZ ;  /* 0x000000053639723e */ /* 0x008fe200048070ff */
[----:B------:R-:W-:Y:S01]  /*4dc0*/  FADD.FTZ R54, R14, R31 ;  /* 0x0000001f0e367221 */ /* 0x000fe20000010000 */
[----:B------:R-:W-:Y:S02]  /*4dd0*/  IMAD.MOV.U32 R31, RZ, RZ, R87 ;  /* 0x000000ffff1f7224 */ /* 0x000fe400078e0057 */
[----:B------:R-:W-:Y:S01]  /*4de0*/  F2FP.SATFINITE.E4M3.F32.PACK_AB_MERGE_C R185, R52, R39, R57 ;  /* 0x0000002734b9723e */ /* 0x000fe20004807039 */
[----:B--2---:R-:W-:-:S01]  /*4df0*/  FADD.FTZ R5, R61, R54 ;  /* 0x000000363d057221 */ /* 0x004fc20000010000 */
[----:B------:R-:W-:Y:S01]  /*4e00*/  IMAD.MOV.U32 R57, RZ, RZ, R87 ;  /* 0x000000ffff397224 */ /* 0x000fe200078e0057 */
[----:B------:R-:W2:Y:S01]  /*4e10*/  MUFU.EX2 R95, R95 ;  /* 0x0000005f005f7308 */ /* 0x000ea20000000800 */
[----:B----4-:R-:W-:-:S01]  /*4e20*/  FADD.FTZ R8, R68, R3 ;  /* 0x0000000344087221 */ /* 0x010fc20000010000 */
[----:B------:R-:W-:-:S02]  /*4e30*/  IMAD.MOV.U32 R54, RZ, RZ, R87 ;  /* 0x000000ffff367224 */ /* 0x000fc400078e0057 */
[--C-:B------:R-:W-:Y:S02]  /*4e40*/  IMAD.MOV.U32 R52, RZ, RZ, R87.reuse ;  /* 0x000000ffff347224 */ /* 0x100fe400078e0057 */
[----:B------:R-:W-:Y:S02]  /*4e50*/  IMAD.MOV.U32 R39, RZ, RZ, R87 ;  /* 0x000000ffff277224 */ /* 0x000fe400078e0057 */
[----:B------:R-:W3:Y:S01]  /*4e60*/  MUFU.EX2 R41, R41 ;  /* 0x0000002900297308 */ /* 0x000ee20000000800 */
[----:B-1----:R-:W-:-:S07]  /*4e70*/  FADD.FTZ R28, R20, R5 ;  /* 0x00000005141c7221 */ /* 0x002fce0000010000 */
[----:B------:R1:W4:Y:S01]  /*4e80*/  MUFU.EX2 R70, R83 ;  /* 0x0000005300467308 */ /* 0x0003220000000800 */
[----:B--2---:R-:W-:-:S07]  /*4e90*/  FADD.FTZ R3, R95, R8 ;  /* 0x000000085f037221 */ /* 0x004fce0000010000 */
[----:B------:R-:W2:Y:S01]  /*4ea0*/  MUFU.EX2 R32, R32 ;  /* 0x0000002000207308 */ /* 0x000ea20000000800 */
[----:B---3--:R-:W-:-:S01]  /*4eb0*/  FADD.FTZ R5, R41, R28 ;  /* 0x0000001c29057221 */ /* 0x008fc20000010000 */
[----:B------:R-:W-:Y:S01]  /*4ec0*/  F2FP.SATFINITE.E4M3.F32.PACK_AB_MERGE_C R41, R41, R20, RZ ;  /* 0x000000142929723e */ /* 0x000fe200048070ff */
[--C-:B-1----:R-:W-:Y:S02]  /*4ed0*/  IMAD.MOV.U32 R83, RZ, RZ, R87.reuse ;  /* 0x000000ffff537224 */ /* 0x102fe400078e0057 */
[----:B------:R-:W-:Y:S01]  /*4ee0*/  IMAD.MOV.U32 R28, RZ, RZ, R87 ;  /* 0x000000ffff1c7224 */ /* 0x000fe200078e0057 */
[----:B------:R-:W-:Y:S01]  /*4ef0*/  F2FP.SATFINITE.E4M3.F32.PACK_AB_MERGE_C R176, R61, R14, R41 ;  /* 0x0000000e3db0723e */ /* 0x000fe20004807029 */
[----:B------:R-:W-:Y:S01]  /*4f00*/  IMAD.MOV.U32 R61, RZ, RZ, R87 ;  /* 0x000000ffff3d7224 */ /* 0x000fe200078e0057 */
[----:B------:R-:W1:Y:S01]  /*4f10*/  MUFU.EX2 R137, R137 ;  /* 0x0000008900897308 */ /* 0x000e620000000800 */
[----:B----4-:R-:W-:-:S01]  /*4f20*/  FADD.FTZ R8, R70, R3 ;  /* 0x0000000346087221 */ /* 0x010fc20000010000 */
[----:B------:R-:W-:Y:S01]  /*4f30*/  F2FP.SATFINITE.E4M3.F32.PACK_AB_MERGE_C R70, R70, R95, RZ ;  /* 0x0000005f4646723e */ /* 0x000fe200048070ff */
[----:B------:R-:W-:-:S03]  /*4f40*/  IMAD.MOV.U32 R41, RZ, RZ, R87 ;  /* 0x000000ffff297224 */ /* 0x000fc600078e0057 */
[----:B------:R-:W-:Y:S01]  /*4f50*/  F2FP.SATFINITE.E4M3.F32.PACK_AB_MERGE_C R177, R68, R123, R70 ;  /* 0x0000007b44b1723e */ /* 0x000fe20004807046 */
[----:B------:R-:W-:Y:S01]  /*4f60*/  IMAD.MOV.U32 R70, RZ, RZ, R87 ;  /* 0x000000ffff467224 */ /* 0x000fe200078e0057 */
[----:B------:R-:W3:Y:S01]  /*4f70*/  MUFU.EX2 R63, R63 ;  /* 0x0000003f003f7308 */ /* 0x000ee20000000800 */
[----:B--2---:R-:W-:-:S01]  /*4f80*/  FADD.FTZ R12, R32, R5 ;  /* 0x00000005200c7221 */ /* 0x004fc20000010000 */
[----:B------:R-:W-:-:S06]  /*4f90*/  IMAD.MOV.U32 R68, RZ, RZ, R87 ;  /* 0x000000ffff447224 */ /* 0x000fcc00078e0057 */
[----:B------:R-:W2:Y:S01]  /*4fa0*/  MUFU.EX2 R72, R139 ;  /* 0x0000008b00487308 */ /* 0x000ea20000000800 */
[----:B-1----:R-:W-:-:S07]  /*4fb0*/  FADD.FTZ R3, R137, R8 ;  /* 0x0000000889037221 */ /* 0x002fce0000010000 */
[----:B------:R-:W1:Y:S01]  /*4fc0*/  MUFU.EX2 R141, R141 ;  /* 0x0000008d008d7308 */ /* 0x000e620000000800 */
[----:B---3--:R-:W-:-:S04]  /*4fd0*/  FADD.FTZ R5, R63, R12 ;  /* 0x0000000c3f057221 */ /* 0x008fc80000010000 */
[----:B------:R-:W-:-:S03]  /*4fe0*/  FADD.FTZ R20, R34, R5 ;  /* 0x0000000522147221 */ /* 0x000fc60000010000 */
[----:B------:R-:W3:Y:S01]  /*4ff0*/  MUFU.EX2 R49, R49 ;  /* 0x0000003100317308 */ /* 0x000ee20000000800 */
[----:B--2---:R-:W-:-:S07]  /*5000*/  FADD.FTZ R12, R72, R3 ;  /* 0x00000003480c7221 */ /* 0x004fce0000010000 */
[----:B------:R-:W2:Y:S01]  /*5010*/  MUFU.EX2 R74, R143 ;  /* 0x0000008f004a7308 */ /* 0x000ea20000000800 */
[----:B-1----:R-:W-:-:S07]  /*5020*/  FADD.FTZ R3, R141, R12 ;  /* 0x0000000c8d037221 */ /* 0x002fce0000010000 */
[----:B------:R1:W4:Y:S01]  /*5030*/  MUFU.EX2 R36, R42 ;  /* 0x0000002a00247308 */ /* 0x0003220000000800 */
[C---:B---3--:R-:W-:Y:S01]  /*5040*/  F2FP.SATFINITE.E4M3.F32.PACK_AB_MERGE_C R34, R49.reuse, R34, RZ ;  /* 0x000000223122723e */ /* 0x048fe200048070ff */
[----:B------:R-:W-:-:S03]  /*5050*/  FADD.FTZ R49, R49, R20 ;  /* 0x0000001431317221 */ /* 0x000fc60000010000 */
[----:B------:R-:W-:Y:S01]  /*5060*/  F2FP.SATFINITE.E4M3.F32.PACK_AB_MERGE_C R178, R63, R32, R34 ;  /* 0x000000203fb2723e */ /* 0x000fe20004807022 */
[----:B------:R-:W-:Y:S02]  /*5070*/  IMAD.MOV.U32 R63, RZ, RZ, R87 ;  /* 0x000000ffff3f7224 */ /* 0x000fe400078e0057 */
[----:B------:R-:W3:Y:S01]  /*5080*/  MUFU.EX2 R75, R75 ;  /* 0x0000004b004b7308 */ /* 0x000ee20000000800 */
[C---:B--2---:R-:W-:Y:S01]  /*5090*/  F2FP.SATFINITE.E4M3.F32.PACK_AB_MERGE_C R141, R74.reuse, R141, RZ ;  /* 0x0000008d4a8d723e */ /* 0x044fe200048070ff */
[----:B------:R-:W-:Y:S01]  /*50a0*/  FADD.FTZ R74, R74, R3 ;  /* 0x000000034a4a7221 */ /* 0x000fe20000010000 */
[----:B-1----:R-:W-:-:S01]  /*50b0*/  FFMA.FTZ R42, R81, R88, -R24 ;  /* 0x00000058512a7223 */ /* 0x002fc20000010818 */
[----:B------:R-:W-:Y:S01]  /*50c0*/  FFMA.FTZ R24, R107, R88, -R24 ;  /* 0x000000586b187223 */ /* 0x000fe20000010818 */
[----:B------:R-:W-:Y:S01]  /*50d0*/  F2FP.SATFINITE.E4M3.F32.PACK_AB_MERGE_C R179, R72, R137, R141 ;  /* 0x0000008948b3723e */ /* 0x000fe2000480708d */
[----:B------:R-:W-:Y:S02]  /*50e0*/  IMAD.MOV.U32 R81, RZ, RZ, R87 ;  /* 0x000000ffff517224 */ /* 0x000fe400078e0057 */
[----:B------:R-:W1:Y:S01]  /*50f0*/  MUFU.EX2 R25, R25 ;  /* 0x0000001900197308 */ /* 0x000e620000000800 */
[----:B----4-:R-:W-:-:S01]  /*5100*/  FADD.FTZ R12, R36, R49 ;  /* 0x00000031240c7221 */ /* 0x010fc20000010000 */
[----:B------:R-:W-:-:S02]  /*5110*/  IMAD.MOV.U32 R72, RZ, RZ, R87 ;  /* 0x000000ffff487224 */ /* 0x000fc400078e0057 */
[--C-:B------:R-:W-:Y:S02]  /*5120*/  IMAD.MOV.U32 R49, RZ, RZ, R87.reuse ;  /* 0x000000ffff317224 */ /* 0x100fe400078e0057 */
[----:B------:R-:W-:Y:S02]  /*5130*/  IMAD.MOV.U32 R34, RZ, RZ, R87 ;  /* 0x000000ffff227224 */ /* 0x000fe400078e0057 */
[----:B------:R2:W4:Y:S01]  /*5140*/  MUFU.EX2 R2, R69 ;  /* 0x0000004500027308 */ /* 0x0005220000000800 */
[----:B---3--:R-:W-:-:S01]  /*5150*/  FADD.FTZ R3, R75, R74 ;  /* 0x0000004a4b037221 */ /* 0x008fc20000010000 */
[--C-:B------:R-:W-:Y:S02]  /*5160*/  IMAD.MOV.U32 R74, RZ, RZ, R87.reuse ;  /* 0x000000ffff4a7224 */ /* 0x100fe400078e0057 */
[----:B------:R-:W-:-:S04]  /*5170*/  IMAD.MOV.U32 R32, RZ, RZ, R87 ;  /* 0x000000ffff207224 */ /* 0x000fc800078e0057 */
[----:B------:R-:W3:Y:S01]  /*5180*/  MUFU.EX2 R29, R29 ;  /* 0x0000001d001d7308 */ /* 0x000ee20000000800 */
[----:B-1----:R-:W-:-:S01]  /*5190*/  FADD.FTZ R12, R25, R12 ;  /* 0x0000000c190c7221 */ /* 0x002fc20000010000 */
[----:B--2---:R-:W-:-:S06]  /*51a0*/  IMAD.MOV.U32 R69, RZ, RZ, R87 ;  /* 0x000000ffff457224 */ /* 0x004fcc00078e0057 */
[----:B------:R-:W1:Y:S01]  /*51b0*/  MUFU.EX2 R77, R77 ;  /* 0x0000004d004d7308 */ /* 0x000e620000000800 */
[----:B----4-:R-:W-:-:S07]  /*51c0*/  FADD.FTZ R20, R2, R3 ;  /* 0x0000000302147221 */ /* 0x010fce0000010000 */
[----:B------:R-:W2:Y:S01]  /*51d0*/  MUFU.EX2 R40, R40 ;  /* 0x0000002800287308 */ /* 0x000ea20000000800 */
[----:B---3--:R-:W-:-:S07]  /*51e0*/  FADD.FTZ R3, R29, R12 ;  /* 0x0000000c1d037221 */ /* 0x008fce0000010000 */
[----:B------:R3:W4:Y:S01]  /*51f0*/  MUFU.EX2 R76, R73 ;  /* 0x00000049004c7308 */ /* 0x0007220000000800 */
[----:B-1----:R-:W-:-:S07]  /*5200*/  FADD.FTZ R5, R77, R20 ;  /* 0x000000144d057221 */ /* 0x002fce0000010000 */
[----:B------:R-:W1:Y:S01]  /*5210*/  MUFU.EX2 R38, R38 ;  /* 0x0000002600267308 */ /* 0x000e620000000800 */
[----:B--2---:R-:W-:-:S01]  /*5220*/  FADD.FTZ R3, R40, R3 ;  /* 0x0000000328037221 */ /* 0x004fc20000010000 */
[----:B------:R-:W-:Y:S01]  /*5230*/  F2FP.SATFINITE.E4M3.F32.PACK_AB_MERGE_C R29, R40, R29, RZ ;  /* 0x0000001d281d723e */ /* 0x000fe200048070ff */
[--C-:B---3--:R-:W-:Y:S02]  /*5240*/  IMAD.MOV.U32 R73, RZ, RZ, R87.reuse ;  /* 0x000000ffff497224 */ /* 0x108fe400078e0057 */
[----:B------:R-:W-:Y:S01]  /*5250*/  IMAD.MOV.U32 R40, RZ, RZ, R87 ;  /* 0x000000ffff287224 */ /* 0x000fe200078e0057 */
[----:B------:R-:W-:Y:S01]  /*5260*/  F2FP.SATFINITE.E4M3.F32.PACK_AB_MERGE_C R172, R25, R36, R29 ;  /* 0x0000002419ac723e */ /* 0x000fe2000480701d */
[----:B------:R-:W-:Y:S01]  /*5270*/  IMAD.MOV.U32 R36, RZ, RZ, R87 ;  /* 0x000000ffff247224 */ /* 0x000fe200078e0057 */
        /* <DEDUP_REMOVED lines=23> */
[----:B---3--:R-:W-:-:S01]  /*53f0*/  FADD.FTZ R3, R42, R3 ;  /* 0x000000032a037221 */ /* 0x008fc20000010000 */
[----:B------:R-:W-:Y:S01]  /*5400*/  F2FP.SATFINITE.E4M3.F32.PACK_AB_MERGE_C R33, R42, R33, RZ ;  /* 0x000000212a21723e */ /* 0x000fe200048070ff */
[--C-:B--2---:R-:W-:Y:S02]  /*5410*/  IMAD.MOV.U32 R79, RZ, RZ, R87.reuse ;  /* 0x000000ffff4f7224 */ /* 0x104fe400078e0057 */
        /* <DEDUP_REMOVED lines=11> */
[----:B------:R-:W-:-:S06]  /*54d0*/  IMAD.MOV.U32 R33, RZ, RZ, R87 ;  /* 0x000000ffff217224 */ /* 0x000fcc00078e0057 */
[----:B------:R1:W4:Y:S01]  /*54e0*/  MUFU.EX2 R8, R67 ;  /* 0x0000004300087308 */ /* 0x0003220000000800 */
[----:B--2---:R-:W-:-:S07]  /*54f0*/  FADD.FTZ R3, R129, R4 ;  /* 0x0000000481037221 */ /* 0x004fce0000010000 */
[----:B------:R-:W2:Y:S01]  /*5500*/  MUFU.EX2 R37, R37 ;  /* 0x0000002500257308 */ /* 0x000ea20000000800 */
[----:B---3--:R-:W-:-:S01]  /*5510*/  FADD.FTZ R12, R53, R12 ;  /* 0x0000000c350c7221 */ /* 0x008fc20000010000 */
[----:B-1----:R-:W-:-:S06]  /*5520*/  IMAD.MOV.U32 R67, RZ, RZ, R87 ;  /* 0x000000ffff437224 */ /* 0x002fcc00078e0057 */
[----:B------:R-:W1:Y:S01]  /*5530*/  MUFU.EX2 R131, R131 ;  /* 0x0000008300837308 */ /* 0x000e620000000800 */
[----:B----4-:R-:W-:-:S07]  /*5540*/  FADD.FTZ R4, R8, R3 ;  /* 0x0000000308047221 */ /* 0x010fce0000010000 */
[----:B------:R-:W3:Y:S01]  /*5550*/  MUFU.EX2 R46, R46 ;  /* 0x0000002e002e7308 */ /* 0x000ee20000000800 */
[----:B--2---:R-:W-:-:S07]  /*5560*/  FADD.FTZ R3, R37, R12 ;  /* 0x0000000c25037221 */ /* 0x004fce0000010000 */
[----:B------:R-:W2:Y:S01]  /*5570*/  MUFU.EX2 R6, R133 ;  /* 0x0000008500067308 */ /* 0x000ea20000000800 */
[----:B-1----:R-:W-:-:S07]  /*5580*/  FADD.FTZ R5, R131, R4 ;  /* 0x0000000483057221 */ /* 0x002fce0000010000 */
[----:B------:R-:W1:Y:S01]  /*5590*/  MUFU.EX2 R48, R48 ;  /* 0x0000003000307308 */ /* 0x000e620000000800 */
[----:B---3--:R-:W-:-:S01]  /*55a0*/  FADD.FTZ R3, R46, R3 ;  /* 0x000000032e037221 */ /* 0x008fc20000010000 */
[----:B------:R-:W-:Y:S01]  /*55b0*/  F2FP.SATFINITE.E4M3.F32.PACK_AB_MERGE_C R37, R46, R37, RZ ;  /* 0x000000252e25723e */ /* 0x000fe200048070ff */
[----:B------:R-:W-:-:S03]  /*55c0*/  IMAD.MOV.U32 R46, RZ, RZ, R87 ;  /* 0x000000ffff2e7224 */ /* 0x000fc600078e0057 */
[----:B------:R-:W-:Y:S01]  /*55d0*/  F2FP.SATFINITE.E4M3.F32.PACK_AB_MERGE_C R168, R53, R44, R37 ;  /* 0x0000002c35a8723e */ /* 0x000fe20004807025 */
[----:B------:R-:W-:Y:S01]  /*55e0*/  IMAD.MOV.U32 R53, RZ, RZ, R87 ;  /* 0x000000ffff357224 */ /* 0x000fe200078e0057 */
[----:B------:R-:W3:Y:S01]  /*55f0*/  MUFU.EX2 R135, R135 ;  /* 0x0000008700877308 */ /* 0x000ee20000000800 */
[C---:B--2---:R-:W-:Y:S01]  /*5600*/  F2FP.SATFINITE.E4M3.F32.PACK_AB_MERGE_C R131, R6.reuse, R131, RZ ;  /* 0x000000830683723e */ /* 0x044fe200048070ff */
[----:B------:R-:W-:Y:S01]  /*5610*/  FADD.FTZ R6, R6, R5 ;  /* 0x0000000506067221 */ /* 0x000fe20000010000 */
[----:B------:R-:W-:Y:S02]  /*5620*/  IMAD.MOV.U32 R44, RZ, RZ, R87 ;  /* 0x000000ffff2c7224 */ /* 0x000fe400078e0057 */
[----:B------:R-:W-:Y:S01]  /*5630*/  F2FP.SATFINITE.E4M3.F32.PACK_AB_MERGE_C R169, R8, R129, R131 ;  /* 0x0000008108a9723e */ /* 0x000fe20004807083 */
[----:B------:R-:W-:Y:S02]  /*5640*/  IMAD.MOV.U32 R37, RZ, RZ, R87 ;  /* 0x000000ffff257224 */ /* 0x000fe400078e0057 */
[----:B------:R-:W2:Y:S01]  /*5650*/  MUFU.EX2 R65, R65 ;  /* 0x0000004100417308 */ /* 0x000ea20000000800 */
[----:B-1----:R-:W-:-:S07]  /*5660*/  FADD.FTZ R2, R48, R3 ;  /* 0x0000000330027221 */ /* 0x002fce0000010000 */
[----:B------:R1:W4:Y:S01]  /*5670*/  MUFU.EX2 R10, R45 ;  /* 0x0000002d000a7308 */ /* 0x0003220000000800 */
[----:B---3--:R-:W-:-:S07]  /*5680*/  FADD.FTZ R3, R135, R6 ;  /* 0x0000000687037221 */ /* 0x008fce0000010000 */
[----:B------:R-:W-:Y:S01]  /*5690*/  MUFU.EX2 R145, R145 ;  /* 0x0000009100917308 */ /* 0x000fe20000000800 */
[----:B--2---:R-:W-:-:S01]  /*56a0*/  FADD.FTZ R2, R65, R2 ;  /* 0x0000000241027221 */ /* 0x004fc20000010000 */
[----:B-1----:R-:W-:-:S06]  /*56b0*/  IMAD.MOV.U32 R45, RZ, RZ, R87 ;  /* 0x000000ffff2d7224 */ /* 0x002fcc00078e0057 */
[----:B------:R-:W1:Y:S01]  /*56c0*/  MUFU.EX2 R50, R50 ;  /* 0x0000003200327308 */ /* 0x000e620000000800 */
[----:B----4-:R-:W-:-:S07]  /*56d0*/  FADD.FTZ R4, R10, R3 ;  /* 0x000000030a047221 */ /* 0x010fce0000010000 */
[----:B------:R-:W2:Y:S08]  /*56e0*/  MUFU.EX2 R47, R47 ;  /* 0x0000002f002f7308 */ /* 0x000eb00000000800 */
[----:B------:R-:W3:Y:S01]  /*56f0*/  MUFU.EX2 R24, R24 ;  /* 0x0000001800187308 */ /* 0x000ee20000000800 */
[----:B-1----:R-:W-:Y:S01]  /*5700*/  F2FP.SATFINITE.E4M3.F32.PACK_AB_MERGE_C R6, R50, R145, RZ ;  /* 0x000000913206723e */ /* 0x002fe200048070ff */
[----:B------:R-:W-:-:S03]  /*5710*/  FADD.FTZ R145, R145, R4 ;  /* 0x0000000491917221 */ /* 0x000fc60000010000 */
[----:B------:R-:W-:Y:S01]  /*5720*/  F2FP.SATFINITE.E4M3.F32.PACK_AB_MERGE_C R171, R10, R135, R6 ;  /* 0x000000870aab723e */ /* 0x000fe20004807006 */
[----:B--2---:R-:W-:-:S01]  /*5730*/  FADD.FTZ R3, R47, R2 ;  /* 0x000000022f037221 */ /* 0x004fc20000010000 */
[----:B------:R-:W-:Y:S01]  /*5740*/  FADD.FTZ R2, R50, R145 ;  /* 0x0000009132027221 */ /* 0x000fe20000010000 */
[----:B------:R-:W-:Y:S01]  /*5750*/  IMAD.MOV.U32 R50, RZ, RZ, R87 ;  /* 0x000000ffff327224 */ /* 0x000fe200078e0057 */
[C---:B---3--:R-:W-:Y:S01]  /*5760*/  F2FP.SATFINITE.E4M3.F32.PACK_AB_MERGE_C R5, R24.reuse, R47, RZ ;  /* 0x0000002f1805723e */ /* 0x048fe200048070ff */
[----:B------:R-:W-:-:S01]  /*5770*/  FADD.FTZ R3, R24, R3 ;  /* 0x0000000318037221 */ /* 0x000fc20000010000 */
[----:B------:R-:W-:Y:S02]  /*5780*/  IMAD.MOV.U32 R47, RZ, RZ, R87 ;  /* 0x000000ffff2f7224 */ /* 0x000fe400078e0057 */
[----:B------:R-:W-:Y:S01]  /*5790*/  F2FP.SATFINITE.E4M3.F32.PACK_AB_MERGE_C R170, R65, R48, R5 ;  /* 0x0000003041aa723e */ /* 0x000fe20004807005 */
[--C-:B------:R-:W-:Y:S02]  /*57a0*/  IMAD.MOV.U32 R65, RZ, RZ, R87.reuse ;  /* 0x000000ffff417224 */ /* 0x100fe400078e0057 */
[----:B------:R-:W-:-:S02]  /*57b0*/  IMAD.MOV.U32 R48, RZ, RZ, R87 ;  /* 0x000000ffff307224 */ /* 0x000fc400078e0057 */
[----:B------:R-:W-:Y:S01]  /*57c0*/  IMAD.MOV.U32 R24, RZ, RZ, R87 ;  /* 0x000000ffff187224 */ /* 0x000fe200078e0057 */
        /* <DEDUP_REMOVED lines=35> */
[----:B------:R-:W-:Y:S01]  /*5a00*/  UMOV UR40, UR46 ;  /* 0x0000002e00287c82 */ /* 0x000fe20008000000 */
[----:B------:R-:W-:Y:S01]  /*5a10*/  ULDC UR57, c[0x0][0x404] ;  /* 0x0001010000397ab9 */ /* 0x000fe20000000800 */
[----:B------:R-:W-:Y:S01]  /*5a20*/  ULDC UR56, c[0x0][0x2e0] ;  /* 0x0000b80000387ab9 */ /* 0x000fe20000000800 */
[----:B------:R-:W-:-:S05]  /*5a30*/  ULDC.64 UR38, c[0x0][0x3f8] ;  /* 0x0000fe0000267ab9 */ /* 0x000fca0000000a00 */
.L_x_1839:
[----:B------:R-:W-:Y:S01]  /*5a40*/  ISETP.NE.AND P3, PT, RZ, UR45, PT ;  /* 0x0000002dff007c0c */ /* 0x000fe2000bf65270 */
[----:B------:R-:W-:-:S04]  /*5a50*/  UISETP.NE.AND UP0, UPT, UR36, 0x1, UPT ;  /* 0x000000012400788c */ /* 0x000fc8000bf05270 */
[----:B------:R-:W-:-:S04]  /*5a60*/  USEL UR46, URZ, 0x1, UP0 ;  /* 0x000000013f2e7887 */ /* 0x000fc80008000000 */
[----:B------:R-:W-:-:S04]  /*5a70*/  ULOP3.LUT UR46, UR40, UR46, URZ, 0x3c, !UPT ;  /* 0x0000002e282e7292 */ /* 0x000fc8000f8e3c3f */
[----:B------:R-:W-:Y:S08]  /*5a80*/  @P3 BRA `(.L_x_1830) ;  /* 0x0000000000383947 */ /* 0x000ff00003800000 */
[----:B------:R-:W-:Y:S05]  /*5a90*/  @!P0 BRA `(.L_x_1831) ;  /* 0x0000000000048947 */ /* 0x000fea0003800000 */
[----:B------:R-:W-:Y:S01]  /*5aa0*/  BPT.TRAP 0x1 ;  /* 0x000000040000795c */ /* 0x000fe20000300000 */
.L_x_1831:
        /* <DEDUP_REMOVED lines=9> */
.L_x_1832:
[----:B--2---:R-:W-:Y:S05]  /*5b40*/  @P2 BRA `(.L_x_1830) ;  /* 0x0000000000082947 */ /* 0x004fea0003800000 */
[----:B------:R-:W2:Y:S02]  /*5b50*/  SYNCS.PHASECHK.TRANS64.TRYWAIT P2, [UR5+0x29830], R6 ;  /* 0x02983006ff0075a7 */ /* 0x000ea40008040145 */
[----:B--2---:R-:W-:Y:S05]  /*5b60*/  @!P2 BRA `(.L_x_1833) ;  /* 0x000000d000eca947 */ /* 0x004fea0003800000 */
.L_x_1830:
[----:B--2---:R-:W2:Y:S01]  /*5b70*/  S2R R7, SR_TID.X ;  /* 0x0000000000077919 */ /* 0x004ea20000002100 */
[----:B------:R-:W-:Y:S01]  /*5b80*/  UIADD3 UR5, UR36, 0x1, URZ ;  /* 0x0000000124057890 */ /* 0x000fe2000fffe03f */
[----:B------:R-:W-:Y:S01]  /*5b90*/  UMOV UR11, 0x80000020 ;  /* 0x80000020000b7882 */ /* 0x000fe20000000000 */
[----:B------:R-:W-:Y:S02]  /*5ba0*/  UMOV UR32, UR8 ;  /* 0x0000000800207c82 */ /* 0x000fe40008000000 */
[----:B------:R-:W-:Y:S01]  /*5bb0*/  UISETP.NE.AND UP0, UPT, UR5, 0x2, UPT ;  /* 0x000000020500788c */ /* 0x000fe2000bf05270 */
[----:B------:R-:W-:Y:S01]  /*5bc0*/  UMOV UR33, UR9 ;  /* 0x0000000900217c82 */ /* 0x000fe20008000000 */
[----:B------:R-:W-:Y:S02]  /*5bd0*/  UMOV UR35, 0x80000020 ;  /* 0x8000002000237882 */ /* 0x000fe40000000000 */
[----:B------:R-:W-:Y:S01]  /*5be0*/  USEL UR5, UR5, URZ, UP0 ;  /* 0x0000003f05057287 */ /* 0x000fe20008000000 */
[----:B------:R-:W-:Y:S01]  /*5bf0*/  UMOV UR48, UR8 ;  /* 0x0000000800307c82 */ /* 0x000fe20008000000 */
[----:B------:R-:W-:-:S02]  /*5c00*/  UMOV UR49, UR9 ;  /* 0x0000000900317c82 */ /* 0x000fc40008000000 */
[----:B------:R-:W-:Y:S01]  /*5c10*/  UIMAD UR6, UR5, 0x780, UR4 ;  /* 0x00000780050678a4 */ /* 0x000fe2000f8e0204 */
[----:B------:R-:W-:Y:S01]  /*5c20*/  UMOV UR51, 0x80000020 ;  /* 0x8000002000337882 */ /* 0x000fe20000000000 */
[----:B------:R-:W-:Y:S02]  /*5c30*/  UMOV UR15, 0x80000020 ;  /* 0x80000020000f7882 */ /* 0x000fe40000000000 */
[----:B------:R-:W-:Y:S02]  /*5c40*/  UIADD3 UR34, UR6, 0x80, URZ ;  /* 0x0000008006227890 */ /* 0x000fe4000fffe03f */
[----:B------:R-:W-:Y:S02]  /*5c50*/  UIADD3 UR50, UR6, 0x100, URZ ;  /* 0x0000010006327890 */ /* 0x000fe4000fffe03f */
[----:B------:R-:W-:Y:S01]  /*5c60*/  UMOV UR10, UR6 ;  /* 0x00000006000a7c82 */ /* 0x000fe20008000000 */
[----:B------:R-:W-:Y:S02]  /*5c70*/  UIADD3 UR14, UR6, 0x200, URZ ;  /* 0x00000200060e7890 */ /* 0x000fe4000fffe03f */
[----:B------:R-:W-:Y:S01]  /*5c80*/  UIADD3 UR18, UR6, 0x280, URZ ;  /* 0x0000028006127890 */ /* 0x000fe2000fffe03f */
[----:B------:R-:W-:Y:S01]  /*5c90*/  UMOV UR19, 0x80000020 ;  /* 0x8000002000137882 */ /* 0x000fe20000000000 */
[----:B------:R-:W-:Y:S01]  /*5ca0*/  UIADD3 UR22, UR6, 0x282, URZ ;  /* 0x0000028206167890 */ /* 0x000fe2000fffe03f */
[----:B------:R-:W-:Y:S01]  /*5cb0*/  UMOV UR23, 0x80000020 ;  /* 0x8000002000177882 */ /* 0x000fe20000000000 */
[----:B------:R-:W-:Y:S01]  /*5cc0*/  UIADD3 UR26, UR6, 0x500, URZ ;  /* 0x00000500061a7890 */ /* 0x000fe2000fffe03f */
[----:B--2---:R-:W-:Y:S01]  /*5cd0*/  SHF.R.U32.HI R7, RZ, 0x7, R7 ;  /* 0x00000007ff077819 */ /* 0x004fe20000011607 */
[----:B------:R-:W-:Y:S01]  /*5ce0*/  UMOV UR27, 0x80000020 ;  /* 0x80000020001b7882 */ /* 0x000fe20000000000 */
[----:B------:R-:W-:Y:S01]  /*5cf0*/  UIADD3 UR30, UR6, 0x502, URZ ;  /* 0x00000502061e7890 */ /* 0x000fe2000fffe03f */
[----:B------:R-:W-:-:S02]  /*5d00*/  UMOV UR31, 0x80000020 ;  /* 0x80000020001f7882 */ /* 0x000fc40000000000 */
[----:B-1----:R-:W-:-:S05]  /*5d10*/  VIADD R6, R7, 0x8 ;  /* 0x0000000807067836 */ /* 0x002fca0000000000 */
[----:B------:R1:W-:Y:S06]  /*5d20*/  BAR.SYNC.DEFER_BLOCKING R6, 0x100 ;  /* 0x000400060000751d */ /* 0x0003ec0000010000 */
        /* <DEDUP_REMOVED lines=26> */
[----:B------:R-:W-:Y:S01]  /*5ed0*/  QGMMA.64x32x32.F32.E4M3.E4M3 R88, gdesc[UR8], RZ, !UPT, gsb0 ;  /* 0x00600000085879f3 */ /* 0x000fe2000c0008ff */
        /* <DEDUP_REMOVED lines=136> */
.L_x_1835:
[----:B------:R-:W-:Y:S01]  /*6760*/  ULEA UR6, UR36, UR37, 0x3 ;  /* 0x0000002524067291 */ /* 0x000fe2000f8e183f */
[----:B------:R-:W-:-:S05]  /*6770*/  IMAD.U32 R6, RZ, RZ, UR40 ;  /* 0x00000028ff067e24 */ /* 0x000fca000f8e00ff */
[----:B------:R-:W-:-:S04]  /*6780*/  SHF.L.U32 R6, R6, 0x1f, RZ ;  /* 0x0000001f06067819 */ /* 0x000fc800000006ff */
[----:B------:R1:W2:Y:S01]  /*6790*/  SYNCS.PHASECHK.TRANS64.TRYWAIT P2, [UR6+0x29850], R6 ;  /* 0x02985006ff0075a7 */ /* 0x0002a20008040146 */
[----:B------:R-:W-:Y:S05]  /*67a0*/  @!P0 BRA `(.L_x_1836) ;  /* 0x0000000000048947 */ /* 0x000fea0003800000 */
[----:B------:R-:W-:Y:S01]  /*67b0*/  BPT.TRAP 0x1 ;  /* 0x000000040000795c */ /* 0x000fe20000300000 */
.L_x_1836:
[----:B--2---:R-:W-:Y:S05]  /*67c0*/  @P2 BRA `(.L_x_1834) ;  /* 0x0000000000082947 */ /* 0x004fea0003800000 */
[----:B------:R-:W2:Y:S02]  /*67d0*/  SYNCS.PHASECHK.TRANS64.TRYWAIT P2, [UR6+0x29850], R6 ;  /* 0x02985006ff0075a7 */ /* 0x000ea40008040146 */
[----:B--2---:R-:W-:Y:S05]  /*67e0*/  @!P2 BRA `(.L_x_1837) ;  /* 0x000000c400e4a947 */ /* 0x004fea0003800000 */
.L_x_1834:
[C---:B------:R-:W-:Y:S01]  /*67f0*/  FMUL.FTZ R197, R0.reuse, R144 ;  /* 0x0000009000c57220 */ /* 0x040fe20000410000 */
[C---:B------:R-:W-:Y:S01]  /*6800*/  FMUL.FTZ R144, R0.reuse, R121 ;  /* 0x0000007900907220 */ /* 0x040fe20000410000 */
[C---:B------:R-:W-:Y:S01]  /*6810*/  FMUL.FTZ R121, R0.reuse, R123 ;  /* 0x0000007b00797220 */ /* 0x040fe20000410000 */
[C---:B------:R-:W-:Y:S01]  /*6820*/  FMUL.FTZ R123, R0.reuse, R127 ;  /* 0x0000007f007b7220 */ /* 0x040fe20000410000 */
[----:B------:R-:W-:Y:S01]  /*6830*/  UISETP.NE.U32.AND UP0, UPT, UR38, URZ, UPT ;  /* 0x0000003f2600728c */ /* 0x000fe2000bf05070 */
[----:B------:R-:W3:Y:S01]  /*6840*/  LDC R127, c[0x0][0x288] ;  /* 0x0000a200ff7f7b82 */ /* 0x000ee20000000800 */
[----:B------:R-:W-:Y:S01]  /*6850*/  UIMAD UR6, UR7, -0xa0, UR42 ;  /* 0xffffff60070678a4 */ /* 0x000fe2000f8e022a */
[C---:B------:R-:W-:Y:S01]  /*6860*/  FMUL.FTZ R205, R0.reuse, R152 ;  /* 0x0000009800cd7220 */ /* 0x040fe20000410000 */
[----:B------:R-:W-:Y:S01]  /*6870*/  UISETP.NE.AND.EX UP0, UPT, UR39, URZ, UPT, UP0 ;  /* 0x0000003f2700728c */ /* 0x000fe2000bf05300 */
[C---:B------:R-:W-:Y:S01]  /*6880*/  FMUL.FTZ R207, R0.reuse, R153 ;  /* 0x0000009900cf7220 */ /* 0x040fe20000410000 */
[----:B------:R-:W-:Y:S01]  /*6890*/  UIADD3 UR6, UR6, 0x1, URZ ;  /* 0x0000000106067890 */ /* 0x000fe2000fffe03f */
[C---:B------:R-:W-:Y:S01]  /*68a0*/  FMUL.FTZ R201, R0.reuse, R140 ;  /* 0x0000008c00c97220 */ /* 0x040fe20000410000 */
[----:B------:R-:W-:Y:S01]  /*68b0*/  USEL UR10, UR57, 0x1, UP0 ;  /* 0x00000001390a7887 */ /* 0x000fe20008000000 */
[----:B------:R-:W4:Y:S01]  /*68c0*/  MUFU.TANH R205, R205 ;  /* 0x000000cd00cd7308 */ /* 0x000f220000002400 */
[C---:B------:R-:W-:Y:S01]  /*68d0*/  FMUL.FTZ R140, R0.reuse, R145 ;  /* 0x00000091008c7220 */ /* 0x040fe20000410000 */
[C---:B------:R-:W-:Y:S01]  /*68e0*/  FMUL.FTZ R209, R0.reuse, R156 ;  /* 0x0000009c00d17220 */ /* 0x040fe20000410000 */
[----:B------:R-:W-:Y:S01]  /*68f0*/  UIMAD UR6, UR10, UR56, UR6 ;  /* 0x000000380a0672a4 */ /* 0x000fe2000f8e0206 */
        /* <DEDUP_REMOVED lines=12> */
[----:B---3--:R-:W-:Y:S01]  /*69c0*/  IADD3 R127, -R127, UR6, RZ ;  /* 0x000000067f7f7c10 */ /* 0x008fe2000fffe1ff */
[----:B------:R-:W-:Y:S01]  /*69d0*/  UIADD3 UR6, UR37, 0x400, URZ ;  /* 0x0000040025067890 */ /* 0x000fe2000fffe03f */
[----:B------:R-:W3:Y:S01]  /*69e0*/  MUFU.TANH R209, R209 ;  /* 0x000000d100d17308 */ /* 0x000ee20000002400 */
[C---:B------:R-:W-:Y:S01]  /*69f0*/  FMUL.FTZ R134, R0.reuse, R104 ;  /* 0x0000006800867220 */ /* 0x040fe20000410000 */
[----:B------:R-:W-:Y:S01]  /*6a00*/  FMUL.FTZ R219, R0, R165 ;  /* 0x000000a500db7220 */ /* 0x000fe20000410000 */
[----:B------:R-:W-:Y:S01]  /*6a10*/  IMAD R130, R22, -0x2, R127 ;  /* 0xfffffffe16827824 */ /* 0x000fe200078e027f */
[----:B------:R-:W-:Y:S01]  /*6a20*/  USHF.R.U32.HI UR6, URZ, 0x4, UR6 ;  /* 0x000000043f067899 */ /* 0x000fe20008011606 */
[----:B------:R-:W-:Y:S01]  /*6a30*/  WARPGROUP.ARRIVE ;  /* 0x00000000000079c5 */ /* 0x000fe20000000000 */
[C---:B------:R-:W-:Y:S01]  /*6a40*/  FMUL.FTZ R213, R0.reuse, R136 ;  /* 0x0000008800d57220 */ /* 0x040fe20000410000 */
[----:B------:R-:W-:Y:S01]  /*6a50*/  IMAD.IADD R130, R23, 0x1, R130 ;  /* 0x0000000117827824 */ /* 0x000fe200078e0282 */
[----:B------:R-:W1:Y:S01]  /*6a60*/  MUFU.TANH R211, R211 ;  /* 0x000000d300d37308 */ /* 0x000e620000002400 */
[----:B------:R-:W-:Y:S01]  /*6a70*/  ULOP3.LUT UR6, UR6, 0x3fff, URZ, 0xc0, !UPT ;  /* 0x00003fff06067892 */ /* 0x000fe2000f8ec03f */
[C---:B------:R-:W-:Y:S01]  /*6a80*/  FMUL.FTZ R14, R0.reuse, R138 ;  /* 0x0000008a000e7220 */ /* 0x040fe20000410000 */
[----:B------:R-:W-:Y:S01]  /*6a90*/  FMUL.FTZ R138, R0, R150 ;  /* 0x00000096008a7220 */ /* 0x000fe20000410000 */
[C---:B------:R-:W-:Y:S01]  /*6aa0*/  ISETP.GT.AND P2, PT, R130.reuse, RZ, PT ;  /* 0x000000ff8200720c */ /* 0x040fe20003f44270 */
[----:B------:R-:W-:Y:S01]  /*6ab0*/  ULOP3.LUT UR6, UR6, 0x10000, URZ, 0xfc, !UPT ;  /* 0x0001000006067892 */ /* 0x000fe2000f8efc3f */
[C---:B------:R-:W-:Y:S01]  /*6ac0*/  ISETP.GT.AND P3, PT, R130.reuse, 0x1, PT ;  /* 0x000000018200780c */ /* 0x040fe20003f64270 */
[----:B------:R-:W-:Y:S01]  /*6ad0*/  UMOV UR11, 0xc0000010 ;  /* 0xc0000010000b7882 */ /* 0x000fe20000000000 */
[----:B------:R-:W2:Y:S01]  /*6ae0*/  MUFU.TANH R215, R215 ;  /* 0x000000d700d77308 */ /* 0x000ea20000002400 */
[----:B----4-:R-:W-:Y:S01]  /*6af0*/  FSEL R205, R205, -INF , P2 ;  /* 0xff800000cdcd7808 */ /* 0x010fe20001000000 */
[----:B------:R-:W-:Y:S01]  /*6b00*/  UIMAD UR6, UR36, 0x500, UR6 ;  /* 0x00000500240678a4 */ /* 0x000fe2000f8e0206 */
[----:B------:R-:W-:Y:S01]  /*6b10*/  ISETP.GT.AND P2, PT, R130, 0x8, PT ;  /* 0x000000088200780c */ /* 0x000fe20003f44270 */
[C---:B------:R-:W-:Y:S01]  /*6b20*/  FMUL.FTZ R203, R0.reuse, R137 ;  /* 0x0000008900cb7220 */ /* 0x040fe20000410000 */
[----:B-----5:R-:W-:Y:S01]  /*6b30*/  FSEL R207, R207, -INF , P3 ;  /* 0xff800000cfcf7808 */ /* 0x020fe20001800000 */
[----:B------:R-:W-:Y:S01]  /*6b40*/  FMUL.FTZ R199, R0, R141 ;  /* 0x0000008d00c77220 */ /* 0x000fe20000410000 */
[----:B------:R-:W-:Y:S01]  /*6b50*/  FMNMX.FTZ R104, R205, R5, !PT ;  /* 0x00000005cd687209 */ /* 0x000fe20007810000 */
[----:B------:R-:W4:Y:S01]  /*6b60*/  MUFU.TANH R217, R217 ;  /* 0x000000d900d97308 */ /* 0x000f220000002400 */
[----:B------:R-:W-:Y:S01]  /*6b70*/  ISETP.GT.AND P3, PT, R130, 0x9, PT ;  /* 0x000000098200780c */ /* 0x000fe20003f64270 */
[----:B------:R-:W-:Y:S01]  /*6b80*/  UMOV UR10, UR6 ;  /* 0x00000006000a7c82 */ /* 0x000fe20008000000 */
[----:B---3--:R-:W-:Y:S01]  /*6b90*/  FSEL R209, R209, -INF , P2 ;  /* 0xff800000d1d17808 */ /* 0x008fe20001000000 */
[----:B------:R-:W-:Y:S01]  /*6ba0*/  QGMMA.64x128x32.F32.E4M3.E4M3 R24, R184, gdesc[UR8], R24, gsb0 ;  /* 0x01e00008b8187df3 */ /* 0x000fe20008000818 */
[----:B------:R-:W-:Y:S01]  /*6bb0*/  FMNMX.FTZ R104, R207, R104, !PT ;  /* 0x00000068cf687209 */ /* 0x000fe20007810000 */
[----:B------:R-:W-:Y:S01]  /*6bc0*/  FMUL.FTZ R141, R0, R148 ;  /* 0x00000094008d7220 */ /* 0x000fe20000410000 */
[----:B------:R-:W-:Y:S01]  /*6bd0*/  ISETP.GT.AND P2, PT, R130, 0x10, PT ;  /* 0x000000108200780c */ /* 0x000fe20003f44270 */
[----:B------:R-:W3:Y:S01]  /*6be0*/  MUFU.TANH R221, R221 ;  /* 0x000000dd00dd7308 */ /* 0x000ee20000002400 */
[----:B-1----:R-:W-:Y:S01]  /*6bf0*/  FSEL R211, R211, -INF , P3 ;  /* 0xff800000d3d37808 */ /* 0x002fe20001800000 */
[C---:B------:R-:W-:Y:S01]  /*6c00*/  FMUL.FTZ R20, R0.reuse, R142 ;  /* 0x0000008e00147220 */ /* 0x040fe20000410000 */
[----:B------:R-:W-:Y:S01]  /*6c10*/  FMNMX.FTZ R150, R209, R104, !PT ;  /* 0x00000068d1967209 */ /* 0x000fe20007810000 */
[----:B------:R-:W-:Y:S01]  /*6c20*/  FMUL.FTZ R142, R0, R149 ;  /* 0x00000095008e7220 */ /* 0x000fe20000410000 */
[----:B------:R-:W-:Y:S01]  /*6c30*/  ISETP.GT.AND P3, PT, R130, 0x11, PT ;  /* 0x000000118200780c */ /* 0x000fe20003f64270 */
[C---:B------:R-:W-:Y:S01]  /*6c40*/  FMUL.FTZ R149, R0.reuse, R105 ;  /* 0x0000006900957220 */ /* 0x040fe20000410000 */
[----:B--2---:R-:W-:Y:S01]  /*6c50*/  FSEL R215, R215, -INF , P2 ;  /* 0xff800000d7d77808 */ /* 0x004fe20001000000 */
[----:B------:R-:W1:Y:S01]  /*6c60*/  MUFU.TANH R219, R219 ;  /* 0x000000db00db7308 */ /* 0x000e620000002400 */
[----:B------:R-:W-:Y:S01]  /*6c70*/  FMNMX.FTZ R150, R211, R150, !PT ;  /* 0x00000096d3967209 */ /* 0x000fe20007810000 */
[----:B------:R-:W-:Y:S01]  /*6c80*/  FMUL.FTZ R105, R0, R107 ;  /* 0x0000006b00697220 */ /* 0x000fe20000410000 */
[----:B------:R-:W-:Y:S01]  /*6c90*/  ISETP.GT.AND P2, PT, R130, 0x18, PT ;  /* 0x000000188200780c */ /* 0x000fe20003f44270 */
[C---:B------:R-:W-:Y:S01]  /*6ca0*/  FMUL.FTZ R109, R0.reuse, R109 ;  /* 0x0000006d006d7220 */ /* 0x040fe20000410000 */
[----:B----4-:R-:W-:Y:S01]  /*6cb0*/  FSEL R217, R217, -INF , P3 ;  /* 0xff800000d9d97808 */ /* 0x010fe20001800000 */
[----:B------:R-:W-:Y:S01]  /*6cc0*/  FMUL.FTZ R136, R0, R146 ;  /* 0x0000009200887220 */ /* 0x000fe20000410000 */
[----:B------:R-:W-:Y:S01]  /*6cd0*/  FMNMX.FTZ R150, R215, R150, !PT ;  /* 0x00000096d7967209 */ /* 0x000fe20007810000 */
[----:B------:R-:W2:Y:S01]  /*6ce0*/  MUFU.TANH R213, R213 ;  /* 0x000000d500d57308 */ /* 0x000ea20000002400 */
[----:B------:R-:W-:Y:S01]  /*6cf0*/  ISETP.GT.AND P3, PT, R130, 0x19, PT ;  /* 0x000000198200780c */ /* 0x000fe20003f64270 */
[C---:B------:R-:W-:Y:S01]  /*6d00*/  FMUL.FTZ R146, R0.reuse, R125 ;  /* 0x0000007d00927220 */ /* 0x040fe20000410000 */
[----:B---3--:R-:W-:Y:S01]  /*6d10*/  FSEL R221, R221, -INF , P2 ;  /* 0xff800000dddd7808 */ /* 0x008fe20001000000 */
[C---:B------:R-:W-:Y:S01]  /*6d20*/  FMUL.FTZ R104, R0.reuse, R106 ;  /* 0x0000006a00687220 */ /* 0x040fe20000410000 */
        /* <DEDUP_REMOVED lines=10> */
[----:B------:R-:W-:Y:S01]  /*6dd0*/  FMNMX.FTZ R150, R219, R150, !PT ;  /* 0x00000096db967209 */ /* 0x000fe20007810000 */
[----:B------:R-:W1:Y:S01]  /*6de0*/  MUFU.TANH R201, R201 ;  /* 0x000000c900c97308 */ /* 0x000e620000002400 */
[----:B--2---:R-:W-:Y:S01]  /*6df0*/  FSEL R213, R213, -INF , P2 ;  /* 0xff800000d5d57808 */ /* 0x004fe20001000000 */
[----:B------:R-:W-:Y:S01]  /*6e00*/  FMUL.FTZ R137, R0, R147 ;  /* 0x0000009300897220 */ /* 0x000fe20000410000 */
[----:B------:R-:W-:Y:S01]  /*6e10*/  ISETP.GT.AND P2, PT, R130, 0x28, PT ;  /* 0x000000288200780c */ /* 0x000fe20003f44270 */
        /* <DEDUP_REMOVED lines=9> */
[----:B------:R-:W-:Y:S01]  /*6eb0*/  FMNMX.FTZ R150, R203, R150, !PT ;  /* 0x00000096cb967209 */ /* 0x000fe20007810000 */
[C---:B------:R-:W-:Y:S01]  /*6ec0*/  FMUL.FTZ R112, R0.reuse, R112 ;  /* 0x0000007000707220 */ /* 0x040fe20000410000 */
[C---:B------:R-:W-:Y:S01]  /*6ed0*/  FMUL.FTZ R116, R0.reuse, R116 ;  /* 0x0000007400747220 */ /* 0x040fe20000410000 */
[----:B------:R-:W3:Y:S01]  /*6ee0*/  MUFU.TANH R197, R197 ;  /* 0x000000c500c57308 */ /* 0x000ee20000002400 */
[----:B-1----:R-:W-:Y:S01]  /*6ef0*/  FSEL R201, R201, -INF , P2 ;  /* 0xff800000c9c97808 */ /* 0x002fe20001000000 */
[----:B------:R-:W-:Y:S01]  /*6f00*/  FMUL.FTZ R15, R0, R139 ;  /* 0x0000008b000f7220 */ /* 0x000fe20000410000 */
[----:B------:R-:W-:Y:S01]  /*6f10*/  ISETP.GT.AND P2, PT, R130, 0x30, PT ;  /* 0x000000308200780c */ /* 0x000fe20003f44270 */
[C---:B------:R-:W-:Y:S01]  /*6f20*/  FMUL.FTZ R139, R0.reuse, R151 ;  /* 0x00000097008b7220 */ /* 0x040fe20000410000 */
[----:B------:R-:W-:Y:S01]  /*6f30*/  FMNMX.FTZ R150, R201, R150, !PT ;  /* 0x00000096c9967209 */ /* 0x000fe20007810000 */
[C---:B------:R-:W-:Y:S01]  /*6f40*/  FMUL.FTZ R88, R0.reuse, R88 ;  /* 0x0000005800587220 */ /* 0x040fe20000410000 */
[----:B------:R-:W-:Y:S01]  /*6f50*/  FMUL.FTZ R89, R0, R89 ;  /* 0x0000005900597220 */ /* 0x000fe20000410000 */
[----:B------:R-:W1:Y:S01]  /*6f60*/  MUFU.TANH R140, R140 ;  /* 0x0000008c008c7308 */ /* 0x000e620000002400 */
[----:B--2---:R-:W-:Y:S01]  /*6f70*/  FSEL R199, R199, -INF , P3 ;  /* 0xff800000c7c77808 */ /* 0x004fe20001800000 */
[----:B------:R-:W-:Y:S01]  /*6f80*/  UIADD3 UR10, UR6, 0x100, URZ ;  /* 0x00000100060a7890 */ /* 0x000fe2000fffe03f */
[----:B------:R-:W-:Y:S01]  /*6f90*/  ISETP.GT.AND P3, PT, R130, 0x31, PT ;  /* 0x000000318200780c */ /* 0x000fe20003f64270 */
[C---:B------:R-:W-:Y:S01]  /*6fa0*/  FMUL.FTZ R92, R0.reuse, R92 ;  /* 0x0000005c005c7220 */ /* 0x040fe20000410000 */
[----:B------:R-:W-:Y:S01]  /*6fb0*/  FMNMX.FTZ R150, R199, R150, !PT ;  /* 0x00000096c7967209 */ /* 0x000fe20007810000 */
[----:B------:R-:W-:Y:S01]  /*6fc0*/  UMOV UR11, 0xc0000010 ;  /* 0xc0000010000b7882 */ /* 0x000fe20000000000 */
[C---:B------:R-:W-:Y:S01]  /*6fd0*/  FMUL.FTZ R96, R0.reuse, R96 ;  /* 0x0000006000607220 */ /* 0x040fe20000410000 */
[----:B------:R-:W-:Y:S01]  /*6fe0*/  MUFU.TANH R141, R141 ;  /* 0x0000008d008d7308 */ /* 0x000fe20000002400 */
[----:B---3--:R-:W-:Y:S01]  /*6ff0*/  FSEL R197, R197, -INF , P2 ;  /* 0xff800000c5c57808 */ /* 0x008fe20001000000 */
[----:B------:R-:W-:Y:S01]  /*7000*/  FMUL.FTZ R9, R0, R159 ;  /* 0x0000009f00097220 */ /* 0x000fe20000410000 */
[----:B------:R-:W-:Y:S01]  /*7010*/  ISETP.GT.AND P2, PT, R130, 0x38, PT ;  /* 0x000000388200780c */ /* 0x000fe20003f44270 */
[C---:B------:R-:W-:Y:S01]  /*7020*/  FMUL.FTZ R100, R0.reuse, R100 ;  /* 0x0000006400647220 */ /* 0x040fe20000410000 */
[----:B------:R-:W-:Y:S01]  /*7030*/  FMNMX.FTZ R150, R197, R150, !PT ;  /* 0x00000096c5967209 */ /* 0x000fe20007810000 */
[C---:B------:R-:W-:Y:S01]  /*7040*/  FMUL.FTZ R11, R0.reuse, R163 ;  /* 0x000000a3000b7220 */ /* 0x040fe20000410000 */
[----:B------:R-:W-:Y:S01]  /*7050*/  FMUL.FTZ R13, R0, R167 ;  /* 0x000000a7000d7220 */ /* 0x000fe20000410000 */
[----:B------:R-:W2:Y:S01]  /*7060*/  MUFU.TANH R142, R142 ;  /* 0x0000008e008e7308 */ /* 0x000ea20000002400 */
[----:B-1----:R-:W-:Y:S01]  /*7070*/  FSEL R107, R140, -INF , P3 ;  /* 0xff8000008c6b7808 */ /* 0x002fe20001800000 */
[----:B------:R-:W-:Y:S01]  /*7080*/  FMUL.FTZ R140, R0, R117 ;  /* 0x00000075008c7220 */ /* 0x000fe20000410000 */
[----:B------:R-:W-:Y:S01]  /*7090*/  ISETP.GT.AND P3, PT, R130, 0x39, PT ;  /* 0x000000398200780c */ /* 0x000fe20003f64270 */
        /* <DEDUP_REMOVED lines=8> */
[C---:B------:R-:W-:Y:S01]  /*7120*/  FMUL.FTZ R94, R0.reuse, R94 ;  /* 0x0000005e005e7220 */ /* 0x040fe20000410000 */
[C---:B------:R-:W-:Y:S01]  /*7130*/  FMUL.FTZ R95, R0.reuse, R95 ;  /* 0x0000005f005f7220 */ /* 0x040fe20000410000 */
[C---:B------:R-:W-:Y:S01]  /*7140*/  FMUL.FTZ R98, R0.reuse, R98 ;  /* 0x0000006200627220 */ /* 0x040fe20000410000 */
[----:B------:R-:W-:Y:S01]  /*7150*/  FMUL.FTZ R99, R0, R99 ;  /* 0x0000006300637220 */ /* 0x000fe20000410000 */
[----:B------:R-:W1:Y:S01]  /*7160*/  MUFU.TANH R144, R144 ;  /* 0x0000009000907308 */ /* 0x000e620000002400 */
[----:B--2---:R-:W-:Y:S01]  /*7170*/  FSEL R113, R142, -INF , P3 ;  /* 0xff8000008e717808 */ /* 0x004fe20001800000 */
[----:B------:R-:W-:Y:S01]  /*7180*/  FMUL.FTZ R103, R0, R103 ;  /* 0x0000006700677220 */ /* 0x000fe20000410000 */
[----:B------:R-:W-:Y:S01]  /*7190*/  ISETP.GT.AND P3, PT, R130, 0x41, PT ;  /* 0x000000418200780c */ /* 0x000fe20003f64270 */
[----:B------:R-:W2:Y:S04]  /*71a0*/  S2R R194, SR_TID.X ;  /* 0x0000000000c27919 */ /* 0x000ea80000002100 */
[----:B------:R-:W3:Y:S08]  /*71b0*/  MUFU.TANH R145, R145 ;  /* 0x0000009100917308 */ /* 0x000ef00000002400 */
[----:B------:R4:W-:Y:S01]  /*71c0*/  MUFU.TANH R106, R109 ;  /* 0x0000006d006a7308 */ /* 0x0009e20000002400 */
[----:B-1----:R-:W-:-:S02]  /*71d0*/  FSEL R131, R144, -INF , P3 ;  /* 0xff80000090837808 */ /* 0x002fc40001800000 */
[----:B------:R-:W-:-:S05]  /*71e0*/  ISETP.GT.AND P3, PT, R130, 0x49, PT ;  /* 0x000000498200780c */ /* 0x000fca0003f64270 */
[----:B------:R-:W-:Y:S01]  /*71f0*/  MUFU.TANH R146, R146 ;  /* 0x0000009200927308 */ /* 0x000fe20000002400 */
[----:B----4-:R-:W-:Y:S02]  /*7200*/  FSEL R109, R141, -INF , P2 ;  /* 0xff8000008d6d7808 */ /* 0x010fe40001000000 */
[C---:B------:R-:W-:Y:S02]  /*7210*/  ISETP.GT.AND P2, PT, R130.reuse, 0x40, PT ;  /* 0x000000408200780c */ /* 0x040fe40003f44270 */
[----:B------:R-:W-:Y:S02]  /*7220*/  FMNMX.FTZ R150, R109, R150, !PT ;  /* 0x000000966d967209 */ /* 0x000fe40007810000 */
[----:B------:R-:W-:Y:S01]  /*7230*/  FSEL R129, R143, -INF , P2 ;  /* 0xff8000008f817808 */ /* 0x000fe20001000000 */
[----:B------:R-:W1:Y:S01]  /*7240*/  MUFU.TANH R128, R128 ;  /* 0x0000008000807308 */ /* 0x000e620000002400 */
[----:B------:R-:W-:Y:S02]  /*7250*/  FMNMX.FTZ R150, R113, R150, !PT ;  /* 0x0000009671967209 */ /* 0x000fe40007810000 */
[----:B------:R-:W-:-:S02]  /*7260*/  ISETP.GT.AND P2, PT, R130, 0x48, PT ;  /* 0x000000488200780c */ /* 0x000fc40003f44270 */
[----:B------:R-:W-:Y:S02]  /*7270*/  FMNMX.FTZ R150, R129, R150, !PT ;  /* 0x0000009681967209 */ /* 0x000fe40007810000 */
[----:B---3--:R-:W-:Y:S01]  /*7280*/  FSEL R117, R145, -INF , P2 ;  /* 0xff80000091757808 */ /* 0x008fe20001000000 */
[----:B------:R-:W-:Y:S01]  /*7290*/  MUFU.TANH R147, R147 ;  /* 0x0000009300937308 */ /* 0x000fe20000002400 */
[----:B------:R-:W-:Y:S02]  /*72a0*/  FMNMX.FTZ R150, R131, R150, !PT ;  /* 0x0000009683967209 */ /* 0x000fe40007810000 */
[----:B------:R-:W-:Y:S02]  /*72b0*/  ISETP.GT.AND P2, PT, R130, 0x50, PT ;  /* 0x000000508200780c */ /* 0x000fe40003f44270 */
[----:B------:R-:W-:Y:S02]  /*72c0*/  FMNMX.FTZ R150, R117, R150, !PT ;  /* 0x0000009675967209 */ /* 0x000fe40007810000 */
[----:B--2---:R-:W-:Y:S01]  /*72d0*/  SHF.R.U32.HI R194, RZ, 0x7, R194 ;  /* 0x00000007ffc27819 */ /* 0x004fe200000116c2 */
[----:B------:R-:W2:Y:S01]  /*72e0*/  MUFU.TANH R148, R148 ;  /* 0x0000009400947308 */ /* 0x000ea20000002400 */
[----:B-1----:R-:W-:Y:S01]  /*72f0*/  FSEL R135, R128, -INF , P2 ;  /* 0xff80000080877808 */ /* 0x002fe20001000000 */
[----:B------:R-:W-:Y:S01]  /*7300*/  FMUL.FTZ R128, R0, R93 ;  /* 0x0000005d00807220 */ /* 0x000fe20000410000 */
[----:B------:R-:W-:Y:S01]  /*7310*/  ISETP.GT.AND P2, PT, R130, 0x58, PT ;  /* 0x000000588200780c */ /* 0x000fe20003f44270 */
[----:B------:R-:W-:-:S02]  /*7320*/  WARPGROUP.DEPBAR.LE gsb0, 0x0 ;  /* 0x00008000000079c5 */ /* 0x000fc40000010000 */
[----:B------:R-:W-:Y:S02]  /*7330*/  WARPGROUP.ARRIVE ;  /* 0x00000000000079c5 */ /* 0x000fe40000000000 */
[----:B------:R-:W1:Y:S04]  /*7340*/  MUFU.TANH R132, R132 ;  /* 0x0000008400847308 */ /* 0x000e680000002400 */
[----:B------:R-:W-:Y:S01]  /*7350*/  QGMMA.64x128x32.F32.E4M3.E4M3 R24, R180, gdesc[UR8], R24, gsb0 ;  /* 0x01e00008b4187df3 */ /* 0x000fe20008000818 */
[----:B------:R-:W-:Y:S01]  /*7360*/  UIADD3 UR10, UR6, 0x200, URZ ;  /* 0x00000200060a7890 */ /* 0x000fe2000fffe03f */
[----:B------:R-:W-:Y:S02]  /*7370*/  UMOV UR11, 0xc0000010 ;  /* 0xc0000010000b7882 */ /* 0x000fe40000000000 */
[----:B------:R3:W-:Y:S01]  /*7380*/  MUFU.TANH R155, R133 ;  /* 0x00000085009b7308 */ /* 0x0007e20000002400 */
[----:B--2---:R-:W-:-:S02]  /*7390*/  FSEL R143, R148, -INF , P2 ;  /* 0xff800000948f7808 */ /* 0x004fc40001000000 */
[----:B------:R-:W-:-:S05]  /*73a0*/  ISETP.GT.AND P2, PT, R130, 0x60, PT ;  /* 0x000000608200780c */ /* 0x000fca0003f44270 */
[----:B------:R-:W2:Y:S01]  /*73b0*/  MUFU.TANH R134, R134 ;  /* 0x0000008600867308 */ /* 0x000ea20000002400 */
[----:B---3--:R-:W-:Y:S02]  /*73c0*/  FSEL R133, R146, -INF , P3 ;  /* 0xff80000092857808 */ /* 0x008fe40001800000 */
[C---:B------:R-:W-:Y:S02]  /*73d0*/  ISETP.GT.AND P3, PT, R130.reuse, 0x51, PT ;  /* 0x000000518200780c */ /* 0x040fe40003f64270 */
[----:B------:R-:W-:Y:S02]  /*73e0*/  FMNMX.FTZ R150, R133, R150, !PT ;  /* 0x0000009685967209 */ /* 0x000fe40007810000 */
[----:B------:R-:W-:Y:S01]  /*73f0*/  FSEL R141, R147, -INF , P3 ;  /* 0xff800000938d7808 */ /* 0x000fe20001800000 */
[----:B------:R-:W3:Y:S01]  /*7400*/  MUFU.TANH R149, R149 ;  /* 0x0000009500957308 */ /* 0x000ee20000002400 */
[----:B------:R-:W-:Y:S02]  /*7410*/  FMNMX.FTZ R150, R135, R150, !PT ;  /* 0x0000009687967209 */ /* 0x000fe40007810000 */
[----:B------:R-:W-:-:S02]  /*7420*/  ISETP.GT.AND P3, PT, R130, 0x59, PT ;  /* 0x000000598200780c */ /* 0x000fc40003f64270 */
[----:B------:R-:W-:Y:S02]  /*7430*/  FMNMX.FTZ R150, R141, R150, !PT ;  /* 0x000000968d967209 */ /* 0x000fe40007810000 */
[----:B-1----:R-:W-:Y:S01]  /*7440*/  FSEL R145, R132, -INF , P3 ;  /* 0xff80000084917808 */ /* 0x002fe20001800000 */
[----:B------:R-:W1:Y:S01]  /*7450*/  MUFU.TANH R108, R108 ;  /* 0x0000006c006c7308 */ /* 0x000e620000002400 */
[----:B------:R-:W-:Y:S02]  /*7460*/  FMNMX.FTZ R150, R143, R150, !PT ;  /* 0x000000968f967209 */ /* 0x000fe40007810000 */
[----:B------:R-:W-:Y:S02]  /*7470*/  ISETP.GT.AND P3, PT, R130, 0x61, PT ;  /* 0x000000618200780c */ /* 0x000fe40003f64270 */
[----:B--2---:R-:W-:Y:S02]  /*7480*/  FSEL R147, R134, -INF , P2 ;  /* 0xff80000086937808 */ /* 0x004fe40001000000 */
[----:B------:R-:W-:Y:S01]  /*7490*/  FMNMX.FTZ R150, R145, R150, !PT ;  /* 0x0000009691967209 */ /* 0x000fe20007810000 */
[----:B------:R-:W2:Y:S01]  /*74a0*/  MUFU.TANH R112, R112 ;  /* 0x0000007000707308 */ /* 0x000ea20000002400 */
[----:B------:R-:W-:-:S02]  /*74b0*/  ISETP.GT.AND P2, PT, R130, 0x68, PT ;  /* 0x000000688200780c */ /* 0x000fc40003f44270 */
[----:B---3--:R-:W-:Y:S02]  /*74c0*/  FSEL R149, R149, -INF , P3 ;  /* 0xff80000095957808 */ /* 0x008fe40001800000 */
[----:B------:R-:W-:Y:S02]  /*74d0*/  FMNMX.FTZ R150, R147, R150, !PT ;  /* 0x0000009693967209 */ /* 0x000fe40007810000 */
[----:B------:R-:W-:Y:S01]  /*74e0*/  ISETP.GT.AND P3, PT, R130, 0x69, PT ;  /* 0x000000698200780c */ /* 0x000fe20003f64270 */
[----:B------:R-:W3:Y:S01]  /*74f0*/  MUFU.TANH R116, R116 ;  /* 0x0000007400747308 */ /* 0x000ee20000002400 */
[----:B-1----:R-:W-:Y:S01]  /*7500*/  FSEL R151, R108, -INF , P2 ;  /* 0xff8000006c977808 */ /* 0x002fe20001000000 */
[----:B------:R-:W-:Y:S01]  /*7510*/  FMUL.FTZ R108, R0, R118 ;  /* 0x00000076006c7220 */ /* 0x000fe20000410000 */
[----:B------:R-:W-:Y:S02]  /*7520*/  FMNMX.FTZ R150, R149, R150, !PT ;  /* 0x0000009695967209 */ /* 0x000fe40007810000 */
[----:B------:R-:W-:-:S02]  /*7530*/  ISETP.GT.AND P2, PT, R130, 0x70, PT ;  /* 0x000000708200780c */ /* 0x000fc40003f44270 */
[----:B------:R-:W-:Y:S01]  /*7540*/  FSEL R93, R106, -INF , P3 ;  /* 0xff8000006a5d7808 */ /* 0x000fe20001800000 */
[----:B------:R-:W1:Y:S01]  /*7550*/  MUFU.TANH R140, R140 ;  /* 0x0000008c008c7308 */ /* 0x000e620000002400 */
[----:B------:R-:W-:Y:S01]  /*7560*/  FMNMX.FTZ R150, R151, R150, !PT ;  /* 0x0000009697967209 */ /* 0x000fe20007810000 */
[----:B------:R-:W-:Y:S01]  /*7570*/  FMUL.FTZ R106, R0, R97 ;  /* 0x00000061006a7220 */ /* 0x000fe20000410000 */
[----:B------:R-:W-:Y:S02]  /*7580*/  ISETP.GT.AND P3, PT, R130, 0x71, PT ;  /* 0x000000718200780c */ /* 0x000fe40003f64270 */
[----:B--2---:R-:W-:Y:S01]  /*7590*/  FSEL R153, R112, -INF , P2 ;  /* 0xff80000070997808 */ /* 0x004fe20001000000 */
[----:B------:R-:W-:Y:S01]  /*75a0*/  FMUL.FTZ R112, R0, R102 ;  /* 0x0000006600707220 */ /* 0x000fe20000410000 */
[----:B------:R-:W-:Y:S01]  /*75b0*/  FMNMX.FTZ R150, R93, R150, !PT ;  /* 0x000000965d967209 */ /* 0x000fe20007810000 */
[----:B------:R-:W2:Y:S01]  /*75c0*/  MUFU.TANH R88, R88 ;  /* 0x0000005800587308 */ /* 0x000ea20000002400 */
[----:B------:R-:W-:-:S02]  /*75d0*/  ISETP.GT.AND P2, PT, R130, 0x78, PT ;  /* 0x000000788200780c */ /* 0x000fc40003f44270 */
[----:B------:R-:W-:Y:S02]  /*75e0*/  FSEL R155, R155, -INF , P3 ;  /* 0xff8000009b9b7808 */ /* 0x000fe40001800000 */
[----:B------:R-:W-:Y:S02]  /*75f0*/  FMNMX.FTZ R150, R153, R150, !PT ;  /* 0x0000009699967209 */ /* 0x000fe40007810000 */
[----:B------:R-:W-:Y:S01]  /*7600*/  ISETP.GT.AND P3, PT, R130, 0x79, PT ;  /* 0x000000798200780c */ /* 0x000fe20003f64270 */
[----:B------:R-:W4:Y:S01]  /*7610*/  MUFU.TANH R89, R89 ;  /* 0x0000005900597308 */ /* 0x000f220000002400 */
[----:B---3--:R-:W-:Y:S02]  /*7620*/  FSEL R97, R116, -INF , P2 ;  /* 0xff80000074617808 */ /* 0x008fe40001000000 */
[----:B------:R-:W-:Y:S02]  /*7630*/  FMNMX.FTZ R150, R155, R150, !PT ;  /* 0x000000969b967209 */ /* 0x000fe40007810000 */
[----:B------:R-:W-:-:S02]  /*7640*/  ISETP.GT.AND P2, PT, R130, 0x80, PT ;  /* 0x000000808200780c */ /* 0x000fc40003f44270 */
[----:B-1----:R-:W-:Y:S01]  /*7650*/  FSEL R157, R140, -INF , P3 ;  /* 0xff8000008c9d7808 */ /* 0x002fe20001800000 */
[----:B------:R-:W1:Y:S01]  /*7660*/  MUFU.TANH R92, R92 ;  /* 0x0000005c005c7308 */ /* 0x000e620000002400 */
[----:B------:R-:W-:Y:S02]  /*7670*/  FMNMX.FTZ R150, R97, R150, !PT ;  /* 0x0000009661967209 */ /* 0x000fe40007810000 */
[----:B------:R-:W-:Y:S02]  /*7680*/  ISETP.GT.AND P3, PT, R130, 0x81, PT ;  /* 0x000000818200780c */ /* 0x000fe40003f64270 */
[----:B--2---:R-:W-:Y:S01]  /*7690*/  FSEL R159, R88, -INF , P2 ;  /* 0xff800000589f7808 */ /* 0x004fe20001000000 */
[----:B------:R-:W-:Y:S01]  /*76a0*/  FMUL.FTZ R88, R0, R101 ;  /* 0x0000006500587220 */ /* 0x000fe20000410000 */
[----:B------:R-:W-:Y:S01]  /*76b0*/  FMNMX.FTZ R150, R157, R150, !PT ;  /* 0x000000969d967209 */ /* 0x000fe20007810000 */
[----:B------:R-:W2:Y:S01]  /*76c0*/  MUFU.TANH R128, R128 ;  /* 0x0000008000807308 */ /* 0x000ea20000002400 */
[----:B------:R-:W-:-:S02]  /*76d0*/  ISETP.GT.AND P2, PT, R130, 0x88, PT ;  /* 0x000000888200780c */ /* 0x000fc40003f44270 */
[----:B----4-:R-:W-:Y:S02]  /*76e0*/  FSEL R161, R89, -INF , P3 ;  /* 0xff80000059a17808 */ /* 0x010fe40001800000 */
[----:B------:R-:W-:Y:S02]  /*76f0*/  FMNMX.FTZ R150, R159, R150, !PT ;  /* 0x000000969f967209 */ /* 0x000fe40007810000 */
[----:B------:R-:W-:Y:S01]  /*7700*/  ISETP.GT.AND P3, PT, R130, 0x89, PT ;  /* 0x000000898200780c */ /* 0x000fe20003f64270 */
[----:B------:R-:W3:Y:S01]  /*7710*/  MUFU.TANH R96, R96 ;  /* 0x0000006000607308 */ /* 0x000ee20000002400 */
[----:B-1----:R-:W-:Y:S01]  /*7720*/  FSEL R101, R92, -INF , P2 ;  /* 0xff8000005c657808 */ /* 0x002fe20001000000 */
[C---:B------:R-:W-:Y:S01]  /*7730*/  FMUL.FTZ R92, R0.reuse, R110 ;  /* 0x0000006e005c7220 */ /* 0x040fe20000410000 */
[----:B------:R-:W-:Y:S01]  /*7740*/  FMNMX.FTZ R150, R161, R150, !PT ;  /* 0x00000096a1967209 */ /* 0x000fe20007810000 */
[----:B------:R-:W-:Y:S01]  /*7750*/  FMUL.FTZ R110, R0, R119 ;  /* 0x00000077006e7220 */ /* 0x000fe20000410000 */
[----:B------:R-:W-:-:S02]  /*7760*/  ISETP.GT.AND P2, PT, R130, 0x90, PT ;  /* 0x000000908200780c */ /* 0x000fc40003f44270 */
[----:B------:R-:W-:Y:S01]  /*7770*/  FMNMX.FTZ R150, R101, R150, !PT ;  /* 0x0000009665967209 */ /* 0x000fe20007810000 */
[----:B------:R-:W1:Y:S01]  /*7780*/  MUFU.TANH R106, R106 ;  /* 0x0000006a006a7308 */ /* 0x000e620000002400 */
[----:B--2---:R-:W-:Y:S02]  /*7790*/  FSEL R163, R128, -INF , P3 ;  /* 0xff80000080a37808 */ /* 0x004fe40001800000 */
[----:B------:R-:W-:Y:S02]  /*77a0*/  ISETP.GT.AND P3, PT, R130, 0x91, PT ;  /* 0x000000918200780c */ /* 0x000fe40003f64270 */
[----:B------:R-:W-:-:S03]  /*77b0*/  FMNMX.FTZ R150, R163, R150, !PT ;  /* 0x00000096a3967209 */ /* 0x000fc60007810000 */
[----:B------:R-:W2:Y:S01]  /*77c0*/  MUFU.TANH R100, R100 ;  /* 0x0000006400647308 */ /* 0x000ea20000002400 */
[----:B---3--:R-:W-:Y:S01]  /*77d0*/  FSEL R165, R96, -INF , P2 ;  /* 0xff80000060a57808 */ /* 0x008fe20001000000 */
[----:B------:R-:W-:Y:S01]  /*77e0*/  FMUL.FTZ R96, R0, R111 ;  /* 0x0000006f00607220 */ /* 0x000fe20000410000 */
[----:B------:R-:W-:Y:S02]  /*77f0*/  ISETP.GT.AND P2, PT, R130, 0x98, PT ;  /* 0x000000988200780c */ /* 0x000fe40003f44270 */
[----:B------:R-:W-:-:S03]  /*7800*/  FMNMX.FTZ R150, R165, R150, !PT ;  /* 0x00000096a5967209 */ /* 0x000fc60007810000 */
[----:B------:R-:W3:Y:S01]  /*7810*/  MUFU.TANH R88, R88 ;  /* 0x0000005800587308 */ /* 0x000ee20000002400 */
[----:B-1----:R-:W-:Y:S01]  /*7820*/  FSEL R167, R106, -INF , P3 ;  /* 0xff8000006aa77808 */ /* 0x002fe20001800000 */
[----:B------:R-:W-:Y:S01]  /*7830*/  FMUL.FTZ R106, R0, R115 ;  /* 0x00000073006a7220 */ /* 0x000fe20000410000 */
[C---:B------:R-:W-:Y:S01]  /*7840*/  ISETP.GT.AND P3, PT, R130.reuse, 0x99, PT ;  /* 0x000000998200780c */ /* 0x040fe20003f64270 */
[----:B------:R-:W-:Y:S01]  /*7850*/  VIADD R130, R130, 0x8 ;  /* 0x0000000882827836 */ /* 0x000fe20000000000 */
[----:B------:R-:W-:-:S03]  /*7860*/  FMNMX.FTZ R150, R167, R150, !PT ;  /* 0x00000096a7967209 */ /* 0x000fc60007810000 */
[----:B------:R-:W1:Y:S01]  /*7870*/  MUFU.TANH R6, R6 ;  /* 0x0000000600067308 */ /* 0x000e620000002400 */
[----:B--2---:R-:W-:Y:S01]  /*7880*/  FSEL R195, R100, -INF , P2 ;  /* 0xff80000064c37808 */ /* 0x004fe20001000000 */
[----:B------:R-:W-:Y:S01]  /*7890*/  FMUL.FTZ R100, R0, R114 ;  /* 0x0000007200647220 */ /* 0x000fe20000410000 */
[----:B------:R-:W-:Y:S02]  /*78a0*/  ISETP.GT.AND P4, PT, R130, 0x1, PT ;  /* 0x000000018200780c */ /* 0x000fe40003f84270 */
[----:B------:R-:W-:-:S03]  /*78b0*/  FMNMX.FTZ R150, R195, R150, !PT ;  /* 0x00000096c3967209 */ /* 0x000fc60007810000 */
[----:B------:R-:W2:Y:S01]  /*78c0*/  MUFU.TANH R7, R7 ;  /* 0x0000000700077308 */ /* 0x000ea20000002400 */
[----:B---3--:R-:W-:Y:S02]  /*78d0*/  FSEL R111, R88, -INF , P3 ;  /* 0xff800000586f7808 */ /* 0x008fe40001800000 */
[----:B------:R-:W3:Y:S01]  /*78e0*/  LDC R88, c[0x0][0x988] ;  /* 0x00026200ff587b82 */ /* 0x000ee20000000800 */
[----:B------:R-:W-:Y:S02]  /*78f0*/  ISETP.GT.AND P3, PT, R130, RZ, PT ;  /* 0x000000ff8200720c */ /* 0x000fe40003f64270 */
[----:B------:R-:W-:Y:S02]  /*7900*/  FMNMX.FTZ R150, R111, R150, !PT ;  /* 0x000000966f967209 */ /* 0x000fe40007810000 */
[----:B------:R-:W4:Y:S01]  /*7910*/  MUFU.TANH R8, R8 ;  /* 0x0000000800087308 */ /* 0x000f220000002400 */
[----:B------:R-:W-:Y:S02]  /*7920*/  WARPGROUP.DEPBAR.LE gsb0, 0x0 ;  /* 0x00008000000079c5 */ /* 0x000fe40000010000 */
[----:B------:R-:W5:Y:S01]  /*7930*/  SHFL.BFLY PT, R89, R150, 0x2, 0x1f ;  /* 0x0c401f0096597f89 */ /* 0x000f6200000e0000 */
[----:B-1----:R-:W-:Y:S01]  /*7940*/  FSEL R183, R6, -INF , P3 ;  /* 0xff80000006b77808 */ /* 0x002fe20001800000 */
[----:B------:R-:W-:Y:S01]  /*7950*/  WARPGROUP.ARRIVE ;  /* 0x00000000000079c5 */ /* 0x000fe20000000000 */
[----:B------:R-:W-:-:S02]  /*7960*/  ISETP.GT.AND P3, PT, R130, 0x8, PT ;  /* 0x000000088200780c */ /* 0x000fc40003f64270 */
[----:B------:R-:W1:Y:S01]  /*7970*/  MUFU.TANH R9, R9 ;  /* 0x0000000900097308 */ /* 0x000e620000002400 */
[----:B--2---:R-:W-:Y:S02]  /*7980*/  FSEL R7, R7, -INF , P4 ;  /* 0xff80000007077808 */ /* 0x004fe40002000000 */
[----:B------:R-:W-:Y:S01]  /*7990*/  FMNMX.FTZ R132, R183, R4, !PT ;  /* 0x00000004b7847209 */ /* 0x000fe20007810000 */
[----:B------:R-:W-:Y:S01]  /*79a0*/  QGMMA.64x128x32.F32.E4M3.E4M3 R24, R176, gdesc[UR8], R24, gsb0 ;  /* 0x01e00008b0187df3 */ /* 0x000fe20008000818 */
[----:B------:R-:W-:Y:S01]  /*79b0*/  ISETP.GT.AND P4, PT, R130, 0x9, PT ;  /* 0x000000098200780c */ /* 0x000fe20003f84270 */
[----:B------:R-:W-:Y:S01]  /*79c0*/  UIADD3 UR10, UR6, 0x300, URZ ;  /* 0x00000300060a7890 */ /* 0x000fe2000fffe03f */
[----:B------:R-:W-:Y:S01]  /*79d0*/  FMNMX.FTZ R132, R7, R132, !PT ;  /* 0x0000008407847209 */ /* 0x000fe20007810000 */
[----:B------:R-:W-:Y:S01]  /*79e0*/  MUFU.TANH R10, R10 ;  /* 0x0000000a000a7308 */ /* 0x000fe20000002400 */
[----:B----4-:R-:W-:Y:S01]  /*79f0*/  FSEL R187, R8, -INF , P3 ;  /* 0xff80000008bb7808 */ /* 0x010fe20001800000 */
[----:B------:R-:W-:Y:S01]  /*7a00*/  UMOV UR11, 0xc0000010 ;  /* 0xc0000010000b7882 */ /* 0x000fe20000000000 */
[----:B------:R-:W-:-:S02]  /*7a10*/  ISETP.GT.AND P3, PT, R130, 0x10, PT ;  /* 0x000000108200780c */ /* 0x000fc40003f64270 */
[----:B------:R-:W-:-:S03]  /*7a20*/  FMNMX.FTZ R132, R187, R132, !PT ;  /* 0x00000084bb847209 */ /* 0x000fc60007810000 */
[----:B------:R-:W2:Y:S01]  /*7a30*/  MUFU.TANH R11, R11 ;  /* 0x0000000b000b7308 */ /* 0x000ea20000002400 */
[----:B-1----:R-:W-:Y:S02]  /*7a40*/  FSEL R9, R9, -INF , P4 ;  /* 0xff80000009097808 */ /* 0x002fe40002000000 */
[----:B------:R-:W-:Y:S02]  /*7a50*/  ISETP.GT.AND P4, PT, R130, 0x11, PT ;  /* 0x000000118200780c */ /* 0x000fe40003f84270 */
[----:B-----5:R-:W-:Y:S02]  /*7a60*/  FMNMX.FTZ R150, R150, R89, !PT ;  /* 0x0000005996967209 */ /* 0x020fe40007810000 */
[----:B------:R-:W-:Y:S01]  /*7a70*/  FMNMX.FTZ R132, R9, R132, !PT ;  /* 0x0000008409847209 */ /* 0x000fe20007810000 */
[----:B------:R-:W-:Y:S02]  /*7a80*/  MUFU.TANH R12, R12 ;  /* 0x0000000c000c7308 */ /* 0x000fe40000002400 */
[----:B------:R-:W1:Y:S06]  /*7a90*/  SHFL.BFLY PT, R89, R150, 0x1, 0x1f ;  /* 0x0c201f0096597f89 */ /* 0x000e6c00000e0000 */
[----:B------:R-:W4:Y:S01]  /*7aa0*/  MUFU.TANH R13, R13 ;  /* 0x0000000d000d7308 */ /* 0x000f220000002400 */
[----:B--2---:R-:W-:-:S02]  /*7ab0*/  FSEL R11, R11, -INF , P4 ;  /* 0xff8000000b0b7808 */ /* 0x004fc40002000000 */
[----:B------:R-:W-:-:S05]  /*7ac0*/  ISETP.GT.AND P4, PT, R130, 0x19, PT ;  /* 0x000000198200780c */ /* 0x000fca0003f84270 */
[----:B------:R-:W2:Y:S08]  /*7ad0*/  MUFU.TANH R14, R14 ;  /* 0x0000000e000e7308 */ /* 0x000eb00000002400 */
[----:B------:R-:W5:Y:S01]  /*7ae0*/  MUFU.TANH R15, R15 ;  /* 0x0000000f000f7308 */ /* 0x000f620000002400 */
[----:B----4-:R-:W-:Y:S02]  /*7af0*/  FSEL R13, R13, -INF , P4 ;  /* 0xff8000000d0d7808 */ /* 0x010fe40002000000 */
[----:B-1----:R-:W-:-:S02]  /*7b00*/  FMNMX.FTZ R89, R150, R89, !PT ;  /* 0x0000005996597209 */ /* 0x002fc40007810000 */
[----:B------:R-:W-:Y:S02]  /*7b10*/  ISETP.GT.AND P4, PT, R130, 0x21, PT ;  /* 0x000000218200780c */ /* 0x000fe40003f84270 */
[C---:B------:R-:W-:Y:S01]  /*7b20*/  FSETP.NEU.FTZ.AND P2, PT, R89.reuse, -INF , PT ;  /* 0xff8000005900780b */ /* 0x040fe20003f5d000 */
[----:B---3--:R-:W-:-:S01]  /*7b30*/  FFMA.FTZ R102, R89, R88, -8 ;  /* 0xc100000059667423 */ /* 0x008fc20000010058 */
[----:B------:R-:W1:Y:S04]  /*7b40*/  MUFU.TANH R20, R20 ;  /* 0x0000001400147308 */ /* 0x000e680000002400 */
[----:B------:R-:W-:-:S04]  /*7b50*/  FSEL R102, R102, RZ, P2 ;  /* 0x000000ff66667208 */ /* 0x000fc80001000000 */
[----:B------:R-:W3:Y:S01]  /*7b60*/  MUFU.TANH R21, R21 ;  /* 0x0000001500157308 */ /* 0x000ee20000002400 */
[----:B------:R-:W-:-:S01]  /*7b70*/  FFMA.FTZ R114, R205, R88, -R102 ;  /* 0x00000058cd727223 */ /* 0x000fc20000010866 */
[----:B------:R-:W-:Y:S01]  /*7b80*/  FSEL R205, R10, -INF , P3 ;  /* 0xff8000000acd7808 */ /* 0x000fe20001800000 */
[----:B------:R-:W-:-:S01]  /*7b90*/  FFMA.FTZ R8, R201, R88, -R102 ;  /* 0x00000058c9087223 */ /* 0x000fc20000010866 */
[----:B------:R-:W-:Y:S01]  /*7ba0*/  ISETP.GT.AND P3, PT, R130, 0x18, PT ;  /* 0x000000188200780c */ /* 0x000fe20003f64270 */
[----:B------:R-:W-:-:S01]  /*7bb0*/  FFMA.FTZ R115, R207, R88, -R102 ;  /* 0x00000058cf737223 */ /* 0x000fc20000010866 */
[----:B------:R-:W-:Y:S01]  /*7bc0*/  FMNMX.FTZ R132, R205, R132, !PT ;  /* 0x00000084cd847209 */ /* 0x000fe20007810000 */
[----:B------:R-:W-:-:S01]  /*7bd0*/  FFMA.FTZ R10, R197, R88, -R102 ;  /* 0x00000058c50a7223 */ /* 0x000fc20000010866 */
[----:B------:R-:W-:Y:S01]  /*7be0*/  FSEL R201, R12, -INF , P3 ;  /* 0xff8000000cc97808 */ /* 0x000fe20001800000 */
[----:B------:R-:W4:Y:S01]  /*7bf0*/  MUFU.TANH R136, R136 ;  /* 0x0000008800887308 */ /* 0x000f220000002400 */
[----:B------:R-:W-:Y:S01]  /*7c00*/  FMNMX.FTZ R132, R11, R132, !PT ;  /* 0x000000840b847209 */ /* 0x000fe20007810000 */
[-CC-:B------:R-:W-:Y:S01]  /*7c10*/  FFMA.FTZ R116, R209, R88.reuse, -R102.reuse ;  /* 0x00000058d1747223 */ /* 0x180fe20000010866 */
[----:B------:R-:W-:Y:S01]  /*7c20*/  ISETP.GT.AND P3, PT, R130, 0x20, PT ;  /* 0x000000208200780c */ /* 0x000fe20003f64270 */
[--C-:B------:R-:W-:Y:S01]  /*7c30*/  FFMA.FTZ R12, R109, R88, -R102.reuse ;  /* 0x000000586d0c7223 */ /* 0x100fe20000010866 */
[----:B------:R-:W-:Y:S01]  /*7c40*/  FMNMX.FTZ R132, R201, R132, !PT ;  /* 0x00000084c9847209 */ /* 0x000fe20007810000 */
[--C-:B------:R-:W-:Y:S01]  /*7c50*/  FFMA.FTZ R119, R211, R88, -R102.reuse ;  /* 0x00000058d3777223 */ /* 0x100fe20000010866 */
[----:B--2---:R-:W-:Y:S01]  /*7c60*/  FSEL R207, R14, -INF , P3 ;  /* 0xff8000000ecf7808 */ /* 0x004fe20001800000 */
[----:B------:R-:W2:Y:S01]  /*7c70*/  MUFU.TANH R137, R137 ;  /* 0x0000008900897308 */ /* 0x000ea20000002400 */
[----:B------:R-:W-:Y:S01]  /*7c80*/  FMNMX.FTZ R132, R13, R132, !PT ;  /* 0x000000840d847209 */ /* 0x000fe20007810000 */
[-CC-:B------:R-:W-:Y:S01]  /*7c90*/  FFMA.FTZ R14, R129, R88.reuse, -R102.reuse ;  /* 0x00000058810e7223 */ /* 0x180fe20000010866 */
[C---:B------:R-:W-:Y:S01]  /*7ca0*/  ISETP.GT.AND P3, PT, R130.reuse, 0x28, PT ;  /* 0x000000288200780c */ /* 0x040fe20003f64270 */
[-CC-:B------:R-:W-:Y:S01]  /*7cb0*/  FFMA.FTZ R6, R213, R88.reuse, -R102.reuse ;  /* 0x00000058d5067223 */ /* 0x180fe20000010866 */
[----:B-----5:R-:W-:Y:S01]  /*7cc0*/  FSEL R15, R15, -INF , P4 ;  /* 0xff8000000f0f7808 */ /* 0x020fe20002000000 */
[--C-:B------:R-:W-:Y:S01]  /*7cd0*/  FFMA.FTZ R118, R215, R88, -R102.reuse ;  /* 0x00000058d7767223 */ /* 0x100fe20000010866 */
[----:B------:R-:W-:Y:S01]  /*7ce0*/  FMNMX.FTZ R132, R207, R132, !PT ;  /* 0x00000084cf847209 */ /* 0x000fe20007810000 */
[----:B------:R-:W5:Y:S01]  /*7cf0*/  MUFU.TANH R138, R138 ;  /* 0x0000008a008a7308 */ /* 0x000f620000002400 */
[----:B------:R-:W-:Y:S01]  /*7d00*/  ISETP.GT.AND P4, PT, R130, 0x29, PT ;  /* 0x000000298200780c */ /* 0x000fe20003f84270 */
[-CC-:B------:R-:W-:Y:S01]  /*7d10*/  FFMA.FTZ R185, R217, R88.reuse, -R102.reuse ;  /* 0x00000058d9b97223 */ /* 0x180fe20000010866 */
[----:B-1----:R-:W-:Y:S01]  /*7d20*/  FSEL R197, R20, -INF , P3 ;  /* 0xff80000014c57808 */ /* 0x002fe20001800000 */
[--C-:B------:R-:W-:Y:S01]  /*7d30*/  FFMA.FTZ R20, R117, R88, -R102.reuse ;  /* 0x0000005875147223 */ /* 0x100fe20000010866 */
[----:B------:R-:W-:Y:S01]  /*7d40*/  FMNMX.FTZ R132, R15, R132, !PT ;  /* 0x000000840f847209 */ /* 0x000fe20007810000 */
[-CC-:B------:R-:W-:Y:S01]  /*7d50*/  FFMA.FTZ R219, R219, R88.reuse, -R102.reuse ;  /* 0x00000058dbdb7223 */ /* 0x180fe20000010866 */
[C---:B------:R-:W-:Y:S01]  /*7d60*/  ISETP.GT.AND P3, PT, R130.reuse, 0x30, PT ;  /* 0x000000308200780c */ /* 0x040fe20003f64270 */
[----:B------:R-:W1:Y:S01]  /*7d70*/  MUFU.TANH R139, R139 ;  /* 0x0000008b008b7308 */ /* 0x000e620000002400 */
[----:B---3--:R-:W-:Y:S01]  /*7d80*/  FSEL R21, R21, -INF , P4 ;  /* 0xff80000015157808 */ /* 0x008fe20002000000 */
[--C-:B------:R-:W-:Y:S01]  /*7d90*/  FFMA.FTZ R128, R221, R88, -R102.reuse ;  /* 0x00000058dd807223 */ /* 0x100fe20000010866 */
[----:B------:R-:W-:Y:S01]  /*7da0*/  FMNMX.FTZ R132, R197, R132, !PT ;  /* 0x00000084c5847209 */ /* 0x000fe20007810000 */
[-CC-:B------:R-:W-:Y:S01]  /*7db0*/  FFMA.FTZ R203, R203, R88.reuse, -R102.reuse ;  /* 0x00000058cbcb7223 */ /* 0x180fe20000010866 */
[----:B------:R-:W-:Y:S01]  /*7dc0*/  ISETP.GT.AND P4, PT, R130, 0x31, PT ;  /* 0x000000318200780c */ /* 0x000fe20003f84270 */
[--C-:B------:R-:W-:Y:S01]  /*7dd0*/  FFMA.FTZ R199, R199, R88, -R102.reuse ;  /* 0x00000058c7c77223 */ /* 0x100fe20000010866 */
[----:B----4-:R-:W-:Y:S01]  /*7de0*/  FSEL R209, R136, -INF , P3 ;  /* 0xff80000088d17808 */ /* 0x010fe20001800000 */
[----:B------:R-:W3:Y:S01]  /*7df0*/  MUFU.TANH R120, R120 ;  /* 0x0000007800787308 */ /* 0x000ee20000002400 */
[----:B------:R-:W-:Y:S01]  /*7e00*/  FMNMX.FTZ R132, R21, R132, !PT ;  /* 0x0000008415847209 */ /* 0x000fe20007810000 */
[-CC-:B------:R-:W-:Y:S01]  /*7e10*/  FFMA.FTZ R107, R107, R88.reuse, -R102.reuse ;  /* 0x000000586b6b7223 */ /* 0x180fe20000010866 */
[C---:B------:R-:W-:Y:S01]  /*7e20*/  ISETP.GT.AND P3, PT, R130.reuse, 0x38, PT ;  /* 0x000000388200780c */ /* 0x040fe20003f64270 */
[-CC-:B------:R-:W-:Y:S01]  /*7e30*/  FFMA.FTZ R113, R113, R88.reuse, -R102.reuse ;  /* 0x0000005871717223 */ /* 0x180fe20000010866 */
[----:B--2---:R-:W-:Y:S01]  /*7e40*/  FSEL R137, R137, -INF , P4 ;  /* 0xff80000089897808 */ /* 0x004fe20002000000 */
[--C-:B------:R-:W-:Y:S01]  /*7e50*/  FFMA.FTZ R131, R131, R88, -R102.reuse ;  /* 0x0000005883837223 */ /* 0x100fe20000010866 */
[----:B------:R-:W-:Y:S01]  /*7e60*/  FMNMX.FTZ R132, R209, R132, !PT ;  /* 0x00000084d1847209 */ /* 0x000fe20007810000 */
[----:B------:R-:W2:Y:S01]  /*7e70*/  MUFU.TANH R121, R121 ;  /* 0x0000007900797308 */ /* 0x000ea20000002400 */
[----:B------:R-:W-:Y:S01]  /*7e80*/  ISETP.GT.AND P4, PT, R130, 0x39, PT ;  /* 0x000000398200780c */ /* 0x000fe20003f84270 */
[-CC-:B------:R-:W-:Y:S01]  /*7e90*/  FFMA.FTZ R133, R133, R88.reuse, -R102.reuse ;  /* 0x0000005885857223 */ /* 0x180fe20000010866 */
[----:B-----5:R-:W-:Y:S01]  /*7ea0*/  FSEL R109, R138, -INF , P3 ;  /* 0xff8000008a6d7808 */ /* 0x020fe20001800000 */
[--C-:B------:R-:W-:Y:S01]  /*7eb0*/  FFMA.FTZ R141, R141, R88, -R102.reuse ;  /* 0x000000588d8d7223 */ /* 0x100fe20000010866 */
[----:B------:R-:W-:Y:S01]  /*7ec0*/  FMNMX.FTZ R132, R137, R132, !PT ;  /* 0x0000008489847209 */ /* 0x000fe20007810000 */
[-CC-:B------:R-:W-:Y:S01]  /*7ed0*/  FFMA.FTZ R145, R145, R88.reuse, -R102.reuse ;  /* 0x0000005891917223 */ /* 0x180fe20000010866 */
[C---:B------:R-:W-:Y:S01]  /*7ee0*/  ISETP.GT.AND P3, PT, R130.reuse, 0x40, PT ;  /* 0x000000408200780c */ /* 0x040fe20003f64270 */
[----:B------:R-:W4:Y:S01]  /*7ef0*/  MUFU.TANH R122, R122 ;  /* 0x0000007a007a7308 */ /* 0x000f220000002400 */
[----:B-1----:R-:W-:Y:S01]  /*7f00*/  FSEL R139, R139, -INF , P4 ;  /* 0xff8000008b8b7808 */ /* 0x002fe20002000000 */
[--C-:B------:R-:W-:Y:S01]  /*7f10*/  FFMA.FTZ R93, R93, R88, -R102.reuse ;  /* 0x000000585d5d7223 */ /* 0x100fe20000010866 */
[----:B------:R-:W-:Y:S01]  /*7f20*/  FMNMX.FTZ R132, R109, R132, !PT ;  /* 0x000000846d847209 */ /* 0x000fe20007810000 */
[-CC-:B------:R-:W-:Y:S01]  /*7f30*/  FFMA.FTZ R97, R97, R88.reuse, -R102.reuse ;  /* 0x0000005861617223 */ /* 0x180fe20000010866 */
[----:B------:R-:W-:Y:S01]  /*7f40*/  ISETP.GT.AND P4, PT, R130, 0x41, PT ;  /* 0x000000418200780c */ /* 0x000fe20003f84270 */
[----:B------:R-:W-:Y:S01]  /*7f50*/  FFMA.FTZ R101, R101, R88, -R102 ;  /* 0x0000005865657223 */ /* 0x000fe20000010866 */
[----:B---3--:R-:W-:Y:S01]  /*7f60*/  FSEL R211, R120, -INF , P3 ;  /* 0xff80000078d37808 */ /* 0x008fe20001800000 */
[----:B------:R-:W1:Y:S01]  /*7f70*/  MUFU.TANH R123, R123 ;  /* 0x0000007b007b7308 */ /* 0x000e620000002400 */
[----:B------:R-:W-:-:S02]  /*7f80*/  FMNMX.FTZ R132, R139, R132, !PT ;  /* 0x000000848b847209 */ /* 0x000fc40007810000 */
[C---:B------:R-:W-:Y:S02]  /*7f90*/  ISETP.GT.AND P3, PT, R130.reuse, 0x48, PT ;  /* 0x000000488200780c */ /* 0x040fe40003f64270 */
[----:B--2---:R-:W-:Y:S02]  /*7fa0*/  FSEL R121, R121, -INF , P4 ;  /* 0xff80000079797808 */ /* 0x004fe40002000000 */
[----:B------:R-:W-:Y:S01]  /*7fb0*/  FMNMX.FTZ R132, R211, R132, !PT ;  /* 0x00000084d3847209 */ /* 0x000fe20007810000 */
[----:B------:R-:W2:Y:S01]  /*7fc0*/  MUFU.TANH R124, R124 ;  /* 0x0000007c007c7308 */ /* 0x000ea20000002400 */
[----:B------:R-:W-:Y:S02]  /*7fd0*/  ISETP.GT.AND P4, PT, R130, 0x49, PT ;  /* 0x000000498200780c */ /* 0x000fe40003f84270 */
[----:B----4-:R-:W-:Y:S01]  /*7fe0*/  FSEL R129, R122, -INF , P3 ;  /* 0xff8000007a817808 */ /* 0x010fe20001800000 */
[----:B------:R-:W-:-:S01]  /*7ff0*/  FFMA.FTZ R122, R111, R88, -R102 ;  /* 0x000000586f7a7223 */ /* 0x000fc20000010866 */
[----:B------:R-:W-:-:S02]  /*8000*/  FMNMX.FTZ R132, R121, R132, !PT ;  /* 0x0000008479847209 */ /* 0x000fc40007810000 */
[C---:B------:R-:W-:Y:S01]  /*8010*/  ISETP.GT.AND P3, PT, R130.reuse, 0x50, PT ;  /* 0x000000508200780c */ /* 0x040fe20003f64270 */
[----:B------:R-:W3:Y:S01]  /*8020*/  MUFU.TANH R125, R125 ;  /* 0x0000007d007d7308 */ /* 0x000ee20000002400 */
[----:B-1----:R-:W-:Y:S01]  /*8030*/  FSEL R123, R123, -INF , P4 ;  /* 0xff8000007b7b7808 */ /* 0x002fe20002000000 */
[----:B------:R-:W-:Y:S02]  /*8040*/  WARPGROUP.DEPBAR.LE gsb0, 0x0 ;  /* 0x00008000000079c5 */ /* 0x000fe40000010000 */
[----:B------:R-:W-:Y:S01]  /*8050*/  FMNMX.FTZ R132, R129, R132, !PT ;  /* 0x0000008481847209 */ /* 0x000fe20007810000 */
[----:B------:R-:W-:Y:S01]  /*8060*/  WARPGROUP.ARRIVE ;  /* 0x00000000000079c5 */ /* 0x000fe20000000000 */
[----:B------:R-:W-:Y:S02]  /*8070*/  ISETP.GT.AND P4, PT, R130, 0x51, PT ;  /* 0x000000518200780c */ /* 0x000fe40003f84270 */
[----:B------:R-:W1:Y:S01]  /*8080*/  MUFU.TANH R126, R126 ;  /* 0x0000007e007e7308 */ /* 0x000e620000002400 */
[----:B--2---:R-:W-:-:S02]  /*8090*/  FSEL R213, R124, -INF , P3 ;  /* 0xff8000007cd57808 */ /* 0x004fc40001800000 */
[----:B------:R-:W-:Y:S01]  /*80a0*/  FMNMX.FTZ R132, R123, R132, !PT ;  /* 0x000000847b847209 */ /* 0x000fe20007810000 */
[----:B------:R-:W-:Y:S01]  /*80b0*/  QGMMA.64x128x32.F32.E4M3.E4M3 R24, R172, gdesc[UR8], R24, gsb0 ;  /* 0x01e00008ac187df3 */ /* 0x000fe20008000818 */
[C---:B------:R-:W-:Y:S01]  /*80c0*/  ISETP.GT.AND P3, PT, R130.reuse, 0x58, PT ;  /* 0x000000588200780c */ /* 0x040fe20003f64270 */
[----:B------:R-:W-:Y:S01]  /*80d0*/  UIADD3 UR10, UR6, 0x400, URZ ;  /* 0x00000400060a7890 */ /* 0x000fe2000fffe03f */
[----:B------:R-:W-:Y:S01]  /*80e0*/  FMNMX.FTZ R132, R213, R132, !PT ;  /* 0x00000084d5847209 */ /* 0x000fe20007810000 */
[----:B------:R-:W2:Y:S01]  /*80f0*/  MUFU.TANH R127, R127 ;  /* 0x0000007f007f7308 */ /* 0x000ea20000002400 */
[----:B---3--:R-:W-:Y:S01]  /*8100*/  FSEL R125, R125, -INF , P4 ;  /* 0xff8000007d7d7808 */ /* 0x008fe20002000000 */
[----:B------:R-:W-:Y:S01]  /*8110*/  UMOV UR11, 0xc0000010 ;  /* 0xc0000010000b7882 */ /* 0x000fe20000000000 */
[----:B------:R-:W-:Y:S02]  /*8120*/  ISETP.GT.AND P4, PT, R130, 0x59, PT ;  /* 0x000000598200780c */ /* 0x000fe40003f84270 */
[----:B------:R-:W-:-:S02]  /*8130*/  FMNMX.FTZ R132, R125, R132, !PT ;  /* 0x000000847d847209 */ /* 0x000fc40007810000 */
[----:B------:R-:W-:Y:S01]  /*8140*/  FSEL R120, R89, RZ, P2 ;  /* 0x000000ff59787208 */ /* 0x000fe20001000000 */
[----:B------:R-:W3:Y:S01]  /*8150*/  MUFU.TANH R104, R104 ;  /* 0x0000006800687308 */ /* 0x000ee20000002400 */
[----:B-1----:R-:W-:Y:S02]  /*8160*/  FSEL R117, R126, -INF , P3 ;  /* 0xff8000007e757808 */ /* 0x002fe40001800000 */
[----:B------:R-:W-:Y:S01]  /*8170*/  ISETP.GT.AND P3, PT, R130, 0x60, PT ;  /* 0x000000608200780c */ /* 0x000fe20003f64270 */
[----:B------:R-:W-:-:S01]  /*8180*/  FADD.FTZ R111, -R120, R5 ;  /* 0x00000005786f7221 */ /* 0x000fc20000010100 */
[----:B------:R-:W-:-:S03]  /*8190*/  FMNMX.FTZ R132, R117, R132, !PT ;  /* 0x0000008475847209 */ /* 0x000fc60007810000 */
[----:B------:R-:W1:Y:S01]  /*81a0*/  MUFU.TANH R105, R105 ;  /* 0x0000006900697308 */ /* 0x000e620000002400 */
[----:B--2---:R-:W-:Y:S01]  /*81b0*/  FSEL R127, R127, -INF , P4 ;  /* 0xff8000007f7f7808 */ /* 0x004fe20002000000 */
[----:B------:R-:W-:Y:S01]  /*81c0*/  FMUL.FTZ R111, R111, R88 ;  /* 0x000000586f6f7220 */ /* 0x000fe20000410000 */
[----:B------:R-:W-:Y:S02]  /*81d0*/  ISETP.GT.AND P4, PT, R130, 0x61, PT ;  /* 0x000000618200780c */ /* 0x000fe40003f84270 */
[----:B------:R-:W-:-:S03]  /*81e0*/  FMNMX.FTZ R132, R127, R132, !PT ;  /* 0x000000847f847209 */ /* 0x000fc60007810000 */
[----:B------:R-:W2:Y:S01]  /*81f0*/  MUFU.TANH R92, R92 ;  /* 0x0000005c005c7308 */ /* 0x000ea20000002400 */
[----:B---3--:R-:W-:Y:S01]  /*8200*/  FSEL R215, R104, -INF , P3 ;  /* 0xff80000068d77808 */ /* 0x008fe20001800000 */
[----:B------:R-:W-:Y:S01]  /*8210*/  FFMA.FTZ R104, R135, R88, -R102 ;  /* 0x0000005887687223 */ /* 0x000fe20000010866 */
[----:B------:R-:W-:Y:S02]  /*8220*/  ISETP.GT.AND P3, PT, R130, 0x68, PT ;  /* 0x000000688200780c */ /* 0x000fe40003f64270 */
[----:B------:R-:W-:-:S03]  /*8230*/  FMNMX.FTZ R132, R215, R132, !PT ;  /* 0x00000084d7847209 */ /* 0x000fc60007810000 */
[----:B------:R-:W3:Y:S01]  /*8240*/  MUFU.TANH R96, R96 ;  /* 0x0000006000607308 */ /* 0x000ee20000002400 */
[----:B-1----:R-:W-:Y:S02]  /*8250*/  FSEL R105, R105, -INF , P4 ;  /* 0xff80000069697808 */ /* 0x002fe40002000000 */
[----:B------:R-:W-:Y:S02]  /*8260*/  ISETP.GT.AND P4, PT, R130, 0x69, PT ;  /* 0x000000698200780c */ /* 0x000fe40003f84270 */
[----:B------:R-:W-:-:S03]  /*8270*/  FMNMX.FTZ R132, R105, R132, !PT ;  /* 0x0000008469847209 */ /* 0x000fc60007810000 */
[----:B------:R-:W-:Y:S01]  /*8280*/  MUFU.TANH R100, R100 ;  /* 0x0000006400647308 */ /* 0x000fe20000002400 */
[----:B--2---:R-:W-:Y:S02]  /*8290*/  FSEL R135, R92, -INF , P3 ;  /* 0xff8000005c877808 */ /* 0x004fe40001800000 */
[----:B------:R-:W-:Y:S02]  /*82a0*/  ISETP.GT.AND P3, PT, R130, 0x70, PT ;  /* 0x000000708200780c */ /* 0x000fe40003f64270 */
[----:B------:R-:W-:-:S03]  /*82b0*/  FMNMX.FTZ R132, R135, R132, !PT ;  /* 0x0000008487847209 */ /* 0x000fc60007810000 */
[----:B------:R-:W1:Y:S01]  /*82c0*/  MUFU.TANH R106, R106 ;  /* 0x0000006a006a7308 */ /* 0x000e620000002400 */
[----:B---3--:R-:W-:Y:S01]  /*82d0*/  FSEL R217, R96, -INF , P4 ;  /* 0xff80000060d97808 */ /* 0x008fe20002000000 */
[----:B------:R-:W-:Y:S01]  /*82e0*/  FFMA.FTZ R96, R143, R88, -R102 ;  /* 0x000000588f607223 */ /* 0x000fe20000010866 */
[----:B------:R-:W-:Y:S02]  /*82f0*/  ISETP.GT.AND P4, PT, R130, 0x71, PT ;  /* 0x000000718200780c */ /* 0x000fe40003f84270 */
[----:B------:R-:W-:-:S03]  /*8300*/  FMNMX.FTZ R132, R217, R132, !PT ;  /* 0x00000084d9847209 */ /* 0x000fc60007810000 */
[----:B------:R-:W-:Y:S08]  /*8310*/  MUFU.TANH R108, R108 ;  /* 0x0000006c006c7308 */ /* 0x000ff00000002400 */
[----:B------:R-:W2:Y:S01]  /*8320*/  MUFU.TANH R110, R110 ;  /* 0x0000006e006e7308 */ /* 0x000ea20000002400 */
[----:B-1----:R-:W-:Y:S01]  /*8330*/  FSEL R221, R106, -INF , P4 ;  /* 0xff8000006add7808 */ /* 0x002fe20002000000 */
[----:B------:R-:W-:Y:S01]  /*8340*/  FFMA.FTZ R106, R163, R88, -R102 ;  /* 0x00000058a36a7223 */ /* 0x000fe20000010866 */
[----:B------:R-:W-:-:S05]  /*8350*/  ISETP.GT.AND P4, PT, R130, 0x79, PT ;  /* 0x000000798200780c */ /* 0x000fca0003f84270 */
[----:B------:R-:W1:Y:S08]  /*8360*/  MUFU.TANH R90, R90 ;  /* 0x0000005a005a7308 */ /* 0x000e700000002400 */
[----:B------:R3:W-:Y:S01]  /*8370*/  MUFU.EX2 R181, R219 ;  /* 0x000000db00b57308 */ /* 0x0007e20000000800 */
[----:B--2---:R-:W-:Y:S01]  /*8380*/  FSEL R223, R110, -INF , P4 ;  /* 0xff8000006edf7808 */ /* 0x004fe20002000000 */
[----:B------:R-:W-:Y:S01]  /*8390*/  FFMA.FTZ R110, R195, R88, -R102 ;  /* 0x00000058c36e7223 */ /* 0x000fe20000010866 */
[----:B------:R-:W-:-:S05]  /*83a0*/  ISETP.GT.AND P4, PT, R130, 0x81, PT ;  /* 0x000000818200780c */ /* 0x000fca0003f84270 */
[----:B------:R-:W2:Y:S01]  /*83b0*/  MUFU.TANH R91, R91 ;  /* 0x0000005b005b7308 */ /* 0x000ea20000002400 */
[----:B---3--:R-:W-:Y:S01]  /*83c0*/  FSEL R219, R100, -INF , P3 ;  /* 0xff80000064db7808 */ /* 0x008fe20001800000 */
[-CC-:B------:R-:W-:Y:S01]  /*83d0*/  FFMA.FTZ R100, R157, R88.reuse, -R102.reuse ;  /* 0x000000589d647223 */ /* 0x180fe20000010866 */
[----:B------:R-:W-:Y:S01]  /*83e0*/  ISETP.GT.AND P3, PT, R130, 0x78, PT ;  /* 0x000000788200780c */ /* 0x000fe20003f64270 */
[--C-:B------:R-:W-:Y:S01]  /*83f0*/  FFMA.FTZ R157, R167, R88, -R102.reuse ;  /* 0x00000058a79d7223 */ /* 0x100fe20000010866 */
[----:B------:R-:W-:Y:S02]  /*8400*/  FMNMX.FTZ R132, R219, R132, !PT ;  /* 0x00000084db847209 */ /* 0x000fe40007810000 */
[----:B------:R-:W-:Y:S01]  /*8410*/  FSEL R143, R108, -INF , P3 ;  /* 0xff8000006c8f7808 */ /* 0x000fe20001800000 */
[----:B------:R-:W3:Y:S01]  /*8420*/  MUFU.TANH R94, R94 ;  /* 0x0000005e005e7308 */ /* 0x000ee20000002400 */
[----:B------:R-:W-:Y:S01]  /*8430*/  FMNMX.FTZ R132, R221, R132, !PT ;  /* 0x00000084dd847209 */ /* 0x000fe20007810000 */
[----:B------:R-:W-:Y:S01]  /*8440*/  FFMA.FTZ R108, R165, R88, -R102 ;  /* 0x00000058a56c7223 */ /* 0x000fe20000010866 */
[----:B------:R-:W-:-:S02]  /*8450*/  ISETP.GT.AND P3, PT, R130, 0x80, PT ;  /* 0x000000808200780c */ /* 0x000fc40003f64270 */
[----:B------:R-:W-:Y:S02]  /*8460*/  FMNMX.FTZ R132, R143, R132, !PT ;  /* 0x000000848f847209 */ /* 0x000fe40007810000 */
[----:B-1----:R-:W-:Y:S01]  /*8470*/  FSEL R225, R90, -INF , P3 ;  /* 0xff8000005ae17808 */ /* 0x002fe20001800000 */
[----:B------:R-:W1:Y:S01]  /*8480*/  MUFU.TANH R95, R95 ;  /* 0x0000005f005f7308 */ /* 0x000e620000002400 */
[----:B------:R-:W-:Y:S01]  /*8490*/  FMNMX.FTZ R132, R223, R132, !PT ;  /* 0x00000084df847209 */ /* 0x000fe20007810000 */
[----:B------:R-:W-:Y:S01]  /*84a0*/  FFMA.FTZ R90, R147, R88, -R102 ;  /* 0x00000058935a7223 */ /* 0x000fe20000010866 */
[C---:B------:R-:W-:Y:S02]  /*84b0*/  ISETP.GT.AND P3, PT, R130.reuse, 0x88, PT ;  /* 0x000000888200780c */ /* 0x040fe40003f64270 */
[----:B--2---:R-:W-:Y:S02]  /*84c0*/  FSEL R227, R91, -INF , P4 ;  /* 0xff8000005be37808 */ /* 0x004fe40002000000 */
[----:B------:R-:W-:Y:S01]  /*84d0*/  FMNMX.FTZ R132, R225, R132, !PT ;  /* 0x00000084e1847209 */ /* 0x000fe20007810000 */
[----:B------:R-:W2:Y:S01]  /*84e0*/  MUFU.TANH R98, R98 ;  /* 0x0000006200627308 */ /* 0x000ea20000002400 */
[----:B------:R-:W-:-:S02]  /*84f0*/  ISETP.GT.AND P4, PT, R130, 0x89, PT ;  /* 0x000000898200780c */ /* 0x000fc40003f84270 */
[----:B---3--:R-:W-:Y:S01]  /*8500*/  FSEL R147, R94, -INF , P3 ;  /* 0xff8000005e937808 */ /* 0x008fe20001800000 */
[----:B------:R-:W-:-:S01]  /*8510*/  FFMA.FTZ R94, R151, R88, -R102 ;  /* 0x00000058975e7223 */ /* 0x000fc20000010866 */
[----:B------:R-:W-:Y:S02]  /*8520*/  FMNMX.FTZ R132, R227, R132, !PT ;  /* 0x00000084e3847209 */ /* 0x000fe40007810000 */
[C---:B------:R-:W-:Y:S01]  /*8530*/  ISETP.GT.AND P3, PT, R130.reuse, 0x90, PT ;  /* 0x000000908200780c */ /* 0x040fe20003f64270 */
[----:B------:R-:W3:Y:S01]  /*8540*/  MUFU.TANH R99, R99 ;  /* 0x0000006300637308 */ /* 0x000ee20000002400 */
[----:B-1----:R-:W-:Y:S01]  /*8550*/  FSEL R229, R95, -INF , P4 ;  /* 0xff8000005fe57808 */ /* 0x002fe20002000000 */
[----:B------:R-:W-:Y:S01]  /*8560*/  FFMA.FTZ R95, R149, R88, -R102 ;  /* 0x00000058955f7223 */ /* 0x000fe20000010866 */
[----:B------:R-:W-:Y:S02]  /*8570*/  FMNMX.FTZ R132, R147, R132, !PT ;  /* 0x0000008493847209 */ /* 0x000fe40007810000 */
[----:B------:R-:W-:-:S02]  /*8580*/  ISETP.GT.AND P4, PT, R130, 0x91, PT ;  /* 0x000000918200780c */ /* 0x000fc40003f84270 */
[----:B------:R-:W-:Y:S01]  /*8590*/  FMNMX.FTZ R132, R229, R132, !PT ;  /* 0x00000084e5847209 */ /* 0x000fe20007810000 */
[----:B------:R-:W1:Y:S01]  /*85a0*/  MUFU.TANH R112, R112 ;  /* 0x0000007000707308 */ /* 0x000e620000002400 */
[----:B--2---:R-:W-:Y:S01]  /*85b0*/  FSEL R149, R98, -INF , P3 ;  /* 0xff80000062957808 */ /* 0x004fe20001800000 */
[-CC-:B------:R-:W-:Y:S01]  /*85c0*/  FFMA.FTZ R98, R153, R88.reuse, -R102.reuse ;  /* 0x0000005899627223 */ /* 0x180fe20000010866 */
[----:B------:R-:W-:Y:S01]  /*85d0*/  ISETP.GT.AND P3, PT, R130, 0x98, PT ;  /* 0x000000988200780c */ /* 0x000fe20003f64270 */
[--C-:B------:R-:W-:Y:S01]  /*85e0*/  FFMA.FTZ R153, R155, R88, -R102.reuse ;  /* 0x000000589b997223 */ /* 0x100fe20000010866 */
[----:B------:R-:W-:Y:S01]  /*85f0*/  FMNMX.FTZ R132, R149, R132, !PT ;  /* 0x0000008495847209 */ /* 0x000fe20007810000 */
[----:B------:R-:W-:Y:S02]  /*8600*/  FFMA.FTZ R155, R161, R88, -R102 ;  /* 0x00000058a19b7223 */ /* 0x000fe40000010866 */
[----:B------:R-:W2:Y:S01]  /*8610*/  MUFU.TANH R103, R103 ;  /* 0x0000006700677308 */ /* 0x000ea20000002400 */
[----:B---3--:R-:W-:Y:S01]  /*8620*/  FSEL R99, R99, -INF , P4 ;  /* 0xff80000063637808 */ /* 0x008fe20002000000 */
[----:B------:R-:W-:-:S02]  /*8630*/  WARPGROUP.DEPBAR.LE gsb0, 0x0 ;  /* 0x00008000000079c5 */ /* 0x000fc40000010000 */
[----:B------:R-:W-:Y:S01]  /*8640*/  ISETP.GT.AND P4, PT, R130, 0x99, PT ;  /* 0x000000998200780c */ /* 0x000fe20003f84270 */
[----:B------:R-:W-:Y:S01]  /*8650*/  WARPGROUP.ARRIVE ;  /* 0x00000000000079c5 */ /* 0x000fe20000000000 */
[----:B------:R-:W-:Y:S02]  /*8660*/  FMNMX.FTZ R132, R99, R132, !PT ;  /* 0x0000008463847209 */ /* 0x000fe40007810000 */
[----:B------:R3:W-:Y:S01]  /*8670*/  MUFU.EX2 R92, R104 ;  /* 0x00000068005c7308 */ /* 0x0007e20000000800 */
[----:B-1----:R-:W-:Y:S02]  /*8680*/  FSEL R151, R112, -INF , P3 ;  /* 0xff80000070977808 */ /* 0x002fe40001800000 */
[----:B------:R-:W-:Y:S02]  /*8690*/  QGMMA.64x128x32.F32.E4M3.E4M3 R24, R168, gdesc[UR8], R24, gsb0 ;  /* 0x01e00008a8187df3 */ /* 0x000fe40008000818 */
[----:B------:R-:W-:-:S03]  /*86a0*/  FMNMX.FTZ R132, R151, R132, !PT ;  /* 0x0000008497847209 */ /* 0x000fc60007810000 */
[----:B------:R-:W-:Y:S01]  /*86b0*/  MUFU.EX2 R114, R114 ;  /* 0x0000007200727308 */ /* 0x000fe20000000800 */
[----:B--2---:R-:W-:Y:S01]  /*86c0*/  FSEL R103, R103, -INF , P4 ;  /* 0xff80000067677808 */ /* 0x004fe20002000000 */
[----:B---3--:R-:W-:-:S03]  /*86d0*/  FFMA.FTZ R104, R159, R88, -R102 ;  /* 0x000000589f687223 */ /* 0x008fc60000010866 */
[----:B------:R-:W-:-:S03]  /*86e0*/  FMNMX.FTZ R132, R103, R132, !PT ;  /* 0x0000008467847209 */ /* 0x000fc60007810000 */
[----:B------:R-:W1:Y:S02]  /*86f0*/  MUFU.EX2 R111, R111 ;  /* 0x0000006f006f7308 */ /* 0x000e640000000800 */
[----:B------:R-:W2:Y:S06]  /*8700*/  SHFL.BFLY PT, R91, R132, 0x2, 0x1f ;  /* 0x0c401f00845b7f89 */ /* 0x000eac00000e0000 */
[----:B------:R-:W3:Y:S08]  /*8710*/  MUFU.EX2 R115, R115 ;  /* 0x0000007300737308 */ /* 0x000ef00000000800 */
[----:B------:R-:W4:Y:S01]  /*8720*/  MUFU.EX2 R116, R116 ;  /* 0x0000007400747308 */ /* 0x000f220000000800 */
[----:B-1----:R-:W-:-:S07]  /*8730*/  FFMA.FTZ R142, R111, R3, R114 ;  /* 0x000000036f8e7223 */ /* 0x002fce0000010072 */
[----:B------:R-:W1:Y:S01]  /*8740*/  MUFU.EX2 R119, R119 ;  /* 0x0000007700777308 */ /* 0x000e620000000800 */
[----:B--2---:R-:W-:-:S05]  /*8750*/  FMNMX.FTZ R91, R132, R91, !PT ;  /* 0x0000005b845b7209 */ /* 0x004fca0007810000 */
[----:B------:R-:W2:Y:S02]  /*8760*/  SHFL.BFLY PT, R112, R91, 0x1, 0x1f ;  /* 0x0c201f005b707f89 */ /* 0x000ea400000e0000 */
[----:B------:R5:W-:Y:S08]  /*8770*/  MUFU.EX2 R5, R122 ;  /* 0x0000007a00057308 */ /* 0x000bf00000000800 */
[----:B------:R-:W1:Y:S08]  /*8780*/  MUFU.EX2 R118, R118 ;  /* 0x0000007600767308 */ /* 0x000e700000000800 */
[----:B------:R-:W1:Y:S01]  /*8790*/  MUFU.EX2 R185, R185 ;  /* 0x000000b900b97308 */ /* 0x000e620000000800 */
[----:B--2---:R-:W-:-:S07]  /*87a0*/  FMNMX.FTZ R91, R91, R112, !PT ;  /* 0x000000705b5b7209 */ /* 0x004fce0007810000 */
[----:B------:R-:W-:Y:S01]  /*87b0*/  MUFU.EX2 R128, R128 ;  /* 0x0000008000807308 */ /* 0x000fe20000000800 */
[C---:B------:R-:W-:Y:S01]  /*87c0*/  FSETP.NEU.FTZ.AND P2, PT, R91.reuse, -INF , PT ;  /* 0xff8000005b00780b */ /* 0x040fe20003f5d000 */
[----:B------:R-:W-:-:S06]  /*87d0*/  FFMA.FTZ R102, R91, R88, -8 ;  /* 0xc10000005b667423 */ /* 0x000fcc0000010058 */
[----:B------:R-:W-:Y:S01]  /*87e0*/  MUFU.EX2 R6, R6 ;  /* 0x0000000600067308 */ /* 0x000fe20000000800 */
[----:B------:R-:W-:-:S05]  /*87f0*/  FSEL R102, R102, RZ, P2 ;  /* 0x000000ff66667208 */ /* 0x000fca0001000000 */
[-CC-:B------:R-:W-:Y:S01]  /*8800*/  FFMA.FTZ R132, R137, R88.reuse, -R102.reuse ;  /* 0x0000005889847223 */ /* 0x180fe20000010866 */
[----:B------:R-:W-:Y:S01]  /*8810*/  FSEL R137, R91, RZ, P2 ;  /* 0x000000ff5b897208 */ /* 0x000fe20001000000 */
[-CC-:B------:R-:W-:Y:S01]  /*8820*/  FFMA.FTZ R159, R183, R88.reuse, -R102.reuse ;  /* 0x00000058b79f7223 */ /* 0x180fe20000010866 */
[----:B------:R-:W-:-:S01]  /*8830*/  FFMA.FTZ R112, R7, R88, -R102 ;  /* 0x0000005807707223 */ /* 0x000fc20000010866 */
[-CC-:B------:R-:W-:Y:S01]  /*8840*/  FFMA.FTZ R7, R187, R88.reuse, -R102.reuse ;  /* 0x00000058bb077223 */ /* 0x180fe20000010866 */
[----:B------:R-:W-:-:S01]  /*8850*/  FFMA.FTZ R120, R9, R88, -R102 ;  /* 0x0000005809787223 */ /* 0x000fc20000010866 */
[----:B------:R-:W-:Y:S01]  /*8860*/  FADD.FTZ R137, -R137, R4 ;  /* 0x0000000489897221 */ /* 0x000fe20000010100 */
[----:B------:R-:W-:-:S01]  /*8870*/  FFMA.FTZ R9, R205, R88, -R102 ;  /* 0x00000058cd097223 */ /* 0x000fc20000010866 */
[----:B------:R-:W-:Y:S01]  /*8880*/  MUFU.EX2 R159, R159 ;  /* 0x0000009f009f7308 */ /* 0x000fe20000000800 */
[----:B-----5:R-:W-:-:S01]  /*8890*/  FFMA.FTZ R122, R11, R88, -R102 ;  /* 0x000000580b7a7223 */ /* 0x020fc20000010866 */
[-C--:B------:R-:W-:Y:S01]  /*88a0*/  FMUL.FTZ R137, R137, R88.reuse ;  /* 0x0000005889897220 */ /* 0x080fe20000410000 */
[----:B------:R-:W-:-:S01]  /*88b0*/  FFMA.FTZ R11, R201, R88, -R102 ;  /* 0x00000058c90b7223 */ /* 0x000fc20000010866 */
[----:B------:R-:W-:Y:S01]  /*88c0*/  FFMA.FTZ R140, R125, R88, -R102 ;  /* 0x000000587d8c7223 */ /* 0x000fe20000010866 */
[----:B---3--:R-:W-:-:S01]  /*88d0*/  FADD.FTZ R125, R115, R142 ;  /* 0x0000008e737d7221 */ /* 0x008fc20000010000 */
[-CC-:B------:R-:W-:Y:S01]  /*88e0*/  FFMA.FTZ R124, R13, R88.reuse, -R102.reuse ;  /* 0x000000580d7c7223 */ /* 0x180fe20000010866 */
[----:B------:R-:W-:-:S01]  /*88f0*/  FFMA.FTZ R13, R207, R88, -R102 ;  /* 0x00000058cf0d7223 */ /* 0x000fc20000010866 */
[----:B------:R-:W2:Y:S01]  /*8900*/  MUFU.EX2 R138, R137 ;  /* 0x00000089008a7308 */ /* 0x000ea20000000800 */
[----:B----4-:R-:W-:-:S01]  /*8910*/  FADD.FTZ R144, R116, R125 ;  /* 0x0000007d74907221 */ /* 0x010fc20000010000 */
[-CC-:B------:R-:W-:Y:S01]  /*8920*/  FFMA.FTZ R142, R127, R88.reuse, -R102.reuse ;  /* 0x000000587f8e7223 */ /* 0x180fe20000010866 */
[----:B------:R-:W-:-:S01]  /*8930*/  FFMA.FTZ R126, R15, R88, -R102 ;  /* 0x000000580f7e7223 */ /* 0x000fc20000010866 */
[----:B------:R-:W-:Y:S01]  /*8940*/  FFMA.FTZ R15, R197, R88, -R102 ;  /* 0x00000058c50f7223 */ /* 0x000fe20000010866 */
[----:B-1----:R-:W-:-:S01]  /*8950*/  FADD.FTZ R127, R119, R144 ;  /* 0x00000090777f7221 */ /* 0x002fc20000010000 */
        /* <DEDUP_REMOVED lines=8> */
[-CC-:B------:R-:W-:Y:S01]  /*89e0*/  FFMA.FTZ R144, R105, R88.reuse, -R102.reuse ;  /* 0x0000005869907223 */ /* 0x180fe20000010866 */
[----:B------:R-:W-:-:S01]  /*89f0*/  FFMA.FTZ R105, R135, R88, -R102 ;  /* 0x0000005887697223 */ /* 0x000fc20000010866 */
[----:B------:R-:W3:Y:S01]  /*8a00*/  MUFU.EX2 R7, R7 ;  /* 0x0000000700077308 */ /* 0x000ee20000000800 */
[----:B--2---:R-:W-:-:S01]  /*8a10*/  FFMA.FTZ R3, R138, R2, R159 ;  /* 0x000000028a037223 */ /* 0x004fc2000001009f */
[----:B------:R-:W-:Y:S01]  /*8a20*/  FADD.FTZ R146, R128, R127 ;  /* 0x0000007f80927221 */ /* 0x000fe20000010000 */
[----:B------:R-:W-:-:S01]  /*8a30*/  FFMA.FTZ R121, R121, R88, -R102 ;  /* 0x0000005879797223 */ /* 0x000fc20000010866 */
[-CC-:B------:R-:W-:Y:S01]  /*8a40*/  FFMA.FTZ R139, R129, R88.reuse, -R102.reuse ;  /* 0x00000058818b7223 */ /* 0x180fe20000010866 */
[----:B------:R-:W-:-:S01]  /*8a50*/  FFMA.FTZ R123, R123, R88, -R102 ;  /* 0x000000587b7b7223 */ /* 0x000fc20000010866 */
[----:B------:R-:W-:Y:S01]  /*8a60*/  FADD.FTZ R127, R181, R146 ;  /* 0x00000092b57f7221 */ /* 0x000fe20000010000 */
[----:B------:R-:W-:-:S01]  /*8a70*/  FFMA.FTZ R129, R213, R88, -R102 ;  /* 0x00000058d5817223 */ /* 0x000fc20000010866 */
[----:B------:R-:W2:Y:S01]  /*8a80*/  MUFU.EX2 R120, R120 ;  /* 0x0000007800787308 */ /* 0x000ea20000000800 */
[----:B-1----:R-:W-:-:S01]  /*8a90*/  FADD.FTZ R2, R112, R3 ;  /* 0x0000000370027221 */ /* 0x002fc20000010000 */
[----:B------:R-:W-:Y:S01]  /*8aa0*/  FADD.FTZ R146, R6, R127 ;  /* 0x0000007f06927221 */ /* 0x000fe20000010000 */
[----:B------:R-:W-:-:S01]  /*8ab0*/  FFMA.FTZ R117, R117, R88, -R102 ;  /* 0x0000005875757223 */ /* 0x000fc20000010866 */
[-CC-:B------:R-:W-:Y:S01]  /*8ac0*/  FFMA.FTZ R125, R215, R88.reuse, -R102.reuse ;  /* 0x00000058d77d7223 */ /* 0x180fe20000010866 */
[----:B------:R-:W-:-:S01]  /*8ad0*/  FFMA.FTZ R152, R223, R88, -R102 ;  /* 0x00000058df987223 */ /* 0x000fc20000010866 */
[-CC-:B------:R-:W-:Y:S01]  /*8ae0*/  FFMA.FTZ R147, R147, R88.reuse, -R102.reuse ;  /* 0x0000005893937223 */ /* 0x180fe20000010866 */
[----:B------:R-:W-:-:S01]  /*8af0*/  FFMA.FTZ R229, R229, R88, -R102 ;  /* 0x00000058e5e57223 */ /* 0x000fc20000010866 */
[----:B------:R-:W1:Y:S01]  /*8b00*/  MUFU.EX2 R9, R9 ;  /* 0x0000000900097308 */ /* 0x000e620000000800 */
[----:B---3--:R-:W-:-:S01]  /*8b10*/  FADD.FTZ R3, R7, R2 ;  /* 0x0000000207037221 */ /* 0x008fc20000010000 */
[-CC-:B------:R-:W-:Y:S01]  /*8b20*/  FFMA.FTZ R99, R99, R88.reuse, -R102.reuse ;  /* 0x0000005863637223 */ /* 0x180fe20000010866 */
[----:B------:R-:W-:-:S05]  /*8b30*/  FFMA.FTZ R151, R151, R88, -R102 ;  /* 0x0000005897977223 */ /* 0x000fca0000010866 */
[----:B------:R-:W3:Y:S01]  /*8b40*/  MUFU.EX2 R122, R122 ;  /* 0x0000007a007a7308 */ /* 0x000ee20000000800 */
[----:B--2---:R-:W-:-:S01]  /*8b50*/  FADD.FTZ R2, R120, R3 ;  /* 0x0000000378027221 */ /* 0x004fc20000010000 */
[----:B------:R-:W-:-:S06]  /*8b60*/  WARPGROUP.DEPBAR.LE gsb0, 0x0 ;  /* 0x00008000000079c5 */ /* 0x000fcc0000010000 */
        /* <DEDUP_REMOVED lines=56> */
[----:B---3--:R-:W-:-:S04]  /*8ef0*/  FADD.FTZ R3, R133, R2 ;  /* 0x0000000285037221 */ /* 0x008fc80000010000 */
[----:B------:R-:W-:-:S03]  /*8f00*/  FADD.FTZ R2, R92, R3 ;  /* 0x000000035c027221 */ /* 0x000fc60000010000 */
        /* <DEDUP_REMOVED lines=27> */
[-CC-:B------:R-:W-:Y:S01]  /*90c0*/  FFMA.FTZ R139, R149, R88.reuse, -R102.reuse ;  /* 0x00000058958b7223 */ /* 0x180fe20000010866 */
[----:B------:R-:W-:-:S05]  /*90d0*/  FFMA.FTZ R102, R103, R88, -R102 ;  /* 0x0000005867667223 */ /* 0x000fca0000010866 */
        /* <DEDUP_REMOVED lines=10> */
[----:B------:R-:W-:-:S06]  /*9180*/  IADD3 R2, -R194, 0xb, RZ ;  /* 0x0000000bc2027810 */ /* 0x000fcc0007ffe1ff */
        /* <DEDUP_REMOVED lines=16> */
[----:B------:R-:W-:Y:S01]  /*9290*/  MUFU.EX2 R101, R101 ;  /* 0x0000006500657308 */ /* 0x000fe20000000800 */
[----:B---3--:R-:W-:-:S07]  /*92a0*/  FADD.FTZ R156, R155, R156 ;  /* 0x0000009c9b9c7221 */ /* 0x008fce0000010000 */
[----:B------:R1:W3:Y:S01]  /*92b0*/  MUFU.EX2 R158, R147 ;  /* 0x00000093009e7308 */ /* 0x0002e20000000800 */
[----:B--2---:R-:W-:-:S07]  /*92c0*/  FADD.FTZ R3, R150, R3 ;  /* 0x0000000396037221 */ /* 0x004fce0000010000 */
[----:B------:R-:W-:Y:S01]  /*92d0*/  MUFU.EX2 R106, R106 ;  /* 0x0000006a006a7308 */ /* 0x000fe20000000800 */
[----:B-1----:R-:W-:-:S05]  /*92e0*/  IMAD.U32 R147, RZ, RZ, UR5 ;  /* 0x00000005ff937e24 */ /* 0x002fca000f8e00ff */
[----:B------:R-:W-:Y:S01]  /*92f0*/  @!P1 LEA R143, R147, UR37, 0x3 ;  /* 0x00000025938f9c11 */ /* 0x000fe2000f8e18ff */
[----:B------:R1:W-:Y:S06]  /*9300*/  BAR.ARV R2, 0x100 ;  /* 0x000400020000751d */ /* 0x0003ec0000002000 */
[----:B------:R-:W2:Y:S01]  /*9310*/  MUFU.EX2 R229, R229 ;  /* 0x000000e500e57308 */ /* 0x000ea20000000800 */
[----:B---3--:R-:W-:-:S01]  /*9320*/  FADD.FTZ R3, R158, R3 ;  /* 0x000000039e037221 */ /* 0x008fc20000010000 */
[----:B-1----:R-:W-:-:S05]  /*9330*/  @!P1 VIADD R2, R143, 0x29840 ;  /* 0x000298408f029836 */ /* 0x002fca0000000000 */
[----:B------:R-:W-:Y:S01]  /*9340*/  @!P1 PRMT R2, RZ, 0x654, R2 ;  /* 0x00000654ff029816 */ /* 0x000fe20000000002 */
[----:B------:R-:W-:Y:S03]  /*9350*/  MUFU.EX2 R108, R108 ;  /* 0x0000006c006c7308 */ /* 0x000fe60000000800 */
[----:B------:R2:W-:Y:S05]  /*9360*/  @!P1 SYNCS.ARRIVE.TRANS64.RED.A1T0 RZ, [R2+URZ], RZ ;  /* 0x000000ff02ff99a7 */ /* 0x0005ea000810043f */
[----:B------:R-:W1:Y:S01]  /*9370*/  MUFU.EX2 R139, R139 ;  /* 0x0000008b008b7308 */ /* 0x000e620000000800 */
[----:B--2---:R-:W-:-:S07]  /*9380*/  FADD.FTZ R2, R229, R3 ;  /* 0x00000003e5027221 */ /* 0x004fce0000010000 */
[----:B------:R-:W-:Y:S08]  /*9390*/  MUFU.EX2 R157, R157 ;  /* 0x0000009d009d7308 */ /* 0x000ff00000000800 */
[----:B------:R2:W3:Y:S01]  /*93a0*/  MUFU.EX2 R171, R99 ;  /* 0x0000006300ab7308 */ /* 0x0004e20000000800 */
[----:B-1----:R-:W-:-:S07]  /*93b0*/  FADD.FTZ R2, R139, R2 ;  /* 0x000000028b027221 */ /* 0x002fce0000010000 */
[----:B------:R-:W1:Y:S01]  /*93c0*/  MUFU.EX2 R110, R110 ;  /* 0x0000006e006e7308 */ /* 0x000e620000000800 */
[----:B--2---:R-:W-:-:S04]  /*93d0*/  FADD.FTZ R99, R101, R156 ;  /* 0x0000009c65637221 */ /* 0x004fc80000010000 */
[----:B------:R-:W-:-:S03]  /*93e0*/  FADD.FTZ R99, R106, R99 ;  /* 0x000000636a637221 */ /* 0x000fc60000010000 */
[----:B------:R-:W2:Y:S01]  /*93f0*/  MUFU.EX2 R151, R151 ;  /* 0x0000009700977308 */ /* 0x000ea20000000800 */
[----:B------:R-:W-:-:S01]  /*9400*/  FADD.FTZ R154, R108, R99 ;  /* 0x000000636c9a7221 */ /* 0x000fc20000010000 */
[----:B---3--:R-:W-:-:S03]  /*9410*/  FADD.FTZ R2, R171, R2 ;  /* 0x00000002ab027221 */ /* 0x008fc60000010000 */
[----:B------:R-:W-:-:S03]  /*9420*/  FADD.FTZ R3, R157, R154 ;  /* 0x0000009a9d037221 */ /* 0x000fc60000010000 */
[----:B------:R-:W3:Y:S01]  /*9430*/  MUFU.EX2 R102, R102 ;  /* 0x0000006600667308 */ /* 0x000ee20000000800 */
[----:B-1----:R-:W-:-:S04]  /*9440*/  FADD.FTZ R154, R110, R3 ;  /* 0x000000036e9a7221 */ /* 0x002fc80000010000 */
[----:B------:R-:W-:Y:S01]  /*9450*/  FADD.FTZ R3, R5, R154 ;  /* 0x0000009a05037221 */ /* 0x000fe20000010000 */
[----:B--2---:R-:W-:-:S04]  /*9460*/  FADD.FTZ R2, R151, R2 ;  /* 0x0000000297027221 */ /* 0x004fc80000010000 */
[----:B---3--:R-:W-:Y:S01]  /*9470*/  FADD.FTZ R2, R102, R2 ;  /* 0x0000000266027221 */ /* 0x008fe20000010000 */
[----:B------:R-:W-:Y:S06]  /*9480*/  @!P0 BRA `(.L_x_1838) ;  /* 0x0000000000048947 */ /* 0x000fec0003800000 */
[----:B------:R-:W-:Y:S01]  /*9490*/  BPT.TRAP 0x1 ;  /* 0x000000040000795c */ /* 0x000fe20000300000 */
.L_x_1838:
[----:B------:R-:W-:Y:S01]  /*94a0*/  UISETP.GT.AND UP0, UPT, UR7, UR41, UPT ;  /* 0x000000290700728c */ /* 0x000fe2000bf04270 */
[----:B------:R-:W-:Y:S01]  /*94b0*/  F2FP.SATFINITE.E4M3.F32.PACK_AB_MERGE_C R7, R120, R7, RZ ;  /* 0x000000077807723e */ /* 0x000fe200048070ff */
[----:B------:R-:W-:Y:S01]  /*94c0*/  ULEA UR6, UR36, UR37, 0x3 ;  /* 0x0000002524067291 */ /* 0x000fe2000f8e183f */
[----:B------:R-:W-:Y:S01]  /*94d0*/  F2FP.SATFINITE.E4M3.F32.PACK_AB_MERGE_C R128, R181, R128, RZ ;  /* 0x00000080b580723e */ /* 0x000fe200048070ff */
[----:B------:R-:W-:Y:S01]  /*94e0*/  UIADD3 UR7, UR7, -0x1, URZ ;  /* 0xffffffff07077890 */ /* 0x000fe2000fffe03f */
[----:B------:R-:W-:Y:S01]  /*94f0*/  F2FP.SATFINITE.E4M3.F32.PACK_AB_MERGE_C R4, R123, R4, RZ ;  /* 0x000000047b04723e */ /* 0x000fe200048070ff */
[----:B------:R-:W-:Y:S01]  /*9500*/  UIADD3 UR6, UR6, 0x29860, URZ ;  /* 0x0002986006067890 */ /* 0x000fe2000fffe03f */
[----:B------:R-:W-:Y:S01]  /*9510*/  PLOP3.LUT P2, PT, PT, PT, UP0, 0x80, 0x0 ;  /* 0x000000000000781c */ /* 0x000fe20003f4f008 */
[----:B------:R-:W-:Y:S01]  /*9520*/  UMOV UR40, UR46 ;  /* 0x0000002e00287c82 */ /* 0x000fe20008000000 */
[----:B------:R-:W-:Y:S01]  /*9530*/  F2FP.SATFINITE.E4M3.F32.PACK_AB_MERGE_C R93, R93, R94, RZ ;  /* 0x0000005e5d5d723e */ /* 0x000fe200048070ff */
[----:B------:R-:W-:Y:S01]  /*9540*/  UPRMT UR6, UR47, 0x654, UR6 ;  /* 0x000006542f067896 */ /* 0x000fe20008000006 */
[----:B------:R-:W-:Y:S01]  /*9550*/  F2FP.SATFINITE.E4M3.F32.PACK_AB_MERGE_C R97, R100, R97, RZ ;  /* 0x000000616461723e */ /* 0x000fe200048070ff */
[----:B------:R-:W-:Y:S01]  /*9560*/  UMOV UR36, UR5 ;  /* 0x0000000500247c82 */ /* 0x000fe20008000000 */
[----:B------:R-:W-:Y:S01]  /*9570*/  F2FP.SATFINITE.E4M3.F32.PACK_AB_MERGE_C R5, R5, R110, RZ ;  /* 0x0000006e0505723e */ /* 0x000fe200048070ff */
[----:B------:R-:W-:Y:S01]  /*9580*/  FMUL.FTZ R24, R24, R111 ;  /* 0x0000006f18187220 */ /* 0x000fe20000410000 */
[----:B------:R-:W-:Y:S01]  /*9590*/  F2FP.SATFINITE.E4M3.F32.PACK_AB_MERGE_C R7, R112, R159, R7 ;  /* 0x0000009f7007723e */ /* 0x000fe20004807007 */
[-C--:B------:R-:W-:Y:S01]  /*95a0*/  FMUL.FTZ R25, R25, R111.reuse ;  /* 0x0000006f19197220 */ /* 0x080fe20000410000 */
        /* <DEDUP_REMOVED lines=98> */
[----:B------:R-:W-:Y:S01]  /*9bd0*/  IMAD.MOV.U32 R185, RZ, RZ, R7 ;  /* 0x000000ffffb97224 */ /* 0x000fe200078e0007 */
[----:B------:R-:W-:Y:S06]  /*9be0*/  @P2 BRA `(.L_x_1839) ;  /* 0xffffffbc00942947 */ /* 0x000fec000383ffff */
[----:B------:R-:W-:-:S05]  /*9bf0*/  UMOV UR36, UR5 ;  /* 0x0000000500247c82 */ /* 0x000fca0008000000 */
.L_x_1829:
[----:B------:R-:W-:-:S13]  /*9c00*/  ISETP.LE.AND P2, PT, RZ, UR7, PT ;  /* 0x00000007ff007c0c */ /* 0x000fda000bf43270 */
[----:B------:R-:W-:Y:S05]  /*9c10*/  @!P2 BRA `(.L_x_1840) ;  /* 0x0000003400a4a947 */ /* 0x000fea0003800000 */
[----:B------:R-:W-:Y:S01]  /*9c20*/  IMAD.MOV.U32 R5, RZ, RZ, R91 ;  /* 0x000000ffff057224 */ /* 0x000fe200078e005b */
[----:B------:R-:W-:Y:S01]  /*9c30*/  UMOV UR38, UR46 ;  /* 0x0000002e00267c82 */ /* 0x000fe20008000000 */
[----:B------:R-:W-:Y:S01]  /*9c40*/  IMAD.MOV.U32 R4, RZ, RZ, R89 ;  /* 0x000000ffff047224 */ /* 0x000fe200078e0059 */
[----:B------:R-:W-:-:S06]  /*9c50*/  UMOV UR5, UR36 ;  /* 0x0000002400057c82 */ /* 0x000fcc0008000000 */
.L_x_1850:
        /* <DEDUP_REMOVED lines=9> */
.L_x_1842:
[----:B------:R-:W-:Y:S01]  /*9cf0*/  ULEA UR6, UR36, UR37, 0x3 ;  /* 0x0000002524067291 */ /* 0x000fe2000f8e183f */
[----:B------:R-:W-:-:S05]  /*9d00*/  IMAD.U32 R6, RZ, RZ, UR46 ;  /* 0x0000002eff067e24 */ /* 0x000fca000f8e00ff */
[----:B------:R-:W-:-:S04]  /*9d10*/  SHF.L.U32 R6, R6, 0x1f, RZ ;  /* 0x0000001f06067819 */ /* 0x000fc800000006ff */
[----:B------:R1:W2:Y:S01]  /*9d20*/  SYNCS.PHASECHK.TRANS64.TRYWAIT P2, [UR6+0x29830], R6 ;  /* 0x02983006ff0075a7 */ /* 0x0002a20008040146 */
[----:B------:R-:W-:Y:S05]  /*9d30*/  @!P0 BRA `(.L_x_1843) ;  /* 0x0000000000048947 */ /* 0x000fea0003800000 */
[----:B------:R-:W-:Y:S01]  /*9d40*/  BPT.TRAP 0x1 ;  /* 0x000000040000795c */ /* 0x000fe20000300000 */
.L_x_1843:
[----:B--2---:R-:W-:Y:S05]  /*9d50*/  @P2 BRA `(.L_x_1841) ;  /* 0x0000000000082947 */ /* 0x004fea0003800000 */
[----:B------:R-:W2:Y:S02]  /*9d60*/  SYNCS.PHASECHK.TRANS64.TRYWAIT P2, [UR6+0x29830], R6 ;  /* 0x02983006ff0075a7 */ /* 0x000ea40008040146 */
[----:B--2---:R-:W-:Y:S05]  /*9d70*/  @!P2 BRA `(.L_x_1844) ;  /* 0x000000900098a947 */ /* 0x004fea0003800000 */
.L_x_1841:
[----:B--2---:R-:W2:Y:S01]  /*9d80*/  S2R R7, SR_TID.X ;  /* 0x0000000000077919 */ /* 0x004ea20000002100 */
[----:B------:R-:W-:Y:S01]  /*9d90*/  UIMAD UR6, UR36, 0x780, UR4 ;  /* 0x00000780240678a4 */ /* 0x000fe2000f8e0204 */
[----:B------:R-:W-:Y:S01]  /*9da0*/  UMOV UR11, 0x80000020 ;  /* 0x80000020000b7882 */ /* 0x000fe20000000000 */
[----:B------:R-:W-:Y:S02]  /*9db0*/  UMOV UR32, UR8 ;  /* 0x0000000800207c82 */ /* 0x000fe40008000000 */
[----:B------:R-:W-:Y:S01]  /*9dc0*/  UIADD3 UR34, UR6, 0x80, URZ ;  /* 0x0000008006227890 */ /* 0x000fe2000fffe03f */
[----:B------:R-:W-:Y:S02]  /*9dd0*/  UMOV UR33, UR9 ;  /* 0x0000000900217c82 */ /* 0x000fe40008000000 */
[----:B------:R-:W-:Y:S01]  /*9de0*/  UMOV UR10, UR6 ;  /* 0x00000006000a7c82 */ /* 0x000fe20008000000 */
[----:B------:R-:W-:Y:S01]  /*9df0*/  UMOV UR35, 0x80000020 ;  /* 0x8000002000237882 */ /* 0x000fe20000000000 */
[----:B------:R-:W-:Y:S01]  /*9e00*/  UIADD3 UR50, UR6, 0x100, URZ ;  /* 0x0000010006327890 */ /* 0x000fe2000fffe03f */
[----:B------:R-:W-:Y:S01]  /*9e10*/  UMOV UR48, UR8 ;  /* 0x0000000800307c82 */ /* 0x000fe20008000000 */
[----:B------:R-:W-:Y:S01]  /*9e20*/  UMOV UR49, UR9 ;  /* 0x0000000900317c82 */ /* 0x000fe20008000000 */
[----:B------:R-:W-:Y:S01]  /*9e30*/  UMOV UR51, 0x80000020 ;  /* 0x8000002000337882 */ /* 0x000fe20000000000 */
        /* <DEDUP_REMOVED lines=176> */
.L_x_1846:
[----:B------:R-:W-:Y:S01]  /*a940*/  ULEA UR6, UR5, UR37, 0x3 ;  /* 0x0000002505067291 */ /* 0x000fe2000f8e183f */
[----:B------:R-:W-:-:S05]  /*a950*/  IMAD.U32 R6, RZ, RZ, UR38 ;  /* 0x00000026ff067e24 */ /* 0x000fca000f8e00ff */
[----:B------:R-:W-:-:S04]  /*a960*/  SHF.L.U32 R6, R6, 0x1f, RZ ;  /* 0x0000001f06067819 */ /* 0x000fc800000006ff */
[----:B------:R1:W2:Y:S01]  /*a970*/  SYNCS.PHASECHK.TRANS64.TRYWAIT P2, [UR6+0x29850], R6 ;  /* 0x02985006ff0075a7 */ /* 0x0002a20008040146 */
[----:B------:R-:W-:Y:S05]  /*a980*/  @!P0 BRA `(.L_x_1847) ;  /* 0x0000000000048947 */ /* 0x000fea0003800000 */
[----:B------:R-:W-:Y:S01]  /*a990*/  BPT.TRAP 0x1 ;  /* 0x000000040000795c */ /* 0x000fe20000300000 */
.L_x_1847:
[----:B--2---:R-:W-:Y:S05]  /*a9a0*/  @P2 BRA `(.L_x_1845) ;  /* 0x0000000000082947 */ /* 0x004fea0003800000 */
[----:B------:R-:W2:Y:S02]  /*a9b0*/  SYNCS.PHASECHK.TRANS64.TRYWAIT P2, [UR6+0x29850], R6 ;  /* 0x02985006ff0075a7 */ /* 0x000ea40008040146 */
[----:B--2---:R-:W-:Y:S05]  /*a9c0*/  @!P2 BRA `(.L_x_1848) ;  /* 0x00000084009ca947 */ /* 0x004fea0003800000 */
.L_x_1845:
[----:B------:R-:W-:Y:S01]  /*a9d0*/  UIADD3 UR6, UR37, 0x400, URZ ;  /* 0x0000040025067890 */ /* 0x000fe2000fffe03f */
[----:B------:R-:W-:Y:S01]  /*a9e0*/  WARPGROUP.ARRIVE ;  /* 0x00000000000079c5 */ /* 0x000fe20000000000 */
[----:B------:R-:W-:Y:S01]  /*a9f0*/  UMOV UR11, 0xc0000010 ;  /* 0xc0000010000b7882 */ /* 0x000fe20000000000 */
[C---:B--2---:R-:W-:Y:S01]  /*aa00*/  FMUL.FTZ R7, R0.reuse, R152 ;  /* 0x0000009800077220 */ /* 0x044fe20000410000 */
[----:B------:R-:W-:Y:S01]  /*aa10*/  USHF.R.U32.HI UR6, URZ, 0x4, UR6 ;  /* 0x000000043f067899 */ /* 0x000fe20008011606 */
[C---:B-1----:R-:W-:Y:S01]  /*aa20*/  FMUL.FTZ R6, R0.reuse, R154 ;  /* 0x0000009a00067220 */ /* 0x042fe20000410000 */
        /* <DEDUP_REMOVED lines=27> */
[----:B------:R-:W-:Y:S01]  /*abe0*/  FMUL.FTZ R137, R0, R137 ;  /* 0x0000008900897220 */ /* 0x000fe20000410000 */
        /* <DEDUP_REMOVED lines=78> */
[----:B------:R-:W-:Y:S01]  /*b0d0*/  FMUL.FTZ R103, R0, R103 ;  /* 0x0000006700677220 */ /* 0x000fe20000410000 */
[----:B------:R-:W2:Y:S01]  /*b0e0*/  S2R R194, SR_TID.X ;  /* 0x0000000000c27919 */ /* 0x000ea20000002100 */
[----:B------:R-:W-:Y:S01]  /*b0f0*/  IMAD.U32 R158, RZ, RZ, UR36 ;  /* 0x00000024ff9e7e24 */ /* 0x000fe2000f8e00ff */
[----:B------:R-:W4:Y:S01]  /*b100*/  MUFU.TANH R195, R195 ;  /* 0x000000c300c37308 */ /* 0x000f220000002400 */
[----:B---3--:R-:W-:-:S07]  /*b110*/  FMNMX.FTZ R20, R161, R20, !PT ;  /* 0x00000014a1147209 */ /* 0x008fce0007810000 */
[----:B------:R-:W3:Y:S01]  /*b120*/  MUFU.TANH R165, R165 ;  /* 0x000000a500a57308 */ /* 0x000ee20000002400 */
[----:B-1----:R-:W-:-:S07]  /*b130*/  FMNMX.FTZ R14, R163, R14, !PT ;  /* 0x0000000ea30e7209 */ /* 0x002fce0007810000 */
[----:B------:R-:W1:Y:S01]  /*b140*/  MUFU.TANH R167, R167 ;  /* 0x000000a700a77308 */ /* 0x000e620000002400 */
[----:B----4-:R-:W-:-:S07]  /*b150*/  FMNMX.FTZ R20, R195, R20, !PT ;  /* 0x00000014c3147209 */ /* 0x010fce0007810000 */
[----:B------:R-:W4:Y:S01]  /*b160*/  MUFU.TANH R197, R197 ;  /* 0x000000c500c57308 */ /* 0x000f220000002400 */
[----:B---3--:R-:W-:Y:S02]  /*b170*/  FMNMX.FTZ R14, R165, R14, !PT ;  /* 0x0000000ea50e7209 */ /* 0x008fe40007810000 */
[----:B--2---:R-:W-:-:S05]  /*b180*/  SHF.R.U32.HI R194, RZ, 0x7, R194 ;  /* 0x00000007ffc27819 */ /* 0x004fca00000116c2 */
        /* <DEDUP_REMOVED lines=143> */
[----:B---3--:R-:W-:-:S05]  /*ba80*/  FMNMX.FTZ R90, R126, R89, !PT ;  /* 0x000000597e5a7209 */ /* 0x008fca0007810000 */
[----:B------:R-:W3:Y:S02]  /*ba90*/  SHFL.BFLY PT, R89, R90, 0x2, 0x1f ;  /* 0x0c401f005a597f89 */ /* 0x000ee400000e0000 */
[----:B------:R-:W4:Y:S01]  /*baa0*/  MUFU.TANH R103, R103 ;  /* 0x0000006700677308 */ /* 0x000f220000002400 */
[----:B--2---:R-:W-:-:S04]  /*bab0*/  FMNMX.FTZ R88, R99, R88, !PT ;  /* 0x0000005863587209 */ /* 0x004fc80007810000 */
[----:B-1----:R-:W-:-:S04]  /*bac0*/  FMNMX.FTZ R88, R101, R88, !PT ;  /* 0x0000005865587209 */ /* 0x002fc80007810000 */
[----:B----4-:R-:W-:Y:S02]  /*bad0*/  FMNMX.FTZ R92, R103, R88, !PT ;  /* 0x00000058675c7209 */ /* 0x010fe40007810000 */
[----:B------:R-:W1:Y:S03]  /*bae0*/  LDC R88, c[0x0][0x988] ;  /* 0x00026200ff587b82 */ /* 0x000e660000000800 */
[----:B------:R-:W2:Y:S01]  /*baf0*/  SHFL.BFLY PT, R91, R92, 0x2, 0x1f ;  /* 0x0c401f005c5b7f89 */ /* 0x000ea200000e0000 */
[----:B---3--:R-:W-:-:S05]  /*bb00*/  FMNMX.FTZ R94, R90, R89, !PT ;  /* 0x000000595a5e7209 */ /* 0x008fca0007810000 */
[----:B------:R-:W3:Y:S01]  /*bb10*/  SHFL.BFLY PT, R89, R94, 0x1, 0x1f ;  /* 0x0c201f005e597f89 */ /* 0x000ee200000e0000 */
[----:B--2---:R-:W-:-:S05]  /*bb20*/  FMNMX.FTZ R96, R92, R91, !PT ;  /* 0x0000005b5c607209 */ /* 0x004fca0007810000 */
[----:B------:R-:W2:Y:S01]  /*bb30*/  SHFL.BFLY PT, R91, R96, 0x1, 0x1f ;  /* 0x0c201f00605b7f89 */ /* 0x000ea200000e0000 */
[----:B---3--:R-:W-:-:S05]  /*bb40*/  FMNMX.FTZ R89, R94, R89, !PT ;  /* 0x000000595e597209 */ /* 0x008fca0007810000 */
        /* <DEDUP_REMOVED lines=8> */
[-C--:B------:R-:W-:Y:S01]  /*bbd0*/  FMUL.FTZ R4, R4, R88.reuse ;  /* 0x0000005804047220 */ /* 0x080fe20000410000 */
[----:B------:R-:W-:-:S01]  /*bbe0*/  FFMA.FTZ R7, R7, R88, -R128 ;  /* 0x0000005807077223 */ /* 0x000fc20000010880 */
[----:B------:R-:W-:Y:S01]  /*bbf0*/  MUFU.EX2 R90, R90 ;  /* 0x0000005a005a7308 */ /* 0x000fe20000000800 */
[----:B------:R-:W-:-:S01]  /*bc00*/  FFMA.FTZ R92, R15, R88, -R128 ;  /* 0x000000580f5c7223 */ /* 0x000fc20000010880 */
[-CC-:B------:R-:W-:Y:S01]  /*bc10*/  FFMA.FTZ R15, R163, R88.reuse, -R128.reuse ;  /* 0x00000058a30f7223 */ /* 0x180fe20000010880 */
[----:B------:R-:W-:-:S01]  /*bc20*/  FFMA.FTZ R163, R122, R88, -R128 ;  /* 0x000000587aa37223 */ /* 0x000fc20000010880 */
[-CC-:B------:R-:W-:Y:S01]  /*bc30*/  FFMA.FTZ R94, R157, R88.reuse, -R128.reuse ;  /* 0x000000589d5e7223 */ /* 0x180fe20000010880 */
[----:B------:R-:W-:-:S01]  /*bc40*/  FFMA.FTZ R157, R118, R88, -R128 ;  /* 0x00000058769d7223 */ /* 0x000fc20000010880 */
[----:B--2---:R-:W-:Y:S01]  /*bc50*/  FMNMX.FTZ R91, R96, R91, !PT ;  /* 0x0000005b605b7209 */ /* 0x004fe20007810000 */
[----:B------:R-:W-:-:S01]  /*bc60*/  FFMA.FTZ R118, R124, R88, -R128 ;  /* 0x000000587c767223 */ /* 0x000fc20000010880 */
[----:B------:R-:W-:Y:S01]  /*bc70*/  MUFU.EX2 R4, R4 ;  /* 0x0000000400047308 */ /* 0x000fe20000000800 */
[----:B------:R-:W-:-:S01]  /*bc80*/  FFMA.FTZ R96, R165, R88, -R128 ;  /* 0x00000058a5607223 */ /* 0x000fc20000010880 */
[----:B------:R-:W-:Y:S01]  /*bc90*/  FFMA.FTZ R165, R126, R88, -R128 ;  /* 0x000000587ea57223 */ /* 0x000fe20000010880 */
[----:B------:R-:W-:-:S01]  /*bca0*/  FADD.FTZ R5, -R91, R5 ;  /* 0x000000055b057221 */ /* 0x000fc20000010100 */
[-C--:B------:R-:W-:Y:S01]  /*bcb0*/  FFMA.FTZ R120, R91, R88.reuse, -8 ;  /* 0xc10000005b787423 */ /* 0x080fe20000010058 */
[----:B------:R-:W-:-:S01]  /*bcc0*/  FFMA.FTZ R98, R197, R88, -R128 ;  /* 0x00000058c5627223 */ /* 0x000fc20000010880 */
[-C--:B------:R-:W-:Y:S01]  /*bcd0*/  FFMA.FTZ R137, R137, R88.reuse, -R128 ;  /* 0x0000005889897223 */ /* 0x080fe20000010880 */
[-C--:B------:R-:W-:Y:S01]  /*bce0*/  FMUL.FTZ R5, R5, R88.reuse ;  /* 0x0000005805057220 */ /* 0x080fe20000410000 */
        /* <DEDUP_REMOVED lines=22> */
[----:B------:R-:W-:Y:S01]  /*be50*/  FFMA.FTZ R110, R221, R88, -R128 ;  /* 0x00000058dd6e7223 */ /* 0x000fe20000010880 */
[----:B------:R-:W-:-:S01]  /*be60*/  FADD.FTZ R152, R90, R3 ;  /* 0x000000035a987221 */ /* 0x000fc20000010000 */
        /* <DEDUP_REMOVED lines=14> */
[-C--:B------:R-:W-:Y:S01]  /*bf50*/  FFMA.FTZ R112, R112, R88.reuse, -R128 ;  /* 0x0000005870707223 */ /* 0x080fe20000010880 */
[----:B------:R-:W-:-:S01]  /*bf60*/  FFMA.FTZ R128, R199, R88, -R120 ;  /* 0x00000058c7807223 */ /* 0x000fc20000010878 */
[-CC-:B------:R-:W-:Y:S01]  /*bf70*/  FFMA.FTZ R139, R139, R88.reuse, -R120.reuse ;  /* 0x000000588b8b7223 */ /* 0x180fe20000010878 */
[----:B------:R-:W-:-:S01]  /*bf80*/  FFMA.FTZ R138, R203, R88, -R120 ;  /* 0x00000058cb8a7223 */ /* 0x000fc20000010878 */
[----:B------:R-:W2:Y:S01]  /*bf90*/  MUFU.EX2 R21, R21 ;  /* 0x0000001500157308 */ /* 0x000ea20000000800 */
[----:B-1----:R-:W-:-:S01]  /*bfa0*/  FADD.FTZ R2, R11, R2 ;  /* 0x000000020b027221 */ /* 0x002fc20000010000 */
[-CC-:B------:R-:W-:Y:S01]  /*bfb0*/  FFMA.FTZ R143, R143, R88.reuse, -R120.reuse ;  /* 0x000000588f8f7223 */ /* 0x180fe20000010878 */
        /* <DEDUP_REMOVED lines=8> */
[----:B------:R-:W-:-:S01]  /*c040*/  FFMA.FTZ R146, R219, R88, -R120 ;  /* 0x00000058db927223 */ /* 0x000fc20000010878 */
[-CC-:B------:R-:W-:Y:S01]  /*c050*/  FFMA.FTZ R127, R127, R88.reuse, -R120.reuse ;  /* 0x000000587f7f7223 */ /* 0x180fe20000010878 */
[----:B------:R-:W-:-:S01]  /*c060*/  FFMA.FTZ R148, R223, R88, -R120 ;  /* 0x00000058df947223 */ /* 0x000fc20000010878 */
[-CC-:B------:R-:W-:Y:S01]  /*c070*/  FFMA.FTZ R131, R131, R88.reuse, -R120.reuse ;  /* 0x0000005883837223 */ /* 0x180fe20000010878 */
[----:B------:R-:W-:-:S01]  /*c080*/  FFMA.FTZ R150, R227, R88, -R120 ;  /* 0x00000058e3967223 */ /* 0x000fc20000010878 */
[----:B------:R-:W3:Y:S01]  /*c090*/  MUFU.EX2 R122, R122 ;  /* 0x0000007a007a7308 */ /* 0x000ee20000000800 */
        /* <DEDUP_REMOVED lines=9> */
[-CC-:B------:R-:W-:Y:S01]  /*c130*/  FFMA.FTZ R12, R12, R88.reuse, -R120.reuse ;  /* 0x000000580c0c7223 */ /* 0x180fe20000010878 */
[----:B------:R-:W-:-:S01]  /*c140*/  FFMA.FTZ R14, R14, R88, -R120 ;  /* 0x000000580e0e7223 */ /* 0x000fc20000010878 */
[----:B------:R-:W-:Y:S01]  /*c150*/  FFMA.FTZ R93, R93, R88, -R120 ;  /* 0x000000585d5d7223 */ /* 0x000fe20000010878 */
[----:B------:R-:W-:-:S02]  /*c160*/  WARPGROUP.DEPBAR.LE gsb0, 0x0 ;  /* 0x00008000000079c5 */ /* 0x000fc40000010000 */
[----:B------:R-:W-:Y:S01]  /*c170*/  FFMA.FTZ R95, R95, R88, -R120 ;  /* 0x000000585f5f7223 */ /* 0x000fe20000010878 */
[----:B------:R-:W1:Y:S01]  /*c180*/  MUFU.EX2 R124, R124 ;  /* 0x0000007c007c7308 */ /* 0x000e620000000800 */
[----:B---3--:R-:W-:-:S01]  /*c190*/  FADD.FTZ R161, R122, R161 ;  /* 0x000000a17aa17221 */ /* 0x008fc20000010000 */
[-CC-:B------:R-:W-:Y:S01]  /*c1a0*/  FFMA.FTZ R99, R99, R88.reuse, -R120.reuse ;  /* 0x0000005863637223 */ /* 0x180fe20000010878 */
[----:B------:R-:W-:-:S01]  /*c1b0*/  FFMA.FTZ R101, R101, R88, -R120 ;  /* 0x0000005865657223 */ /* 0x000fc20000010878 */
[----:B------:R-:W-:-:S04]  /*c1c0*/  FFMA.FTZ R103, R103, R88, -R120 ;  /* 0x0000005867677223 */ /* 0x000fc80000010878 */
        /* <DEDUP_REMOVED lines=99> */
[----:B------:R-:W-:Y:S01]  /*c800*/  FFMA.FTZ R20, R97, R88, -R120 ;  /* 0x0000005861147223 */ /* 0x000fe20000010878 */
[----:B------:R-:W-:-:S05]  /*c810*/  IADD3 R97, -R194, 0xb, RZ ;  /* 0x0000000bc2617810 */ /* 0x000fca0007ffe1ff */
[----:B------:R-:W3:Y:S01]  /*c820*/  MUFU.EX2 R113, R113 ;  /* 0x0000007100717308 */ /* 0x000ee20000000800 */
[----:B--2---:R-:W-:-:S07]  /*c830*/  FADD.FTZ R2, R136, R3 ;  /* 0x0000000388027221 */ /* 0x004fce0000010000 */
[----:B------:R-:W-:Y:S01]  /*c840*/  MUFU.EX2 R115, R115 ;  /* 0x0000007300737308 */ /* 0x000fe20000000800 */
[----:B-1----:R-:W-:-:S07]  /*c850*/  FADD.FTZ R156, R8, R167 ;  /* 0x000000a7089c7221 */ /* 0x002fce0000010000 */
[----:B------:R-:W1:Y:S01]  /*c860*/  MUFU.EX2 R10, R10 ;  /* 0x0000000a000a7308 */ /* 0x000e620000000800 */
[----:B---3--:R-:W-:-:S07]  /*c870*/  FADD.FTZ R3, R113, R2 ;  /* 0x0000000271037221 */ /* 0x008fce0000010000 */
[----:B------:R-:W-:Y:S08]  /*c880*/  MUFU.EX2 R12, R12 ;  /* 0x0000000c000c7308 */ /* 0x000ff00000000800 */
[----:B------:R-:W2:Y:S01]  /*c890*/  MUFU.EX2 R117, R117 ;  /* 0x0000007500757308 */ /* 0x000ea20000000800 */
[----:B-1----:R-:W-:-:S07]  /*c8a0*/  FADD.FTZ R2, R10, R3 ;  /* 0x000000030a027221 */ /* 0x002fce0000010000 */
[----:B------:R-:W1:Y:S08]  /*c8b0*/  MUFU.EX2 R161, R161 ;  /* 0x000000a100a17308 */ /* 0x000e700000000800 */
[----:B------:R-:W3:Y:S01]  /*c8c0*/  MUFU.EX2 R112, R112 ;  /* 0x0000007000707308 */ /* 0x000ee20000000800 */
[----:B--2---:R-:W-:-:S01]  /*c8d0*/  FADD.FTZ R3, R117, R2 ;  /* 0x0000000275037221 */ /* 0x004fc20000010000 */
[----:B------:R-:W-:-:S05]  /*c8e0*/  @!P1 LEA R2, R158, UR37, 0x3 ;  /* 0x000000259e029c11 */ /* 0x000fca000f8e18ff */
[----:B------:R-:W-:Y:S01]  /*c8f0*/  @!P1 VIADD R2, R2, 0x29840 ;  /* 0x0002984002029836 */ /* 0x000fe20000000000 */
[----:B------:R-:W2:Y:S04]  /*c900*/  MUFU.EX2 R14, R14 ;  /* 0x0000000e000e7308 */ /* 0x000ea80000000800 */
[----:B------:R-:W-:Y:S01]  /*c910*/  @!P1 PRMT R2, RZ, 0x654, R2 ;  /* 0x00000654ff029816 */ /* 0x000fe20000000002 */
[----:B------:R4:W-:Y:S06]  /*c920*/  BAR.ARV R97, 0x100 ;  /* 0x000400610000751d */ /* 0x0009ec0000002000 */
[----:B------:R-:W5:Y:S01]  /*c930*/  MUFU.EX2 R155, R155 ;  /* 0x0000009b009b7308 */ /* 0x000f620000000800 */
[----:B------:R4:W-:Y:S07]  /*c940*/  @!P1 SYNCS.ARRIVE.TRANS64.RED.A1T0 RZ, [R2+URZ], RZ ;  /* 0x000000ff02ff99a7 */ /* 0x0009ee000810043f */
[----:B------:R-:W4:Y:S08]  /*c950*/  MUFU.EX2 R119, R119 ;  /* 0x0000007700777308 */ /* 0x000f300000000800 */
[----:B------:R1:W-:Y:S08]  /*c960*/  MUFU.EX2 R169, R93 ;  /* 0x0000005d00a97308 */ /* 0x0003f00000000800 */
[----:B------:R-:W4:Y:S01]  /*c970*/  MUFU.EX2 R114, R114 ;  /* 0x0000007200727308 */ /* 0x000f220000000800 */
[----:B-1----:R-:W-:-:S04]  /*c980*/  FADD.FTZ R93, R115, R156 ;  /* 0x0000009c735d7221 */ /* 0x002fc80000010000 */
[----:B------:R-:W-:-:S03]  /*c990*/  FADD.FTZ R156, R12, R93 ;  /* 0x0000005d0c9c7221 */ /* 0x000fc60000010000 */
[----:B------:R-:W1:Y:S01]  /*c9a0*/  MUFU.EX2 R157, R157 ;  /* 0x0000009d009d7308 */ /* 0x000e620000000800 */
[----:B------:R-:W-:-:S01]  /*c9b0*/  FADD.FTZ R93, R161, R156 ;  /* 0x0000009ca15d7221 */ /* 0x000fc20000010000 */
[----:B---3--:R-:W-:-:S03]  /*c9c0*/  FADD.FTZ R156, R112, R3 ;  /* 0x00000003709c7221 */ /* 0x008fc60000010000 */
[----:B--2---:R-:W-:Y:S01]  /*c9d0*/  FADD.FTZ R158, R14, R93 ;  /* 0x0000005d0e9e7221 */ /* 0x004fe20000010000 */
[----:B-----5:R-:W-:-:S02]  /*c9e0*/  FADD.FTZ R3, R155, R156 ;  /* 0x0000009c9b037221 */ /* 0x020fc40000010000 */
[----:B------:R-:W2:Y:S01]  /*c9f0*/  MUFU.EX2 R95, R95 ;  /* 0x0000005f005f7308 */ /* 0x000ea20000000800 */
[----:B----4-:R-:W-:-:S01]  /*ca00*/  FADD.FTZ R158, R119, R158 ;  /* 0x0000009e779e7221 */ /* 0x010fc20000010000 */
[----:B------:R-:W-:-:S03]  /*ca10*/  FADD.FTZ R120, R114, R3 ;  /* 0x0000000372787221 */ /* 0x000fc60000010000 */
[----:B------:R-:W-:-:S03]  /*ca20*/  FADD.FTZ R158, R169, R158 ;  /* 0x0000009ea99e7221 */ /* 0x000fc60000010000 */
        /* <DEDUP_REMOVED lines=15> */
[----:B--2---:R-:W-:-:S01]  /*cb20*/  FADD.FTZ R93, R162, R93 ;  /* 0x0000005da25d7221 */ /* 0x004fc20000010000 */
[----:B---3--:R-:W-:-:S03]  /*cb30*/  FADD.FTZ R3, R165, R2 ;  /* 0x00000002a5037221 */ /* 0x008fc60000010000 */
[----:B-1----:R-:W-:Y:S01]  /*cb40*/  FADD.FTZ R2, R103, R93 ;  /* 0x0000005d67027221 */ /* 0x002fe20000010000 */
[----:B------:R-:W-:Y:S06]  /*cb50*/  @!P0 BRA `(.L_x_1849) ;  /* 0x0000000000048947 */ /* 0x000fec0003800000 */
[----:B------:R-:W-:Y:S01]  /*cb60*/  BPT.TRAP 0x1 ;  /* 0x000000040000795c */ /* 0x000fe20000300000 */
.L_x_1849:
        /* <DEDUP_REMOVED lines=114> */
[----:B------:R-:W-:Y:S01]  /*d290*/  F2FP.SATFINITE.E4M3.F32.PACK_AB_MERGE_C R171, R160, R20, R93 ;  /* 0x00000014a0ab723e */ /* 0x000fe2000480705d */
[----:B------:R-:W-:Y:S06]  /*d2a0*/  @P2 BRA `(.L_x_1850) ;  /* 0xffffffc8006c2947 */ /* 0x000fec000383ffff */
.L_x_1840:
[----:B------:R-:W-:Y:S06]  /*d2b0*/  BAR.ARV 0x8, 0x120 ;  /* 0x0204800000007b1d */ /* 0x000fec0000002000 */
[----:B------:R-:W-:Y:S05]  /*d2c0*/  @!P0 BRA `(.L_x_1851) ;  /* 0x0000000000048947 */ /* 0x000fea0003800000 */
[----:B------:R-:W-:Y:S01]  /*d2d0*/  BPT.TRAP 0x1 ;  /* 0x000000040000795c */ /* 0x000fe20000300000 */
.L_x_1851:
[----:B------:R-:W-:Y:S01]  /*d2e0*/  ULEA UR9, UR36, UR37, 0x3 ;  /* 0x0000002524097291 */ /* 0x000fe2000f8e183f */
[----:B------:R-:W-:-:S05]  /*d2f0*/  IMAD.U32 R0, RZ, RZ, UR46 ;  /* 0x0000002eff007e24 */ /* 0x000fca000f8e00ff */
[----:B------:R-:W-:-:S04]  /*d300*/  SHF.L.U32 R0, R0, 0x1f, RZ ;  /* 0x0000001f00007819 */ /* 0x000fc800000006ff */
[----:B------:R1:W2:Y:S01]  /*d310*/  SYNCS.PHASECHK.TRANS64.TRYWAIT P1, [UR9+0x29850], R0 ;  /* 0x02985000ff0075a7 */ /* 0x0002a20008020149 */
[----:B------:R-:W-:Y:S05]  /*d320*/  @!P0 BRA `(.L_x_1852) ;  /* 0x0000000000048947 */ /* 0x000fea0003800000 */
[----:B------:R-:W-:Y:S01]  /*d330*/  BPT.TRAP 0x1 ;  /* 0x000000040000795c */ /* 0x000fe20000300000 */
.L_x_1852:
[----:B--2---:R-:W-:Y:S05]  /*d340*/  @P1 BRA `(.L_x_1853) ;  /* 0x0000000000081947 */ /* 0x004fea0003800000 */
[----:B------:R-:W2:Y:S02]  /*d350*/  SYNCS.PHASECHK.TRANS64.TRYWAIT P1, [UR9+0x29850], R0 ;  /* 0x02985000ff0075a7 */ /* 0x000ea40008020149 */
[----:B--2---:R-:W-:Y:S05]  /*d360*/  @!P1 BRA `(.L_x_1854) ;  /* 0x0000005c004c9947 */ /* 0x004fea0003800000 */
.L_x_1853:
[----:B------:R-:W-:Y:S01]  /*d370*/  UIADD3 UR37, UR37, 0x400, URZ ;  /* 0x0000040025257890 */ /* 0x000fe2000fffe03f */
[----:B------:R-:W-:Y:S01]  /*d380*/  WARPGROUP.ARRIVE ;  /* 0x00000000000079c5 */ /* 0x000fe20000000000 */
[----:B------:R-:W-:Y:S01]  /*d390*/  UMOV UR7, 0xc0000010 ;  /* 0xc000001000077882 */ /* 0x000fe20000000000 */
[----:B------:R-:W-:Y:S01]  /*d3a0*/  ULDC.64 UR10, c[0x0][0x9a0] ;  /* 0x00026800000a7ab9 */ /* 0x000fe20000000a00 */
[----:B------:R-:W-:Y:S01]  /*d3b0*/  USHF.R.U32.HI UR37, URZ, 0x4, UR37 ;  /* 0x000000043f257899 */ /* 0x000fe20008011625 */
[----:B------:R-:W-:Y:S01]  /*d3c0*/  IMAD.MOV.U32 R6, RZ, RZ, 0x3f800000 ;  /* 0x3f800000ff067424 */ /* 0x000fe200078e00ff */
[----:B------:R-:W-:Y:S02]  /*d3d0*/  UISETP.NE.U32.AND UP0, UPT, UR10, URZ, UPT ;  /* 0x0000003f0a00728c */ /* 0x000fe4000bf05070 */
[----:B------:R-:W-:Y:S02]  /*d3e0*/  ULOP3.LUT UR37, UR37, 0x3fff, URZ, 0xc0, !UPT ;  /* 0x00003fff25257892 */ /* 0x000fe4000f8ec03f */
[----:B------:R-:W-:-:S02]  /*d3f0*/  UISETP.NE.AND.EX UP0, UPT, UR11, URZ, UPT, UP0 ;  /* 0x0000003f0b00728c */ /* 0x000fc4000bf05300 */
[----:B------:R-:W-:-:S04]  /*d400*/  ULOP3.LUT UR8, UR37, 0x10000, URZ, 0xfc, !UPT ;  /* 0x0001000025087892 */ /* 0x000fc8000f8efc3f */
[----:B------:R-:W-:Y:S01]  /*d410*/  UIMAD UR8, UR36, 0x500, UR8 ;  /* 0x00000500240878a4 */ /* 0x000fe2000f8e0208 */
[----:B------:R-:W-:-:S03]  /*d420*/  PLOP3.LUT P1, PT, PT, PT, UP0, 0x80, 0x0 ;  /* 0x000000000000781c */ /* 0x000fc60003f2f008 */
[----:B------:R-:W-:Y:S01]  /*d430*/  UIADD3 UR4, UR8, 0x100, URZ ;  /* 0x0000010008047890 */ /* 0x000fe2000fffe03f */
[----:B------:R-:W-:Y:S02]  /*d440*/  @UP0 ULDC.64 UR12, c[0x0][0x9c8] ;  /* 0x00027200000c0ab9 */ /* 0x000fe40000000a00 */
[----:B------:R-:W-:-:S06]  /*d450*/  UMOV UR6, UR8 ;  /* 0x0000000800067c82 */ /* 0x000fcc0008000000 */
[----:B------:R-:W-:Y:S01]  /*d460*/  QGMMA.64x128x32.F32.E4M3.E4M3 R24, R184, gdesc[UR4], R24, gsb0 ;  /* 0x01e00004b8187df3 */ /* 0x000fe20008000818 */
[----:B------:R-:W-:Y:S01]  /*d470*/  UMOV UR7, 0xc0000010 ;  /* 0xc000001000077882 */ /* 0x000fe20000000000 */
[----:B------:R-:W-:Y:S01]  /*d480*/  UMOV UR6, UR4 ;  /* 0x0000000400067c82 */ /* 0x000fe20008000000 */
[----:B------:R-:W-:Y:S01]  /*d490*/  @UP0 UIMAD.WIDE.U32 UR4, UR44, UR12, URZ ;  /* 0x0000000c2c0402a5 */ /* 0x000fe2000f8e003f */
[----:B------:R-:W-:Y:S02]  /*d4a0*/  WARPGROUP.DEPBAR.LE gsb0, 0x0 ;  /* 0x00008000000079c5 */ /* 0x000fe40000010000 */
[----:B------:R-:W-:-:S06]  /*d4b0*/  WARPGROUP.ARRIVE ;  /* 0x00000000000079c5 */ /* 0x000fcc0000000000 */
[----:B------:R-:W-:Y:S01]  /*d4c0*/  QGMMA.64x128x32.F32.E4M3.E4M3 R24, R180, gdesc[UR4], R24, gsb0 ;  /* 0x01e00004b4187df3 */ /* 0x000fe20008000818 */
[----:B------:R-:W-:Y:S02]  /*d4d0*/  @UP0 USHF.R.S32.HI UR6, URZ, 0x1f, UR44 ;  /* 0x0000001f3f060899 */ /* 0x000fe4000801142c */
[----:B------:R-:W-:Y:S02]  /*d4e0*/  @UP0 USHF.R.S32.HI UR7, URZ, 0x1f, UR52 ;  /* 0x0000001f3f070899 */ /* 0x000fe40008011434 */
[----:B------:R-:W-:-:S04]  /*d4f0*/  @UP0 UIMAD UR6, UR6, UR12, URZ ;  /* 0x0000000c060602a4 */ /* 0x000fc8000f8e023f */
[----:B------:R-:W-:-:S03]  /*d500*/  @UP0 UIMAD UR6, UR44, UR13, UR6 ;  /* 0x0000000d2c0602a4 */ /* 0x000fc6000f8e0206 */
[----:B------:R-:W-:Y:S01]  /*d510*/  @UP0 ULDC.64 UR12, c[0x0][0x9d0] ;  /* 0x00027400000c0ab9 */ /* 0x000fe20000000a00 */
[----:B------:R-:W-:Y:S02]  /*d520*/  @UP0 UIADD3 UR5, UR5, UR6, URZ ;  /* 0x0000000605050290 */ /* 0x000fe4000fffe03f */
[----:B------:R-:W-:Y:S02]  /*d530*/  @UP0 UIMAD UR6, UR7, UR12, URZ ;  /* 0x0000000c070602a4 */ /* 0x000fe4000f8e023f */
[----:B------:R-:W-:Y:S02]  /*d540*/  @UP0 UIMAD.WIDE.U32 UR4, UR52, UR12, UR4 ;  /* 0x0000000c340402a5 */ /* 0x000fe4000f8e0004 */
[----:B------:R-:W-:-:S04]  /*d550*/  @UP0 UIMAD UR6, UR52, UR13, UR6 ;  /* 0x0000000d340602a4 */ /* 0x000fc8000f8e0206 */
[----:B------:R-:W-:Y:S02]  /*d560*/  @UP0 UIADD3 UR5, UR5, UR6, URZ ;  /* 0x0000000605050290 */ /* 0x000fe4000fffe03f */
[----:B------:R-:W-:-:S04]  /*d570*/  @UP0 ULEA UR6, UP1, UR4, UR10, 0x2 ;  /* 0x0000000a04060291 */ /* 0x000fc8000f82103f */
[----:B------:R-:W-:Y:S02]  /*d580*/  @UP0 ULEA.HI.X UR7, UR4, UR11, UR5, 0x2, UP1 ;  /* 0x0000000b04070291 */ /* 0x000fe400088f1405 */
[----:B------:R-:W-:Y:S01]  /*d590*/  UIADD3 UR4, UR8, 0x200, URZ ;  /* 0x0000020008047890 */ /* 0x000fe2000fffe03f */
[----:B------:R-:W-:-:S03]  /*d5a0*/  IMAD.U32 R4, RZ, RZ, UR6 ;  /* 0x00000006ff047e24 */ /* 0x000fc6000f8e00ff */
[----:B--2---:R-:W-:Y:S01]  /*d5b0*/  IMAD.U32 R5, RZ, RZ, UR7 ;  /* 0x00000007ff057e24 */ /* 0x004fe2000f8e00ff */
[----:B------:R-:W-:Y:S02]  /*d5c0*/  UMOV UR7, 0xc0000010 ;  /* 0xc000001000077882 */ /* 0x000fe40000000000 */
[----:B------:R-:W-:Y:S02]  /*d5d0*/  UMOV UR6, UR4 ;  /* 0x0000000400067c82 */ /* 0x000fe40008000000 */
[----:B------:R2:W3:Y:S01]  /*d5e0*/  @P1 LDG.E R6, desc[UR54][R4.64] ;  /* 0x0000003604061981 */ /* 0x0004e2000c1e1900 */
[----:B------:R-:W-:Y:S02]  /*d5f0*/  WARPGROUP.DEPBAR.LE gsb0, 0x0 ;  /* 0x00008000000079c5 */ /* 0x000fe40000010000 */
[----:B------:R-:W-:-:S06]  /*d600*/  WARPGROUP.ARRIVE ;  /* 0x00000000000079c5 */ /* 0x000fcc0000000000 */
[----:B------:R-:W-:Y:S01]  /*d610*/  QGMMA.64x128x32.F32.E4M3.E4M3 R24, R176, gdesc[UR4], R24, gsb0 ;  /* 0x01e00004b0187df3 */ /* 0x000fe20008000818 */
[----:B------:R-:W-:Y:S01]  /*d620*/  UIADD3 UR4, UR8, 0x300, URZ ;  /* 0x0000030008047890 */ /* 0x000fe2000fffe03f */
[----:B------:R-:W-:-:S06]  /*d630*/  UMOV UR7, 0xc0000010 ;  /* 0xc000001000077882 */ /* 0x000fcc0000000000 */
[----:B------:R-:W-:Y:S01]  /*d640*/  UMOV UR6, UR4 ;  /* 0x0000000400067c82 */ /* 0x000fe20008000000 */
[----:B------:R-:W-:Y:S01]  /*d650*/  UIADD3 UR8, UR8, 0x400, URZ ;  /* 0x0000040008087890 */ /* 0x000fe2000fffe03f */
[----:B-1----:R-:W1:Y:S04]  /*d660*/  SHFL.BFLY PT, R0, R3, 0x2, 0x1f ;  /* 0x0c401f0003007f89 */ /* 0x002e6800000e0000 */
[----:B------:R-:W4:Y:S01]  /*d670*/  SHFL.BFLY PT, R7, R2, 0x2, 0x1f ;  /* 0x0c401f0002077f89 */ /* 0x000f2200000e0000 */
[----:B------:R-:W-:Y:S02]  /*d680*/  WARPGROUP.DEPBAR.LE gsb0, 0x0 ;  /* 0x00008000000079c5 */ /* 0x000fe40000010000 */
[----:B------:R-:W-:-:S06]  /*d690*/  WARPGROUP.ARRIVE ;  /* 0x00000000000079c5 */ /* 0x000fcc0000000000 */
[----:B------:R-:W-:Y:S01]  /*d6a0*/  QGMMA.64x128x32.F32.E4M3.E4M3 R24, R172, gdesc[UR4], R24, gsb0 ;  /* 0x01e00004ac187df3 */ /* 0x000fe20008000818 */
[----:B------:R-:W-:Y:S01]  /*d6b0*/  UMOV UR6, UR8 ;  /* 0x0000000800067c82 */ /* 0x000fe20008000000 */
[----:B------:R-:W-:Y:S01]  /*d6c0*/  UMOV UR7, 0xc0000010 ;  /* 0xc000001000077882 */ /* 0x000fe20000000000 */
[----:B-1----:R-:W-:-:S01]  /*d6d0*/  FADD.FTZ R0, R0, R3 ;  /* 0x0000000300007221 */ /* 0x002fc20000010000 */
[----:B----4-:R-:W-:-:S04]  /*d6e0*/  FADD.FTZ R7, R7, R2 ;  /* 0x0000000207077221 */ /* 0x010fc80000010000 */
[----:B--2---:R-:W1:Y:S04]  /*d6f0*/  SHFL.BFLY PT, R5, R0, 0x1, 0x1f ;  /* 0x0c201f0000057f89 */ /* 0x004e6800000e0000 */
[----:B------:R-:W2:Y:S01]  /*d700*/  SHFL.BFLY PT, R4, R7, 0x1, 0x1f ;  /* 0x0c201f0007047f89 */ /* 0x000ea200000e0000 */
        /* <DEDUP_REMOVED lines=17> */
[C---:B------:R-:W-:Y:S01]  /*d820*/  @P2 FMUL.FTZ R4, R88.reuse, 0.69314718246459960938 ;  /* 0x3f31721858042820 */ /* 0x040fe20000410000 */
[----:B-1----:R-:W-:Y:S01]  /*d830*/  @P2 FMUL.FTZ R5, R5, 0.69314718246459960938 ;  /* 0x3f31721805052820 */ /* 0x002fe20000410000 */
[----:B------:R-:W-:Y:S01]  /*d840*/  @P3 FMUL.FTZ R13, R88, 0.69314718246459960938 ;  /* 0x3f317218580d3820 */ /* 0x000fe20000410000 */
[----:B------:R-:W-:-:S02]  /*d850*/  IMAD.MOV.U32 R2, RZ, RZ, -0x800000 ;  /* 0xff800000ff027424 */ /* 0x000fc400078e00ff */
[----:B---3--:R-:W-:Y:S01]  /*d860*/  FMUL.FTZ R3, R3, R6 ;  /* 0x0000000603037220 */ /* 0x008fe20000410000 */
[----:B------:R-:W-:Y:S02]  /*d870*/  IMAD.MOV.U32 R0, RZ, RZ, -0x800000 ;  /* 0xff800000ff007424 */ /* 0x000fe400078e00ff */
[----:B--2---:R-:W-:Y:S01]  /*d880*/  @P3 FMUL.FTZ R8, R8, 0.69314718246459960938 ;  /* 0x3f31721808083820 */ /* 0x004fe20000410000 */
[----:B------:R-:W-:-:S03]  /*d890*/  @P2 FFMA.FTZ R2, R4, R89, R5 ;  /* 0x0000005904022223 */ /* 0x000fc60000010005 */
[----:B------:R-:W-:Y:S01]  /*d8a0*/  @P3 FFMA.FTZ R0, R13, R91, R8 ;  /* 0x0000005b0d003223 */ /* 0x000fe20000010008 */
[----:B----4-:R-:W-:Y:S01]  /*d8b0*/  FMUL.FTZ R4, R7, R6 ;  /* 0x0000000607047220 */ /* 0x010fe20000410000 */
[----:B------:R-:W-:Y:S02]  /*d8c0*/  WARPGROUP.DEPBAR.LE gsb0, 0x0 ;  /* 0x00008000000079c5 */ /* 0x000fe40000010000 */
[----:B------:R-:W-:Y:S05]  /*d8d0*/  @!P0 BRA `(.L_x_1855) ;  /* 0x0000000000048947 */ /* 0x000fea0003800000 */
[----:B------:R-:W-:Y:S01]  /*d8e0*/  BPT.TRAP 0x1 ;  /* 0x000000040000795c */ /* 0x000fe20000300000 */
.L_x_1855:
        /* <DEDUP_REMOVED lines=27> */
[----:B------:R-:W-:Y:S01]  /*daa0*/  SYNCS.ARRIVE.TRANS64.RED.A1T0 RZ, [UR4], RZ ;  /* 0x000000ffffff79a7 */ /* 0x000fe20008100404 */
        /* <DEDUP_REMOVED lines=19> */
[----:B------:R-:W-:Y:S01]  /*dbe0*/  USEL UR4, URZ, 0x1, UP0 ;  /* 0x000000013f047887 */ /* 0x000fe20008000000 */
        /* <DEDUP_REMOVED lines=26> */
.L_x_1822:
        /* <DEDUP_REMOVED lines=10> */
[----:B------:R-:W-:Y:S01]  /*de30*/  F2FP.BF16.F32.PACK_AB R53, R53, R56 ;  /* 0x000000383535723e */ /* 0x000fe200000010ff */
[----:B------:R-:W-:Y:S01]  /*de40*/  ULDC UR10, c[0x0][0xa88] ;  /* 0x0002a200000a7ab9 */ /* 0x000fe20000000800 */
        /* <DEDUP_REMOVED lines=23> */
[----:B------:R-:W-:Y:S02]  /*dfc0*/  LOP3.LUT P1, RZ, R190, 0x3, RZ, 0xc0, !PT ;  /* 0x00000003beff7812 */ /* 0x000fe4000782c0ff */
[----:B------:R-:W-:Y:S02]  /*dfd0*/  F2FP.BF16.F32.PACK_AB R95, R95, R96 ;  /* 0x000000605f5f723e */ /* 0x000fe400000010ff */
[----:B------:R-:W-:Y:S02]  /*dfe0*/  F2FP.BF16.F32.PACK_AB R61, R61, R64 ;  /* 0x000000403d3d723e */ /* 0x000fe400000010ff */
[----:B------:R-:W-:Y:S02]  /*dff0*/  F2FP.BF16.F32.PACK_AB R94, R93, R94 ;  /* 0x0000005e5d5e723e */ /* 0x000fe400000010ff */
[----:B------:R-:W-:Y:S02]  /*e000*/  F2FP.BF16.F32.PACK_AB R60, R57, R60 ;  /* 0x0000003c393c723e */ /* 0x000fe400000010ff */
[----:B------:R-:W-:-:S02]  /*e010*/  F2FP.BF16.F32.PACK_AB R9, R9, R12 ;  /* 0x0000000c0909723e */ /* 0x000fc400000010ff */
[----:B------:R-:W-:Y:S02]  /*e020*/  F2FP.BF16.F32.PACK_AB R91, R91, R92 ;  /* 0x0000005c5b5b723e */ /* 0x000fe400000010ff */
[----:B------:R-:W-:Y:S01]  /*e030*/  F2FP.BF16.F32.PACK_AB R90, R89, R90 ;  /* 0x0000005a595a723e */ /* 0x000fe200000010ff */
[----:B------:R-:W-:Y:S01]  /*e040*/  USHF.R.S32.HI UR5, URZ, 0x1f, UR43 ;  /* 0x0000001f3f057899 */ /* 0x000fe2000801142b */
[----:B------:R-:W-:Y:S01]  /*e050*/  LOP3.LUT R4, R4, 0xc, RZ, 0xc0, !PT ;  /* 0x0000000c04047812 */ /* 0x000fe200078ec0ff */
[----:B------:R-:W1:Y:S01]  /*e060*/  LDC.64 R62, c[0x0][0xb78] ;  /* 0x0002de00ff3e7b82 */ /* 0x000e620000000a00 */
[----:B------:R-:W-:Y:S01]  /*e070*/  F2FP.BF16.F32.PACK_AB R7, R7, R10 ;  /* 0x0000000a0707723e */ /* 0x000fe200000010ff */
[----:B------:R-:W-:-:S06]  /*e080*/  ULDC.64 UR8, c[0x0][0xb70] ;  /* 0x0002dc0000087ab9 */ /* 0x000fcc0000000a00 */
[----:B------:R-:W-:Y:S01]  /*e090*/  BAR.SYNC.DEFER_BLOCKING 0x1, 0x100 ;  /* 0x0044000000007b1d */ /* 0x000fe20000010000 */
[----:B------:R-:W-:-:S05]  /*e0a0*/  IADD3 R4, P0, R4, UR6, RZ ;  /* 0x0000000604047c10 */ /* 0x000fca000ff1e0ff */
[----:B------:R-:W-:-:S05]  /*e0b0*/  IMAD.X R5, RZ, RZ, UR7, P0 ;  /* 0x00000007ff057e24 */ /* 0x000fca00080e06ff */
[----:B------:R2:W3:Y:S01]  /*e0c0*/  LDG.E.CONSTANT R50, desc[UR54][R4.64] ;  /* 0x0000003604327981 */ /* 0x0004e2000c1e9900 */
[----:B------:R-:W-:Y:S01]  /*e0d0*/  VIADD R65, R23, UR42 ;  /* 0x0000002a17417c36 */ /* 0x000fe20008000000 */
[C---:B------:R-:W-:Y:S01]  /*e0e0*/  IADD3 R13, P3, R16.reuse, 0x60, RZ ;  /* 0x00000060100d7810 */ /* 0x040fe20007f7e0ff */
[----:B------:R-:W-:Y:S01]  /*e0f0*/  UIMAD UR5, UR5, UR8, URZ ;  /* 0x00000008050572a4 */ /* 0x000fe2000f8e023f */
[----:B------:R-:W-:Y:S01]  /*e100*/  LOP3.LUT R25, R16, 0x380, RZ, 0xc0, !PT ;  /* 0x0000038010197812 */ /* 0x000fe200078ec0ff */
[----:B------:R-:W-:Y:S01]  /*e110*/  VIADD R3, R65, 0x8 ;  /* 0x0000000841037836 */ /* 0x000fe20000000000 */
[----:B------:R-:W-:Y:S01]  /*e120*/  LOP3.LUT R12, R13, 0x380, RZ, 0xc0, !PT ;  /* 0x000003800d0c7812 */ /* 0x000fe200078ec0ff */
[----:B------:R-:W-:Y:S01]  /*e130*/  UIMAD.WIDE.U32 UR6, UR43, UR8, URZ ;  /* 0x000000082b0672a5 */ /* 0x000fe2000f8e003f */
[----:B------:R-:W-:Y:S01]  /*e140*/  F2FP.BF16.F32.PACK_AB R6, R87, R6 ;  /* 0x000000065706723e */ /* 0x000fe200000010ff */
[----:B------:R-:W-:Y:S01]  /*e150*/  UIMAD UR5, UR43, UR9, UR5 ;  /* 0x000000092b0572a4 */ /* 0x000fe2000f8e0205 */
[----:B--2---:R-:W-:-:S02]  /*e160*/  LOP3.LUT P0, R4, R51, 0x3, RZ, 0xc0, !PT ;  /* 0x0000000333047812 */ /* 0x004fc4000780c0ff */
[----:B------:R-:W-:Y:S01]  /*e170*/  ISETP.GE.OR P2, PT, R3, UR10, P1 ;  /* 0x0000000a03007c0c */ /* 0x000fe20008f46670 */
[----:B------:R-:W-:Y:S01]  /*e180*/  UIADD3 UR5, UR7, UR5, URZ ;  /* 0x0000000507057290 */ /* 0x000fe2000fffe03f */
[----:B------:R-:W-:Y:S02]  /*e190*/  ISETP.EQ.OR P0, PT, R4, 0x3, !P0 ;  /* 0x000000030400780c */ /* 0x000fe40004702670 */
[----:B------:R-:W-:Y:S02]  /*e1a0*/  SHF.R.U64 R12, R12, 0x3, RZ ;  /* 0x000000030c0c7819 */ /* 0x000fe400000012ff */
[----:B------:R-:W-:Y:S02]  /*e1b0*/  SEL R55, R53, R52, P0 ;  /* 0x0000003435377207 */ /* 0x000fe40000000000 */
[----:B------:R-:W-:Y:S02]  /*e1c0*/  SEL R52, R52, R53, P0 ;  /* 0x0000003534347207 */ /* 0x000fe40000000000 */
[----:B------:R-:W-:-:S02]  /*e1d0*/  SEL R53, R43, R42, P0 ;  /* 0x0000002a2b357207 */ /* 0x000fc40000000000 */
[----:B------:R-:W-:Y:S02]  /*e1e0*/  SEL R42, R42, R43, P0 ;  /* 0x0000002b2a2a7207 */ /* 0x000fe40000000000 */
[----:B------:R-:W-:Y:S02]  /*e1f0*/  SEL R43, R35, R34, P0 ;  /* 0x00000022232b7207 */ /* 0x000fe40000000000 */
[----:B------:R-:W-:Y:S02]  /*e200*/  SEL R34, R34, R35, P0 ;  /* 0x0000002322227207 */ /* 0x000fe40000000000 */
        /* <DEDUP_REMOVED lines=8> */
[----:B------:R-:W-:-:S02]  /*e290*/  IADD3 R15, P6, R16, 0x40, RZ ;  /* 0x00000040100f7810 */ /* 0x000fc40007fde0ff */
        /* <DEDUP_REMOVED lines=8> */
[----:B------:R-:W-:Y:S02]  /*e320*/  IADD3 R21, P5, R16, 0x20, RZ ;  /* 0x0000002010157810 */ /* 0x000fe40007fbe0ff */
[----:B------:R-:W-:Y:S02]  /*e330*/  LOP3.LUT R14, R15, 0x380, RZ, 0xc0, !PT ;  /* 0x000003800f0e7812 */ /* 0x000fe400078ec0ff */
[----:B------:R-:W-:Y:S02]  /*e340*/  SEL R31, R95, R94, P0 ;  /* 0x0000005e5f1f7207 */ /* 0x000fe40000000000 */
[----:B------:R-:W-:-:S02]  /*e350*/  SEL R51, R61, R60, P0 ;  /* 0x0000003c3d337207 */ /* 0x000fc40000000000 */
[----:B------:R-:W-:Y:S02]  /*e360*/  SEL R94, R94, R95, P0 ;  /* 0x0000005f5e5e7207 */ /* 0x000fe40000000000 */
[----:B------:R-:W-:Y:S02]  /*e370*/  SEL R60, R60, R61, P0 ;  /* 0x0000003d3c3c7207 */ /* 0x000fe40000000000 */
[----:B------:R-:W-:Y:S02]  /*e380*/  LOP3.LUT R20, R21, 0x380, RZ, 0xc0, !PT ;  /* 0x0000038015147812 */ /* 0x000fe400078ec0ff */
[----:B------:R-:W-:Y:S02]  /*e390*/  SHF.R.U64 R14, R14, 0x3, RZ ;  /* 0x000000030e0e7819 */ /* 0x000fe400000012ff */
[----:B------:R-:W-:Y:S02]  /*e3a0*/  SEL R37, R91, R90, P0 ;  /* 0x0000005a5b257207 */ /* 0x000fe40000000000 */
[----:B------:R-:W-:-:S02]  /*e3b0*/  SEL R90, R90, R91, P0 ;  /* 0x0000005b5a5a7207 */ /* 0x000fc40000000000 */
[----:B------:R-:W-:Y:S02]  /*e3c0*/  SHF.R.U64 R25, R25, 0x3, RZ ;  /* 0x0000000319197819 */ /* 0x000fe400000012ff */
[----:B------:R-:W-:Y:S02]  /*e3d0*/  SHF.R.U64 R20, R20, 0x3, RZ ;  /* 0x0000000314147819 */ /* 0x000fe400000012ff */
[----:B------:R-:W-:Y:S01]  /*e3e0*/  LOP3.LUT R14, R14, R15, RZ, 0x3c, !PT ;  /* 0x0000000f0e0e7212 */ /* 0x000fe200078e3cff */
[--C-:B------:R-:W-:Y:S01]  /*e3f0*/  IMAD.X R15, RZ, RZ, R17.reuse, P6 ;  /* 0x000000ffff0f7224 */ /* 0x100fe200030e0611 */
[----:B------:R-:W-:Y:S01]  /*e400*/  LOP3.LUT R12, R12, R13, RZ, 0x3c, !PT ;  /* 0x0000000d0c0c7212 */ /* 0x000fe200078e3cff */
[----:B------:R-:W-:Y:S01]  /*e410*/  IMAD.X R13, RZ, RZ, R17, P3 ;  /* 0x000000ffff0d7224 */ /* 0x000fe200018e0611 */
[----:B------:R-:W-:Y:S02]  /*e420*/  SEL R57, R7, R6, P0 ;  /* 0x0000000607397207 */ /* 0x000fe40000000000 */
[----:B------:R-:W-:-:S02]  /*e430*/  SEL R44, R6, R7, P0 ;  /* 0x00000007062c7207 */ /* 0x000fc40000000000 */
[C---:B------:R-:W-:Y:S02]  /*e440*/  IADD3 R7, P6, R16.reuse, 0x4040, RZ ;  /* 0x0000404010077810 */ /* 0x040fe40007fde0ff */
[----:B------:R-:W-:Y:S02]  /*e450*/  IADD3 R5, P3, R16, 0x4060, RZ ;  /* 0x0000406010057810 */ /* 0x000fe40007f7e0ff */
[----:B------:R-:W-:Y:S01]  /*e460*/  LOP3.LUT R24, R25, R16, RZ, 0x3c, !PT ;  /* 0x0000001019187212 */ /* 0x000fe200078e3cff */
[--C-:B------:R-:W-:Y:S01]  /*e470*/  IMAD.MOV.U32 R25, RZ, RZ, R17.reuse ;  /* 0x000000ffff197224 */ /* 0x100fe200078e0011 */
[----:B------:R-:W-:Y:S01]  /*e480*/  LOP3.LUT R20, R20, R21, RZ, 0x3c, !PT ;  /* 0x0000001514147212 */ /* 0x000fe200078e3cff */
[----:B------:R-:W-:Y:S01]  /*e490*/  IMAD.X R21, RZ, RZ, R17, P5 ;  /* 0x000000ffff157224 */ /* 0x000fe200028e0611 */
[----:B------:R-:W-:Y:S02]  /*e4a0*/  SEL R47, R9, R8, P0 ;  /* 0x00000008092f7207 */ /* 0x000fe40000000000 */
[----:B------:R-:W-:-:S02]  /*e4b0*/  SEL R30, R8, R9, P0 ;  /* 0x00000009081e7207 */ /* 0x000fc40000000000 */
[C---:B------:R-:W-:Y:S02]  /*e4c0*/  IADD3 R11, P4, R16.reuse, 0x4000, RZ ;  /* 0x00004000100b7810 */ /* 0x040fe40007f9e0ff */
[----:B------:R-:W-:Y:S02]  /*e4d0*/  IADD3 R9, P5, R16, 0x4020, RZ ;  /* 0x0000402010097810 */ /* 0x000fe40007fbe0ff */
[----:B------:R-:W-:Y:S02]  /*e4e0*/  LOP3.LUT R6, R7, 0x380, RZ, 0xc0, !PT ;  /* 0x0000038007067812 */ /* 0x000fe400078ec0ff */
[----:B------:R-:W-:Y:S02]  /*e4f0*/  LOP3.LUT R4, R5, 0x380, RZ, 0xc0, !PT ;  /* 0x0000038005047812 */ /* 0x000fe400078ec0ff */
[----:B------:R-:W-:Y:S02]  /*e500*/  MOV R59, R14 ;  /* 0x0000000e003b7202 */ /* 0x000fe40000000f00 */
[----:B------:R-:W-:-:S02]  /*e510*/  MOV R61, R24 ;  /* 0x00000018003d7202 */ /* 0x000fc40000000f00 */
[----:B------:R-:W-:Y:S02]  /*e520*/  LOP3.LUT R10, R11, 0x380, RZ, 0xc0, !PT ;  /* 0x000003800b0a7812 */ /* 0x000fe400078ec0ff */
[----:B------:R-:W-:Y:S02]  /*e530*/  LOP3.LUT R8, R9, 0x380, RZ, 0xc0, !PT ;  /* 0x0000038009087812 */ /* 0x000fe400078ec0ff */
[----:B------:R-:W-:Y:S02]  /*e540*/  MOV R25, R20 ;  /* 0x0000001400197202 */ /* 0x000fe40000000f00 */
[----:B------:R-:W-:Y:S02]  /*e550*/  SHF.R.U64 R6, R6, 0x3, RZ ;  /* 0x0000000306067819 */ /* 0x000fe400000012ff */
[----:B------:R-:W-:Y:S02]  /*e560*/  SHF.R.U64 R4, R4, 0x3, RZ ;  /* 0x0000000304047819 */ /* 0x000fe400000012ff */
[----:B------:R-:W-:-:S02]  /*e570*/  SHF.R.U64 R10, R10, 0x3, RZ ;  /* 0x000000030a0a7819 */ /* 0x000fc400000012ff */
[----:B------:R-:W-:Y:S02]  /*e580*/  SHF.R.U64 R8, R8, 0x3, RZ ;  /* 0x0000000308087819 */ /* 0x000fe400000012ff */
[----:B------:R-:W-:Y:S01]  /*e590*/  MOV R58, R12 ;  /* 0x0000000c003a7202 */ /* 0x000fe20000000f00 */
[----:B------:R-:W-:Y:S01]  /*e5a0*/  IMAD.U32 R13, RZ, RZ, UR7 ;  /* 0x00000007ff0d7e24 */ /* 0x000fe2000f8e00ff */
[----:B------:R-:W-:Y:S01]  /*e5b0*/  LOP3.LUT R6, R6, R7, RZ, 0x3c, !PT ;  /* 0x0000000706067212 */ /* 0x000fe200078e3cff */
[--C-:B------:R-:W-:Y:S01]  /*e5c0*/  IMAD.X R7, RZ, RZ, R17.reuse, P6 ;  /* 0x000000ffff077224 */ /* 0x100fe200030e0611 */
[----:B------:R-:W-:Y:S01]  /*e5d0*/  LOP3.LUT R4, R4, R5, RZ, 0x3c, !PT ;  /* 0x0000000504047212 */ /* 0x000fe200078e3cff */
[--C-:B------:R-:W-:Y:S01]  /*e5e0*/  IMAD.X R5, RZ, RZ, R17.reuse, P3 ;  /* 0x000000ffff057224 */ /* 0x100fe200018e0611 */
[----:B------:R-:W-:Y:S01]  /*e5f0*/  LOP3.LUT R10, R10, R11, RZ, 0x3c, !PT ;  /* 0x0000000b0a0a7212 */ /* 0x000fe200078e3cff */
[----:B------:R-:W-:Y:S01]  /*e600*/  IMAD.U32 R13, RZ, RZ, UR5 ;  /* 0x00000005ff0d7e24 */ /* 0x000fe2000f8e00ff */
[----:B------:R-:W-:Y:S01]  /*e610*/  USHF.R.S32.HI UR5, URZ, 0x1f, UR44 ;  /* 0x0000001f3f057899 */ /* 0x000fe2000801142c */
[----:B------:R-:W-:Y:S01]  /*e620*/  LOP3.LUT R8, R8, R9, RZ, 0x3c, !PT ;  /* 0x0000000908087212 */ /* 0x000fe200078e3cff */
[--C-:B------:R-:W-:Y:S01]  /*e630*/  IMAD.X R11, RZ, RZ, R17.reuse, P4 ;  /* 0x000000ffff0b7224 */ /* 0x100fe200020e0611 */
[----:B------:R-:W-:Y:S01]  /*e640*/  MOV R46, R6 ;  /* 0x00000006002e7202 */ /* 0x000fe20000000f00 */
[----:B------:R-:W-:Y:S01]  /*e650*/  IMAD.X R9, RZ, RZ, R17, P5 ;  /* 0x000000ffff097224 */ /* 0x000fe200028e0611 */
[----:B------:R-:W-:Y:S01]  /*e660*/  MOV R21, R4 ;  /* 0x0000000400157202 */ /* 0x000fe20000000f00 */
[----:B------:R-:W-:Y:S01]  /*e670*/  IMAD.U32 R12, RZ, RZ, UR6 ;  /* 0x00000006ff0c7e24 */ /* 0x000fe2000f8e00ff */
[----:B------:R-:W-:Y:S01]  /*e680*/  MOV R56, R10 ;  /* 0x0000000a00387202 */ /* 0x000fe20000000f00 */
[C---:B-1----:R-:W-:Y:S01]  /*e690*/  IMAD R24, R62.reuse, UR5, RZ ;  /* 0x000000053e187c24 */ /* 0x042fe2000f8e02ff */
[----:B------:R-:W-:Y:S01]  /*e6a0*/  MOV R54, R8 ;  /* 0x0000000800367202 */ /* 0x000fe20000000f00 */
[----:B------:R-:W-:Y:S01]  /*e6b0*/  IMAD.WIDE.U32 R12, R62, UR44, R12 ;  /* 0x0000002c3e0c7c25 */ /* 0x000fe2000f8e000c */
[----:B------:R-:W-:Y:S01]  /*e6c0*/  ISETP.GE.OR P1, PT, R65, UR10, P1 ;  /* 0x0000000a41007c0c */ /* 0x000fe20008f26670 */
[----:B------:R-:W-:Y:S01]  /*e6d0*/  ULDC.64 UR6, c[0x0][0xb40] ;  /* 0x0002d00000067ab9 */ /* 0x000fe20000000a00 */
        /* <DEDUP_REMOVED lines=15> */
[----:B------:R-:W-:Y:S01]  /*e7d0*/  SHFL.IDX PT, R55, R55, R50, 0x1c1f ;  /* 0x001c1f3237377589 */ /* 0x000fe200000e0000 */
[----:B------:R-:W-:-:S03]  /*e7e0*/  IMAD R49, R63, UR44, R24 ;  /* 0x0000002c3f317c24 */ /* 0x000fc6000f8e0218 */
[----:B------:R-:W2:Y:S01]  /*e7f0*/  SHFL.IDX PT, R52, R52, R3, 0x1c1f ;  /* 0x001c1f0334347589 */ /* 0x000ea200000e0000 */
[----:B---3--:R-:W-:Y:S02]  /*e800*/  SEL R8, R31, R94, P0 ;  /* 0x0000005e1f087207 */ /* 0x008fe40000000000 */
[----:B------:R-:W-:Y:S01]  /*e810*/  SEL R10, R94, R31, P0 ;  /* 0x0000001f5e0a7207 */ /* 0x000fe20000000000 */
[----:B------:R-:W-:Y:S04]  /*e820*/  SHFL.IDX PT, R39, R39, R50, 0x1c1f ;  /* 0x001c1f3227277589 */ /* 0x000fe800000e0000 */
[----:B------:R-:W-:Y:S01]  /*e830*/  SHFL.IDX PT, R53, R53, R50, 0x1c1f ;  /* 0x001c1f3235357589 */ /* 0x000fe200000e0000 */
[----:B----4-:R-:W-:Y:S02]  /*e840*/  SEL R9, R51, R60, P0 ;  /* 0x0000003c33097207 */ /* 0x010fe40000000000 */
[----:B------:R-:W-:Y:S01]  /*e850*/  SEL R11, R60, R51, P0 ;  /* 0x000000333c0b7207 */ /* 0x000fe20000000000 */
[----:B------:R-:W3:Y:S04]  /*e860*/  SHFL.IDX PT, R48, R48, R3, 0x1c1f ;  /* 0x001c1f0330307589 */ /* 0x000ee800000e0000 */
[----:B------:R-:W-:Y:S01]  /*e870*/  SHFL.IDX PT, R42, R42, R3, 0x1c1f ;  /* 0x001c1f032a2a7589 */ /* 0x000fe200000e0000 */
[----:B-1----:R-:W-:-:S02]  /*e880*/  SEL R88, R37, R90, P0 ;  /* 0x0000005a25587207 */ /* 0x002fc40000000000 */
[----:B------:R-:W-:Y:S01]  /*e890*/  SEL R90, R90, R37, P0 ;  /* 0x000000255a5a7207 */ /* 0x000fe20000000000 */
[----:B------:R-:W-:Y:S04]  /*e8a0*/  SHFL.IDX PT, R45, R45, R50, 0x1c1f ;  /* 0x001c1f322d2d7589 */ /* 0x000fe800000e0000 */
[----:B------:R-:W-:Y:S01]  /*e8b0*/  SHFL.IDX PT, R43, R43, R50, 0x1c1f ;  /* 0x001c1f322b2b7589 */ /* 0x000fe200000e0000 */
[----:B--2---:R-:W-:Y:S02]  /*e8c0*/  SEL R89, R55, R52, P0 ;  /* 0x0000003437597207 */ /* 0x004fe40000000000 */
[----:B------:R-:W-:Y:S01]  /*e8d0*/  SEL R91, R52, R55, P0 ;  /* 0x00000037345b7207 */ /* 0x000fe20000000000 */
[----:B------:R-:W-:Y:S04]  /*e8e0*/  SHFL.IDX PT, R40, R40, R3, 0x1c1f ;  /* 0x001c1f0328287589 */ /* 0x000fe800000e0000 */
[----:B------:R-:W1:Y:S04]  /*e8f0*/  SHFL.IDX PT, R34, R34, R3, 0x1c1f ;  /* 0x001c1f0322227589 */ /* 0x000e6800000e0000 */
[----:B------:R-:W-:Y:S01]  /*e900*/  SHFL.IDX PT, R41, R41, R50, 0x1c1f ;  /* 0x001c1f3229297589 */ /* 0x000fe200000e0000 */
[----:B---3--:R-:W-:-:S03]  /*e910*/  SEL R24, R39, R48, P0 ;  /* 0x0000003027187207 */ /* 0x008fc60000000000 */
[----:B------:R-:W-:Y:S04]  /*e920*/  SHFL.IDX PT, R33, R33, R50, 0x1c1f ;  /* 0x001c1f3221217589 */ /* 0x000fe800000e0000 */
[----:B------:R-:W-:Y:S04]  /*e930*/  SHFL.IDX PT, R35, R35, R50, 0x1c1f ;  /* 0x001c1f3223237589 */ /* 0x000fe800000e0000 */
[----:B------:R2:W-:Y:S04]  /*e940*/  SHFL.IDX PT, R15, R27, R50, 0x1c1f ;  /* 0x001c1f321b0f7589 */ /* 0x0005e800000e0000 */
[----:B------:R-:W-:Y:S04]  /*e950*/  SHFL.IDX PT, R32, R32, R3, 0x1c1f ;  /* 0x001c1f0320207589 */ /* 0x000fe800000e0000 */
[----:B------:R3:W4:Y:S01]  /*e960*/  SHFL.IDX PT, R14, R28, R3, 0x1c1f ;  /* 0x001c1f031c0e7589 */ /* 0x00072200000e0000 */
[----:B-1----:R-:W-:-:S02]  /*e970*/  SEL R29, R43, R34, P0 ;  /* 0x000000222b1d7207 */ /* 0x002fc40000000000 */
[----:B--2---:R-:W-:Y:S01]  /*e980*/  SEL R27, R42, R53, P0 ;  /* 0x000000352a1b7207 */ /* 0x004fe20000000000 */
[----:B------:R1:W2:Y:S01]  /*e990*/  SHFL.IDX PT, R36, R26, R3, 0x1c1f ;  /* 0x001c1f031a247589 */ /* 0x0002a200000e0000 */
[----:B------:R-:W-:-:S03]  /*e9a0*/  SEL R31, R34, R43, P0 ;  /* 0x0000002b221f7207 */ /* 0x000fc60000000000 */
[----:B------:R-:W5:Y:S01]  /*e9b0*/  SHFL.IDX PT, R38, R38, R3, 0x1c1f ;  /* 0x001c1f0326267589 */ /* 0x000f6200000e0000 */
[----:B---3--:R-:W-:-:S03]  /*e9c0*/  SEL R28, R45, R40, P0 ;  /* 0x000000282d1c7207 */ /* 0x008fc60000000000 */
[----:B------:R-:W-:Y:S01]  /*e9d0*/  SHFL.IDX PT, R47, R47, R50, 0x1c1f ;  /* 0x001c1f322f2f7589 */ /* 0x000fe200000e0000 */
[----:B-1----:R-:W-:-:S03]  /*e9e0*/  SEL R26, R48, R39, P0 ;  /* 0x00000027301a7207 */ /* 0x002fc60000000000 */
[----:B------:R-:W-:Y:S04]  /*e9f0*/  SHFL.IDX PT, R57, R57, R50, 0x1c1f ;  /* 0x001c1f3239397589 */ /* 0x000fe800000e0000 */
[----:B------:R1:W3:Y:S04]  /*ea00*/  SHFL.IDX PT, R20, R30, R3, 0x1c1f ;  /* 0x001c1f031e147589 */ /* 0x0002e800000e0000 */
[----:B------:R4:W3:Y:S04]  /*ea10*/  SHFL.IDX PT, R44, R44, R3, 0x1c1f ;  /* 0x001c1f032c2c7589 */ /* 0x0008e800000e0000 */
[----:B------:R2:W-:Y:S01]  /*ea20*/  STSM.16.M88.4 [R61], R4 ;  /* 0x000000043d007844 */ /* 0x0005e20000000200 */
[----:B-1----:R-:W-:-:S03]  /*ea30*/  SEL R30, R40, R45, P0 ;  /* 0x0000002d281e7207 */ /* 0x002fc60000000000 */
[----:B------:R1:W-:Y:S01]  /*ea40*/  STSM.16.M88.4 [R25], R8 ;  /* 0x0000000819007844 */ /* 0x0003e20000000200 */
[----:B----4-:R-:W-:-:S03]  /*ea50*/  SHF.R.S32.HI R3, RZ, 0x1f, R65 ;  /* 0x0000001fff037819 */ /* 0x010fc60000011441 */
[----:B------:R-:W-:Y:S01]  /*ea60*/  STSM.16.M88.4 [R59], R88 ;  /* 0x000000583b007844 */ /* 0x000fe20000000200 */
[----:B--2---:R-:W-:Y:S02]  /*ea70*/  IADD3 R5, P3, R65, R12, RZ ;  /* 0x0000000c41057210 */ /* 0x004fe40007f7e0ff */
[----:B------:R-:W-:Y:S02]  /*ea80*/  SEL R12, R33, R14, P0 ;  /* 0x0000000e210c7207 */ /* 0x000fe40000000000 */
[----:B-1----:R-:W-:Y:S02]  /*ea90*/  SEL R25, R53, R42, P0 ;  /* 0x0000002a35197207 */ /* 0x002fe40000000000 */
[----:B------:R-:W-:Y:S02]  /*eaa0*/  IADD3.X R6, R3, R13, R49, P3, !PT ;  /* 0x0000000d03067210 */ /* 0x000fe40001ffe431 */
[----:B------:R-:W-:Y:S01]  /*eab0*/  SEL R8, R41, R32, P0 ;  /* 0x0000002029087207 */ /* 0x000fe20000000000 */
[----:B------:R-:W-:Y:S01]  /*eac0*/  STSM.16.M88.4 [R58], R24 ;  /* 0x000000183a007844 */ /* 0x000fe20000000200 */
[----:B------:R-:W-:-:S02]  /*ead0*/  SEL R10, R32, R41, P0 ;  /* 0x00000029200a7207 */ /* 0x000fc40000000000 */
[----:B------:R-:W-:Y:S01]  /*eae0*/  SEL R9, R35, R36, P0 ;  /* 0x0000002423097207 */ /* 0x000fe20000000000 */
[----:B------:R-:W-:Y:S01]  /*eaf0*/  STSM.16.M88.4 [R56], R28 ;  /* 0x0000001c38007844 */ /* 0x000fe20000000200 */
[----:B------:R-:W-:Y:S02]  /*eb00*/  SEL R11, R36, R35, P0 ;  /* 0x00000023240b7207 */ /* 0x000fe40000000000 */
[----:B-----5:R-:W-:Y:S01]  /*eb10*/  SEL R13, R15, R38, P0 ;  /* 0x000000260f0d7207 */ /* 0x020fe20000000000 */
[----:B------:R-:W1:Y:S01]  /*eb20*/  SHFL.IDX PT, R3, R192, RZ, 0x1f ;  /* 0x00001fffc0037589 */ /* 0x000e6200000e0000 */
[----:B------:R-:W-:Y:S02]  /*eb30*/  SEL R14, R14, R33, P0 ;  /* 0x000000210e0e7207 */ /* 0x000fe40000000000 */
[----:B------:R-:W-:Y:S01]  /*eb40*/  SEL R15, R38, R15, P0 ;  /* 0x0000000f260f7207 */ /* 0x000fe20000000000 */
[----:B------:R2:W-:Y:S01]  /*eb50*/  STSM.16.M88.4 [R54], R8 ;  /* 0x0000000836007844 */ /* 0x0005e20000000200 */
[----:B---3--:R-:W-:-:S02]  /*eb60*/  SEL R32, R47, R20, P0 ;  /* 0x000000142f207207 */ /* 0x008fc40000000000 */
[----:B------:R-:W-:Y:S01]  /*eb70*/  SEL R34, R20, R47, P0 ;  /* 0x0000002f14227207 */ /* 0x000fe20000000000 */
[----:B------:R2:W-:Y:S01]  /*eb80*/  STSM.16.M88.4 [R46], R12 ;  /* 0x0000000c2e007844 */ /* 0x0005e20000000200 */
[----:B------:R-:W-:Y:S02]  /*eb90*/  SEL R33, R57, R44, P0 ;  /* 0x0000002c39217207 */ /* 0x000fe40000000000 */
[----:B------:R-:W-:Y:S02]  /*eba0*/  SEL R35, R44, R57, P0 ;  /* 0x000000392c237207 */ /* 0x000fe40000000000 */
[----:B------:R-:W-:-:S03]  /*ebb0*/  LEA R4, P3, R5, UR6, 0x2 ;  /* 0x0000000605047c11 */ /* 0x000fc6000f8610ff */
[----:B------:R2:W-:Y:S01]  /*ebc0*/  STSM.16.M88.4 [R21], R32 ;  /* 0x0000002015007844 */ /* 0x0005e20000000200 */
[----:B------:R-:W-:Y:S01]  /*ebd0*/  LEA.HI.X R5, R5, UR7, R6, 0x2, P3 ;  /* 0x0000000705057c11 */ /* 0x000fe200098f1406 */
[----:B------:R3:W-:Y:S06]  /*ebe0*/  MEMBAR.ALL.CTA ;  /* 0x0000000000007992 */ /* 0x0007ec0000008000 */
[----:B---3--:R-:W3:Y:S02]  /*ebf0*/  FENCE.VIEW.ASYNC.S ;  /* 0x00000000000073c6 */ /* 0x008ee40000000000 */
[----:B---3--:R-:W-:Y:S06]  /*ec00*/  BAR.ARV 0x1, 0x120 ;  /* 0x0044800000007b1d */ /* 0x008fec0000002000 */
        /* <DEDUP_REMOVED lines=16> */
[----:B-1----:R-:W-:Y:S01]  /*ed10*/  UMOV UR40, UR5 ;  /* 0x0000000500287c82 */ /* 0x002fe20008000000 */
[----:B------:R-:W-:Y:S01]  /*ed20*/  UMOV UR41, UR8 ;  /* 0x0000000800297c82 */ /* 0x000fe20008000000 */
[----:B------:R-:W-:Y:S01]  /*ed30*/  UIADD3 UR5, UR37, 0x29820, URZ ;  /* 0x0002982025057890 */ /* 0x000fe2000fffe03f */
[----:B------:R1:W-:Y:S03]  /*ed40*/  UTMASTG.5D [UR40], [UR6] ;  /* 0x00000028060073b5 */ /* 0x0003e60008020000 */
[----:B------:R-:W-:Y:S01]  /*ed50*/  UPRMT UR5, URZ, 0x654, UR5 ;  /* 0x000006543f057896 */ /* 0x000fe20008000005 */
[----:B------:R0:W-:Y:S01]  /*ed60*/  UTMACMDFLUSH ;  /* 0x00000000000079b7 */ /* 0x0001e20000000000 */
[----:B------:R-:W-:-:S07]  /*ed70*/  DEPBAR.LE SB0, 0x0 ;  /* 0x000080000000791a */ /* 0x000fce0000000000 */
[----:B-1----:R-:W-:Y:S03]  /*ed80*/  SYNCS.ARRIVE.TRANS64.RED.A1T0 RZ, [UR5], RZ ;  /* 0x000000ffffff79a7 */ /* 0x002fe60008100405 */
.L_x_1859:
[----:B------:R-:W-:Y:S05]  /*ed90*/  BSYNC B0 ;  /* 0x0000000000007941 */ /* 0x000fea0003800000 */
.L_x_1858:
[----:B------:R-:W-:Y:S05]  /*eda0*/  BRA `(.L_x_1857) ;  /* 0x00000008001c7947 */ /* 0x000fea0003800000 */
.L_x_1856:
        /* <DEDUP_REMOVED lines=31> */
.L_x_1861:
[----:B------:R-:W-:Y:S05]  /*efa0*/  BSYNC B0 ;  /* 0x0000000000007941 */ /* 0x000fea0003800000 */
.L_x_1860:
[----:B------:R-:W-:Y:S01]  /*efb0*/  ULDC UR5, c[0x0][0xa88] ;  /* 0x0002a20000057ab9 */ /* 0x000fe20000000800 */
[C---:B--2---:R-:W-:Y:S01]  /*efc0*/  IMAD R0, R6.reuse, UR6, RZ ;  /* 0x0000000606007c24 */ /* 0x044fe2000f8e02ff */
[----:B------:R-:W-:Y:S01]  /*efd0*/  UIADD3 UR42, -UR42, UR5, URZ ;  /* 0x000000052a2a7290 */ /* 0x000fe2000fffe13f */
[----:B----4-:R-:W-:Y:S01]  /*efe0*/  IMAD.WIDE.U32 R2, R6, UR43, R18 ;  /* 0x0000002b06027c25 */ /* 0x010fe2000f8e0012 */
[----:B------:R-:W-:Y:S01]  /*eff0*/  ULOP3.LUT UR53, URZ, UR53, URZ, 0x33, !UPT ;  /* 0x000000353f357292 */ /* 0x000fe2000f8e333f */
[----:B------:R-:W-:Y:S01]  /*f000*/  SHF.R.S32.HI R189, RZ, 0x1f, R188 ;  /* 0x0000001fffbd7819 */ /* 0x000fe200000114bc */
[----:B------:R-:W-:Y:S01]  /*f010*/  BSSY B0, `(.L_x_1862) ;  /* 0x0000021000007945 */ /* 0x000fe20003800000 */
[----:B------:R-:W-:Y:S01]  /*f020*/  IMAD R5, R7, UR43, R0 ;  /* 0x0000002b07057c24 */ /* 0x000fe2000f8e0200 */
        /* <DEDUP_REMOVED lines=31> */
.L_x_1863:
[----:B------:R-:W-:Y:S05]  /*f220*/  BSYNC B0 ;  /* 0x0000000000007941 */ /* 0x000fea0003800000 */
.L_x_1862:
[----:B------:R-:W-:Y:S04]  /*f230*/  BSSY B0, `(.L_x_1864) ;  /* 0x0000014000007945 */ /* 0x000fe80003800000 */
[----:B------:R-:W-:Y:S05]  /*f240*/  @P4 BRA `(.L_x_1865) ;  /* 0x0000000000484947 */ /* 0x000fea0003800000 */
[----:B-1----:R-:W-:Y:S01]  /*f250*/  IADD3 R9, P2, R4, 0x20, RZ ;  /* 0x0000002004097810 */ /* 0x002fe20007f5e0ff */
        /* <DEDUP_REMOVED lines=17> */
.L_x_1865:
[----:B------:R-:W-:Y:S05]  /*f370*/  BSYNC B0 ;  /* 0x0000000000007941 */ /* 0x000fea0003800000 */
.L_x_1864:
[----:B------:R-:W-:Y:S04]  /*f380*/  BSSY B0, `(.L_x_1866) ;  /* 0x0000014000007945 */ /* 0x000fe80003800000 */
[----:B------:R-:W-:Y:S05]  /*f390*/  @P0 BRA `(.L_x_1867) ;  /* 0x0000000000480947 */ /* 0x000fea0003800000 */
[----:B-12---:R-:W-:Y:S01]  /*f3a0*/  IADD3 R9, P0, R4, 0x40, RZ ;  /* 0x0000004004097810 */ /* 0x006fe20007f1e0ff */
        /* <DEDUP_REMOVED lines=17> */
.L_x_1867:
[----:B------:R-:W-:Y:S05]  /*f4c0*/  BSYNC B0 ;  /* 0x0000000000007941 */ /* 0x000fea0003800000 */
.L_x_1866:
        /* <DEDUP_REMOVED lines=20> */
.L_x_1868:
[----:B------:R-:W-:Y:S05]  /*f610*/  BSYNC B0 ;  /* 0x0000000000007941 */ /* 0x000fea0003800000 */
.L_x_1857:
[----:B--2---:R-:W2:Y:S02]  /*f620*/  LDC R0, c[0x0][0xda8] ;  /* 0x00036a00ff007b82 */ /* 0x004ea40000000800 */
[----:B--2---:R-:W-:-:S13]  /*f630*/  ISETP.LE.AND P0, PT, R0, UR4, PT ;  /* 0x0000000400007c0c */ /* 0x004fda000bf03270 */
[----:B------:R-:W-:Y:S05]  /*f640*/  @!P0 BRA `(.L_x_1869) ;  /* 0xffffff1400f08947 */ /* 0x000fea000383ffff */
[----:B------:R-:W-:Y:S05]  /*f650*/  EXIT ;  /* 0x000000000000794d */ /* 0x000fea0003800000 */
.L_x_1818:
[----:B------:R-:W-:-:S08]  /*f660*/  NOP ;  /* 0x0000000000007918 */ /* 0x000fd00000000000 */
[----:B-1----:R-:W1:-:S00]  /*f670*/  USETMAXREG.DEALLOC.CTAPOOL 0x18 ;  /* 0x00000018000079c8 */ /* 0x002e4000080e0500 */
[----:B-1----:R-:W-:-:S06]  /*f680*/  LOP3.LUT R0, R0, 0x3, RZ, 0xc0, !PT ;  /* 0x0000000300007812 */ /* 0x002fcc00078ec0ff */
[----:B------:R-:W1:Y:S01]  /*f690*/  S2UR UR4, SR_CTAID.X ;  /* 0x00000000000479c3 */ /* 0x000e620000002500 */
[----:B------:R-:W2:Y:S02]  /*f6a0*/  SHFL.IDX PT, R0, R0, RZ, 0x1f ;  /* 0x00001fff00007589 */ /* 0x000ea400000e0000 */
[----:B--2---:R-:W-:-:S05]  /*f6b0*/  ISETP.NE.AND P0, PT, R0, RZ, PT ;  /* 0x000000ff0000720c */ /* 0x004fca0003f05270 */
[----:B------:R-:W1:Y:S01]  /*f6c0*/  LDC R0, c[0x0][0xda8] ;  /* 0x00036a00ff007b82 */ /* 0x000e620000000800 */
[----:B------:R-:W-:-:S05]  /*f6d0*/  P2R R2, PR, RZ, 0x1 ;  /* 0x00000001ff027803 */ /* 0x000fca0000000000 */
[----:B------:R2:W-:Y:S02]  /*f6e0*/  STL [R1+0x28], R2 ;  /* 0x0000280201007387 */ /* 0x0005e40000100800 */
[----:B------:R-:W-:Y:S06]  /*f6f0*/  @P0 BAR.ARV 0x4, 0x180 ;  /* 0x0106000000000b1d */ /* 0x000fec0000002000 */
[----:B------:R2:W-:Y:S04]  /*f700*/  STL [R1+0x24], RZ ;  /* 0x000024ff01007387 */ /* 0x0005e80000100800 */
[----:B------:R2:W-:Y:S01]  /*f710*/  STL [R1], RZ ;  /* 0x000000ff01007387 */ /* 0x0005e20000100800 */
[----:B-1----:R-:W-:Y:S01]  /*f720*/  ISETP.LE.AND P0, PT, R0, UR4, PT ;  /* 0x0000000400007c0c */ /* 0x002fe2000bf03270 */
[----:B------:R-:W-:-:S05]  /*f730*/  IMAD.MOV.U32 R0, RZ, RZ, 0x1 ;  /* 0x00000001ff007424 */ /* 0x000fca00078e00ff */
[----:B------:R2:W-:Y:S07]  /*f740*/  STL [R1+0xc], R0 ;  /* 0x00000c0001007387 */ /* 0x0005ee0000100800 */
[----:B------:R-:W-:Y:S05]  /*f750*/  @P0 BRA `(.L_x_1870) ;  /* 0x0000003000ac0947 */ /* 0x000fea0003800000 */
[----:B------:R-:W3:Y:S01]  /*f760*/  LDL R3, [R1+0x2c] ;  /* 0x00002c0001037983 */ /* 0x000ee20000100800 */
[----:B--2---:R-:W1:Y:S01]  /*f770*/  S2R R2, SR_TID.X ;  /* 0x0000000000027919 */ /* 0x004e620000002100 */
[----:B------:R-:W2:Y:S01]  /*f780*/  S2R R7, SR_TID.X ;  /* 0x0000000000077919 */ /* 0x000ea20000002100 */
[----:B-1----:R-:W-:Y:S01]  /*f790*/  LOP3.LUT R2, R2, 0x7f, RZ, 0xc0, !PT ;  /* 0x0000007f02027812 */ /* 0x002fe200078ec0ff */
[C---:B--2---:R-:W-:Y:S02]  /*f7a0*/  IMAD.SHL.U32 R0, R7.reuse, 0x80, RZ ;  /* 0x0000008007007824 */ /* 0x044fe400078e00ff */
[----:B------:R-:W-:-:S05]  /*f7b0*/  IMAD.SHL.U32 R4, R7, 0x20, RZ ;  /* 0x0000002007047824 */ /* 0x000fca00078e00ff */
[----:B------:R-:W-:Y:S01]  /*f7c0*/  LOP3.LUT R6, R4, 0x60, RZ, 0xc0, !PT ;  /* 0x0000006004067812 */ /* 0x000fe200078ec0ff */
[C---:B------:R-:W-:Y:S01]  /*f7d0*/  IMAD.SHL.U32 R5, R7.reuse, 0x4, RZ ;  /* 0x0000000407057824 */ /* 0x040fe200078e00ff */
[----:B------:R-:W-:Y:S01]  /*f7e0*/  LOP3.LUT P0, RZ, R7, 0x4, RZ, 0xc0, !PT ;  /* 0x0000000407ff7812 */ /* 0x000fe2000780c0ff */
[----:B------:R-:W-:Y:S01]  /*f7f0*/  ULDC UR46, c[0x0][0xc] ;  /* 0x00000300002e7ab9 */ /* 0x000fe20000000800 */
[----:B------:R-:W-:Y:S01]  /*f800*/  ULDC.64 UR42, c[0x0][0x198] ;  /* 0x00006600002a7ab9 */ /* 0x000fe20000000a00 */
[----:B---3--:R-:W-:Y:S02]  /*f810*/  R2UR UR5, R3 ;  /* 0x00000000030572ca */ /* 0x008fe400000e0000 */
[----:B------:R-:W-:Y:S02]  /*f820*/  SHF.R.U32.HI R3, RZ, 0x5, R2 ;  /* 0x00000005ff037819 */ /* 0x000fe40000011602 */
[----:B------:R-:W-:-:S03]  /*f830*/  LOP3.LUT R2, R0, 0x380, RZ, 0xc0, !PT ;  /* 0x0000038000027812 */ /* 0x000fc600078ec0ff */
[C---:B------:R-:W-:Y:S02]  /*f840*/  IMAD R6, R3.reuse, 0x200, R6 ;  /* 0x0000020003067824 */ /* 0x040fe400078e0206 */
[----:B------:R-:W-:Y:S02]  /*f850*/  IMAD R2, R3, 0x10, R2 ;  /* 0x0000001003027824 */ /* 0x000fe400078e0202 */
[----:B------:R-:W-:-:S05]  /*f860*/  IMAD.SHL.U32 R3, R7, 0x10, RZ ;  /* 0x0000001007037824 */ /* 0x000fca00078e00ff */
[----:B------:R-:W-:Y:S02]  /*f870*/  LOP3.LUT R3, R2, 0x70, R3, 0x78, !PT ;  /* 0x0000007002037812 */ /* 0x000fe400078e7803 */
[----:B------:R-:W-:-:S04]  /*f880*/  LOP3.LUT R2, R4, 0x80, RZ, 0xc0, !PT ;  /* 0x0000008004027812 */ /* 0x000fc800078ec0ff */
[----:B------:R-:W-:Y:S02]  /*f890*/  LOP3.LUT R2, R2, 0x10, R7, 0xf8, !PT ;  /* 0x0000001002027812 */ /* 0x000fe400078ef807 */
[----:B------:R-:W-:Y:S02]  /*f8a0*/  LOP3.LUT R4, R4, 0x100, RZ, 0xc0, !PT ;  /* 0x0000010004047812 */ /* 0x000fe400078ec0ff */
[----:B------:R-:W-:Y:S02]  /*f8b0*/  LOP3.LUT R5, R2, 0x10, R5, 0x78, !PT ;  /* 0x0000001002057812 */ /* 0x000fe400078e7805 */
[----:B------:R-:W-:Y:S02]  /*f8c0*/  LOP3.LUT R0, R3, 0xc00, R0, 0xf8, !PT ;  /* 0x00000c0003007812 */ /* 0x000fe400078ef800 */
[----:B------:R-:W-:-:S05]  /*f8d0*/  IADD3 R2, R5, R6, R4 ;  /* 0x0000000605027210 */ /* 0x000fca0007ffe004 */
[----:B------:R-:W-:Y:S04]  /*f8e0*/  STL [R1+0x18], R2 ;  /* 0x0000180201007387 */ /* 0x000fe80000100800 */
[----:B------:R1:W-:Y:S02]  /*f8f0*/  STL [R1+0x1c], R0 ;  /* 0x00001c0001007387 */ /* 0x0003e40000100800 */
[----:B-1----:R-:W-:-:S05]  /*f900*/  IMAD.MOV.U32 R0, RZ, RZ, 0x40 ;  /* 0x00000040ff007424 */ /* 0x002fca00078e00ff */
[----:B------:R-:W-:Y:S01]  /*f910*/  SEL R2, R0, 0xffffffc0, !P0 ;  /* 0xffffffc000027807 */ /* 0x000fe20004000000 */
[----:B------:R-:W-:Y:S01]  /*f920*/  IMAD.U32 R0, RZ, RZ, UR4 ;  /* 0x00000004ff007e24 */ /* 0x000fe2000f8e00ff */
[----:B------:R-:W-:Y:S04]  /*f930*/  STL [R1], RZ ;  /* 0x000000ff01007387 */ /* 0x000fe80000100800 */
[----:B------:R1:W-:Y:S04]  /*f940*/  STL [R1+0x20], R0 ;  /* 0x0000200001007387 */ /* 0x0003e80000100800 */
[----:B------:R2:W-:Y:S01]  /*f950*/  STL [R1+0x24], RZ ;  /* 0x000024ff01007387 */ /* 0x0005e20000100800 */
[----:B-1----:R-:W-:-:S05]  /*f960*/  IMAD.MOV.U32 R0, RZ, RZ, 0x1 ;  /* 0x00000001ff007424 */ /* 0x002fca00078e00ff */
[----:B------:R2:W-:Y:S01]  /*f970*/  STL [R1+0xc], R0 ;  /* 0x00000c0001007387 */ /* 0x0005e20000100800 */
[----:B------:R-:W-:Y:S02]  /*f980*/  ULOP3.LUT UR44, UR5, 0x1, URZ, 0xfc, !UPT ;  /* 0x00000001052c7892 */ /* 0x000fe4000f8efc3f */
[----:B------:R-:W-:-:S12]  /*f990*/  ULOP3.LUT UR45, UR5, 0x2, URZ, 0xfc, !UPT ;  /* 0x00000002052d7892 */ /* 0x000fd8000f8efc3f */
.L_x_1924:
        /* <DEDUP_REMOVED lines=22> */
.L_x_1871:
[----:B------:R-:W-:Y:S01]  /*fb00*/  ULDC UR9, c[0x0][0xdc4] ;  /* 0x0003710000097ab9 */ /* 0x000fe20000000800 */
[----:B------:R-:W-:Y:S01]  /*fb10*/  UMOV UR6, UR7 ;  /* 0x0000000700067c82 */ /* 0x000fe20008000000 */
[----:B------:R-:W-:-:S11]  /*fb20*/  UISETP.NE.AND UP0, UPT, UR9, 0x1, UPT ;  /* 0x000000010900788c */ /* 0x000fd6000bf05270 */
[----:B------:R-:W-:Y:S02]  /*fb30*/  @UP0 ULDC.64 UR10, c[0x0][0xdc8] ;  /* 0x00037200000a0ab9 */ /* 0x000fe40000000a00 */
[----:B------:R-:W-:-:S04]  /*fb40*/  UIMAD.WIDE.U32 UR4, UR7, UR10, URZ ;  /* 0x0000000a070472a5 */ /* 0x000fc8000f8e003f */
[----:B------:R-:W-:-:S04]  /*fb50*/  @UP0 USHF.R.U32.HI UR6, URZ, UR11, UR5 ;  /* 0x0000000b3f060299 */ /* 0x000fc80008011605 */
[----:B------:R-:W-:-:S12]  /*fb60*/  UIMAD UR4, UR6, UR9, URZ ;  /* 0x00000009060472a4 */ /* 0x000fd8000f8e023f */
.L_x_1872:
[----:B------:R-:W-:Y:S01]  /*fb70*/  ULDC.64 UR10, c[0x0][0x3f8] ;  /* 0x0000fe00000a7ab9 */ /* 0x000fe20000000a00 */
[----:B------:R-:W-:Y:S01]  /*fb80*/  ULOP3.LUT UR6, URZ, UR6, URZ, 0x33, !UPT ;  /* 0x000000063f067292 */ /* 0x000fe2000f8e333f */
[----:B------:R-:W-:Y:S01]  /*fb90*/  BSSY B6, `(.L_x_1873) ;  /* 0x00002cc000067945 */ /* 0x000fe20003800000 */
[----:B------:R-:W-:Y:S02]  /*fba0*/  UISETP.NE.U32.AND UP0, UPT, UR10, URZ, UPT ;  /* 0x0000003f0a00728c */ /* 0x000fe4000bf05070 */
[----:B------:R-:W-:Y:S02]  /*fbb0*/  UIADD3 UR9, UR7, -UR4, URZ ;  /* 0x8000000407097290 */ /* 0x000fe4000fffe03f */
[----:B------:R-:W-:Y:S01]  /*fbc0*/  UISETP.NE.AND.EX UP0, UPT, UR11, URZ, UPT, UP0 ;  /* 0x0000003f0b00728c */ /* 0x000fe2000bf05300 */
[----:B------:R-:W-:Y:S01]  /*fbd0*/  ULDC UR4, c[0x0][0xdac] ;  /* 0x00036b0000047ab9 */ /* 0x000fe20000000800 */
[----:B------:R-:W-:Y:S01]  /*fbe0*/  ULDC UR5, c[0x0][0x404] ;  /* 0x0001010000057ab9 */ /* 0x000fe20000000800 */
[----:B------:R-:W-:Y:S01]  /*fbf0*/  UIADD3 UR6, UR6, UR4, URZ ;  /* 0x0000000406067290 */ /* 0x000fe2000fffe03f */
[----:B------:R-:W-:-:S02]  /*fc00*/  ULDC UR7, c[0x0][0x2e0] ;  /* 0x0000b80000077ab9 */ /* 0x000fc40000000800 */
[----:B------:R-:W-:Y:S01]  /*fc10*/  ULDC UR4, c[0x0][0x288] ;  /* 0x0000a20000047ab9 */ /* 0x000fe20000000800 */
[----:B------:R-:W-:Y:S02]  /*fc20*/  USHF.L.U32 UR37, UR6, 0x7, URZ ;  /* 0x0000000706257899 */ /* 0x000fe4000800063f */
[----:B------:R-:W-:Y:S02]  /*fc30*/  USEL UR6, UR5, 0x1, UP0 ;  /* 0x0000000105067887 */ /* 0x000fe40008000000 */
[----:B------:R-:W-:Y:S02]  /*fc40*/  UIADD3 UR5, UR37, 0x11f, -UR4 ;  /* 0x0000011f25057890 */ /* 0x000fe4000fffe804 */
[----:B------:R-:W-:Y:S02]  /*fc50*/  UIMAD UR4, UR6, UR7, 0x9f ;  /* 0x0000009f060474a4 */ /* 0x000fe4000f8e0207 */
[----:B------:R-:W-:Y:S02]  /*fc60*/  UIMAD UR6, UR6, UR7, UR5 ;  /* 0x00000007060672a4 */ /* 0x000fe4000f8e0205 */
[----:B------:R-:W-:Y:S01]  /*fc70*/  UIMAD.WIDE UR4, UR4, 0x66666667, URZ ;  /* 0x66666667040478a5 */ /* 0x000fe2000f8e023f */
[----:B------:R-:W-:Y:S01]  /*fc80*/  ULDC UR10, c[0x0][0xdc4] ;  /* 0x00037100000a7ab9 */ /* 0x000fe20000000800 */
[----:B------:R-:W-:-:S02]  /*fc90*/  UIMAD.WIDE UR6, UR6, 0x66666667, URZ ;  /* 0x66666667060678a5 */ /* 0x000fc4000f8e023f */
[----:B------:R-:W-:Y:S02]  /*fca0*/  UIMAD UR10, UR8, UR10, UR9 ;  /* 0x0000000a080a72a4 */ /* 0x000fe4000f8e0209 */
[----:B------:R-:W-:Y:S01]  /*fcb0*/  USHF.R.U32.HI UR6, URZ, 0x1f, UR7 ;  /* 0x0000001f3f067899 */ /* 0x000fe20008011607 */
[----:B------:R-:W-:Y:S01]  /*fcc0*/  UMOV UR8, UR5 ;  /* 0x0000000500087c82 */ /* 0x000fe20008000000 */
[----:B------:R-:W-:Y:S01]  /*fcd0*/  ULDC UR11, c[0x0][0xdb8] ;  /* 0x00036e00000b7ab9 */ /* 0x000fe20000000800 */
[----:B------:R-:W-:Y:S02]  /*fce0*/  USHF.R.U32.HI UR9, URZ, 0x1f, UR8 ;  /* 0x0000001f3f097899 */ /* 0x000fe40008011608 */
[----:B------:R-:W-:Y:S02]  /*fcf0*/  ULEA.HI.SX32 UR6, UR7, UR6, 0x1a ;  /* 0x0000000607067291 */ /* 0x000fe4000f8fd23f */
[----:B------:R-:W-:Y:S02]  /*fd00*/  ULEA.HI.SX32 UR9, UR8, UR9, 0x1a ;  /* 0x0000000908097291 */ /* 0x000fe4000f8fd23f */
[----:B------:R-:W-:-:S02]  /*fd10*/  UISETP.NE.AND UP1, UPT, UR11, 0x1, UPT ;  /* 0x000000010b00788c */ /* 0x000fc4000bf25270 */
[----:B------:R-:W-:Y:S01]  /*fd20*/  UISETP.LT.AND UP0, UPT, UR9, UR6, UPT ;  /* 0x000000060900728c */ /* 0x000fe2000bf01270 */
[----:B------:R-:W-:-:S03]  /*fd30*/  UMOV UR39, UR10 ;  /* 0x0000000a00277c82 */ /* 0x000fc60008000000 */
[----:B------:R-:W-:-:S05]  /*fd40*/  USEL UR41, UR9, UR6, UP0 ;  /* 0x0000000609297287 */ /* 0x000fca0008000000 */
[----:B------:R-:W-:Y:S01]  /*fd50*/  @UP1 ULDC UR12, c[0x0][0xdbc] ;  /* 0x00036f00000c1ab9 */ /* 0x000fe20000000800 */
[----:B------:R-:W-:Y:S01]  /*fd60*/  ISETP.LT.AND P0, PT, RZ, UR41, PT ;  /* 0x00000029ff007c0c */ /* 0x000fe2000bf01270 */
[----:B------:R-:W-:Y:S01]  /*fd70*/  UIMAD.WIDE.U32 UR4, UR10, UR12, URZ ;  /* 0x0000000c0a0472a5 */ /* 0x000fe2000f8e003f */
[----:B------:R-:W-:-:S03]  /*fd80*/  @UP1 ULDC UR7, c[0x0][0xdc0] ;  /* 0x0003700000071ab9 */ /* 0x000fc60000000800 */
[----:B------:R-:W-:-:S04]  /*fd90*/  @UP1 USHF.R.U32.HI UR39, URZ, UR7, UR5 ;  /* 0x000000073f271299 */ /* 0x000fc80008011605 */
[----:B------:R-:W-:-:S04]  /*fda0*/  UIADD3 UR38, -UR39, URZ, URZ ;  /* 0x0000003f27267290 */ /* 0x000fc8000fffe13f */
[----:B------:R-:W-:Y:S01]  /*fdb0*/  UIMAD UR38, UR11, UR38, UR10 ;  /* 0x000000260b2672a4 */ /* 0x000fe2000f8e020a */
[----:B------:R-:W-:Y:S11]  /*fdc0*/  @P0 BRA `(.L_x_1874) ;  /* 0x0000000000480947 */ /* 0x000ff60003800000 */
        /* <DEDUP_REMOVED lines=18> */
.L_x_1874:
        /* <DEDUP_REMOVED lines=23> */
.L_x_1876:
        /* <DEDUP_REMOVED lines=20> */
.L_x_1877:
        /* <DEDUP_REMOVED lines=20> */
.L_x_1878:
        /* <DEDUP_REMOVED lines=18> */
.L_x_1879:
[----:B------:R-:W-:Y:S01]  /*10400*/  ULDC.64 UR4, c[0x0][0x9f8] ;  /* 0x00027e0000047ab9 */ /* 0x000fe20000000a00 */
[----:B------:R-:W-:Y:S01]  /*10410*/  IMAD.U32 R5, RZ, RZ, UR39 ;  /* 0x00000027ff057e24 */ /* 0x000fe2000f8e00ff */
[----:B------:R-:W-:Y:S01]  /*10420*/  ISETP.NE.U32.AND P0, PT, RZ, UR4, PT ;  /* 0x00000004ff007c0c */ /* 0x000fe2000bf05070 */
[----:B------:R-:W-:Y:S01]  /*10430*/  IMAD.U32 R8, RZ, RZ, UR39 ;  /* 0x00000027ff087e24 */ /* 0x000fe2000f8e00ff */
[----:B------:R-:W1:Y:S01]  /*10440*/  LDC R0, c[0x0][0x428] ;  /* 0x00010a00ff007b82 */ /* 0x000e620000000800 */
[----:B------:R-:W2:Y:S01]  /*10450*/  S2R R17, SR_TID.X ;  /* 0x0000000000117919 */ /* 0x000ea20000002100 */
[----:B------:R-:W-:-:S13]  /*10460*/  ISETP.NE.AND.EX P0, PT, RZ, UR5, PT, P0 ;  /* 0x00000005ff007c0c */ /* 0x000fda000bf05300 */
[----:B------:R-:W3:Y:S01]  /*10470*/  @P0 LDC.64 R2, c[0x0][0x9f8] ;  /* 0x00027e00ff020b82 */ /* 0x000ee20000000a00 */
[----:B------:R-:W-:Y:S01]  /*10480*/  IMAD.U32 R4, RZ, RZ, UR38 ;  /* 0x00000026ff047e24 */ /* 0x000fe2000f8e00ff */
[----:B--2---:R-:W-:Y:S01]  /*10490*/  LOP3.LUT R16, R17, 0x7f, RZ, 0xc0, !PT ;  /* 0x0000007f11107812 */ /* 0x004fe200078ec0ff */
[----:B---3--:R-:W-:-:S05]  /*104a0*/  @P0 IMAD.WIDE R2, R5, 0x4, R2 ;  /* 0x0000000405020825 */ /* 0x008fca00078e0202 */
[----:B------:R2:W3:Y:S01]  /*104b0*/  @P0 LDG.E R8, desc[UR54][R2.64] ;  /* 0x0000003602080981 */ /* 0x0004e2000c1e1900 */
[----:B-1----:R-:W-:Y:S01]  /*104c0*/  ISETP.NE.AND P0, PT, R0, 0x1, PT ;  /* 0x000000010000780c */ /* 0x002fe20003f05270 */
        /* <DEDUP_REMOVED lines=8> */
[----:B--2---:R-:W1:Y:S01]  /*10550*/  LDC.64 R2, c[0x0][0x3f8] ;  /* 0x0000fe00ff027b82 */ /* 0x004e620000000a00 */
        /* <DEDUP_REMOVED lines=24> */
.L_x_1943:
        /* <DEDUP_REMOVED lines=8> */
.L_x_1946:
        /* <DEDUP_REMOVED lines=20> */
.L_x_1884:
[----:B--2---:R-:W2:Y:S04]  /*108a0*/  LDL R2, [R1] ;  /* 0x0000000001027983 */ /* 0x004ea80000100800 */
[----:B------:R-:W3:Y:S01]  /*108b0*/  LDL R3, [R1+0xc] ;  /* 0x00000c0001037983 */ /* 0x000ee20000100800 */
[----:B------:R-:W-:Y:S02]  /*108c0*/  ISETP.NE.AND P0, PT, R16, RZ, PT ;  /* 0x000000ff1000720c */ /* 0x000fe40003f05270 */
[----:B--2---:R-:W-:Y:S02]  /*108d0*/  LEA R2, R2, UR40, 0x3 ;  /* 0x0000002802027c11 */ /* 0x004fe4000f8e18ff */
[----:B---3--:R-:W-:-:S04]  /*108e0*/  SHF.L.U32 R3, R3, 0x1f, RZ ;  /* 0x0000001f03037819 */ /* 0x008fc800000006ff */
[----:B------:R-:W2:Y:S02]  /*108f0*/  SYNCS.PHASECHK.TRANS64.TRYWAIT P3, [R2+URZ+0x29880], R3 ;  /* 0x02988003020075a7 */ /* 0x000ea4000806017f */
[----:B--2---:R-:W-:Y:S05]  /*10900*/  @!P3 BRA `(.L_x_1885) ;  /* 0x00000028003cb947 */ /* 0x004fea0003800000 */
.L_x_1947:
        /* <DEDUP_REMOVED lines=8> */
.L_x_1886:
[----:B------:R-:W3:Y:S04]  /*10990*/  LDL R5, [R1] ;  /* 0x0000000001057983 */ /* 0x000ee80000100800 */
[----:B-1----:R-:W4:Y:S01]  /*109a0*/  LDL R4, [R1+0x8] ;  /* 0x0000080001047983 */ /* 0x002f220000100800 */
        /* <DEDUP_REMOVED lines=17> */
.L_x_1948:
        /* <DEDUP_REMOVED lines=8> */
.L_x_1888:
        /* <DEDUP_REMOVED lines=28> */
.L_x_1883:
        /* <DEDUP_REMOVED lines=31> */
.L_x_1881:
        /* <DEDUP_REMOVED lines=10> */
.L_x_1949:
[----:B------:R-:W-:Y:S05]  /*10f90*/  BSYNC B0 ;  /* 0x0000000000007941 */ /* 0x000fea0003800000 */
.L_x_1889:
[----:B------:R-:W-:-:S06]  /*10fa0*/  UISETP.GE.AND UP0, UPT, UR41, 0x2, UPT ;  /* 0x000000022900788c */ /* 0x000fcc000bf06270 */
[----:B------:R-:W-:-:S13]  /*10fb0*/  PLOP3.LUT P0, PT, PT, PT, UP0, 0x80, 0x0 ;  /* 0x000000000000781c */ /* 0x000fda0003f0f008 */
[----:B------:R-:W-:Y:S05]  /*10fc0*/  @!P0 BRA `(.L_x_1891) ;  /* 0x0000001000108947 */ /* 0x000fea0003800000 */
[----:B------:R3:W5:Y:S01]  /*10fd0*/  LDL.LU R6, [R1+0xc] ;  /* 0x00000c0001067983 */ /* 0x0007620000300800 */
[----:B------:R-:W-:-:S03]  /*10fe0*/  UIADD3 UR4, UR41, -0x2, URZ ;  /* 0xfffffffe29047890 */ /* 0x000fc6000fffe03f */
[----:B------:R3:W5:Y:S03]  /*10ff0*/  LDL.LU R7, [R1] ;  /* 0x0000000001077983 */ /* 0x0007660000300800 */
[----:B------:R-:W-:-:S07]  /*11000*/  IMAD.U32 R20, RZ, RZ, UR4 ;  /* 0x00000004ff147e24 */ /* 0x000fce000f8e00ff */
.L_x_1913:
[----:B--2-45:R-:W-:Y:S01]  /*11010*/  VIADD R2, R7, 0x1 ;  /* 0x0000000107027836 */ /* 0x034fe20000000000 */
        /* <DEDUP_REMOVED lines=9> */
[----:B------:R-:W-:Y:S01]  /*110b0*/  IMAD.MOV.U32 R8, RZ, RZ, R20 ;  /* 0x000000ffff087224 */ /* 0x000fe200078e0014 */
[----:B------:R-:W-:Y:S06]  /*110c0*/  @!P1 BRA `(.L_x_1894) ;  /* 0x0000000000509947 */ /* 0x000fec0003800000 */
[----:B------:R-:W4:Y:S01]  /*110d0*/  LDL R5, [R1+0x14] ;  /* 0x0000140001057983 */ /* 0x000f220000100800 */
[----:B------:R-:W2:Y:S01]  /*110e0*/  LDC R8, c[0x0][0x41c] ;  /* 0x00010700ff087b82 */ /* 0x000ea20000000800 */
[----:B------:R-:W-:Y:S02]  /*110f0*/  ULDC.64 UR4, c[0x0][0x408] ;  /* 0x0001020000047ab9 */ /* 0x000fe40000000a00 */
[----:B-1----:R-:W3:Y:S01]  /*11100*/  LDL R4, [R1+0x10] ;  /* 0x0000100001047983 */ /* 0x002ee20000100800 */
[----:B--2---:R-:W-:-:S13]  /*11110*/  ISETP.NE.AND P0, PT, R8, 0x1, PT ;  /* 0x000000010800780c */ /* 0x004fda0003f05270 */
[----:B------:R-:W1:Y:S02]  /*11120*/  @P0 LDC.64 R2, c[0x0][0x420] ;  /* 0x00010800ff020b82 */ /* 0x000e640000000a00 */
[----:B-1----:R-:W-:-:S04]  /*11130*/  @P0 IMAD.HI.U32 R0, R20, R2, RZ ;  /* 0x0000000214000227 */ /* 0x002fc800078e00ff */
[----:B------:R-:W-:Y:S01]  /*11140*/  IMAD.MOV.U32 R2, RZ, RZ, R20 ;  /* 0x000000ffff027224 */ /* 0x000fe200078e0014 */
[----:B------:R-:W-:-:S05]  /*11150*/  @P0 SHF.R.U32.HI R2, RZ, R3, R0 ;  /* 0x00000003ff020219 */ /* 0x000fca0000011600 */
[----:B------:R-:W-:-:S04]  /*11160*/  IMAD.MOV R3, RZ, RZ, -R2 ;  /* 0x000000ffff037224 */ /* 0x000fc800078e0a02 */
[----:B------:R-:W-:Y:S01]  /*11170*/  IMAD R8, R8, R3, R20 ;  /* 0x0000000308087224 */ /* 0x000fe200078e0214 */
[----:B------:R-:W-:Y:S01]  /*11180*/  SHF.R.S32.HI R3, RZ, 0x1f, R2 ;  /* 0x0000001fff037819 */ /* 0x000fe20000011402 */
[----:B----4-:R-:W-:-:S04]  /*11190*/  IMAD R0, R5, UR4, RZ ;  /* 0x0000000405007c24 */ /* 0x010fc8000f8e02ff */
[C---:B---3--:R-:W-:Y:S02]  /*111a0*/  IMAD R0, R4.reuse, UR5, R0 ;  /* 0x0000000504007c24 */ /* 0x048fe4000f8e0200 */
[----:B------:R-:W-:Y:S01]  /*111b0*/  IMAD.WIDE.U32 R2, R4, UR4, R2 ;  /* 0x0000000404027c25 */ /* 0x000fe2000f8e0002 */
[----:B------:R-:W-:-:S03]  /*111c0*/  ULDC.64 UR4, c[0x0][0x3f8] ;  /* 0x0000fe0000047ab9 */ /* 0x000fc60000000a00 */
[----:B------:R-:W-:Y:S01]  /*111d0*/  IMAD.IADD R0, R0, 0x1, R3 ;  /* 0x0000000100007824 */ /* 0x000fe200078e0203 */
[----:B------:R-:W-:-:S04]  /*111e0*/  LEA R4, P0, R2, UR4, 0x2 ;  /* 0x0000000402047c11 */ /* 0x000fc8000f8010ff */
[----:B------:R-:W-:-:S05]  /*111f0*/  LEA.HI.X R5, R2, UR5, R0, 0x2, P0 ;  /* 0x0000000502057c11 */ /* 0x000fca00080f1400 */
[----:B------:R4:W5:Y:S04]  /*11200*/  LDG.E R0, desc[UR54][R4.64] ;  /* 0x0000003604007981 */ /* 0x000968000c1e1900 */
.L_x_1894:
[----:B------:R-:W2:Y:S01]  /*11210*/  S2R R2, SR_TID.X ;  /* 0x0000000000027919 */ /* 0x000ea20000002100 */
[----:B-1--4-:R-:W-:Y:S01]  /*11220*/  LEA R4, R10, UR40, 0x3 ;  /* 0x000000280a047c11 */ /* 0x012fe2000f8e18ff */
[----:B------:R-:W-:Y:S01]  /*11230*/  BSSY B1, `(.L_x_1895) ;  /* 0x0000006000017945 */ /* 0x000fe20003800000 */
[----:B--2---:R-:W-:Y:S02]  /*11240*/  LOP3.LUT R3, R2, 0x7f, RZ, 0xc0, !PT ;  /* 0x0000007f02037812 */ /* 0x004fe400078ec0ff */
[----:B------:R-:W-:Y:S02]  /*11250*/  SHF.L.U32 R2, R9, 0x1f, RZ ;  /* 0x0000001f09027819 */ /* 0x000fe400000006ff */
[----:B------:R-:W-:Y:S02]  /*11260*/  ISETP.NE.AND P3, PT, R3, RZ, PT ;  /* 0x000000ff0300720c */ /* 0x000fe40003f65270 */
[----:B------:R-:W1:Y:S02]  /*11270*/  SYNCS.PHASECHK.TRANS64.TRYWAIT P0, [R4+URZ+0x29880], R2 ;  /* 0x02988002040075a7 */ /* 0x000e64000800017f */
[----:B-1----:R-:W-:Y:S09]  /*11280*/  @!P0 BRA `(.L_x_1896) ;  /* 0x00000020001c8947 */ /* 0x002ff20003800000 */
.L_x_1950:
[----:B------:R-:W-:Y:S05]  /*11290*/  BSYNC B1 ;  /* 0x0000000000017941 */ /* 0x000fea0003800000 */
.L_x_1895:
[----:B------:R-:W-:Y:S04]  /*112a0*/  BSSY B1, `(.L_x_1897) ;  /* 0x0000009000017945 */ /* 0x000fe80003800000 */
        /* <DEDUP_REMOVED lines=8> */
.L_x_1898:
[----:B------:R-:W-:Y:S05]  /*11330*/  BSYNC B1 ;  /* 0x0000000000017941 */ /* 0x000fea0003800000 */
.L_x_1897:
[----:B------:R-:W2:Y:S04]  /*11340*/  LDL R3, [R1] ;  /* 0x0000000001037983 */ /* 0x000ea80000100800 */
[----:B------:R-:W4:Y:S01]  /*11350*/  LDL R9, [R1+0x8] ;  /* 0x0000080001097983 */ /* 0x000f220000100800 */
[----:B------:R-:W-:Y:S02]  /*11360*/  IMAD.MOV.U32 R10, RZ, RZ, RZ ;  /* 0x000000ffff0a7224 */ /* 0x000fe400078e00ff */
        /* <DEDUP_REMOVED lines=8> */
[----:B--2---:R-:W-:Y:S01]  /*113f0*/  IMAD R3, R3, 0x5000, R5 ;  /* 0x0000500003037824 */ /* 0x004fe200078e0205 */
[----:B----4-:R-:W-:-:S03]  /*11400*/  R2UR UR12, R9 ;  /* 0x00000000090c72ca */ /* 0x010fc600000e0000 */
[----:B------:R-:W-:Y:S02]  /*11410*/  VIADD R3, R3, 0xa400 ;  /* 0x0000a40003037836 */ /* 0x000fe40000000000 */
[----:B------:R-:W-:-:S10]  /*11420*/  VIADD R9, R4, 0x29870 ;  /* 0x0002987004097836 */ /* 0x000fd40000000000 */
.L_x_1899:
        /* <DEDUP_REMOVED lines=12> */
.L_x_1951:
[----:B------:R-:W-:Y:S05]  /*114f0*/  BSYNC B1 ;  /* 0x0000000000017941 */ /* 0x000fea0003800000 */
.L_x_1900:
[----:B------:R-:W-:Y:S01]  /*11500*/  BSSY B1, `(.L_x_1902) ;  /* 0x000000b000017945 */ /* 0x000fe20003800000 */
[----:B-12---:R-:W-:Y:S02]  /*11510*/  IMAD.MOV.U32 R2, RZ, RZ, 0x0 ;  /* 0x00000000ff027424 */ /* 0x006fe400078e00ff */
[----:B------:R-:W-:Y:S01]  /*11520*/  IMAD.MOV.U32 R3, RZ, RZ, 0x14f00000 ;  /* 0x14f00000ff037424 */ /* 0x000fe200078e00ff */
[----:B------:R-:W-:Y:S06]  /*11530*/  @P3 BRA `(.L_x_1903) ;  /* 0x00000000001c3947 */ /* 0x000fec0003800000 */
[----:B------:R-:W1:Y:S02]  /*11540*/  S2R R9, SR_TID.X ;  /* 0x0000000000097919 */ /* 0x000e640000002100 */
[----:B-1----:R-:W-:Y:S01]  /*11550*/  LOP3.LUT R11, R9, 0x1f, RZ, 0xc0, !PT ;  /* 0x0000001f090b7812 */ /* 0x002fe200078ec0ff */
[----:B------:R-:W-:-:S03]  /*11560*/  IMAD.MOV.U32 R9, RZ, RZ, 0x7800 ;  /* 0x00007800ff097424 */ /* 0x000fc600078e00ff */
[----:B------:R-:W-:Y:S01]  /*11570*/  ISETP.NE.AND P0, PT, R11, RZ, PT ;  /* 0x000000ff0b00720c */ /* 0x000fe20003f05270 */
[----:B------:R1:W-:-:S12]  /*11580*/  SYNCS.ARRIVE.TRANS64 RZ, [R4+URZ+0x29830], R9 ;  /* 0x0298300904ff79a7 */ /* 0x0003d8000800003f */
[----:B-1----:R-:W-:Y:S05]  /*11590*/  @!P0 BRA `(.L_x_1903) ;  /* 0x0000000000048947 */ /* 0x002fea0003800000 */
[----:B------:R-:W-:Y:S01]  /*115a0*/  BPT.TRAP 0x1 ;  /* 0x000000040000795c */ /* 0x000fe20000300000 */
.L_x_1903:
[----:B------:R-:W-:Y:S05]  /*115b0*/  BSYNC B1 ;  /* 0x0000000000017941 */ /* 0x000fea0003800000 */
.L_x_1902:
[----:B------:R-:W2:Y:S04]  /*115c0*/  LDL R11, [R1+0x8] ;  /* 0x00000800010b7983 */ /* 0x000ea80000100800 */
[----:B------:R-:W4:Y:S01]  /*115d0*/  LDL R9, [R1] ;  /* 0x0000000001097983 */ /* 0x000f220000100800 */
        /* <DEDUP_REMOVED lines=8> */
[----:B----4-:R-:W-:-:S04]  /*11660*/  IMAD R5, R9, 0x7800, R5 ;  /* 0x0000780009057824 */ /* 0x010fc800078e0205 */
[----:B------:R-:W-:-:S10]  /*11670*/  VIADD R9, R5, 0x1a400 ;  /* 0x0001a40005097836 */ /* 0x000fd40000000000 */
.L_x_1904:
        /* <DEDUP_REMOVED lines=16> */
.L_x_1905:
        /* <DEDUP_REMOVED lines=16> */
.L_x_1906:
        /* <DEDUP_REMOVED lines=8> */
[----:B----4-:R-:W-:Y:S05]  /*11900*/  @P0 BRA.U.ANY `(.L_x_1906) ;  /* 0xfffffffd00dc0947 */ /* 0x010fea000393ffff */
.L_x_1893:
[----:B------:R-:W-:Y:S05]  /*11910*/  BSYNC B0 ;  /* 0x0000000000007941 */ /* 0x000fea0003800000 */
.L_x_1892:
[----:B------:R-:W-:-:S06]  /*11920*/  UISETP.NE.AND UP0, UPT, UR44, 0x3, UPT ;  /* 0x000000032c00788c */ /* 0x000fcc000bf05270 */
[----:B------:R-:W-:-:S13]  /*11930*/  PLOP3.LUT P0, PT, PT, PT, UP0, 0x80, 0x0 ;  /* 0x000000000000781c */ /* 0x000fda0003f0f008 */
[----:B------:R-:W-:Y:S05]  /*11940*/  @!P0 BRA `(.L_x_1907) ;  /* 0x0000000000048947 */ /* 0x000fea0003800000 */
[----:B------:R-:W-:Y:S01]  /*11950*/  BPT.TRAP 0x1 ;  /* 0x000000040000795c */ /* 0x000fe20000300000 */
.L_x_1907:
        /* <DEDUP_REMOVED lines=9> */
.L_x_1952:
[----:B------:R-:W-:Y:S05]  /*119f0*/  BSYNC B0 ;  /* 0x0000000000007941 */ /* 0x000fea0003800000 */
.L_x_1908:
[----:B------:R-:W-:Y:S05]  /*11a00*/  @!P0 BRA `(.L_x_1910) ;  /* 0x0000000000048947 */ /* 0x000fea0003800000 */
[----:B------:R-:W-:Y:S01]  /*11a10*/  BPT.TRAP 0x1 ;  /* 0x000000040000795c */ /* 0x000fe20000300000 */
.L_x_1910:
[----:B----4-:R-:W4:Y:S01]  /*11a20*/  LDL R2, [R1+0x4] ;  /* 0x0000040001027983 */ /* 0x010f220000100800 */
[----:B------:R-:W-:-:S04]  /*11a30*/  SHF.L.U32 R3, R6, 0x1f, RZ ;  /* 0x0000001f06037819 */ /* 0x000fc800000006ff */
[----:B----4-:R4:W5:Y:S02]  /*11a40*/  SYNCS.PHASECHK.TRANS64.TRYWAIT P3, [R2+URZ+0x29860], R3 ;  /* 0x02986003020075a7 */ /* 0x010964000806017f */
[----:B----4-:R-:W-:Y:S01]  /*11a50*/  IMAD R2, R7, 0x5000, RZ ;  /* 0x0000500007027824 */ /* 0x010fe200078e02ff */
[----:B-----5:R-:W-:Y:S06]  /*11a60*/  @!P3 BRA `(.L_x_1911) ;  /* 0x000000180064b947 */ /* 0x020fec0003800000 */
.L_x_1953:
[----:B-1----:R-:W4:Y:S04]  /*11a70*/  LDL R4, [R1+0x1c] ;  /* 0x00001c0001047983 */ /* 0x002f280000100800 */
[----:B------:R-:W5:Y:S01]  /*11a80*/  LDL R12, [R1+0x18] ;  /* 0x00001800010c7983 */ /* 0x000f620000100800 */
[----:B------:R-:W-:Y:S05]  /*11a90*/  WARPSYNC.ALL ;  /* 0x0000000000007948 */ /* 0x000fea0003800000 */
[----:B------:R-:W1:Y:S01]  /*11aa0*/  S2R R8, SR_TID.X ;  /* 0x0000000000087919 */ /* 0x000e620000002100 */
[----:B--2---:R-:W-:Y:S01]  /*11ab0*/  IMAD.MOV.U32 R10, RZ, RZ, 0x40 ;  /* 0x00000040ff0a7424 */ /* 0x004fe200078e00ff */
[----:B-1----:R-:W-:-:S04]  /*11ac0*/  LOP3.LUT P3, RZ, R8, 0x4, RZ, 0xc0, !PT ;  /* 0x0000000408ff7812 */ /* 0x002fc8000786c0ff */
[----:B------:R-:W-:Y:S02]  /*11ad0*/  SEL R10, R10, 0xffffffc0, !P3 ;  /* 0xffffffc00a0a7807 */ /* 0x000fe40005800000 */
[C---:B----4-:R-:W-:Y:S02]  /*11ae0*/  LOP3.LUT R3, R2.reuse, R4, RZ, 0xfc, !PT ;  /* 0x0000000402037212 */ /* 0x050fe400078efcff */
[----:B-----5:R-:W-:-:S03]  /*11af0*/  IADD3 R2, R2, UR40, R12 ;  /* 0x0000002802027c10 */ /* 0x020fc6000fffe00c */
        /* <DEDUP_REMOVED lines=70> */
.L_x_1912:
        /* <DEDUP_REMOVED lines=11> */
.L_x_1891:
[----:B------:R-:W-:Y:S04]  /*12010*/  BSSY B0, `(.L_x_1914) ;  /* 0x000000f000007945 */ /* 0x000fe80003800000 */
[----:B------:R-:W-:Y:S05]  /*12020*/  @P2 BRA `(.L_x_1915) ;  /* 0x0000000000342947 */ /* 0x000fea0003800000 */
[----:B------:R-:W1:Y:S01]  /*12030*/  S2R R5, SR_LANEID ;  /* 0x0000000000057919 */ /* 0x000e620000000000 */
[----:B------:R-:W-:Y:S01]  /*12040*/  VOTEU.ANY UR4, UPT, PT ;  /* 0x0000000000047886 */ /* 0x000fe200038e0100 */
[----:B--2-4-:R-:W2:Y:S01]  /*12050*/  LDC.64 R2, c[0x0][0xdf0] ;  /* 0x00037c00ff027b82 */ /* 0x014ea20000000a00 */
[----:B------:R-:W1:Y:S02]  /*12060*/  FLO.U32 R0, UR4 ;  /* 0x0000000400007d00 */ /* 0x000e6400080e0000 */
[----:B-1----:R-:W-:-:S06]  /*12070*/  ISETP.EQ.U32.AND P0, PT, R0, R5, PT ;  /* 0x000000050000720c */ /* 0x002fcc0003f02070 */
[----:B------:R-:W2:Y:S07]  /*12080*/  POPC R5, UR4 ;  /* 0x0000000400057d09 */ /* 0x000eae0008000000 */
[----:B--2---:R-:W2:Y:S01]  /*12090*/  @P0 ATOMG.E.ADD.STRONG.GPU PT, R3, desc[UR54][R2.64], R5 ;  /* 0x00000005020309a8 */ /* 0x004ea200081ee1f6 */
[----:B------:R-:W1:Y:S02]  /*120a0*/  S2R R4, SR_LTMASK ;  /* 0x0000000000047919 */ /* 0x000e640000003900 */
[----:B-1----:R-:W-:-:S04]  /*120b0*/  LOP3.LUT R4, R4, UR4, RZ, 0xc0, !PT ;  /* 0x0000000404047c12 */ /* 0x002fc8000f8ec0ff */
[----:B-----5:R-:W1:Y:S01]  /*120c0*/  POPC R7, R4 ;  /* 0x0000000400077309 */ /* 0x020e620000000000 */
[----:B--2---:R-:W1:Y:S02]  /*120d0*/  SHFL.IDX PT, R0, R3, R0, 0x1f ;  /* 0x00001f0003007589 */ /* 0x004e6400000e0000 */
[----:B-1----:R-:W-:-:S05]  /*120e0*/  IADD3 R0, R0, UR46, R7 ;  /* 0x0000002e00007c10 */ /* 0x002fca000fffe007 */
[----:B------:R1:W-:Y:S02]  /*120f0*/  STL [R1+0x20], R0 ;  /* 0x0000200001007387 */ /* 0x0003e40000100800 */
.L_x_1915:
[----:B------:R-:W-:Y:S05]  /*12100*/  BSYNC B0 ;  /* 0x0000000000007941 */ /* 0x000fea0003800000 */
.L_x_1914:
[----:B------:R-:W-:-:S06]  /*12110*/  UISETP.NE.AND UP0, UPT, UR44, 0x3, UPT ;  /* 0x000000032c00788c */ /* 0x000fcc000bf05270 */
[----:B------:R-:W-:-:S13]  /*12120*/  PLOP3.LUT P0, PT, PT, PT, UP0, 0x80, 0x0 ;  /* 0x000000000000781c */ /* 0x000fda0003f0f008 */
[----:B------:R-:W-:Y:S05]  /*12130*/  @!P0 BRA `(.L_x_1916) ;  /* 0x0000000000048947 */ /* 0x000fea0003800000 */
[----:B------:R-:W-:Y:S01]  /*12140*/  BPT.TRAP 0x1 ;  /* 0x000000040000795c */ /* 0x000fe20000300000 */
.L_x_1916:
[----:B--2-4-:R-:W2:Y:S04]  /*12150*/  LDL R2, [R1+0xc] ;  /* 0x00000c0001027983 */ /* 0x014ea80000100800 */
[----:B-1----:R-:W4:Y:S01]  /*12160*/  LDL R0, [R1] ;  /* 0x0000000001007983 */ /* 0x002f220000100800 */
[----:B------:R-:W-:Y:S01]  /*12170*/  BSSY B0, `(.L_x_1917) ;  /* 0x0000008000007945 */ /* 0x000fe20003800000 */
[----:B--2---:R-:W-:-:S04]  /*12180*/  LOP3.LUT R3, R2, 0x1, RZ, 0x3c, !PT ;  /* 0x0000000102037812 */ /* 0x004fc800078e3cff */
[----:B------:R-:W-:Y:S02]  /*12190*/  SHF.L.U32 R3, R3, 0x1f, RZ ;  /* 0x0000001f03037819 */ /* 0x000fe400000006ff */
[----:B----4-:R-:W-:-:S04]  /*121a0*/  LEA R20, R0, UR40, 0x3 ;  /* 0x0000002800147c11 */ /* 0x010fc8000f8e18ff */
[----:B------:R-:W1:Y:S01]  /*121b0*/  SYNCS.PHASECHK.TRANS64.TRYWAIT P0, [R20+URZ+0x29870], R3 ;  /* 0x02987003140075a7 */ /* 0x000e62000800017f */
[----:B------:R-:W-:-:S05]  /*121c0*/  IMAD.U32 R0, RZ, RZ, UR45 ;  /* 0x0000002dff007e24 */ /* 0x000fca000f8e00ff */
[----:B------:R-:W-:Y:S01]  /*121d0*/  ISETP.NE.AND P1, PT, R0, 0x3, PT ;  /* 0x000000030000780c */ /* 0x000fe20003f25270 */
[----:B-1----:R-:W-:-:S12]  /*121e0*/  @!P0 BRA `(.L_x_1918) ;  /* 0x00000010009c8947 */ /* 0x002fd80003800000 */
.L_x_1954:
[----:B------:R-:W-:Y:S05]  /*121f0*/  BSYNC B0 ;  /* 0x0000000000007941 */ /* 0x000fea0003800000 */
.L_x_1917:
[----:B------:R-:W-:Y:S05]  /*12200*/  @!P1 BRA `(.L_x_1919) ;  /* 0x0000000000049947 */ /* 0x000fea0003800000 */
[----:B------:R-:W-:Y:S01]  /*12210*/  BPT.TRAP 0x1 ;  /* 0x000000040000795c */ /* 0x000fe20000300000 */
.L_x_1919:
[----:B------:R-:W1:Y:S02]  /*12220*/  LDL R0, [R1+0xc] ;  /* 0x00000c0001007983 */ /* 0x000e640000100800 */
[----:B-1----:R-:W-:-:S04]  /*12230*/  SHF.L.U32 R3, R0, 0x1f, RZ ;  /* 0x0000001f00037819 */ /* 0x002fc800000006ff */
[----:B------:R-:W1:Y:S02]  /*12240*/  SYNCS.PHASECHK.TRANS64.TRYWAIT P0, [R20+URZ+0x29860], R3 ;  /* 0x02986003140075a7 */ /* 0x000e64000800017f */
[----:B-1----:R-:W-:Y:S05]  /*12250*/  @!P0 BRA `(.L_x_1920) ;  /* 0x0000001000948947 */ /* 0x002fea0003800000 */
.L_x_1955:
[----:B------:R-:W2:Y:S04]  /*12260*/  LDL R0, [R1] ;  /* 0x0000000001007983 */ /* 0x000ea80000100800 */
[----:B------:R-:W4:Y:S04]  /*12270*/  LDL R2, [R1+0x1c] ;  /* 0x00001c0001027983 */ /* 0x000f280000100800 */
[----:B------:R-:W3:Y:S01]  /*12280*/  LDL R12, [R1+0x18] ;  /* 0x00001800010c7983 */ /* 0x000ee20000100800 */
[----:B------:R-:W-:Y:S05]  /*12290*/  WARPSYNC.ALL ;  /* 0x0000000000007948 */ /* 0x000fea0003800000 */
[----:B------:R-:W1:Y:S01]  /*122a0*/  S2R R8, SR_TID.X ;  /* 0x0000000000087919 */ /* 0x000e620000002100 */
[----:B------:R-:W-:Y:S01]  /*122b0*/  IMAD.MOV.U32 R10, RZ, RZ, 0x40 ;  /* 0x00000040ff0a7424 */ /* 0x000fe200078e00ff */
[----:B-1----:R-:W-:-:S04]  /*122c0*/  LOP3.LUT P0, RZ, R8, 0x4, RZ, 0xc0, !PT ;  /* 0x0000000408ff7812 */ /* 0x002fc8000780c0ff */
[----:B------:R-:W-:Y:S01]  /*122d0*/  SEL R10, R10, 0xffffffc0, !P0 ;  /* 0xffffffc00a0a7807 */ /* 0x000fe20004000000 */
[----:B--2---:R-:W-:-:S05]  /*122e0*/  IMAD R0, R0, 0x5000, RZ ;  /* 0x0000500000007824 */ /* 0x004fca00078e02ff */
[C---:B----4-:R-:W-:Y:S02]  /*122f0*/  LOP3.LUT R2, R0.reuse, R2, RZ, 0xfc, !PT ;  /* 0x0000000200027212 */ /* 0x050fe400078efcff */
        /* <DEDUP_REMOVED lines=71> */
.L_x_1921:
[----:B------:R-:W3:Y:S01]  /*12770*/  LDL.LU R2, [R1] ;  /* 0x0000000001027983 */ /* 0x000ee20000300800 */
[----:B-1----:R-:W-:Y:S03]  /*12780*/  SYNCS.ARRIVE.TRANS64.A1T0 RZ, [R20+URZ+0x29850], RZ ;  /* 0x029850ff14ff79a7 */ /* 0x002fe6000810003f */
[----:B------:R-:W4:Y:S01]  /*12790*/  LDL.LU R3, [R1+0xc] ;  /* 0x00000c0001037983 */ /* 0x000f220000300800 */
[----:B--2---:R-:W-:-:S05]  /*127a0*/  @!P2 VIADD R0, R20, 0x29880 ;  /* 0x000298801400a836 */ /* 0x004fca0000000000 */
[----:B------:R-:W-:Y:S01]  /*127b0*/  @!P2 PRMT R0, RZ, 0x654, R0 ;  /* 0x00000654ff00a816 */ /* 0x000fe20000000000 */
[----:B------:R-:W-:Y:S06]  /*127c0*/  BAR.SYNC.DEFER_BLOCKING 0x2, 0x80 ;  /* 0x0082000000007b1d */ /* 0x000fec0000010000 */
[----:B------:R3:W-:Y:S02]  /*127d0*/  @!P2 SYNCS.ARRIVE.TRANS64.RED.A1T0 RZ, [R0+URZ], RZ ;  /* 0x000000ff00ffa9a7 */ /* 0x0007e4000810043f */
[----:B---3--:R-:W-:-:S05]  /*127e0*/  VIADD R0, R2, 0x1 ;  /* 0x0000000102007836 */ /* 0x008fca0000000000 */
[----:B------:R-:W-:-:S04]  /*127f0*/  ISETP.NE.AND P0, PT, R0, 0x2, PT ;  /* 0x000000020000780c */ /* 0x000fc80003f05270 */
[----:B------:R-:W-:Y:S02]  /*12800*/  SEL R2, RZ, 0x1, P0 ;  /* 0x00000001ff027807 */ /* 0x000fe40000000000 */
[----:B------:R-:W-:Y:S02]  /*12810*/  SEL R0, R0, RZ, P0 ;  /* 0x000000ff00007207 */ /* 0x000fe40000000000 */
[----:B----4-:R-:W-:-:S03]  /*12820*/  LOP3.LUT R3, R3, R2, RZ, 0x3c, !PT ;  /* 0x0000000203037212 */ /* 0x010fc600078e3cff */
[----:B------:R1:W-:Y:S04]  /*12830*/  STL [R1], R0 ;  /* 0x0000000001007387 */ /* 0x0003e80000100800 */
[----:B------:R1:W-:Y:S02]  /*12840*/  STL [R1+0xc], R3 ;  /* 0x00000c0301007387 */ /* 0x0003e40000100800 */
.L_x_1875:
[----:B------:R-:W-:Y:S05]  /*12850*/  BSYNC B6 ;  /* 0x0000000000067941 */ /* 0x000fea0003800000 */
.L_x_1873:
[----:B-12---:R-:W2:Y:S04]  /*12860*/  LDL R0, [R1+0x28] ;  /* 0x0000280001007983 */ /* 0x006ea80000100800 */
[----:B------:R1:W5:Y:S01]  /*12870*/  LDL R2, [R1+0x20] ;  /* 0x0000200001027983 */ /* 0x0003620000100800 */
[----:B--2---:R-:W-:-:S13]  /*12880*/  ISETP.NE.AND P0, PT, R0, RZ, PT ;  /* 0x000000ff0000720c */ /* 0x004fda0003f05270 */
        /* <DEDUP_REMOVED lines=9> */
.L_x_1922:
        /* <DEDUP_REMOVED lines=11> */
.L_x_1923:
[----:B--2---:R-:W2:Y:S01]  /*129d0*/  LDL R0, [R1+0x20] ;  /* 0x0000200001007983 */ /* 0x004ea20000100800 */
[----:B------:R-:W-:Y:S02]  /*129e0*/  ULDC UR4, c[0x0][0xda8] ;  /* 0x00036a0000047ab9 */ /* 0x000fe40000000800 */
[----:B--2---:R-:W-:-:S13]  /*129f0*/  ISETP.GE.AND P0, PT, R0, UR4, PT ;  /* 0x0000000400007c0c */ /* 0x004fda000bf06270 */
[----:B------:R-:W-:Y:S05]  /*12a00*/  @!P0 BRA `(.L_x_1924) ;  /* 0xffffffcc00e48947 */ /* 0x000fea000383ffff */
.L_x_1870:
[----:B--2---:R-:W2:Y:S01]  /*12a10*/  LDL.LU R0, [R1+0x24] ;  /* 0x0000240001007983 */ /* 0x004ea20000300800 */
[----:B------:R-:W-:Y:S01]  /*12a20*/  BSSY B0, `(.L_x_1925) ;  /* 0x000000b000007945 */ /* 0x000fe20003800000 */
[----:B------:R-:W3:Y:S01]  /*12a30*/  S2R R5, SR_CgaCtaId ;  /* 0x0000000000057919 */ /* 0x000ee20000008800 */
[----:B--2---:R-:W-:-:S05]  /*12a40*/  VIADD R0, R0, 0x1 ;  /* 0x0000000100007836 */ /* 0x004fca0000000000 */
[----:B-1----:R-:W-:-:S04]  /*12a50*/  LEA.HI R2, R0, R0, RZ, 0x1 ;  /* 0x0000000000027211 */ /* 0x002fc800078f08ff */
[----:B------:R-:W-:-:S05]  /*12a60*/  LOP3.LUT R3, R2, 0xfffffffe, RZ, 0xc0, !PT ;  /* 0xfffffffe02037812 */ /* 0x000fca00078ec0ff */
[----:B------:R-:W-:Y:S01]  /*12a70*/  IMAD.IADD R3, R0, 0x1, -R3 ;  /* 0x0000000100037824 */ /* 0x000fe200078e0a03 */
[----:B------:R-:W-:-:S04]  /*12a80*/  MOV R0, 0x400 ;  /* 0x0000040000007802 */ /* 0x000fc80000000f00 */
[----:B---3--:R-:W-:Y:S02]  /*12a90*/  LEA R0, R5, R0, 0x18 ;  /* 0x0000000005007211 */ /* 0x008fe400078ec0ff */
[----:B------:R-:W-:-:S04]  /*12aa0*/  SHF.L.U32 R3, R3, 0x1f, RZ ;  /* 0x0000001f03037819 */ /* 0x000fc800000006ff */
[----:B------:R-:W1:Y:S02]  /*12ab0*/  SYNCS.PHASECHK.TRANS64.TRYWAIT P0, [R0+URZ+0x29820], R3 ;  /* 0x02982003000075a7 */ /* 0x000e64000800017f */
[----:B-1----:R-:W-:Y:S05]  /*12ac0*/  @!P0 BRA `(.L_x_1926) ;  /* 0x00000008008c8947 */ /* 0x002fea0003800000 */
.L_x_1956:
[----:B------:R-:W-:Y:S05]  /*12ad0*/  BSYNC B0 ;  /* 0x0000000000007941 */ /* 0x000fea0003800000 */
.L_x_1925:
[----:B------:R-:W-:-:S03]  /*12ae0*/  UMOV UR4, 0xffffffff ;  /* 0xffffffff00047882 */ /* 0x000fc60000000000 */
[----:B------:R-:W-:Y:S05]  /*12af0*/  BRA.DIV UR4, `(.L_x_1927) ;  /* 0x0000000a04947947 */ /* 0x000fea000b800000 */
[----:B------:R-:W2:Y:S02]  /*12b00*/  S2R R2, SR_TID.X ;  /* 0x0000000000027919 */ /* 0x000ea40000002100 */
[----:B--2---:R-:W-:-:S04]  /*12b10*/  SHF.R.U32.HI R2, RZ, 0x5, R2 ;  /* 0x00000005ff027819 */ /* 0x004fc80000011602 */
[----:B------:R-:W-:-:S05]  /*12b20*/  LOP3.LUT R2, R2, 0x3, RZ, 0xc0, !PT ;  /* 0x0000000302027812 */ /* 0x000fca00078ec0ff */
[----:B------:R2:W3:Y:S02]  /*12b30*/  SHFL.IDX PT, R14, R2, RZ, 0x1f ;  /* 0x00001fff020e7589 */ /* 0x0004e400000e0000 */
.L_x_1959:
[----:B---3--:R-:W-:Y:S01]  /*12b40*/  ISETP.NE.AND P0, PT, R14, RZ, PT ;  /* 0x000000ff0e00720c */ /* 0x008fe20003f05270 */
[----:B------:R-:W-:-:S12]  /*12b50*/  BSSY B0, `(.L_x_1928) ;  /* 0x0000030000007945 */ /* 0x000fd80003800000 */
[----:B------:R-:W-:Y:S05]  /*12b60*/  @P0 BRA `(.L_x_1929) ;  /* 0x0000000000b80947 */ /* 0x000fea0003800000 */
[----:B------:R-:W-:-:S03]  /*12b70*/  UMOV UR4, 0xffffffff ;  /* 0xffffffff00047882 */ /* 0x000fc60000000000 */
[----:B------:R-:W-:Y:S05]  /*12b80*/  BRA.DIV UR4, `(.L_x_1930) ;  /* 0x0000000a04a47947 */ /* 0x000fea000b800000 */
[----:B------:R-:W-:-:S13]  /*12b90*/  ELECT P6, URZ, PT ;  /* 0x00000000003f782f */ /* 0x000fda00038c0000 */
.L_x_1962:
[----:B------:R-:W-:Y:S05]  /*12ba0*/  @!P6 BRA `(.L_x_1929) ;  /* 0x0000000000a8e947 */ /* 0x000fea0003800000 */
[----:B--2---:R-:W2:Y:S02]  /*12bb0*/  LDL R2, [R1+0x2c] ;  /* 0x00002c0001027983 */ /* 0x004ea40000100800 */
[----:B--2---:R-:W-:-:S13]  /*12bc0*/  R2UR UR4, R2 ;  /* 0x00000000020472ca */ /* 0x004fda00000e0000 */
[----:B------:R-:W-:-:S06]  /*12bd0*/  ULOP3.LUT UR4, UR4, 0x2, URZ, 0xfc, !UPT ;  /* 0x0000000204047892 */ /* 0x000fcc000f8efc3f */
[----:B------:R-:W-:-:S05]  /*12be0*/  IMAD.U32 R2, RZ, RZ, UR4 ;  /* 0x00000004ff027e24 */ /* 0x000fca000f8e00ff */
[----:B------:R-:W-:-:S13]  /*12bf0*/  ISETP.NE.AND P0, PT, R2, 0x3, PT ;  /* 0x000000030200780c */ /* 0x000fda0003f05270 */
[----:B------:R-:W-:Y:S05]  /*12c00*/  @!P0 BRA `(.L_x_1931) ;  /* 0x0000000000048947 */ /* 0x000fea0003800000 */
[----:B------:R-:W-:Y:S01]  /*12c10*/  BPT.TRAP 0x1 ;  /* 0x000000040000795c */ /* 0x000fe20000300000 */
.L_x_1931:
        /* <DEDUP_REMOVED lines=14> */
.L_x_1963:
[----:B------:R-:W2:Y:S02]  /*12d00*/  SYNCS.PHASECHK.TRANS64.TRYWAIT P1, [R7+URZ], R2 ;  /* 0x00000002070075a7 */ /* 0x000ea4000802017f */
[----:B--2---:R-:W-:Y:S05]  /*12d10*/  @!P1 BRA `(.L_x_1933) ;  /* 0x0000000800749947 */ /* 0x004fea0003800000 */
.L_x_1964:
[----:B------:R-:W-:Y:S05]  /*12d20*/  @!P0 BRA `(.L_x_1934) ;  /* 0x0000000000048947 */ /* 0x000fea0003800000 */
[----:B------:R-:W-:Y:S01]  /*12d30*/  BPT.TRAP 0x1 ;  /* 0x000000040000795c */ /* 0x000fe20000300000 */
.L_x_1934:
[----:B------:R-:W3:Y:S02]  /*12d40*/  LDL.LU R4, [R1] ;  /* 0x0000000001047983 */ /* 0x000ee40000300800 */
[----:B---3--:R-:W-:-:S04]  /*12d50*/  IMAD R4, R4, 0x8, R0 ;  /* 0x0000000804047824 */ /* 0x008fc800078e0200 */
[----:B------:R-:W3:Y:S02]  /*12d60*/  SYNCS.PHASECHK.TRANS64.TRYWAIT P1, [R4+URZ+0x29860], R5 ;  /* 0x02986005040075a7 */ /* 0x000ee4000802017f */
[----:B---3--:R-:W-:Y:S05]  /*12d70*/  @!P1 BRA `(.L_x_1935) ;  /* 0x0000000800709947 */ /* 0x008fea0003800000 */
.L_x_1965:
[----:B------:R-:W-:Y:S05]  /*12d80*/  @!P0 BRA `(.L_x_1936) ;  /* 0x0000000000048947 */ /* 0x000fea0003800000 */
[----:B------:R-:W-:Y:S01]  /*12d90*/  BPT.TRAP 0x1 ;  /* 0x000000040000795c */ /* 0x000fe20000300000 */
.L_x_1936:
[----:B------:R-:W-:-:S04]  /*12da0*/  IMAD R3, R3, 0x8, R0 ;  /* 0x0000000803037824 */ /* 0x000fc800078e0200 */
[----:B------:R-:W4:Y:S02]  /*12db0*/  SYNCS.PHASECHK.TRANS64.TRYWAIT P1, [R3+URZ+0x29860], R2 ;  /* 0x02986002030075a7 */ /* 0x000f24000802017f */
[----:B----4-:R-:W-:Y:S05]  /*12dc0*/  @!P1 BRA `(.L_x_1937) ;  /* 0x0000000800709947 */ /* 0x010fea0003800000 */
.L_x_1966:
[----:B------:R-:W-:Y:S05]  /*12dd0*/  @!P0 BRA `(.L_x_1938) ;  /* 0x0000000000048947 */ /* 0x000fea0003800000 */
[----:B------:R-:W-:Y:S01]  /*12de0*/  BPT.TRAP 0x1 ;  /* 0x000000040000795c */ /* 0x000fe20000300000 */
.L_x_1938:
[----:B------:R-:W5:Y:S02]  /*12df0*/  SYNCS.PHASECHK.TRANS64.TRYWAIT P0, [R4+URZ+0x29880], R5 ;  /* 0x02988005040075a7 */ /* 0x000f64000800017f */
[----:B-----5:R-:W-:Y:S05]  /*12e00*/  @!P0 BRA `(.L_x_1939) ;  /* 0x0000000800748947 */ /* 0x020fea0003800000 */
.L_x_1940:
[----:B------:R1:W1:Y:S02]  /*12e10*/  SYNCS.PHASECHK.TRANS64.TRYWAIT P0, [R3+URZ+0x29880], R2 ;  /* 0x02988002030075a7 */ /* 0x000264000800017f */
[----:B-1----:R-:W-:Y:S05]  /*12e20*/  @!P0 NANOSLEEP.SYNCS 0x989680 ;  /* 0x009896800000895d */ /* 0x002fea0003900000 */
[----:B------:R-:W1:Y:S02]  /*12e30*/  @!P0 SYNCS.PHASECHK.TRANS64 P0, [R3+URZ+0x29880], R2 ;  /* 0x02988002030085a7 */ /* 0x000e64000800007f */
[----:B-1----:R-:W-:Y:S05]  /*12e40*/  @!P0 BRA `(.L_x_1940) ;  /* 0xfffffffc00f08947 */ /* 0x002fea000383ffff */
.L_x_1929:
[----:B------:R-:W-:Y:S05]  /*12e50*/  BSYNC B0 ;  /* 0x0000000000007941 */ /* 0x000fea0003800000 */
.L_x_1928:
[----:B------:R-:W-:Y:S05]  /*12e60*/  EXIT ;  /* 0x000000000000794d */ /* 0x000fea0003800000 */
.L_x_1824:
[----:B-1----:R-:W-:-:S04]  /*12e70*/  IMAD.U32 R3, RZ, RZ, UR37 ;  /* 0x00000025ff037e24 */ /* 0x002fc8000f8e00ff */
[----:B------:R1:W2:Y:S03]  /*12e80*/  SYNCS.PHASECHK.TRANS64.TRYWAIT P1, [R3+URZ+0x29800], R6 ;  /* 0x02980006030075a7 */ /* 0x0002a6000802017f */
[----:B--2---:R-:W-:Y:S05]  /*12e90*/  @!P1 NANOSLEEP.SYNCS 0x989680 ;  /* 0x009896800000995d */ /* 0x004fea0003900000 */
[----:B------:R-:W2:Y:S02]  /*12ea0*/  @!P1 SYNCS.PHASECHK.TRANS64 P1, [R3+URZ+0x29800], R6 ;  /* 0x02980006030095a7 */ /* 0x000ea4000802007f */
[----:B--2---:R-:W-:Y:S05]  /*12eb0*/  @!P1 BRA `(.L_x_1824) ;  /* 0xfffffffc00ec9947 */ /* 0x004fea000383ffff */
[----:B------:R-:W-:Y:S05]  /*12ec0*/  BRA `(.L_x_1941) ;  /* 0xfffffee800d07947 */ /* 0x000fea000383ffff */
.L_x_1828:
[----:B--2---:R2:W3:Y:S02]  /*12ed0*/  SYNCS.PHASECHK.TRANS64.TRYWAIT P2, [R2+URZ+0x29830], R3 ;  /* 0x02983003020075a7 */ /* 0x0044e4000804017f */
[----:B---3--:R-:W-:Y:S05]  /*12ee0*/  @!P2 NANOSLEEP.SYNCS 0x989680 ;  /* 0x009896800000a95d */ /* 0x008fea0003900000 */
[----:B------:R-:W3:Y:S02]  /*12ef0*/  @!P2 SYNCS.PHASECHK.TRANS64 P2, [R2+URZ+0x29830], R3 ;  /* 0x029830030200a5a7 */ /* 0x000ee4000804007f */
[----:B---3--:R-:W-:Y:S05]  /*12f00*/  @!P2 BRA `(.L_x_1828) ;  /* 0xfffffffc00f0a947 */ /* 0x008fea000383ffff */
[----:B------:R-:W-:Y:S05]  /*12f10*/  BRA `(.L_x_1827) ;  /* 0xfffffee800f87947 */ /* 0x000fea000383ffff */
.L_x_1833:
[----:B--2---:R-:W-:-:S04]  /*12f20*/  IMAD.U32 R7, RZ, RZ, UR5 ;  /* 0x00000005ff077e24 */ /* 0x004fc8000f8e00ff */
[----:B------:R2:W3:Y:S03]  /*12f30*/  SYNCS.PHASECHK.TRANS64.TRYWAIT P2, [R7+URZ+0x29830], R6 ;  /* 0x02983006070075a7 */ /* 0x0004e6000804017f */
[----:B---3--:R-:W-:Y:S05]  /*12f40*/  @!P2 NANOSLEEP.SYNCS 0x989680 ;  /* 0x009896800000a95d */ /* 0x008fea0003900000 */
[----:B------:R-:W3:Y:S02]  /*12f50*/  @!P2 SYNCS.PHASECHK.TRANS64 P2, [R7+URZ+0x29830], R6 ;  /* 0x029830060700a5a7 */ /* 0x000ee4000804007f */
[----:B---3--:R-:W-:Y:S05]  /*12f60*/  @!P2 BRA `(.L_x_1833) ;  /* 0xfffffffc00eca947 */ /* 0x008fea000383ffff */
[----:B------:R-:W-:Y:S05]  /*12f70*/  BRA `(.L_x_1830) ;  /* 0xffffff2800fc7947 */ /* 0x000fea000383ffff */
.L_x_1837:
[----:B--2---:R-:W-:-:S04]  /*12f80*/  IMAD.U32 R7, RZ, RZ, UR6 ;  /* 0x00000006ff077e24 */ /* 0x004fc8000f8e00ff */
[----:B------:R2:W3:Y:S03]  /*12f90*/  SYNCS.PHASECHK.TRANS64.TRYWAIT P2, [R7+URZ+0x29850], R6 ;  /* 0x02985006070075a7 */ /* 0x0004e6000804017f */
[----:B---3--:R-:W-:Y:S05]  /*12fa0*/  @!P2 NANOSLEEP.SYNCS 0x989680 ;  /* 0x009896800000a95d */ /* 0x008fea0003900000 */
[----:B------:R-:W3:Y:S02]  /*12fb0*/  @!P2 SYNCS.PHASECHK.TRANS64 P2, [R7+URZ+0x29850], R6 ;  /* 0x029850060700a5a7 */ /* 0x000ee4000804007f */
[----:B---3--:R-:W-:Y:S05]  /*12fc0*/  @!P2 BRA `(.L_x_1837) ;  /* 0xfffffffc00eca947 */ /* 0x008fea000383ffff */
[----:B------:R-:W-:Y:S05]  /*12fd0*/  BRA `(.L_x_1834) ;  /* 0xffffff3800047947 */ /* 0x000fea000383ffff */
.L_x_1844:
[----:B--2---:R-:W-:-:S04]  /*12fe0*/  IMAD.U32 R7, RZ, RZ, UR6 ;  /* 0x00000006ff077e24 */ /* 0x004fc8000f8e00ff */
[----:B------:R2:W3:Y:S03]  /*12ff0*/  SYNCS.PHASECHK.TRANS64.TRYWAIT P2, [R7+URZ+0x29830], R6 ;  /* 0x02983006070075a7 */ /* 0x0004e6000804017f */
[----:B---3--:R-:W-:Y:S05]  /*13000*/  @!P2 NANOSLEEP.SYNCS 0x989680 ;  /* 0x009896800000a95d */ /* 0x008fea0003900000 */
[----:B------:R-:W3:Y:S02]  /*13010*/  @!P2 SYNCS.PHASECHK.TRANS64 P2, [R7+URZ+0x29830], R6 ;  /* 0x029830060700a5a7 */ /* 0x000ee4000804007f */
[----:B---3--:R-:W-:Y:S05]  /*13020*/  @!P2 BRA `(.L_x_1844) ;  /* 0xfffffffc00eca947 */ /* 0x008fea000383ffff */
[----:B------:R-:W-:Y:S05]  /*13030*/  BRA `(.L_x_1841) ;  /* 0xffffff6c00507947 */ /* 0x000fea000383ffff */
.L_x_1848:
[----:B--2---:R-:W-:-:S04]  /*13040*/  IMAD.U32 R7, RZ, RZ, UR6 ;  /* 0x00000006ff077e24 */ /* 0x004fc8000f8e00ff */
[----:B------:R2:W3:Y:S03]  /*13050*/  SYNCS.PHASECHK.TRANS64.TRYWAIT P2, [R7+URZ+0x29850], R6 ;  /* 0x02985006070075a7 */ /* 0x0004e6000804017f */
[----:B---3--:R-:W-:Y:S05]  /*13060*/  @!P2 NANOSLEEP.SYNCS 0x989680 ;  /* 0x009896800000a95d */ /* 0x008fea0003900000 */
[----:B------:R-:W3:Y:S02]  /*13070*/  @!P2 SYNCS.PHASECHK.TRANS64 P2, [R7+URZ+0x29850], R6 ;  /* 0x029850060700a5a7 */ /* 0x000ee4000804007f */
[----:B---3--:R-:W-:Y:S05]  /*13080*/  @!P2 BRA `(.L_x_1848) ;  /* 0xfffffffc00eca947 */ /* 0x008fea000383ffff */
[----:B------:R-:W-:Y:S05]  /*13090*/  BRA `(.L_x_1845) ;  /* 0xffffff78004c7947 */ /* 0x000fea000383ffff */
.L_x_1854:
[----:B--2---:R-:W-:-:S04]  /*130a0*/  IMAD.U32 R5, RZ, RZ, UR9 ;  /* 0x00000009ff057e24 */ /* 0x004fc8000f8e00ff */
[----:B------:R2:W3:Y:S03]  /*130b0*/  SYNCS.PHASECHK.TRANS64.TRYWAIT P1, [R5+URZ+0x29850], R0 ;  /* 0x02985000050075a7 */ /* 0x0004e6000802017f */
[----:B---3--:R-:W-:Y:S05]  /*130c0*/  @!P1 NANOSLEEP.SYNCS 0x989680 ;  /* 0x009896800000995d */ /* 0x008fea0003900000 */
[----:B------:R-:W3:Y:S02]  /*130d0*/  @!P1 SYNCS.PHASECHK.TRANS64 P1, [R5+URZ+0x29850], R0 ;  /* 0x02985000050095a7 */ /* 0x000ee4000802007f */
[----:B---3--:R-:W-:Y:S05]  /*130e0*/  @!P1 BRA `(.L_x_1854) ;  /* 0xfffffffc00ec9947 */ /* 0x008fea000383ffff */
[----:B------:R-:W-:Y:S05]  /*130f0*/  BRA `(.L_x_1853) ;  /* 0xffffffa0009c7947 */ /* 0x000fea000383ffff */
.L_x_1880:
[----:B------:R-:W-:Y:S02]  /*13100*/  IMAD.MOV.U32 R13, RZ, RZ, R4 ;  /* 0x000000ffff0d7224 */ /* 0x000fe400078e0004 */
[----:B------:R-:W-:Y:S02]  /*13110*/  IMAD.MOV.U32 R12, RZ, RZ, RZ ;  /* 0x000000ffff0c7224 */ /* 0x000fe400078e00ff */
[----:B------:R-:W-:Y:S02]  /*13120*/  IMAD.MOV.U32 R11, RZ, RZ, 0x1f ;  /* 0x0000001fff0b7424 */ /* 0x000fe400078e00ff */
[----:B------:R-:W-:-:S07]  /*13130*/  IMAD.MOV.U32 R15, RZ, RZ, -0x1 ;  /* 0xffffffffff0f7424 */ /* 0x000fce00078e00ff */
[----:B------:R-:W-:Y:S05]  /*13140*/  WARPSYNC.COLLECTIVE R15, `(.L_x_1942) ;  /* 0x000000000f087348 */ /* 0x000fea0003c00000 */
[----:B------:R1:W2:Y:S02]  /*13150*/  SHFL.IDX P6, R14, R13, R12, R11 ;  /* 0x0000000c0d0e7389 */ /* 0x0002a400000c000b */
[----:B-12---:R-:W-:Y:S01]  /*13160*/  ENDCOLLECTIVE ;  /* 0x000000000000791b */ /* 0x006fe20003800000 */
.L_x_1942:
[----:B------:R-:W-:Y:S05]  /*13170*/  BRA `(.L_x_1943) ;  /* 0xffffffd400587947 */ /* 0x000fea000383ffff */
.L_x_1882:
[----:B------:R-:W-:Y:S01]  /*13180*/  BSSY B0, `(.L_x_1944) ;  /* 0x0000006000007945 */ /* 0x000fe20003800000 */
[----:B------:R-:W-:-:S07]  /*13190*/  IMAD.MOV.U32 R15, RZ, RZ, -0x1 ;  /* 0xffffffffff0f7424 */ /* 0x000fce00078e00ff */
[----:B-1----:R-:W-:Y:S05]  /*131a0*/  WARPSYNC.COLLECTIVE R15, `(.L_x_1945) ;  /* 0x000000000f0c7348 */ /* 0x002fea0003c00000 */
[----:B------:R-:W-:Y:S02]  /*131b0*/  ELECT P6, UR62, PT ;  /* 0x00000000003e782f */ /* 0x000fe400038c0000 */
[----:B------:R-:W-:Y:S01]  /*131c0*/  MOV R14, UR62 ;  /* 0x0000003e000e7c02 */ /* 0x000fe20008000f00 */
[----:B-1----:R-:W-:Y:S10]  /*131d0*/  ENDCOLLECTIVE ;  /* 0x000000000000791b */ /* 0x002ff40003800000 */
.L_x_1945:
[----:B------:R-:W-:Y:S05]  /*131e0*/  BSYNC B0 ;  /* 0x0000000000007941 */ /* 0x000fea0003800000 */
.L_x_1944:
[----:B------:R-:W-:Y:S05]  /*131f0*/  BRA `(.L_x_1946) ;  /* 0xffffffd400587947 */ /* 0x000fea000383ffff */
.L_x_1885:
[----:B--2---:R2:W3:Y:S02]  /*13200*/  SYNCS.PHASECHK.TRANS64.TRYWAIT P3, [R2+URZ+0x29880], R3 ;  /* 0x02988003020075a7 */ /* 0x0044e4000806017f */
[----:B---3--:R-:W-:Y:S05]  /*13210*/  @!P3 NANOSLEEP.SYNCS 0x989680 ;  /* 0x009896800000b95d */ /* 0x008fea0003900000 */
[----:B------:R-:W3:Y:S02]  /*13220*/  @!P3 SYNCS.PHASECHK.TRANS64 P3, [R2+URZ+0x29880], R3 ;  /* 0x029880030200b5a7 */ /* 0x000ee4000806007f */
[----:B---3--:R-:W-:Y:S05]  /*13230*/  @!P3 BRA `(.L_x_1885) ;  /* 0xfffffffc00f0b947 */ /* 0x008fea000383ffff */
[----:B------:R-:W-:Y:S05]  /*13240*/  BRA `(.L_x_1947) ;  /* 0xffffffd400b07947 */ /* 0x000fea000383ffff */
.L_x_1887:
[----:B-1----:R1:W3:Y:S02]  /*13250*/  SYNCS.PHASECHK.TRANS64.TRYWAIT P3, [R2+URZ+0x29840], R3 ;  /* 0x02984003020075a7 */ /* 0x0022e4000806017f */
[----:B---3--:R-:W-:Y:S05]  /*13260*/  @!P3 NANOSLEEP.SYNCS 0x989680 ;  /* 0x009896800000b95d */ /* 0x008fea0003900000 */
[----:B------:R-:W3:Y:S02]  /*13270*/  @!P3 SYNCS.PHASECHK.TRANS64 P3, [R2+URZ+0x29840], R3 ;  /* 0x029840030200b5a7 */ /* 0x000ee4000806007f */
[----:B---3--:R-:W-:Y:S05]  /*13280*/  @!P3 BRA `(.L_x_1887) ;  /* 0xfffffffc00f0b947 */ /* 0x008fea000383ffff */
[----:B------:R-:W-:Y:S05]  /*13290*/  BRA `(.L_x_1948) ;  /* 0xffffffd800087947 */ /* 0x000fea000383ffff */
.L_x_1890:
[----:B--2---:R-:W-:-:S04]  /*132a0*/  IMAD.U32 R3, RZ, RZ, UR40 ;  /* 0x00000028ff037e24 */ /* 0x004fc8000f8e00ff */
[----:B------:R2:W3:Y:S03]  /*132b0*/  SYNCS.PHASECHK.TRANS64.TRYWAIT P0, [R3+URZ+0x29820], R2 ;  /* 0x02982002030075a7 */ /* 0x0004e6000800017f */
[----:B---3--:R-:W-:Y:S05]  /*132c0*/  @!P0 NANOSLEEP.SYNCS 0x989680 ;  /* 0x009896800000895d */ /* 0x008fea0003900000 */
[----:B------:R-:W3:Y:S02]  /*132d0*/  @!P0 SYNCS.PHASECHK.TRANS64 P0, [R3+URZ+0x29820], R2 ;  /* 0x02982002030085a7 */ /* 0x000ee4000800007f */
[----:B---3--:R-:W-:Y:S05]  /*132e0*/  @!P0 BRA `(.L_x_1890) ;  /* 0xfffffffc00ec8947 */ /* 0x008fea000383ffff */
[----:B------:R-:W-:Y:S05]  /*132f0*/  BRA `(.L_x_1949) ;  /* 0xffffffdc00247947 */ /* 0x000fea000383ffff */
.L_x_1896:
[----:B-1----:R1:W2:Y:S02]  /*13300*/  SYNCS.PHASECHK.TRANS64.TRYWAIT P0, [R4+URZ+0x29880], R2 ;  /* 0x02988002040075a7 */ /* 0x0022a4000800017f */
[----:B--2---:R-:W-:Y:S05]  /*13310*/  @!P0 NANOSLEEP.SYNCS 0x989680 ;  /* 0x009896800000895d */ /* 0x004fea0003900000 */
[----:B------:R-:W2:Y:S02]  /*13320*/  @!P0 SYNCS.PHASECHK.TRANS64 P0, [R4+URZ+0x29880], R2 ;  /* 0x02988002040085a7 */ /* 0x000ea4000800007f */
[----:B--2---:R-:W-:Y:S05]  /*13330*/  @!P0 BRA `(.L_x_1896) ;  /* 0xfffffffc00f08947 */ /* 0x004fea000383ffff */
[----:B------:R-:W-:Y:S05]  /*13340*/  BRA `(.L_x_1950) ;  /* 0xffffffdc00d07947 */ /* 0x000fea000383ffff */
.L_x_1901:
[----:B--2---:R2:W4:Y:S02]  /*13350*/  SYNCS.PHASECHK.TRANS64.TRYWAIT P0, [R4+URZ+0x29840], R2 ;  /* 0x02984002040075a7 */ /* 0x004524000800017f */
[----:B----4-:R-:W-:Y:S05]  /*13360*/  @!P0 NANOSLEEP.SYNCS 0x989680 ;  /* 0x009896800000895d */ /* 0x010fea0003900000 */
[----:B------:R-:W4:Y:S02]  /*13370*/  @!P0 SYNCS.PHASECHK.TRANS64 P0, [R4+URZ+0x29840], R2 ;  /* 0x02984002040085a7 */ /* 0x000f24000800007f */
[----:B----4-:R-:W-:Y:S05]  /*13380*/  @!P0 BRA `(.L_x_1901) ;  /* 0xfffffffc00f08947 */ /* 0x010fea000383ffff */
[----:B------:R-:W-:Y:S05]  /*13390*/  BRA `(.L_x_1951) ;  /* 0xffffffe000547947 */ /* 0x000fea000383ffff */
.L_x_1909:
[----:B----4-:R-:W4:Y:S02]  /*133a0*/  LDL R3, [R1+0x4] ;  /* 0x0000040001037983 */ /* 0x010f240000100800 */
[----:B----4-:R4:W1:Y:S02]  /*133b0*/  SYNCS.PHASECHK.TRANS64.TRYWAIT P3, [R3+URZ+0x29870], R2 ;  /* 0x02987002030075a7 */ /* 0x010864000806017f */
[----:B-1----:R-:W-:Y:S05]  /*133c0*/  @!P3 NANOSLEEP.SYNCS 0x989680 ;  /* 0x009896800000b95d */ /* 0x002fea0003900000 */
[----:B------:R-:W1:Y:S02]  /*133d0*/  @!P3 SYNCS.PHASECHK.TRANS64 P3, [R3+URZ+0x29870], R2 ;  /* 0x029870020300b5a7 */ /* 0x000e64000806007f */
[----:B-1----:R-:W-:Y:S05]  /*133e0*/  @!P3 BRA `(.L_x_1909) ;  /* 0xfffffffc00ecb947 */ /* 0x002fea000383ffff */
[----:B------:R-:W-:Y:S05]  /*133f0*/  BRA `(.L_x_1952) ;  /* 0xffffffe4007c7947 */ /* 0x000fea000383ffff */
.L_x_1911:
[----:B-1----:R-:W4:Y:S02]  /*13400*/  LDL R4, [R1+0x4] ;  /* 0x0000040001047983 */ /* 0x002f240000100800 */
[----:B----4-:R1:W4:Y:S02]  /*13410*/  SYNCS.PHASECHK.TRANS64.TRYWAIT P3, [R4+URZ+0x29860], R3 ;  /* 0x02986003040075a7 */ /* 0x010324000806017f */
[----:B----4-:R-:W-:Y:S05]  /*13420*/  @!P3 NANOSLEEP.SYNCS 0x989680 ;  /* 0x009896800000b95d */ /* 0x010fea0003900000 */
[----:B------:R-:W4:Y:S02]  /*13430*/  @!P3 SYNCS.PHASECHK.TRANS64 P3, [R4+URZ+0x29860], R3 ;  /* 0x029860030400b5a7 */ /* 0x000f24000806007f */
[----:B----4-:R-:W-:Y:S05]  /*13440*/  @!P3 BRA `(.L_x_1911) ;  /* 0xfffffffc00ecb947 */ /* 0x010fea000383ffff */
[----:B------:R-:W-:Y:S05]  /*13450*/  BRA `(.L_x_1953) ;  /* 0xffffffe400847947 */ /* 0x000fea000383ffff */
.L_x_1918:
[----:B-1----:R1:W2:Y:S02]  /*13460*/  SYNCS.PHASECHK.TRANS64.TRYWAIT P0, [R20+URZ+0x29870], R3 ;  /* 0x02987003140075a7 */ /* 0x0022a4000800017f */
[----:B--2---:R-:W-:Y:S05]  /*13470*/  @!P0 NANOSLEEP.SYNCS 0x989680 ;  /* 0x009896800000895d */ /* 0x004fea0003900000 */
[----:B------:R-:W2:Y:S02]  /*13480*/  @!P0 SYNCS.PHASECHK.TRANS64 P0, [R20+URZ+0x29870], R3 ;  /* 0x02987003140085a7 */ /* 0x000ea4000800007f */
[----:B--2---:R-:W-:Y:S05]  /*13490*/  @!P0 BRA `(.L_x_1918) ;  /* 0xfffffffc00f08947 */ /* 0x004fea000383ffff */
[----:B------:R-:W-:Y:S05]  /*134a0*/  BRA `(.L_x_1954) ;  /* 0xffffffec00507947 */ /* 0x000fea000383ffff */
.L_x_1920:
[----:B-1----:R1:W2:Y:S02]  /*134b0*/  SYNCS.PHASECHK.TRANS64.TRYWAIT P0, [R20+URZ+0x29860], R3 ;  /* 0x02986003140075a7 */ /* 0x0022a4000800017f */
[----:B--2---:R-:W-:Y:S05]  /*134c0*/  @!P0 NANOSLEEP.SYNCS 0x989680 ;  /* 0x009896800000895d */ /* 0x004fea0003900000 */
[----:B------:R-:W2:Y:S02]  /*134d0*/  @!P0 SYNCS.PHASECHK.TRANS64 P0, [R20+URZ+0x29860], R3 ;  /* 0x02986003140085a7 */ /* 0x000ea4000800007f */
[----:B--2---:R-:W-:Y:S05]  /*134e0*/  @!P0 BRA `(.L_x_1920) ;  /* 0xfffffffc00f08947 */ /* 0x004fea000383ffff */
[----:B------:R-:W-:Y:S05]  /*134f0*/  BRA `(.L_x_1955) ;  /* 0xffffffec00587947 */ /* 0x000fea000383ffff */
.L_x_1926:
[----:B-1----:R1:W2:Y:S02]  /*13500*/  SYNCS.PHASECHK.TRANS64.TRYWAIT P0, [R0+URZ+0x29820], R3 ;  /* 0x02982003000075a7 */ /* 0x0022a4000800017f */
[----:B--2---:R-:W-:Y:S05]  /*13510*/  @!P0 NANOSLEEP.SYNCS 0x989680 ;  /* 0x009896800000895d */ /* 0x004fea0003900000 */
[----:B------:R-:W2:Y:S02]  /*13520*/  @!P0 SYNCS.PHASECHK.TRANS64 P0, [R0+URZ+0x29820], R3 ;  /* 0x02982003000085a7 */ /* 0x000ea4000800007f */
[----:B--2---:R-:W-:Y:S05]  /*13530*/  @!P0 BRA `(.L_x_1926) ;  /* 0xfffffffc00f08947 */ /* 0x004fea000383ffff */
[----:B------:R-:W-:Y:S05]  /*13540*/  BRA `(.L_x_1956) ;  /* 0xfffffff400607947 */ /* 0x000fea000383ffff */
.L_x_1927:
        /* <DEDUP_REMOVED lines=11> */
.L_x_1958:
[----:B------:R-:W-:Y:S05]  /*13600*/  BSYNC B0 ;  /* 0x0000000000007941 */ /* 0x000fea0003800000 */
.L_x_1957:
[----:B------:R-:W-:Y:S05]  /*13610*/  BRA `(.L_x_1959) ;  /* 0xfffffff400487947 */ /* 0x000fea000383ffff */
.L_x_1930:
[----:B------:R-:W-:Y:S01]  /*13620*/  BSSY B1, `(.L_x_1960) ;  /* 0x0000006000017945 */ /* 0x000fe20003800000 */
[----:B------:R-:W-:-:S07]  /*13630*/  IMAD.MOV.U32 R15, RZ, RZ, -0x1 ;  /* 0xffffffffff0f7424 */ /* 0x000fce00078e00ff */
[----:B-12---:R-:W-:Y:S05]  /*13640*/  WARPSYNC.COLLECTIVE R15, `(.L_x_1961) ;  /* 0x000000000f0c7348 */ /* 0x006fea0003c00000 */
[----:B------:R-:W-:Y:S02]  /*13650*/  ELECT P6, UR62, PT ;  /* 0x00000000003e782f */ /* 0x000fe400038c0000 */
[----:B------:R-:W-:Y:S01]  /*13660*/  MOV R14, UR62 ;  /* 0x0000003e000e7c02 */ /* 0x000fe20008000f00 */
[----:B-12---:R-:W-:Y:S10]  /*13670*/  ENDCOLLECTIVE ;  /* 0x000000000000791b */ /* 0x006ff40003800000 */
.L_x_1961:
[----:B------:R-:W-:Y:S05]  /*13680*/  BSYNC B1 ;  /* 0x0000000000017941 */ /* 0x000fea0003800000 */
.L_x_1960:
[----:B------:R-:W-:Y:S05]  /*13690*/  BRA `(.L_x_1962) ;  /* 0xfffffff400407947 */ /* 0x000fea000383ffff */
.L_x_1932:
[----:B-1----:R1:W2:Y:S02]  /*136a0*/  SYNCS.PHASECHK.TRANS64.TRYWAIT P1, [R6+URZ], R5 ;  /* 0x00000005060075a7 */ /* 0x0022a4000802017f */
[----:B--2---:R-:W-:Y:S05]  /*136b0*/  @!P1 NANOSLEEP.SYNCS 0x989680 ;  /* 0x009896800000995d */ /* 0x004fea0003900000 */
[----:B------:R-:W2:Y:S02]  /*136c0*/  @!P1 SYNCS.PHASECHK.TRANS64 P1, [R6+URZ], R5 ;  /* 0x00000005060095a7 */ /* 0x000ea4000802007f */
[----:B--2---:R-:W-:Y:S05]  /*136d0*/  @!P1 BRA `(.L_x_1932) ;  /* 0xfffffffc00f09947 */ /* 0x004fea000383ffff */
[----:B------:R-:W-:Y:S05]  /*136e0*/  BRA `(.L_x_1963) ;  /* 0xfffffff400847947 */ /* 0x000fea000383ffff */
.L_x_1933:
[----:B--2---:R2:W3:Y:S02]  /*136f0*/  SYNCS.PHASECHK.TRANS64.TRYWAIT P1, [R7+URZ], R2 ;  /* 0x00000002070075a7 */ /* 0x0044e4000802017f */
[----:B---3--:R-:W-:Y:S05]  /*13700*/  @!P1 NANOSLEEP.SYNCS 0x989680 ;  /* 0x009896800000995d */ /* 0x008fea0003900000 */
[----:B------:R-:W3:Y:S02]  /*13710*/  @!P1 SYNCS.PHASECHK.TRANS64 P1, [R7+URZ], R2 ;  /* 0x00000002070095a7 */ /* 0x000ee4000802007f */
[----:B---3--:R-:W-:Y:S05]  /*13720*/  @!P1 BRA `(.L_x_1933) ;  /* 0xfffffffc00f09947 */ /* 0x008fea000383ffff */
[----:B------:R-:W-:Y:S05]  /*13730*/  BRA `(.L_x_1964) ;  /* 0xfffffff400787947 */ /* 0x000fea000383ffff */
.L_x_1935:
[----:B---3--:R3:W4:Y:S02]  /*13740*/  SYNCS.PHASECHK.TRANS64.TRYWAIT P1, [R4+URZ+0x29860], R5 ;  /* 0x02986005040075a7 */ /* 0x008724000802017f */
[----:B----4-:R-:W-:Y:S05]  /*13750*/  @!P1 NANOSLEEP.SYNCS 0x989680 ;  /* 0x009896800000995d */ /* 0x010fea0003900000 */
[----:B------:R-:W4:Y:S02]  /*13760*/  @!P1 SYNCS.PHASECHK.TRANS64 P1, [R4+URZ+0x29860], R5 ;  /* 0x02986005040095a7 */ /* 0x000f24000802007f */
[----:B----4-:R-:W-:Y:S05]  /*13770*/  @!P1 BRA `(.L_x_1935) ;  /* 0xfffffffc00f09947 */ /* 0x010fea000383ffff */
[----:B------:R-:W-:Y:S05]  /*13780*/  BRA `(.L_x_1965) ;  /* 0xfffffff4007c7947 */ /* 0x000fea000383ffff */
.L_x_1937:
[----:B----4-:R4:W1:Y:S02]  /*13790*/  SYNCS.PHASECHK.TRANS64.TRYWAIT P1, [R3+URZ+0x29860], R2 ;  /* 0x02986002030075a7 */ /* 0x010864000802017f */
[----:B-1----:R-:W-:Y:S05]  /*137a0*/  @!P1 NANOSLEEP.SYNCS 0x989680 ;  /* 0x009896800000995d */ /* 0x002fea0003900000 */
[----:B------:R-:W1:Y:S02]  /*137b0*/  @!P1 SYNCS.PHASECHK.TRANS64 P1, [R3+URZ+0x29860], R2 ;  /* 0x02986002030095a7 */ /* 0x000e64000802007f */
[----:B-1----:R-:W-:Y:S05]  /*137c0*/  @!P1 BRA `(.L_x_1937) ;  /* 0xfffffffc00f09947 */ /* 0x002fea000383ffff */
[----:B------:R-:W-:Y:S05]  /*137d0*/  BRA `(.L_x_1966) ;  /* 0xfffffff4007c7947 */ /* 0x000fea000383ffff */
.L_x_1939:
[----:B------:R1:W1:Y:S02]  /*137e0*/  SYNCS.PHASECHK.TRANS64.TRYWAIT P0, [R4+URZ+0x29880], R5 ;  /* 0x02988005040075a7 */ /* 0x000264000800017f */
[----:B-1----:R-:W-:Y:S05]  /*137f0*/  @!P0 NANOSLEEP.SYNCS 0x989680 ;  /* 0x009896800000895d */ /* 0x002fea0003900000 */
[----:B------:R-:W1:Y:S02]  /*13800*/  @!P0 SYNCS.PHASECHK.TRANS64 P0, [R4+URZ+0x29880], R5 ;  /* 0x02988005040085a7 */ /* 0x000e64000800007f */
[----:B-1----:R-:W-:Y:S05]  /*13810*/  @!P0 BRA `(.L_x_1939) ;  /* 0xfffffffc00f08947 */ /* 0x002fea000383ffff */
[----:B------:R-:W-:Y:S05]  /*13820*/  BRA `(.L_x_1940) ;  /* 0xfffffff400787947 */ /* 0x000fea000383ffff */
.L_x_1967:
        /* <DEDUP_REMOVED lines=13> */
.L_x_2629:


//--------------------- .text._ZN7cutlass13device_kernelIN5flash11enable_sm90INS1_16FlashAttnFwdSm90INS1_25CollectiveMainloopFwdSm90ILi2EN4cute5tupleIJNS5_1CILi1EEES8_S8_EEENS6_IJNS7_ILi128EEENS7_ILi160EEENS7_ILi192EEEEEELi128ENS_12float_e4m3_tEfNS_4arch4Sm90ELb1ELb0ELb1ELb1ELb0ELb0ELb0ELb1ELb1ELb0ELb0ELb0EEENS1_21CollectiveEpilogueFwdINS6_IJSA_SA_SB_EEES9_NS_10bfloat16_tESG_Li256ELb1ELb0ELb0ELb1EEENS1_36VarlenDynamicPersistentTileSchedulerILi128ELi160ELi256ELi128ELb0ELb0ELb1ELb1ELb1ELb1EEEEEEEEEvNT_6ParamsE --------------------------
	.section	.text._ZN7cutlass13device_kernelIN5flash11enable_sm90INS1_16FlashAttnFwdSm90INS1_25CollectiveMainloopFwdSm90ILi2EN4cute5tupleIJNS5_1CILi1EEES8_S8_EEENS6_IJNS7_ILi128EEENS7_ILi160EEENS7_ILi192EEEEEELi128ENS_12float_e4m3_tEfNS_4arch4Sm90ELb1ELb0ELb1ELb1ELb0ELb0ELb0ELb1ELb1ELb0ELb0ELb0EEENS1_21CollectiveEpilogueFwdINS6_IJSA_SA_SB_EEES9_NS_10bfloat16_tESG_Li256ELb1ELb0ELb0ELb1EEENS1_36VarlenDynamicPersistentTileSchedulerILi128ELi160ELi256ELi128ELb0ELb0ELb1ELb1ELb1ELb1EEEEEEEEEvNT_6ParamsE,"ax",@progbits
	.align	128
.text._ZN7cutlass13device_kernelIN5flash11enable_sm90INS1_16FlashAttnFwdSm90INS1_25CollectiveMainloopFwdSm90ILi2EN4cute5tupleIJNS5_1CILi1EEES8_S8_EEENS6_IJNS7_ILi128EEENS7_ILi160EEENS7_ILi192EEEEEELi128ENS_12float_e4m3_tEfNS_4arch4Sm90ELb1ELb0ELb1ELb1ELb0ELb0ELb0ELb1ELb1ELb0ELb0ELb0EEENS1_21CollectiveEpilogueFwdINS6_IJSA_SA_SB_EEES9_NS_10bfloat16_tESG_Li256ELb1ELb0ELb0ELb1EEENS1_36VarlenDynamicPersistentTileSchedulerILi128ELi160ELi256ELi128ELb0ELb0ELb1ELb1ELb1ELb1EEEEEEEEEvNT_6ParamsE:
        .type           _ZN7cutlass13device_kernelIN5flash11enable_sm90INS1_16FlashAttnFwdSm90INS1_25CollectiveMainloopFwdSm90ILi2EN4cute5tupleIJNS5_1CILi1EEES8_S8_EEENS6_IJNS7_ILi128EEENS7_ILi160EEENS7_ILi192EEEEEELi128ENS_12float_e4m3_tEfNS_4arch4Sm90ELb1ELb0ELb1ELb1ELb0ELb0ELb0ELb1ELb1ELb0ELb0ELb0EEENS1_21CollectiveEpilogueFwdINS6_IJSA_SA_SB_EEES9_NS_10bfloat16_tESG_Li256ELb1ELb0ELb0ELb1EEENS1_36VarlenDynamicPersistentTileSchedulerILi128ELi160ELi256ELi128ELb0ELb0ELb1ELb1ELb1ELb1EEEEEEEEEvNT_6ParamsE,@function
        .size           _ZN7cutlass13device_kernelIN5flash11enable_sm90INS1_16FlashAttnFwdSm90INS1_25CollectiveMainloopFwdSm90ILi2EN4cute5tupleIJNS5_1CILi1EEES8_S8_EEENS6_IJNS7_ILi128EEENS7_ILi160EEENS7_ILi192EEEEEELi128ENS_12float_e4m3_tEfNS_4arch4Sm90ELb1ELb0ELb1ELb1ELb0ELb0ELb0ELb1ELb1ELb0ELb0ELb0EEENS1_21CollectiveEpilogueFwdINS6_IJSA_SA_SB_EEES9_NS_10bfloat16_tESG_Li256ELb1ELb0ELb0ELb1EEENS1_36VarlenDynamicPersistentTileSchedulerILi128ELi160ELi256ELi128ELb0ELb0ELb1ELb1ELb1ELb1EEEEEEEEEvNT_6ParamsE,(.L_x_2630 - _ZN7cutlass13device_kernelIN5flash11enable_sm90INS1_16FlashAttnFwdSm90INS1_25CollectiveMainloopFwdSm90ILi2EN4cute5tupleIJNS5_1CILi1EEES8_S8_EEENS6_IJNS7_ILi128EEENS7_ILi160EEENS7_ILi192EEEEEELi128ENS_12float_e4m3_tEfNS_4arch4Sm90ELb1ELb0ELb1ELb1ELb0ELb0ELb0ELb1ELb1ELb0ELb0ELb0EEENS1_21CollectiveEpilogueFwdINS6_IJSA_SA_SB_EEES9_NS_10bfloat16_tESG_Li256ELb1ELb0ELb0ELb1EEENS1_36VarlenDynamicPersistentTileSchedulerILi128ELi160ELi256ELi128ELb0ELb0ELb1ELb1ELb1ELb1EEEEEEEEEvNT_6ParamsE)
        .other          _ZN7cutlass13device_kernelIN5flash11enable_sm90INS1_16FlashAttnFwdSm90INS1_25CollectiveMainloopFwdSm90ILi2EN4cute5tupleIJNS5_1CILi1EEES8_S8_EEENS6_IJNS7_ILi128EEENS7_ILi160EEENS7_ILi192EEEEEELi128ENS_12float_e4m3_tEfNS_4arch4Sm90ELb1ELb0ELb1ELb1ELb0ELb0ELb0ELb1ELb1ELb0ELb0ELb0EEENS1_21CollectiveEpilogueFwdINS6_IJSA_SA_SB_EEES9_NS_10bfloat16_tESG_Li256ELb1ELb0ELb0ELb1EEENS1_36VarlenDynamicPersistentTileSchedulerILi128ELi160ELi256ELi128ELb0ELb0ELb1ELb1ELb1ELb1EEEEEEEEEvNT_6ParamsE,@"STO_CUDA_ENTRY STV_DEFAULT"
_ZN7cutlass13device_kernelIN5flash11enable_sm90INS1_16FlashAttnFwdSm90INS1_25CollectiveMainloopFwdSm90ILi2EN4cute5tupleIJNS5_1CILi1EEES8_S8_EEENS6_IJNS7_ILi128EEENS7_ILi160EEENS7_ILi192EEEEEELi128ENS_12float_e4m3_tEfNS_4arch4Sm90ELb1ELb0ELb1ELb1ELb0ELb0ELb0ELb1ELb1ELb0ELb0ELb0EEENS1_21CollectiveEpilogueFwdINS6_IJSA_SA_SB_EEES9_NS_10bfloat16_tESG_Li256ELb1ELb0ELb0ELb1EEENS1_36VarlenDynamicPersistentTileSchedulerILi128ELi160ELi256ELi128ELb0ELb0ELb1ELb1ELb1ELb1EEEEEEEEEvNT_6ParamsE:
        /* <DEDUP_REMOVED lines=21> */
.L_x_1969:
[----:B------:R-:W-:Y:S05]  /*0150*/  BSYNC B0 ;  /* 0x0000000000007941 */ /* 0x000fea0003800000 */
.L_x_1968:
        /* <DEDUP_REMOVED lines=41> */
.L_x_1970:
        /* <DEDUP_REMOVED lines=22> */
.L_x_1971:
        /* <DEDUP_REMOVED lines=18> */
.L_x_1972:
        /* <DEDUP_REMOVED lines=22> */
.L_x_1973:
        /* <DEDUP_REMOVED lines=22> */
.L_x_1974:
[----:B------:R-:W-:Y:S01]  /*0930*/  PLOP3.LUT P0, PT, PT, PT, UP0, 0x80, 0x0 ;  /* 0x000000000000781c */ /* 0x000fe20003f0f008 */
[----:B------:R-:W-:Y:S01]  /*0940*/  UMOV UR40, 0x1 ;  /* 0x0000000100287882 */ /* 0x000fe20000000000 */
[----:B------:R-:W-:Y:S01]  /*0950*/  NOP ;  /* 0x0000000000007918 */ /* 0x000fe20000000000 */
[----:B------:R-:W-:Y:S01]  /*0960*/  USEL UR40, UR40, 0x2, !UP0 ;  /* 0x0000000228287887 */ /* 0x000fe2000c000000 */
[----:B------:R-:W-:Y:S01]  /*0970*/  ULDC.64 UR52, c[0x0][0x208] ;  /* 0x0000820000347ab9 */ /* 0x000fe20000000a00 */
[----:B012-4-:R-:W-:Y:S08]  /*0980*/  BAR.SYNC.DEFER_BLOCKING 0x0 ;  /* 0x0000000000007b1d */ /* 0x017ff00000010000 */
[----:B------:R-:W-:Y:S05]  /*0990*/  @!P0 BRA `(.L_x_1975) ;  /* 0x000000f800b08947 */ /* 0x000fea0003800000 */
.L_x_1976:
        /* <DEDUP_REMOVED lines=21> */
[----:B------:R-:W-:Y:S01]  /*0af0*/  R2UR UR44, R46 ;  /* 0x000000002e2c72ca */ /* 0x000fe200000e0000 */
[----:B------:R-:W-:Y:S01]  /*0b00*/  UMOV UR46, URZ ;  /* 0x0000003f002e7c82 */ /* 0x000fe20008000000 */
[----:B------:R-:W-:Y:S01]  /*0b10*/  SHF.R.S32.HI R0, RZ, 0x1f, R191 ;  /* 0x0000001fff007819 */ /* 0x000fe200000114bf */
[----:B------:R-:W-:Y:S01]  /*0b20*/  UMOV UR45, URZ ;  /* 0x0000003f002d7c82 */ /* 0x000fe20008000000 */
[----:B------:R-:W-:Y:S02]  /*0b30*/  UMOV UR55, URZ ;  /* 0x0000003f00377c82 */ /* 0x000fe40008000000 */
[CC--:B------:R-:W-:Y:S02]  /*0b40*/  LEA.HI R2, R0.reuse, R191.reuse, RZ, 0x7 ;  /* 0x000000bf00027211 */ /* 0x0c0fe400078f38ff */
[----:B------:R-:W-:-:S02]  /*0b50*/  LEA.HI R3, R0, R191, RZ, 0x4 ;  /* 0x000000bf00037211 */ /* 0x000fc400078f20ff */
[----:B------:R-:W-:Y:S02]  /*0b60*/  LOP3.LUT R188, R2, 0xffffff80, RZ, 0xc0, !PT ;  /* 0xffffff8002bc7812 */ /* 0x000fe400078ec0ff */
[----:B------:R-:W-:-:S03]  /*0b70*/  SHF.R.S32.HI R189, RZ, 0x7, R2 ;  /* 0x00000007ffbd7819 */ /* 0x000fc60000011402 */
        /* <DEDUP_REMOVED lines=11> */
[----:B------:R-:W-:Y:S02]  /*0c30*/  LOP3.LUT R17, R8, 0x7ffffffc, RZ, 0xc0, !PT ;  /* 0x7ffffffc08117812 */ /* 0x000fe400078ec0ff */
[----:B------:R-:W-:Y:S02]  /*0c40*/  LOP3.LUT R6, R4, 0xfffffff8, RZ, 0xc0, !PT ;  /* 0xfffffff804067812 */ /* 0x000fe400078ec0ff */
[-C--:B------:R-:W-:Y:S01]  /*0c50*/  LEA.HI R4, R0, R191.reuse, RZ, 0x5 ;  /* 0x000000bf00047211 */ /* 0x080fe200078f28ff */
[----:B------:R-:W-:Y:S01]  /*0c60*/  IMAD.IADD R17, R188, 0x1, -R17 ;  /* 0x00000001bc117824 */ /* 0x000fe200078e0a11 */
[----:B------:R-:W-:Y:S01]  /*0c70*/  LEA.HI R0, R0, R191, RZ, 0x3 ;  /* 0x000000bf00007211 */ /* 0x000fe200078f18ff */
[----:B------:R-:W-:Y:S01]  /*0c80*/  IMAD.IADD R10, R5, 0x1, -R6 ;  /* 0x00000001050a7824 */ /* 0x000fe200078e0a06 */
[----:B------:R-:W-:Y:S01]  /*0c90*/  SHF.R.S32.HI R6, RZ, 0x4, R3 ;  /* 0x00000004ff067819 */ /* 0x000fe20000011403 */
[----:B------:R-:W-:Y:S01]  /*0ca0*/  IMAD.SHL.U32 R5, R4, 0x20, RZ ;  /* 0x0000002004057824 */ /* 0x000fe200078e00ff */
[----:B------:R-:W-:Y:S01]  /*0cb0*/  LOP3.LUT R4, R3, 0x3fffff0, RZ, 0xc0, !PT ;  /* 0x03fffff003047812 */ /* 0x000fe200078ec0ff */
[----:B------:R-:W-:Y:S01]  /*0cc0*/  IMAD R7, R7, 0x10, R10 ;  /* 0x0000001007077824 */ /* 0x000fe200078e020a */
[----:B------:R-:W-:-:S02]  /*0cd0*/  LEA.HI R3, R3, R6, RZ, 0x1 ;  /* 0x0000000603037211 */ /* 0x000fc400078f08ff */
        /* <DEDUP_REMOVED lines=8> */
[----:B------:R-:W-:Y:S02]  /*0d60*/  IMAD.IADD R2, R191, 0x1, -R2 ;  /* 0x00000001bf027824 */ /* 0x000fe400078e0a02 */
[----:B------:R-:W-:-:S02]  /*0d70*/  IMAD R190, R3, 0x8, R4 ;  /* 0x0000000803be7824 */ /* 0x000fc400078e0204 */
[----:B------:R-:W-:-:S07]  /*0d80*/  IMAD.SHL.U32 R16, R2, 0x8, RZ ;  /* 0x0000000802107824 */ /* 0x000fce00078e00ff */
.L_x_2033:
[----:B0-----:R-:W0:Y:S01]  /*0d90*/  LDC.64 R2, c[0x0][0xc60] ;  /* 0x00031800ff027b82 */ /* 0x001e220000000a00 */
[----:B------:R-:W-:Y:S01]  /*0da0*/  ULDC.64 UR4, c[0x0][0xa28] ;  /* 0x00028a0000047ab9 */ /* 0x000fe20000000a00 */
[----:B------:R-:W-:Y:S01]  /*0db0*/  ULDC.64 UR6, c[0x0][0xa18] ;  /* 0x0002860000067ab9 */ /* 0x000fe20000000a00 */
[----:B------:R-:W-:Y:S01]  /*0dc0*/  ULDC.64 UR8, c[0x0][0xa20] ;  /* 0x0002880000087ab9 */ /* 0x000fe20000000a00 */
        /* <DEDUP_REMOVED lines=10> */
[----:B------:R-:W-:-:S04]  /*0e70*/  @UP0 ULEA UR4, UP2, UR36, UR4, 0x2 ;  /* 0x0000000424040291 */ /* 0x000fc8000f84103f */
[----:B------:R-:W-:Y:S02]  /*0e80*/  @UP0 ULEA.HI.X UR5, UR36, UR5, UR37, 0x2, UP2 ;  /* 0x0000000524050291 */ /* 0x000fe400090f1425 */
[----:B------:R-:W-:Y:S01]  /*0e90*/  @UP1 ULEA UR6, UP0, UR36, UR6, 0x2 ;  /* 0x0000000624061291 */ /* 0x000fe2000f80103f */
[----:B------:R-:W-:-:S03]  /*0ea0*/  IMAD.U32 R2, RZ, RZ, UR4 ;  /* 0x00000004ff027e24 */ /* 0x000fc6000f8e00ff */
[----:B------:R-:W-:Y:S01]  /*0eb0*/  @UP1 ULEA.HI.X UR7, UR36, UR7, UR37, 0x2, UP0 ;  /* 0x0000000724071291 */ /* 0x000fe200080f1425 */
[----:B------:R-:W-:Y:S01]  /*0ec0*/  IMAD.U32 R3, RZ, RZ, UR5 ;  /* 0x00000005ff037e24 */ /* 0x000fe2000f8e00ff */
[----:B------:R-:W-:Y:S01]  /*0ed0*/  ULDC.64 UR4, c[0x0][0x3f8] ;  /* 0x0000fe0000047ab9 */ /* 0x000fe20000000a00 */
[----:B---345:R-:W-:-:S03]  /*0ee0*/  IMAD.U32 R4, RZ, RZ, UR6 ;  /* 0x00000006ff047e24 */ /* 0x038fc6000f8e00ff */
[----:B------:R-:W-:Y:S01]  /*0ef0*/  IMAD.U32 R5, RZ, RZ, UR7 ;  /* 0x00000007ff057e24 */ /* 0x000fe2000f8e00ff */
[----:B------:R-:W2:Y:S01]  /*0f00*/  @P0 LDG.E R2, desc[UR52][R2.64] ;  /* 0x0000003402020981 */ /* 0x000ea2000c1e1900 */
[----:B------:R-:W-:Y:S01]  /*0f10*/  UISETP.NE.U32.AND UP0, UPT, UR4, URZ, UPT ;  /* 0x0000003f0400728c */ /* 0x000fe2000bf05070 */
[----:B------:R-:W-:Y:S01]  /*0f20*/  ISETP.NE.U32.AND P1, PT, RZ, UR8, PT ;  /* 0x00000008ff007c0c */ /* 0x000fe2000bf25070 */
[----:B------:R-:W-:Y:S01]  /*0f30*/  ULDC UR6, c[0x0][0x2e0] ;  /* 0x0000b80000067ab9 */ /* 0x000fe20000000800 */
[----:B------:R-:W3:Y:S01]  /*0f40*/  @P2 LDG.E R4, desc[UR52][R4.64] ;  /* 0x0000003404042981 */ /* 0x000ee2000c1e1900 */
[----:B------:R-:W-:Y:S01]  /*0f50*/  UISETP.NE.AND.EX UP0, UPT, UR5, URZ, UPT, UP0 ;  /* 0x0000003f0500728c */ /* 0x000fe2000bf05300 */
[----:B------:R-:W-:Y:S01]  /*0f60*/  ISETP.NE.AND.EX P1, PT, RZ, UR9, PT, P1 ;  /* 0x00000009ff007c0c */ /* 0x000fe2000bf25310 */
[----:B------:R-:W-:Y:S01]  /*0f70*/  ULDC UR4, c[0x0][0x404] ;  /* 0x0001010000047ab9 */ /* 0x000fe20000000800 */
[----:B------:R-:W-:Y:S01]  /*0f80*/  UMOV UR49, URZ ;  /* 0x0000003f00317c82 */ /* 0x000fe20008000000 */
[----:B------:R-:W-:Y:S01]  /*0f90*/  USEL UR4, UR4, 0x1, UP0 ;  /* 0x0000000104047887 */ /* 0x000fe20008000000 */
[----:B------:R-:W-:-:S03]  /*0fa0*/  ULDC UR50, c[0x0][0x288] ;  /* 0x0000a20000327ab9 */ /* 0x000fc60000000800 */
[----:B------:R-:W-:Y:S01]  /*0fb0*/  UIMAD UR6, UR4, UR6, URZ ;  /* 0x00000006040672a4 */ /* 0x000fe2000f8e023f */
[----:B--2---:R-:W-:Y:S02]  /*0fc0*/  @P0 R2UR UR49, R2 ;  /* 0x00000000023102ca */ /* 0x004fe400000e0000 */
[----:B---3--:R-:W-:Y:S01]  /*0fd0*/  @P2 R2UR UR50, R4 ;  /* 0x00000000043222ca */ /* 0x008fe200000e0000 */
[----:B-1----:R-:W-:-:S14]  /*0fe0*/  @P2 BRA `(.L_x_1977) ;  /* 0x0000000000342947 */ /* 0x002fdc0003800000 */
        /* <DEDUP_REMOVED lines=13> */
.L_x_1977:
[----:B------:R-:W-:Y:S01]  /*10c0*/  UMOV UR42, UR51 ;  /* 0x00000033002a7c82 */ /* 0x000fe20008000000 */
[----:B------:R-:W-:Y:S01]  /*10d0*/  UMOV UR38, UR44 ;  /* 0x0000002c00267c82 */ /* 0x000fe20008000000 */
[----:B------:R-:W-:Y:S05]  /*10e0*/  @!P1 BRA `(.L_x_1978) ;  /* 0x00000000001c9947 */ /* 0x000fea0003800000 */
[----:B------:R-:W-:-:S04]  /*10f0*/  ULEA UR4, UP0, UR36, UR8, 0x2 ;  /* 0x0000000824047291 */ /* 0x000fc8000f80103f */
[----:B------:R-:W-:Y:S02]  /*1100*/  ULEA.HI.X UR5, UR36, UR9, UR37, 0x2, UP0 ;  /* 0x0000000924057291 */ /* 0x000fe400080f1425 */
[----:B------:R-:W-:-:S04]  /*1110*/  IMAD.U32 R2, RZ, RZ, UR4 ;  /* 0x00000004ff027e24 */ /* 0x000fc8000f8e00ff */
[----:B------:R-:W-:-:S05]  /*1120*/  IMAD.U32 R3, RZ, RZ, UR5 ;  /* 0x00000005ff037e24 */ /* 0x000fca000f8e00ff */
[----:B------:R-:W2:Y:S02]  /*1130*/  LDG.E R2, desc[UR52][R2.64] ;  /* 0x0000003402027981 */ /* 0x000ea4000c1e1900 */
[----:B--2---:R-:W-:Y:S01]  /*1140*/  R2UR UR6, R2 ;  /* 0x00000000020672ca */ /* 0x004fe200000e0000 */
[----:B------:R-:W-:-:S14]  /*1150*/  BRA `(.L_x_1979) ;  /* 0x0000000000347947 */ /* 0x000fdc0003800000 */
.L_x_1978:
        /* <DEDUP_REMOVED lines=13> */
.L_x_1979:
[----:B------:R-:W-:Y:S01]  /*1230*/  UIADD3 UR49, -UR49, UR6, URZ ;  /* 0x0000000631317290 */ /* 0x000fe2000fffe13f */
[----:B------:R-:W-:Y:S01]  /*1240*/  PLOP3.LUT P0, PT, PT, PT, PT, 0x80, 0x0 ;  /* 0x000000000000781c */ /* 0x000fe20003f0f070 */
[----:B------:R-:W-:Y:S01]  /*1250*/  ULDC UR8, c[0x0][0x428] ;  /* 0x00010a0000087ab9 */ /* 0x000fe20000000800 */
[----:B------:R-:W-:Y:S01]  /*1260*/  IMAD.MOV.U32 R0, RZ, RZ, RZ ;  /* 0x000000ffff007224 */ /* 0x000fe200078e00ff */
[----:B------:R-:W-:Y:S01]  /*1270*/  UIADD3 UR5, UR49, 0x11f, -UR50 ;  /* 0x0000011f31057890 */ /* 0x000fe2000fffe832 */
[----:B------:R-:W-:Y:S01]  /*1280*/  IMAD.MOV.U32 R2, RZ, RZ, RZ ;  /* 0x000000ffff027224 */ /* 0x000fe200078e00ff */
[----:B------:R-:W-:Y:S01]  /*1290*/  UIADD3 UR4, UR49, 0x9f, URZ ;  /* 0x0000009f31047890 */ /* 0x000fe2000fffe03f */
[----:B------:R-:W-:Y:S01]  /*12a0*/  IMAD.MOV.U32 R87, RZ, RZ, RZ ;  /* 0x000000ffff577224 */ /* 0x000fe200078e00ff */
[----:B------:R-:W-:Y:S01]  /*12b0*/  ULEA UR6, UR51, UR5, 0x7 ;  /* 0x0000000533067291 */ /* 0x000fe2000f8e383f */
[----:B------:R-:W-:Y:S01]  /*12c0*/  CS2R R6, SRZ ;  /* 0x0000000000067805 */ /* 0x000fe2000001ff00 */
[----:B------:R-:W-:Y:S01]  /*12d0*/  UIMAD.WIDE UR4, UR4, 0x66666667, URZ ;  /* 0x66666667040478a5 */ /* 0x000fe2000f8e023f */
[----:B------:R-:W-:Y:S01]  /*12e0*/  CS2R R8, SRZ ;  /* 0x0000000000087805 */ /* 0x000fe2000001ff00 */
[----:B------:R-:W-:Y:S01]  /*12f0*/  UIMAD.WIDE UR6, UR6, 0x66666667, URZ ;  /* 0x66666667060678a5 */ /* 0x000fe2000f8e023f */
        /* <DEDUP_REMOVED lines=9> */
[----:B------:R-:W-:Y:S01]  /*1390*/  UISETP.NE.AND UP0, UPT, UR8, 0x1, UPT ;  /* 0x000000010800788c */ /* 0x000fe2000bf05270 */
[----:B------:R-:W-:Y:S01]  /*13a0*/  CS2R R28, SRZ ;  /* 0x00000000001c7805 */ /* 0x000fe2000001ff00 */
[----:B------:R-:W-:Y:S01]  /*13b0*/  UISETP.LT.AND UP1, UPT, UR4, UR6, UPT ;  /* 0x000000060400728c */ /* 0x000fe2000bf21270 */
[----:B------:R-:W-:-:S02]  /*13c0*/  CS2R R26, SRZ ;  /* 0x00000000001a7805 */ /* 0x000fc4000001ff00 */
[----:B------:R-:W-:Y:S02]  /*13d0*/  CS2R R32, SRZ ;  /* 0x0000000000207805 */ /* 0x000fe4000001ff00 */
[----:B------:R-:W-:Y:S01]  /*13e0*/  CS2R R30, SRZ ;  /* 0x00000000001e7805 */ /* 0x000fe2000001ff00 */
[----:B------:R-:W-:Y:S01]  /*13f0*/  USEL UR54, UR4, UR6, UP1 ;  /* 0x0000000604367287 */ /* 0x000fe20008800000 */
[----:B------:R-:W-:Y:S02]  /*1400*/  CS2R R36, SRZ ;  /* 0x0000000000247805 */ /* 0x000fe4000001ff00 */
[----:B------:R-:W-:Y:S02]  /*1410*/  CS2R R34, SRZ ;  /* 0x0000000000227805 */ /* 0x000fe4000001ff00 */
[----:B------:R-:W-:Y:S01]  /*1420*/  CS2R R40, SRZ ;  /* 0x0000000000287805 */ /* 0x000fe2000001ff00 */
[----:B------:R-:W-:Y:S01]  /*1430*/  UISETP.GE.AND UP1, UPT, UR54, 0x1, UPT ;  /* 0x000000013600788c */ /* 0x000fe2000bf26270 */
[----:B------:R-:W-:Y:S01]  /*1440*/  CS2R R38, SRZ ;  /* 0x0000000000267805 */ /* 0x000fe2000001ff00 */
[----:B------:R-:W-:Y:S01]  /*1450*/  @UP0 ULDC UR5, c[0x0][0x42c] ;  /* 0x00010b0000050ab9 */ /* 0x000fe20000000800 */
[----:B------:R-:W-:Y:S01]  /*1460*/  @UP0 ULDC UR6, c[0x0][0x430] ;  /* 0x00010c0000060ab9 */ /* 0x000fe20000000800 */
[----:B------:R-:W-:Y:S01]  /*1470*/  UIMAD.WIDE.U32 UR4, UR44, UR5, URZ ;  /* 0x000000052c0472a5 */ /* 0x000fe2000f8e003f */
[----:B------:R-:W-:-:S02]  /*1480*/  CS2R R48, SRZ ;  /* 0x0000000000307805 */ /* 0x000fc4000001ff00 */
[----:B------:R-:W-:Y:S02]  /*1490*/  PLOP3.LUT P1, PT, PT, PT, UP1, 0x80, 0x0 ;  /* 0x000000000000781c */ /* 0x000fe40003f2f018 */
[----:B------:R-:W-:Y:S01]  /*14a0*/  CS2R R42, SRZ ;  /* 0x00000000002a7805 */ /* 0x000fe2000001ff00 */
[----:B------:R-:W-:Y:S01]  /*14b0*/  @UP0 USHF.R.U32.HI UR44, URZ, UR6, UR5 ;  /* 0x000000063f2c0299 */ /* 0x000fe20008011605 */
[----:B------:R-:W-:Y:S01]  /*14c0*/  CS2R R88, SRZ ;  /* 0x0000000000587805 */ /* 0x000fe2000001ff00 */
[----:B------:R-:W-:Y:S01]  /*14d0*/  IMAD.MOV.U32 R50, RZ, RZ, RZ ;  /* 0x000000ffff327224 */ /* 0x000fe200078e00ff */
        /* <DEDUP_REMOVED lines=45> */
.L_x_1981:
        /* <DEDUP_REMOVED lines=10> */
[----:B------:R-:W-:Y:S02]  /*1850*/  @UP0 ULDC.64 UR16, c[0x0][0x9a8] ;  /* 0x00026a0000100ab9 */ /* 0x000fe40000000a00 */
[----:B------:R-:W-:Y:S01]  /*1860*/  @UP1 ULDC.64 UR10, c[0x0][0x9b8] ;  /* 0x00026e00000a1ab9 */ /* 0x000fe20000000a00 */
[----:B------:R-:W-:Y:S02]  /*1870*/  @UP0 UIMAD UR8, UR37, UR16, URZ ;  /* 0x00000010250802a4 */ /* 0x000fe4000f8e023f */
[----:B------:R-:W-:Y:S02]  /*1880*/  @UP1 UIMAD UR9, UR37, UR10, URZ ;  /* 0x0000000a250912a4 */ /* 0x000fe4000f8e023f */
[----:B------:R-:W-:Y:S02]  /*1890*/  @UP0 UIMAD.WIDE.U32 UR14, UR36, UR16, URZ ;  /* 0x00000010240e02a5 */ /* 0x000fe4000f8e003f */
[----:B------:R-:W-:Y:S02]  /*18a0*/  @UP0 UIMAD UR17, UR36, UR17, UR8 ;  /* 0x00000011241102a4 */ /* 0x000fe4000f8e0208 */
[----:B------:R-:W-:-:S02]  /*18b0*/  @UP0 USHF.R.S32.HI UR16, URZ, 0x1f, UR44 ;  /* 0x0000001f3f100899 */ /* 0x000fc4000801142c */
[----:B------:R-:W-:Y:S02]  /*18c0*/  @UP1 UIMAD UR18, UR36, UR11, UR9 ;  /* 0x0000000b241212a4 */ /* 0x000fe4000f8e0209 */
[----:B------:R-:W-:Y:S02]  /*18d0*/  @UP1 USHF.R.S32.HI UR19, URZ, 0x1f, UR44 ;  /* 0x0000001f3f131899 */ /* 0x000fe4000801142c */
[----:B------:R-:W-:Y:S01]  /*18e0*/  @UP1 UIMAD.WIDE.U32 UR12, UR36, UR10, URZ ;  /* 0x0000000a240c12a5 */ /* 0x000fe2000f8e003f */
[----:B------:R-:W-:Y:S02]  /*18f0*/  @UP0 ULDC.64 UR8, c[0x0][0x9b0] ;  /* 0x00026c0000080ab9 */ /* 0x000fe40000000a00 */
        /* <DEDUP_REMOVED lines=29> */
[----:B------:R-:W0:Y:S01]  /*1ad0*/  SYNCS.PHASECHK.TRANS64.TRYWAIT P1, [UR41+0x29800], R6 ;  /* 0x02980006ff0075a7 */ /* 0x000e220008020169 */
[----:B--2---:R-:W-:-:S04]  /*1ae0*/  FMUL.FTZ R0, R7, R0 ;  /* 0x0000000007007220 */ /* 0x004fc80000410000 */
[----:B------:R-:W-:Y:S01]  /*1af0*/  FMUL.FTZ R0, R0, UR4 ;  /* 0x0000000400007c20 */ /* 0x000fe20008410000 */
[----:B0-----:R-:W-:Y:S06]  /*1b00*/  @!P1 BRA `(.L_x_1982) ;  /* 0x0000013800789947 */ /* 0x001fec0003800000 */
.L_x_2122:
[----:B------:R-:W-:Y:S05]  /*1b10*/  @!P0 BRA `(.L_x_1983) ;  /* 0x0000000000048947 */ /* 0x000fea0003800000 */
[----:B------:R-:W-:Y:S01]  /*1b20*/  BPT.TRAP 0x1 ;  /* 0x000000040000795c */ /* 0x000fe20000300000 */
.L_x_1983:
[----:B------:R-:W-:Y:S02]  /*1b30*/  IMAD.U32 R2, RZ, RZ, UR55 ;  /* 0x00000037ff027e24 */ /* 0x000fe4000f8e00ff */
[----:B0-----:R-:W-:-:S03]  /*1b40*/  IMAD.U32 R3, RZ, RZ, UR45 ;  /* 0x0000002dff037e24 */ /* 0x001fc6000f8e00ff */
[----:B------:R-:W-:Y:S02]  /*1b50*/  LEA R2, R2, UR41, 0x3 ;  /* 0x0000002902027c11 */ /* 0x000fe4000f8e18ff */
[----:B------:R-:W-:-:S04]  /*1b60*/  SHF.L.U32 R3, R3, 0x1f, RZ ;  /* 0x0000001f03037819 */ /* 0x000fc800000006ff */
[----:B------:R0:W1:Y:S01]  /*1b70*/  SYNCS.PHASECHK.TRANS64.TRYWAIT P2, [R2+URZ+0x29830], R3 ;  /* 0x02983003020075a7 */ /* 0x000062000804017f */
[----:B------:R-:W-:Y:S05]  /*1b80*/  @!P0 BRA `(.L_x_1984) ;  /* 0x0000000000048947 */ /* 0x000fea0003800000 */
[----:B------:R-:W-:Y:S01]  /*1b90*/  BPT.TRAP 0x1 ;  /* 0x000000040000795c */ /* 0x000fe20000300000 */
.L_x_1984:
[----:B------:R-:W2:Y:S01]  /*1ba0*/  S2R R4, SR_TID.X ;  /* 0x0000000000047919 */ /* 0x000ea20000002100 */
[----:B------:R-:W-:Y:S01]  /*1bb0*/  IMAD.MOV.U32 R87, RZ, RZ, RZ ;  /* 0x000000ffff577224 */ /* 0x000fe200078e00ff */
[----:B--2---:R-:W-:Y:S01]  /*1bc0*/  LOP3.LUT P1, RZ, R4, 0x7f, RZ, 0xc0, !PT ;  /* 0x0000007f04ff7812 */ /* 0x004fe2000782c0ff */
[----:B-1----:R-:W-:-:S12]  /*1bd0*/  @P2 BRA `(.L_x_1985) ;  /* 0x0000000000082947 */ /* 0x002fd80003800000 */
[----:B------:R-:W1:Y:S02]  /*1be0*/  SYNCS.PHASECHK.TRANS64.TRYWAIT P2, [R2+URZ+0x29830], R3 ;  /* 0x02983003020075a7 */ /* 0x000e64000804017f */
[----:B-1----:R-:W-:Y:S05]  /*1bf0*/  @!P2 BRA `(.L_x_1986) ;  /* 0x000001380054a947 */ /* 0x002fea0003800000 */
.L_x_1985:
[----:B------:R-:W-:Y:S05]  /*1c00*/  WARPSYNC.ALL ;  /* 0x0000000000007948 */ /* 0x000fea0003800000 */
[----:B------:R-:W-:Y:S01]  /*1c10*/  UIADD3 UR4, UR41, 0x1a400, URZ ;  /* 0x0001a40029047890 */ /* 0x000fe2000fffe03f */
[----:B------:R-:W-:Y:S01]  /*1c20*/  WARPGROUP.ARRIVE ;  /* 0x00000000000079c5 */ /* 0x000fe20000000000 */
[----:B------:R-:W-:Y:S01]  /*1c30*/  ULOP3.LUT UR28, UR56, 0x10000, URZ, 0xfc, !UPT ;  /* 0x00010000381c7892 */ /* 0x000fe2000f8efc3f */
[----:B01----:R-:W-:Y:S01]  /*1c40*/  @!P1 VIADD R2, R2, 0x29840 ;  /* 0x0002984002029836 */ /* 0x003fe20000000000 */
        /* <DEDUP_REMOVED lines=9> */
[----:B------:R-:W-:-:S02]  /*1ce0*/  UMOV UR7, 0x80000020 ;  /* 0x8000002000077882 */ /* 0x000fc40000000000 */
[----:B------:R-:W-:Y:S01]  /*1cf0*/  UMOV UR4, UR24 ;  /* 0x0000001800047c82 */ /* 0x000fe20008000000 */
        /* <DEDUP_REMOVED lines=13> */
[----:B------:R-:W-:Y:S02]  /*1dd0*/  UIADD3 UR16, UR28, 0x200, URZ ;  /* 0x000002001c107890 */ /* 0x000fe4000fffe03f */
[----:B------:R-:W-:Y:S01]  /*1de0*/  UIADD3 UR18, UR32, 0x400, URZ ;  /* 0x0000040020127890 */ /* 0x000fe2000fffe03f */
[----:B------:R-:W-:Y:S01]  /*1df0*/  UMOV UR19, 0x80000020 ;  /* 0x8000002000137882 */ /* 0x000fe20000000000 */
[----:B------:R-:W-:Y:S01]  /*1e00*/  UIADD3 UR22, UR32, 0x402, URZ ;  /* 0x0000040220167890 */ /* 0x000fe2000fffe03f */
[----:B------:R-:W-:Y:S01]  /*1e10*/  UMOV UR23, 0x80000020 ;  /* 0x8000002000177882 */ /* 0x000fe20000000000 */
[----:B------:R-:W-:Y:S01]  /*1e20*/  UIADD3 UR30, UR32, 0x680, URZ ;  /* 0x00000680201e7890 */ /* 0x000fe2000fffe03f */
[----:B------:R-:W-:Y:S01]  /*1e30*/  UMOV UR31, 0x80000020 ;  /* 0x80000020001f7882 */ /* 0x000fe20000000000 */
[----:B------:R-:W-:Y:S01]  /*1e40*/  UIADD3 UR56, UR54, -0x2, URZ ;  /* 0xfffffffe36387890 */ /* 0x000fe2000fffe03f */
[----:B------:R-:W-:-:S02]  /*1e50*/  WARPGROUP.DEPBAR.LE gsb0, 0x0 ;  /* 0x00008000000079c5 */ /* 0x000fc40000010000 */
        /* <DEDUP_REMOVED lines=132> */
[----:B------:R-:W-:Y:S01]  /*26a0*/  UIADD3 UR6, -UR50, 0xa1, UR6 ;  /* 0x000000a132067890 */ /* 0x000fe2000fffe106 */
        /* <DEDUP_REMOVED lines=20> */
[----:B------:R-:W0:Y:S01]  /*27f0*/  MUFU.TANH R104, R104 ;  /* 0x0000006800687308 */ /* 0x000e220000002400 */
[----:B------:R-:W-:Y:S01]  /*2800*/  UMOV UR23, 0x80000020 ;  /* 0x8000002000177882 */ /* 0x000fe20000000000 */
        /* <DEDUP_REMOVED lines=27> */
[----:B------:R-:W5:Y:S01]  /*29c0*/  MUFU.TANH R88, R88 ;  /* 0x0000005800587308 */ /* 0x000f620000002400 */
        /* <DEDUP_REMOVED lines=27> */
[C---:B------:R-:W-:Y:S01]  /*2b80*/  FMUL.FTZ R59, R0.reuse, R63 ;  /* 0x0000003f003b7220 */ /* 0x040fe20000410000 */
[----:B------:R-:W-:Y:S02]  /*2b90*/  IMAD.U32 R63, RZ, RZ, UR51 ;  /* 0x00000033ff3f7e24 */ /* 0x000fe4000f8e00ff */
[C---:B------:R-:W-:Y:S01]  /*2ba0*/  FMUL.FTZ R68, R0.reuse, R68 ;  /* 0x0000004400447220 */ /* 0x040fe20000410000 */
[----:B------:R-:W-:Y:S01]  /*2bb0*/  UIADD3 UR22, UR32, 0x702, URZ ;  /* 0x0000070220167890 */ /* 0x000fe2000fffe03f */
[C---:B------:R-:W-:Y:S01]  /*2bc0*/  FMUL.FTZ R73, R0.reuse, R56 ;  /* 0x0000003800497220 */ /* 0x040fe20000410000 */
[----:B------:R-:W-:Y:S01]  /*2bd0*/  UMOV UR23, 0x80000020 ;  /* 0x8000002000177882 */ /* 0x000fe20000000000 */
[----:B------:R1:W-:Y:S01]  /*2be0*/  MUFU.TANH R77, R64 ;  /* 0x00000040004d7308 */ /* 0x0003e20000002400 */
[----:B0-----:R-:W-:Y:S01]  /*2bf0*/  FMUL.FTZ R60, R0, R66 ;  /* 0x00000042003c7220 */ /* 0x001fe20000410000 */
[----:B------:R-:W-:-:S02]  /*2c00*/  IMAD.U32 R66, RZ, RZ, UR6 ;  /* 0x00000006ff427e24 */ /* 0x000fc4000f8e00ff */
[C---:B------:R-:W-:Y:S01]  /*2c10*/  FMUL.FTZ R61, R0.reuse, R61 ;  /* 0x0000003d003d7220 */ /* 0x040fe20000410000 */
[C---:B------:R-:W-:Y:S01]  /*2c20*/  FMUL.FTZ R65, R0.reuse, R65 ;  /* 0x0000004100417220 */ /* 0x040fe20000410000 */
[C---:B------:R-:W-:Y:S01]  /*2c30*/  FMUL.FTZ R69, R0.reuse, R69 ;  /* 0x0000004500457220 */ /* 0x040fe20000410000 */
[----:B------:R-:W-:Y:S02]  /*2c40*/  IMAD R91, R17, -0x2, R66 ;  /* 0xfffffffe115b7824 */ /* 0x000fe400078e0242 */
[C---:B------:R-:W-:Y:S01]  /*2c50*/  FMUL.FTZ R56, R0.reuse, R58 ;  /* 0x0000003a00387220 */ /* 0x040fe20000410000 */
[----:B------:R-:W-:Y:S01]  /*2c60*/  IMAD R66, R63, 0x80, R22 ;  /* 0x000000803f427824 */ /* 0x000fe200078e0216 */
[----:B------:R0:W-:Y:S01]  /*2c70*/  MUFU.TANH R78, R68 ;  /* 0x00000044004e7308 */ /* 0x0001e20000002400 */
[----:B-1----:R-:W-:Y:S02]  /*2c80*/  IMAD.U32 R64, RZ, RZ, UR7 ;  /* 0x00000007ff407e24 */ /* 0x002fe4000f8e00ff */
[C---:B------:R-:W-:Y:S01]  /*2c90*/  FMUL.FTZ R58, R0.reuse, R62 ;  /* 0x0000003e003a7220 */ /* 0x040fe20000410000 */
[C---:B------:R-:W-:Y:S01]  /*2ca0*/  FMUL.FTZ R62, R0.reuse, R70 ;  /* 0x00000046003e7220 */ /* 0x040fe20000410000 */
[----:B------:R-:W-:Y:S01]  /*2cb0*/  FMUL.FTZ R63, R0, R71 ;  /* 0x00000047003f7220 */ /* 0x000fe20000410000 */
[----:B------:R-:W-:Y:S01]  /*2cc0*/  IMAD R64, R17, -0x2, R64 ;  /* 0xfffffffe11407824 */ /* 0x000fe200078e0240 */
[----:B------:R-:W-:Y:S01]  /*2cd0*/  ULDC UR6, c[0x0][0x988] ;  /* 0x0002620000067ab9 */ /* 0x000fe20000000800 */
[----:B------:R-:W1:Y:S03]  /*2ce0*/  MUFU.TANH R73, R73 ;  /* 0x0000004900497308 */ /* 0x000e660000002400 */
[----:B------:R-:W-:-:S02]  /*2cf0*/  VIADDMNMX R82, R66, R91, R64, PT ;  /* 0x0000005b42527246 */ /* 0x000fc40003800140 */
[----:B------:R-:W-:Y:S02]  /*2d00*/  IADD3 R91, R91, 0x8, R66 ;  /* 0x000000085b5b7810 */ /* 0x000fe40007ffe042 */
[C---:B------:R-:W-:Y:S02]  /*2d10*/  ISETP.GT.AND P5, PT, R82.reuse, RZ, PT ;  /* 0x000000ff5200720c */ /* 0x040fe40003fa4270 */
[C---:B------:R-:W-:Y:S01]  /*2d20*/  ISETP.GT.AND P6, PT, R82.reuse, 0x1, PT ;  /* 0x000000015200780c */ /* 0x040fe20003fc4270 */
[----:B------:R-:W1:Y:S01]  /*2d30*/  MUFU.TANH R74, R74 ;  /* 0x0000004a004a7308 */ /* 0x000e620000002400 */
[----:B------:R-:W-:Y:S02]  /*2d40*/  ISETP.GT.AND P4, PT, R82, 0x8, PT ;  /* 0x000000085200780c */ /* 0x000fe40003f84270 */
[----:B------:R-:W-:Y:S02]  /*2d50*/  FSEL R113, R104, -INF , P5 ;  /* 0xff80000068717808 */ /* 0x000fe40002800000 */
[----:B0-----:R-:W-:-:S02]  /*2d60*/  FSEL R68, R105, -INF , P6 ;  /* 0xff80000069447808 */ /* 0x001fc40003000000 */
[----:B------:R-:W-:Y:S01]  /*2d70*/  ISETP.GT.AND P2, PT, R82, 0x9, PT ;  /* 0x000000095200780c */ /* 0x000fe20003f44270 */
[----:B------:R0:W1:Y:S01]  /*2d80*/  MUFU.TANH R76, R61 ;  /* 0x0000003d004c7308 */ /* 0x0000620000002400 */
[----:B--2---:R-:W-:Y:S02]  /*2d90*/  FSEL R117, R108, -INF , P4 ;  /* 0xff8000006c757808 */ /* 0x004fe40002000000 */
[----:B------:R-:W-:Y:S02]  /*2da0*/  FMNMX.FTZ R84, R113, R68, !PT ;  /* 0x0000004471547209 */ /* 0x000fe40007810000 */
[----:B------:R-:W-:Y:S02]  /*2db0*/  ISETP.GT.AND P3, PT, R82, 0x10, PT ;  /* 0x000000105200780c */ /* 0x000fe40003f64270 */
[----:B---3--:R-:W-:Y:S01]  /*2dc0*/  FSEL R119, R109, -INF , P2 ;  /* 0xff8000006d777808 */ /* 0x008fe20001000000 */
[----:B------:R-:W2:Y:S01]  /*2dd0*/  MUFU.TANH R65, R65 ;  /* 0x0000004100417308 */ /* 0x000ea20000002400 */
[----:B------:R-:W-:Y:S01]  /*2de0*/  FMNMX.FTZ R84, R117, R84, !PT ;  /* 0x0000005475547209 */ /* 0x000fe20007810000 */
[----:B0-----:R-:W-:Y:S01]  /*2df0*/  FMUL.FTZ R61, R0, R67 ;  /* 0x00000043003d7220 */ /* 0x001fe20000410000 */
[----:B------:R-:W-:-:S02]  /*2e00*/  ISETP.GT.AND P5, PT, R82, 0x11, PT ;  /* 0x000000115200780c */ /* 0x000fc40003fa4270 */
[----:B----4-:R-:W-:Y:S02]  /*2e10*/  FSEL R123, R112, -INF , P3 ;  /* 0xff800000707b7808 */ /* 0x010fe40001800000 */
[----:B------:R-:W-:Y:S01]  /*2e20*/  FMNMX.FTZ R84, R119, R84, !PT ;  /* 0x0000005477547209 */ /* 0x000fe20007810000 */
[----:B------:R-:W0:Y:S01]  /*2e30*/  MUFU.TANH R80, R69 ;  /* 0x0000004500507308 */ /* 0x000e220000002400 */
[C---:B------:R-:W-:Y:S02]  /*2e40*/  ISETP.GT.AND P4, PT, R82.reuse, 0x18, PT ;  /* 0x000000185200780c */ /* 0x040fe40003f84270 */
[----:B-----5:R-:W-:Y:S01]  /*2e50*/  FSEL R125, R125, -INF , P5 ;  /* 0xff8000007d7d7808 */ /* 0x020fe20002800000 */
[----:B------:R-:W-:Y:S02]  /*2e60*/  WARPGROUP.DEPBAR.LE gsb0, 0x0 ;  /* 0x00008000000079c5 */ /* 0x000fe40000010000 */
[----:B------:R-:W-:Y:S01]  /*2e70*/  FMNMX.FTZ R84, R123, R84, !PT ;  /* 0x000000547b547209 */ /* 0x000fe20007810000 */
[----:B------:R-:W-:Y:S01]  /*2e80*/  WARPGROUP.ARRIVE ;  /* 0x00000000000079c5 */ /* 0x000fe20000000000 */
[----:B------:R-:W-:Y:S01]  /*2e90*/  ISETP.GT.AND P2, PT, R82, 0x19, PT ;  /* 0x000000195200780c */ /* 0x000fe20003f44270 */
[----:B------:R-:W-:Y:S01]  /*2ea0*/  FMUL.FTZ R40, R0, R40 ;  /* 0x0000002800287220 */ /* 0x000fe20000410000 */
[----:B------:R-:W-:Y:S01]  /*2eb0*/  FSEL R129, R116, -INF , P4 ;  /* 0xff80000074817808 */ /* 0x000fe20002000000 */
[----:B------:R-:W-:Y:S01]  /*2ec0*/  FMUL.FTZ R49, R0, R49 ;  /* 0x0000003100317220 */ /* 0x000fe20000410000 */
[----:B------:R-:W-:Y:S01]  /*2ed0*/  FMNMX.FTZ R84, R125, R84, !PT ;  /* 0x000000547d547209 */ /* 0x000fe20007810000 */
[----:B------:R-:W-:Y:S01]  /*2ee0*/  QGMMA.64x32x32.F32.E4M3.E4M3 R24, gdesc[UR20], R24, gsb0 ;  /* 0x00600000141879f3 */ /* 0x000fe20008000818 */
[----:B------:R-:W-:Y:S01]  /*2ef0*/  ISETP.GT.AND P3, PT, R82, 0x20, PT ;  /* 0x000000205200780c */ /* 0x000fe20003f64270 */
[----:B------:R3:W4:Y:S01]  /*2f00*/  MUFU.TANH R70, R40 ;  /* 0x0000002800467308 */ /* 0x0007220000002400 */
[----:B------:R-:W-:Y:S01]  /*2f10*/  FSEL R127, R127, -INF , P2 ;  /* 0xff8000007f7f7808 */ /* 0x000fe20001000000 */
[C---:B------:R-:W-:Y:S01]  /*2f20*/  FMUL.FTZ R41, R0.reuse, R41 ;  /* 0x0000002900297220 */ /* 0x040fe20000410000 */
[----:B------:R-:W-:Y:S01]  /*2f30*/  FMNMX.FTZ R84, R129, R84, !PT ;  /* 0x0000005481547209 */ /* 0x000fe20007810000 */
[----:B------:R-:W-:Y:S01]  /*2f40*/  FMUL.FTZ R45, R0, R45 ;  /* 0x0000002d002d7220 */ /* 0x000fe20000410000 */
[----:B------:R-:W-:Y:S01]  /*2f50*/  ISETP.GT.AND P2, PT, R82, 0x21, PT ;  /* 0x000000215200780c */ /* 0x000fe20003f44270 */
[----:B------:R-:W-:Y:S01]  /*2f60*/  FMUL.FTZ R44, R0, R44 ;  /* 0x0000002c002c7220 */ /* 0x000fe20000410000 */
[----:B------:R-:W-:Y:S01]  /*2f70*/  FSEL R121, R88, -INF , P3 ;  /* 0xff80000058797808 */ /* 0x000fe20001800000 */
[----:B------:R5:W4:Y:S01]  /*2f80*/  MUFU.TANH R81, R41 ;  /* 0x0000002900517308 */ /* 0x000b220000002400 */
[----:B------:R-:W-:Y:S01]  /*2f90*/  FMNMX.FTZ R84, R127, R84, !PT ;  /* 0x000000547f547209 */ /* 0x000fe20007810000 */
[----:B---3--:R-:W-:Y:S01]  /*2fa0*/  FMUL.FTZ R40, R0, R42 ;  /* 0x0000002a00287220 */ /* 0x008fe20000410000 */
[----:B------:R-:W-:Y:S01]  /*2fb0*/  ISETP.GT.AND P3, PT, R82, 0x28, PT ;  /* 0x000000285200780c */ /* 0x000fe20003f64270 */
[C---:B------:R-:W-:Y:S01]  /*2fc0*/  FMUL.FTZ R48, R0.reuse, R48 ;  /* 0x0000003000307220 */ /* 0x040fe20000410000 */
[----:B------:R-:W-:Y:S01]  /*2fd0*/  FSEL R115, R89, -INF , P2 ;  /* 0xff80000059737808 */ /* 0x000fe20001000000 */
[----:B------:R-:W-:Y:S01]  /*2fe0*/  FMUL.FTZ R52, R0, R52 ;  /* 0x0000003400347220 */ /* 0x000fe20000410000 */
[----:B------:R-:W-:Y:S01]  /*2ff0*/  FMNMX.FTZ R84, R121, R84, !PT ;  /* 0x0000005479547209 */ /* 0x000fe20007810000 */
[----:B------:R-:W-:Y:S01]  /*3000*/  MUFU.TANH R42, R49 ;  /* 0x00000031002a7308 */ /* 0x000fe20000002400 */
[----:B------:R-:W-:Y:S01]  /*3010*/  ISETP.GT.AND P2, PT, R82, 0x29, PT ;  /* 0x000000295200780c */ /* 0x000fe20003f44270 */
[----:B-----5:R-:W-:Y:S01]  /*3020*/  FMUL.FTZ R41, R0, R43 ;  /* 0x0000002b00297220 */ /* 0x020fe20000410000 */
[----:B------:R-:W-:Y:S01]  /*3030*/  FSEL R111, R92, -INF , P3 ;  /* 0xff8000005c6f7808 */ /* 0x000fe20001800000 */
[----:B------:R-:W-:Y:S01]  /*3040*/  IMAD.U32 R88, RZ, RZ, UR6 ;  /* 0x00000006ff587e24 */ /* 0x000fe2000f8e00ff */
[----:B------:R-:W-:Y:S01]  /*3050*/  FMNMX.FTZ R84, R115, R84, !PT ;  /* 0x0000005473547209 */ /* 0x000fe20007810000 */
[----:B------:R-:W-:Y:S01]  /*3060*/  FMUL.FTZ R51, R0, R51 ;  /* 0x0000003300337220 */ /* 0x000fe20000410000 */
[----:B------:R-:W-:Y:S01]  /*3070*/  ISETP.GT.AND P3, PT, R82, 0x30, PT ;  /* 0x000000305200780c */ /* 0x000fe20003f64270 */
[----:B------:R3:W-:Y:S01]  /*3080*/  MUFU.TANH R43, R45 ;  /* 0x0000002d002b7308 */ /* 0x0007e20000002400 */
[----:B------:R-:W-:Y:S01]  /*3090*/  FSEL R109, R93, -INF , P2 ;  /* 0xff8000005d6d7808 */ /* 0x000fe20001000000 */
[C---:B------:R-:W-:Y:S01]  /*30a0*/  FMUL.FTZ R55, R0.reuse, R55 ;  /* 0x0000003700377220 */ /* 0x040fe20000410000 */
[----:B------:R-:W-:Y:S01]  /*30b0*/  FMNMX.FTZ R84, R111, R84, !PT ;  /* 0x000000546f547209 */ /* 0x000fe20007810000 */
[----:B------:R-:W-:Y:S01]  /*30c0*/  FMUL.FTZ R46, R0, R46 ;  /* 0x0000002e002e7220 */ /* 0x000fe20000410000 */
[----:B------:R-:W-:Y:S01]  /*30d0*/  ISETP.GT.AND P2, PT, R82, 0x31, PT ;  /* 0x000000315200780c */ /* 0x000fe20003f44270 */
[----:B------:R-:W-:Y:S01]  /*30e0*/  FMUL.FTZ R50, R0, R50 ;  /* 0x0000003200327220 */ /* 0x000fe20000410000 */
[----:B------:R-:W-:Y:S01]  /*30f0*/  FSEL R105, R96, -INF , P3 ;  /* 0xff80000060697808 */ /* 0x000fe20001800000 */
[----:B------:R-:W5:Y:S01]  /*3100*/  MUFU.TANH R44, R44 ;  /* 0x0000002c002c7308 */ /* 0x000f620000002400 */
[----:B------:R-:W-:Y:S01]  /*3110*/  FMNMX.FTZ R84, R109, R84, !PT ;  /* 0x000000546d547209 */ /* 0x000fe20007810000 */
[----:B---3--:R-:W-:Y:S01]  /*3120*/  FMUL.FTZ R45, R0, R53 ;  /* 0x00000035002d7220 */ /* 0x008fe20000410000 */
[----:B------:R-:W-:Y:S01]  /*3130*/  ISETP.GT.AND P3, PT, R82, 0x38, PT ;  /* 0x000000385200780c */ /* 0x000fe20003f64270 */
[----:B------:R-:W-:Y:S01]  /*3140*/  FMUL.FTZ R54, R0, R54 ;  /* 0x0000003600367220 */ /* 0x000fe20000410000 */
[----:B------:R-:W-:Y:S01]  /*3150*/  FSEL R99, R97, -INF , P2 ;  /* 0xff80000061637808 */ /* 0x000fe20001000000 */
[----:B------:R-:W-:Y:S01]  /*3160*/  UIADD3 UR6, UR49, -UR50, URZ ;  /* 0x8000003231067290 */ /* 0x000fe2000fffe03f */
[----:B------:R-:W-:Y:S01]  /*3170*/  FMNMX.FTZ R84, R105, R84, !PT ;  /* 0x0000005469547209 */ /* 0x000fe20007810000 */
[----:B------:R-:W3:Y:S01]  /*3180*/  MUFU.TANH R48, R48 ;  /* 0x0000003000307308 */ /* 0x000ee20000002400 */
[----:B------:R-:W-:Y:S01]  /*3190*/  ISETP.GT.AND P2, PT, R82, 0x39, PT ;  /* 0x000000395200780c */ /* 0x000fe20003f44270 */
[----:B------:R-:W-:Y:S01]  /*31a0*/  ULEA UR6, UR51, UR6, 0x7 ;  /* 0x0000000633067291 */ /* 0x000fe2000f8e383f */
[----:B------:R-:W-:-:S02]  /*31b0*/  FSEL R95, R95, -INF , P3 ;  /* 0xff8000005f5f7808 */ /* 0x000fc40001800000 */
[----:B------:R-:W-:Y:S01]  /*31c0*/  FMNMX.FTZ R84, R99, R84, !PT ;  /* 0x0000005463547209 */ /* 0x000fe20007810000 */
[----:B------:R-:W-:Y:S01]  /*31d0*/  UIMAD.WIDE UR6, UR6, 0x66666667, URZ ;  /* 0x66666667060678a5 */ /* 0x000fe2000f8e023f */
[C---:B------:R-:W-:Y:S01]  /*31e0*/  ISETP.GT.AND P3, PT, R82.reuse, 0x40, PT ;  /* 0x000000405200780c */ /* 0x040fe20003f64270 */
[----:B------:R-:W3:Y:S01]  /*31f0*/  MUFU.TANH R52, R52 ;  /* 0x0000003400347308 */ /* 0x000ee20000002400 */
[----:B------:R-:W-:Y:S01]  /*3200*/  FSEL R83, R83, -INF , P2 ;  /* 0xff80000053537808 */ /* 0x000fe20001000000 */
[----:B------:R-:W-:Y:S01]  /*3210*/  USHF.R.U32.HI UR6, URZ, 0x1f, UR7 ;  /* 0x0000001f3f067899 */ /* 0x000fe20008011607 */
[----:B------:R-:W-:Y:S02]  /*3220*/  FMNMX.FTZ R84, R95, R84, !PT ;  /* 0x000000545f547209 */ /* 0x000fe40007810000 */
[----:B------:R-:W-:Y:S01]  /*3230*/  ISETP.GT.AND P2, PT, R82, 0x41, PT ;  /* 0x000000415200780c */ /* 0x000fe20003f44270 */
[----:B------:R-:W-:Y:S01]  /*3240*/  ULEA.HI.SX32 UR6, UR7, UR6, 0x1a ;  /* 0x0000000607067291 */ /* 0x000fe2000f8fd23f */
[----:B-1----:R-:W-:Y:S01]  /*3250*/  FSEL R79, R73, -INF , P3 ;  /* 0xff800000494f7808 */ /* 0x002fe20001800000 */
[----:B------:R-:W-:Y:S01]  /*3260*/  MUFU.TANH R3, R3 ;  /* 0x0000000300037308 */ /* 0x000fe20000002400 */
[----:B------:R-:W-:Y:S01]  /*3270*/  FMNMX.FTZ R84, R83, R84, !PT ;  /* 0x0000005453547209 */ /* 0x000fe20007810000 */
[----:B------:R-:W-:-:S02]  /*3280*/  WARPGROUP.DEPBAR.LE gsb0, 0x0 ;  /* 0x00008000000079c5 */ /* 0x000fc40000010000 */
[----:B------:R-:W-:Y:S01]  /*3290*/  ISETP.GT.AND P3, PT, R82, 0x48, PT ;  /* 0x000000485200780c */ /* 0x000fe20003f64270 */
[----:B------:R-:W-:Y:S01]  /*32a0*/  FMUL.FTZ R24, R0, R24 ;  /* 0x0000001800187220 */ /* 0x000fe20000410000 */
[----:B------:R-:W-:Y:S01]  /*32b0*/  FSEL R69, R74, -INF , P2 ;  /* 0xff8000004a457808 */ /* 0x000fe20001000000 */
[----:B------:R-:W-:Y:S01]  /*32c0*/  FMUL.FTZ R28, R0, R28 ;  /* 0x0000001c001c7220 */ /* 0x000fe20000410000 */
[----:B------:R-:W-:Y:S01]  /*32d0*/  FMNMX.FTZ R84, R79, R84, !PT ;  /* 0x000000544f547209 */ /* 0x000fe20007810000 */
[----:B------:R4:W1:Y:S01]  /*32e0*/  MUFU.TANH R74, R45 ;  /* 0x0000002d004a7308 */ /* 0x0008620000002400 */
[----:B------:R-:W-:Y:S01]  /*32f0*/  ISETP.GT.AND P2, PT, R82, 0x49, PT ;  /* 0x000000495200780c */ /* 0x000fe20003f44270 */
[C---:B------:R-:W-:Y:S01]  /*3300*/  FMUL.FTZ R32, R0.reuse, R32 ;  /* 0x0000002000207220 */ /* 0x040fe20000410000 */
[----:B------:R-:W-:Y:S01]  /*3310*/  FSEL R49, R75, -INF , P3 ;  /* 0xff8000004b317808 */ /* 0x000fe20001800000 */
[C---:B------:R-:W-:Y:S01]  /*3320*/  FMUL.FTZ R75, R0.reuse, R25 ;  /* 0x00000019004b7220 */ /* 0x040fe20000410000 */
[----:B------:R-:W-:Y:S01]  /*3330*/  FMNMX.FTZ R84, R69, R84, !PT ;  /* 0x0000005445547209 */ /* 0x000fe20007810000 */
[----:B------:R-:W-:Y:S01]  /*3340*/  FMUL.FTZ R36, R0, R36 ;  /* 0x0000002400247220 */ /* 0x000fe20000410000 */
[----:B------:R-:W-:Y:S01]  /*3350*/  ISETP.GT.AND P3, PT, R82, 0x50, PT ;  /* 0x000000505200780c */ /* 0x000fe20003f64270 */
[----:B------:R-:W1:Y:S01]  /*3360*/  MUFU.TANH R24, R24 ;  /* 0x0000001800187308 */ /* 0x000e620000002400 */
[----:B------:R-:W-:Y:S01]  /*3370*/  FSEL R67, R76, -INF , P2 ;  /* 0xff8000004c437808 */ /* 0x000fe20001000000 */
[C---:B------:R-:W-:Y:S01]  /*3380*/  FMUL.FTZ R39, R0.reuse, R39 ;  /* 0x0000002700277220 */ /* 0x040fe20000410000 */
        /* <DEDUP_REMOVED lines=10> */
[----:B--2---:R-:W-:Y:S01]  /*3430*/  FSEL R65, R65, -INF , P2 ;  /* 0xff80000041417808 */ /* 0x004fe20001000000 */
[----:B------:R-:W-:Y:S01]  /*3440*/  FMUL.FTZ R34, R0, R34 ;  /* 0x0000002200227220 */ /* 0x000fe20000410000 */
[----:B------:R-:W-:Y:S01]  /*3450*/  FMNMX.FTZ R84, R53, R84, !PT ;  /* 0x0000005435547209 */ /* 0x000fe20007810000 */
[----:B------:R-:W2:Y:S01]  /*3460*/  MUFU.TANH R28, R28 ;  /* 0x0000001c001c7308 */ /* 0x000ea20000002400 */
[----:B------:R-:W-:Y:S01]  /*3470*/  ISETP.GT.AND P2, PT, R82, 0x59, PT ;  /* 0x000000595200780c */ /* 0x000fe20003f44270 */
[----:B------:R-:W-:Y:S01]  /*3480*/  FMUL.FTZ R27, R0, R27 ;  /* 0x0000001b001b7220 */ /* 0x000fe20000410000 */
[----:B------:R-:W-:Y:S01]  /*3490*/  FSEL R71, R78, -INF , P3 ;  /* 0xff8000004e477808 */ /* 0x000fe20001800000 */
[----:B------:R-:W-:Y:S01]  /*34a0*/  FMUL.FTZ R38, R0, R38 ;  /* 0x0000002600267220 */ /* 0x000fe20000410000 */
[----:B------:R-:W-:Y:S01]  /*34b0*/  FMNMX.FTZ R84, R65, R84, !PT ;  /* 0x0000005441547209 */ /* 0x000fe20007810000 */
[----:B------:R2:W-:Y:S01]  /*34c0*/  @!P1 SYNCS.ARRIVE.TRANS64.RED.A1T0 RZ, [R2+URZ], RZ ;  /* 0x000000ff02ff99a7 */ /* 0x0005e2000810043f */
[----:B------:R-:W-:Y:S01]  /*34d0*/  ISETP.GT.AND P3, PT, R82, 0x60, PT ;  /* 0x000000605200780c */ /* 0x000fe20003f64270 */
[----:B------:R-:W-:Y:S01]  /*34e0*/  MUFU.TANH R32, R32 ;  /* 0x0000002000207308 */ /* 0x000fe20000002400 */
[----:B0-----:R-:W-:Y:S01]  /*34f0*/  FSEL R73, R80, -INF , P2 ;  /* 0xff80000050497808 */ /* 0x001fe20001000000 */
[----:B------:R-:W-:Y:S01]  /*3500*/  UISETP.LT.AND UP0, UPT, URZ, UR6, UPT ;  /* 0x000000063f00728c */ /* 0x000fe2000bf01270 */
[----:B------:R-:W-:-:S02]  /*3510*/  FMNMX.FTZ R84, R71, R84, !PT ;  /* 0x0000005447547209 */ /* 0x000fc40007810000 */
[----:B------:R-:W-:Y:S01]  /*3520*/  ISETP.GT.AND P2, PT, R82, 0x61, PT ;  /* 0x000000615200780c */ /* 0x000fe20003f44270 */
[----:B------:R-:W-:Y:S01]  /*3530*/  USEL UR54, URZ, UR6, !UP0 ;  /* 0x000000063f367287 */ /* 0x000fe2000c000000 */
[----:B----4-:R-:W-:Y:S01]  /*3540*/  FSEL R45, R70, -INF , P3 ;  /* 0xff800000462d7808 */ /* 0x010fe20001800000 */
[----:B------:R-:W-:Y:S01]  /*3550*/  FMUL.FTZ R70, R0, R29 ;  /* 0x0000001d00467220 */ /* 0x000fe20000410000 */
[----:B------:R-:W-:Y:S01]  /*3560*/  FMNMX.FTZ R84, R73, R84, !PT ;  /* 0x0000005449547209 */ /* 0x000fe20007810000 */
[----:B------:R-:W-:Y:S01]  /*3570*/  MUFU.TANH R36, R36 ;  /* 0x0000002400247308 */ /* 0x000fe20000002400 */
[----:B------:R-:W-:Y:S01]  /*3580*/  ISETP.GT.AND P3, PT, R82, 0x68, PT ;  /* 0x000000685200780c */ /* 0x000fe20003f64270 */
[----:B------:R-:W-:Y:S01]  /*3590*/  UISETP.GE.AND UP0, UPT, UR56, UR54, UPT ;  /* 0x000000363800728c */ /* 0x000fe2000bf06270 */
[----:B------:R-:W-:Y:S02]  /*35a0*/  FSEL R25, R81, -INF , P2 ;  /* 0xff80000051197808 */ /* 0x000fe40001000000 */
[----:B------:R-:W-:-:S02]  /*35b0*/  FMNMX.FTZ R84, R45, R84, !PT ;  /* 0x000000542d547209 */ /* 0x000fc40007810000 */
[----:B------:R-:W-:Y:S01]  /*35c0*/  ISETP.GT.AND P2, PT, R82, 0x69, PT ;  /* 0x000000695200780c */ /* 0x000fe20003f44270 */
[----:B------:R-:W0:Y:S01]  /*35d0*/  MUFU.TANH R70, R70 ;  /* 0x0000004600467308 */ /* 0x000e220000002400 */
[----:B-----5:R-:W-:Y:S02]  /*35e0*/  FSEL R29, R44, -INF , P3 ;  /* 0xff8000002c1d7808 */ /* 0x020fe40001800000 */
[----:B------:R-:W-:Y:S02]  /*35f0*/  FMNMX.FTZ R84, R25, R84, !PT ;  /* 0x0000005419547209 */ /* 0x000fe40007810000 */
[----:B------:R-:W-:Y:S02]  /*3600*/  ISETP.GT.AND P3, PT, R82, 0x70, PT ;  /* 0x000000705200780c */ /* 0x000fe40003f64270 */
[----:B------:R-:W-:Y:S01]  /*3610*/  FSEL R43, R43, -INF , P2 ;  /* 0xff8000002b2b7808 */ /* 0x000fe20001000000 */
[----:B------:R-:W-:Y:S01]  /*3620*/  MUFU.TANH R4, R4 ;  /* 0x0000000400047308 */ /* 0x000fe20000002400 */
[----:B------:R-:W-:-:S02]  /*3630*/  FMNMX.FTZ R84, R29, R84, !PT ;  /* 0x000000541d547209 */ /* 0x000fc40007810000 */
[----:B------:R-:W-:Y:S02]  /*3640*/  ISETP.GT.AND P2, PT, R82, 0x71, PT ;  /* 0x000000715200780c */ /* 0x000fe40003f44270 */
[----:B---3--:R-:W-:Y:S02]  /*3650*/  FSEL R75, R48, -INF , P3 ;  /* 0xff800000304b7808 */ /* 0x008fe40001800000 */
        /* <DEDUP_REMOVED lines=11> */
[----:B-1----:R-:W-:Y:S01]  /*3710*/  FSEL R81, R74, -INF , P2 ;  /* 0xff8000004a517808 */ /* 0x002fe20001000000 */
        /* <DEDUP_REMOVED lines=11> */
[----:B------:R3:W4:Y:S01]  /*37d0*/  MUFU.TANH R107, R24 ;  /* 0x00000018006b7308 */ /* 0x0007220000002400 */
[----:B--2---:R-:W-:Y:S02]  /*37e0*/  FSEL R37, R28, -INF , P3 ;  /* 0xff8000001c257808 */ /* 0x004fe40001800000 */
[----:B------:R-:W-:Y:S02]  /*37f0*/  FMNMX.FTZ R84, R93, R84, !PT ;  /* 0x000000545d547209 */ /* 0x000fe40007810000 */
[----:B------:R-:W-:Y:S02]  /*3800*/  ISETP.GT.AND P3, PT, R82, 0x90, PT ;  /* 0x000000905200780c */ /* 0x000fe40003f64270 */
[----:B0-----:R-:W-:Y:S01]  /*3810*/  FSEL R97, R70, -INF , P2 ;  /* 0xff80000046617808 */ /* 0x001fe20001000000 */
[----:B------:R-:W-:Y:S01]  /*3820*/  MUFU.TANH R8, R8 ;  /* 0x0000000800087308 */ /* 0x000fe20000002400 */
[----:B------:R-:W-:Y:S01]  /*3830*/  FMNMX.FTZ R84, R37, R84, !PT ;  /* 0x0000005425547209 */ /* 0x000fe20007810000 */
[----:B---3--:R-:W-:Y:S01]  /*3840*/  FMUL.FTZ R24, R0, R47 ;  /* 0x0000002f00187220 */ /* 0x008fe20000410000 */
[----:B------:R-:W-:-:S02]  /*3850*/  ISETP.GT.AND P2, PT, R82, 0x91, PT ;  /* 0x000000915200780c */ /* 0x000fc40003f44270 */
[----:B------:R-:W-:Y:S02]  /*3860*/  FSEL R101, R32, -INF , P3 ;  /* 0xff80000020657808 */ /* 0x000fe40001800000 */
[----:B------:R-:W-:Y:S01]  /*3870*/  FMNMX.FTZ R84, R97, R84, !PT ;  /* 0x0000005461547209 */ /* 0x000fe20007810000 */
[----:B------:R-:W0:Y:S01]  /*3880*/  MUFU.TANH R9, R9 ;  /* 0x0000000900097308 */ /* 0x000e220000002400 */
[----:B------:R-:W-:Y:S02]  /*3890*/  ISETP.GT.AND P3, PT, R82, 0x98, PT ;  /* 0x000000985200780c */ /* 0x000fe40003f64270 */
[----:B-1----:R-:W-:Y:S02]  /*38a0*/  FSEL R103, R42, -INF , P2 ;  /* 0xff8000002a677808 */ /* 0x002fe40001000000 */
[----:B------:R-:W-:Y:S02]  /*38b0*/  FMNMX.FTZ R84, R101, R84, !PT ;  /* 0x0000005465547209 */ /* 0x000fe40007810000 */
[----:B------:R-:W-:Y:S01]  /*38c0*/  ISETP.GT.AND P2, PT, R82, 0x99, PT ;  /* 0x000000995200780c */ /* 0x000fe20003f44270 */
[----:B------:R-:W-:Y:S01]  /*38d0*/  MUFU.TANH R10, R10 ;  /* 0x0000000a000a7308 */ /* 0x000fe20000002400 */
[----:B------:R-:W-:-:S02]  /*38e0*/  FSEL R47, R36, -INF , P3 ;  /* 0xff800000242f7808 */ /* 0x000fc40001800000 */
[----:B------:R-:W-:Y:S02]  /*38f0*/  FMNMX.FTZ R84, R103, R84, !PT ;  /* 0x0000005467547209 */ /* 0x000fe40007810000 */
[----:B----4-:R-:W-:Y:S02]  /*3900*/  FSEL R107, R107, -INF , P2 ;  /* 0xff8000006b6b7808 */ /* 0x010fe40001000000 */
[----:B------:R-:W-:Y:S01]  /*3910*/  FMNMX.FTZ R84, R47, R84, !PT ;  /* 0x000000542f547209 */ /* 0x000fe20007810000 */
[----:B------:R1:W-:Y:S01]  /*3920*/  MUFU.TANH R36, R24 ;  /* 0x0000001800247308 */ /* 0x0003e20000002400 */
[----:B------:R-:W-:Y:S02]  /*3930*/  VIMNMX R91, R64, R91, PT ;  /* 0x0000005b405b7248 */ /* 0x000fe40003fe0100 */
[----:B------:R-:W-:Y:S02]  /*3940*/  FMNMX.FTZ R84, R107, R84, !PT ;  /* 0x000000546b547209 */ /* 0x000fe40007810000 */
[----:B------:R-:W-:-:S02]  /*3950*/  ISETP.GT.AND P3, PT, R91, 0x1, PT ;  /* 0x000000015b00780c */ /* 0x000fc40003f64270 */
[----:B------:R-:W-:Y:S01]  /*3960*/  ISETP.GT.AND P4, PT, R91, 0x8, PT ;  /* 0x000000085b00780c */ /* 0x000fe20003f84270 */
[----:B------:R-:W1:Y:S01]  /*3970*/  SHFL.BFLY PT, R89, R84, 0x2, 0x1f ;  /* 0x0c401f0054597f89 */ /* 0x000e6200000e0000 */
[----:B------:R-:W-:Y:S01]  /*3980*/  MUFU.TANH R82, R39 ;  /* 0x0000002700527308 */ /* 0x000fe20000002400 */
[----:B------:R-:W-:Y:S02]  /*3990*/  FSEL R4, R4, -INF , P3 ;  /* 0xff80000004047808 */ /* 0x000fe40001800000 */
[----:B------:R-:W-:Y:S02]  /*39a0*/  FSEL R5, R5, -INF , P4 ;  /* 0xff80000005057808 */ /* 0x000fe40002000000 */
[----:B------:R-:W-:-:S03]  /*39b0*/  ISETP.GT.AND P3, PT, R91, 0x10, PT ;  /* 0x000000105b00780c */ /* 0x000fc60003f64270 */
[----:B------:R-:W-:Y:S01]  /*39c0*/  MUFU.TANH R42, R51 ;  /* 0x00000033002a7308 */ /* 0x000fe20000002400 */
[----:B------:R-:W-:Y:S02]  /*39d0*/  FSEL R7, R7, -INF , P3 ;  /* 0xff80000007077808 */ /* 0x000fe40001800000 */
[----:B------:R-:W-:-:S04]  /*39e0*/  ISETP.GT.AND P3, PT, R91, 0x18, PT ;  /* 0x000000185b00780c */ /* 0x000fc80003f64270 */
[----:B0-----:R-:W-:Y:S01]  /*39f0*/  FSEL R9, R9, -INF , P3 ;  /* 0xff80000009097808 */ /* 0x001fe20001800000 */
[----:B------:R-:W0:Y:S01]  /*3a00*/  MUFU.TANH R11, R11 ;  /* 0x0000000b000b7308 */ /* 0x000e220000002400 */
[----:B------:R-:W-:Y:S02]  /*3a10*/  ISETP.GT.AND P3, PT, R91, 0x20, PT ;  /* 0x000000205b00780c */ /* 0x000fe40003f64270 */
[----:B-1----:R-:W-:-:S05]  /*3a20*/  FMNMX.FTZ R24, R84, R89, !PT ;  /* 0x0000005954187209 */ /* 0x002fca0007810000 */
[----:B------:R-:W-:Y:S01]  /*3a30*/  MUFU.TANH R12, R12 ;  /* 0x0000000c000c7308 */ /* 0x000fe20000002400 */
[----:B------:R-:W-:Y:S01]  /*3a40*/  IMAD.MOV.U32 R84, RZ, RZ, R87 ;  /* 0x000000ffff547224 */ /* 0x000fe200078e0057 */
[----:B------:R-:W1:Y:S06]  /*3a50*/  SHFL.BFLY PT, R89, R24, 0x1, 0x1f ;  /* 0x0c201f0018597f89 */ /* 0x000e6c00000e0000 */
[----:B------:R-:W-:Y:S01]  /*3a60*/  MUFU.TANH R44, R55 ;  /* 0x00000037002c7308 */ /* 0x000fe20000002400 */
[----:B0-----:R-:W-:Y:S02]  /*3a70*/  FSEL R11, R11, -INF , P3 ;  /* 0xff8000000b0b7808 */ /* 0x001fe40001800000 */
[----:B------:R-:W-:-:S05]  /*3a80*/  ISETP.GT.AND P3, PT, R91, 0x28, PT ;  /* 0x000000285b00780c */ /* 0x000fca0003f64270 */
[----:B------:R-:W0:Y:S08]  /*3a90*/  MUFU.TANH R13, R13 ;  /* 0x0000000d000d7308 */ /* 0x000e300000002400 */
[----:B------:R2:W-:Y:S01]  /*3aa0*/  MUFU.TANH R48, R26 ;  /* 0x0000001a00307308 */ /* 0x0005e20000002400 */
[----:B-1----:R-:W-:-:S04]  /*3ab0*/  FMNMX.FTZ R89, R24, R89, !PT ;  /* 0x0000005918597209 */ /* 0x002fc80007810000 */
[C---:B------:R-:W-:Y:S01]  /*3ac0*/  FSETP.NEU.FTZ.AND P2, PT, R89.reuse, -INF , PT ;  /* 0xff8000005900780b */ /* 0x040fe20003f5d000 */
[----:B------:R-:W-:-:S02]  /*3ad0*/  FFMA.FTZ R24, R89, R88, -8 ;  /* 0xc100000059187423 */ /* 0x000fc40000010058 */
[----:B------:R-:W1:Y:S01]  /*3ae0*/  MUFU.TANH R14, R14 ;  /* 0x0000000e000e7308 */ /* 0x000e620000002400 */
[----:B0-----:R-:W-:Y:S02]  /*3af0*/  FSEL R13, R13, -INF , P3 ;  /* 0xff8000000d0d7808 */ /* 0x001fe40001800000 */
[C---:B------:R-:W-:Y:S02]  /*3b00*/  ISETP.GT.AND P3, PT, R91.reuse, 0x30, PT ;  /* 0x000000305b00780c */ /* 0x040fe40003f64270 */
[----:B------:R-:W-:Y:S02]  /*3b10*/  FSEL R24, R24, RZ, P2 ;  /* 0x000000ff18187208 */ /* 0x000fe40001000000 */
[----:B------:R-:W-:Y:S01]  /*3b20*/  ISETP.GT.AND P2, PT, R91, RZ, PT ;  /* 0x000000ff5b00720c */ /* 0x000fe20003f44270 */
[----:B------:R-:W0:Y:S02]  /*3b30*/  MUFU.TANH R15, R15 ;  /* 0x0000000f000f7308 */ /* 0x000e240000002400 */
[----:B--2---:R-:W-:-:S01]  /*3b40*/  FFMA.FTZ R26, R113, R88, -R24 ;  /* 0x00000058711a7223 */ /* 0x004fc20000010818 */
[----:B------:R-:W-:Y:S01]  /*3b50*/  FSEL R39, R3, -INF , P2 ;  /* 0xff80000003277808 */ /* 0x000fe20001000000 */
[----:B------:R-:W-:-:S01]  /*3b60*/  FFMA.FTZ R113, R115, R88, -R24 ;  /* 0x0000005873717223 */ /* 0x000fc20000010818 */
[----:B------:R-:W-:Y:S01]  /*3b70*/  ISETP.GT.AND P2, PT, R91, 0x9, PT ;  /* 0x000000095b00780c */ /* 0x000fe20003f44270 */
[----:B------:R-:W-:-:S01]  /*3b80*/  FFMA.FTZ R28, R117, R88, -R24 ;  /* 0x00000058751c7223 */ /* 0x000fc20000010818 */
[----:B------:R-:W-:Y:S01]  /*3b90*/  FMNMX.FTZ R32, R39, R4, !PT ;  /* 0x0000000427207209 */ /* 0x000fe20007810000 */
[----:B------:R-:W2:Y:S01]  /*3ba0*/  MUFU.TANH R20, R20 ;  /* 0x0000001400147308 */ /* 0x000ea20000002400 */
[----:B------:R-:W-:Y:S01]  /*3bb0*/  FSEL R51, R6, -INF , P2 ;  /* 0xff80000006337808 */ /* 0x000fe20001000000 */
[--C-:B------:R-:W-:Y:S01]  /*3bc0*/  FFMA.FTZ R121, R121, R88, -R24.reuse ;  /* 0x0000005879797223 */ /* 0x100fe20000010818 */
[----:B------:R-:W-:Y:S01]  /*3bd0*/  FMNMX.FTZ R32, R5, R32, !PT ;  /* 0x0000002005207209 */ /* 0x000fe20007810000 */
[-CC-:B------:R-:W-:Y:S01]  /*3be0*/  FFMA.FTZ R127, R127, R88.reuse, -R24.reuse ;  /* 0x000000587f7f7223 */ /* 0x180fe20000010818 */
[----:B------:R-:W-:Y:S01]  /*3bf0*/  ISETP.GT.AND P2, PT, R91, 0x11, PT ;  /* 0x000000115b00780c */ /* 0x000fe20003f44270 */
[--C-:B------:R-:W-:Y:S01]  /*3c00*/  FFMA.FTZ R129, R129, R88, -R24.reuse ;  /* 0x0000005881817223 */ /* 0x100fe20000010818 */
[----:B------:R-:W-:Y:S01]  /*3c10*/  FMNMX.FTZ R32, R51, R32, !PT ;  /* 0x0000002033207209 */ /* 0x000fe20007810000 */
[----:B------:R-:W3:Y:S01]  /*3c20*/  MUFU.TANH R21, R21 ;  /* 0x0000001500157308 */ /* 0x000ee20000002400 */
[----:B------:R-:W-:Y:S01]  /*3c30*/  FSEL R55, R8, -INF , P2 ;  /* 0xff80000008377808 */ /* 0x000fe20001000000 */
[--C-:B------:R-:W-:Y:S01]  /*3c40*/  FFMA.FTZ R53, R53, R88, -R24.reuse ;  /* 0x0000005835357223 */ /* 0x100fe20000010818 */
[----:B------:R-:W-:Y:S01]  /*3c50*/  FMNMX.FTZ R32, R7, R32, !PT ;  /* 0x0000002007207209 */ /* 0x000fe20007810000 */
[-CC-:B------:R-:W-:Y:S01]  /*3c60*/  FFMA.FTZ R109, R109, R88.reuse, -R24.reuse ;  /* 0x000000586d6d7223 */ /* 0x180fe20000010818 */
[----:B------:R-:W-:Y:S01]  /*3c70*/  ISETP.GT.AND P2, PT, R91, 0x19, PT ;  /* 0x000000195b00780c */ /* 0x000fe20003f44270 */
[--C-:B------:R-:W-:Y:S01]  /*3c80*/  FFMA.FTZ R99, R99, R88, -R24.reuse ;  /* 0x0000005863637223 */ /* 0x100fe20000010818 */
[----:B------:R-:W-:Y:S01]  /*3c90*/  FMNMX.FTZ R32, R55, R32, !PT ;  /* 0x0000002037207209 */ /* 0x000fe20007810000 */
[----:B------:R-:W4:Y:S01]  /*3ca0*/  MUFU.TANH R72, R72 ;  /* 0x0000004800487308 */ /* 0x000f220000002400 */
[----:B------:R-:W-:Y:S01]  /*3cb0*/  FSEL R115, R10, -INF , P2 ;  /* 0xff8000000a737808 */ /* 0x000fe20001000000 */
[--C-:B------:R-:W-:Y:S01]  /*3cc0*/  FFMA.FTZ R10, R111, R88, -R24.reuse ;  /* 0x000000586f0a7223 */ /* 0x100fe20000010818 */
[----:B------:R-:W-:Y:S01]  /*3cd0*/  FMNMX.FTZ R32, R9, R32, !PT ;  /* 0x0000002009207209 */ /* 0x000fe20007810000 */
[-CC-:B------:R-:W-:Y:S01]  /*3ce0*/  FFMA.FTZ R49, R49, R88.reuse, -R24.reuse ;  /* 0x0000005831317223 */ /* 0x180fe20000010818 */
[----:B------:R-:W-:Y:S01]  /*3cf0*/  ISETP.GT.AND P2, PT, R91, 0x21, PT ;  /* 0x000000215b00780c */ /* 0x000fe20003f44270 */
[--C-:B------:R-:W-:Y:S01]  /*3d00*/  FFMA.FTZ R25, R25, R88, -R24.reuse ;  /* 0x0000005819197223 */ /* 0x100fe20000010818 */
[----:B------:R-:W-:Y:S01]  /*3d10*/  FMNMX.FTZ R32, R115, R32, !PT ;  /* 0x0000002073207209 */ /* 0x000fe20007810000 */
[----:B------:R-:W-:Y:S01]  /*3d20*/  MUFU.TANH R56, R56 ;  /* 0x0000003800387308 */ /* 0x000fe20000002400 */
[----:B------:R-:W-:Y:S01]  /*3d30*/  FSEL R111, R12, -INF , P2 ;  /* 0xff8000000c6f7808 */ /* 0x000fe20001000000 */
[--C-:B------:R-:W-:Y:S01]  /*3d40*/  FFMA.FTZ R12, R105, R88, -R24.reuse ;  /* 0x00000058690c7223 */ /* 0x100fe20000010818 */
[----:B------:R-:W-:Y:S01]  /*3d50*/  FMNMX.FTZ R32, R11, R32, !PT ;  /* 0x000000200b207209 */ /* 0x000fe20007810000 */
[-CC-:B------:R-:W-:Y:S01]  /*3d60*/  FFMA.FTZ R29, R29, R88.reuse, -R24.reuse ;  /* 0x000000581d1d7223 */ /* 0x180fe20000010818 */
[----:B------:R-:W-:Y:S01]  /*3d70*/  ISETP.GT.AND P2, PT, R91, 0x29, PT ;  /* 0x000000295b00780c */ /* 0x000fe20003f44270 */
[--C-:B------:R-:W-:Y:S01]  /*3d80*/  FFMA.FTZ R33, R33, R88, -R24.reuse ;  /* 0x0000005821217223 */ /* 0x100fe20000010818 */
[----:B------:R-:W-:Y:S01]  /*3d90*/  FMNMX.FTZ R32, R111, R32, !PT ;  /* 0x000000206f207209 */ /* 0x000fe20007810000 */
[----:B------:R-:W5:Y:S01]  /*3da0*/  MUFU.TANH R57, R57 ;  /* 0x0000003900397308 */ /* 0x000f620000002400 */
[----:B-1----:R-:W-:Y:S01]  /*3db0*/  FSEL R117, R14, -INF , P2 ;  /* 0xff8000000e757808 */ /* 0x002fe20001000000 */
[--C-:B------:R-:W-:Y:S01]  /*3dc0*/  FFMA.FTZ R14, R95, R88, -R24.reuse ;  /* 0x000000585f0e7223 */ /* 0x100fe20000010818 */
[----:B------:R-:W-:Y:S01]  /*3dd0*/  FMNMX.FTZ R32, R13, R32, !PT ;  /* 0x000000200d207209 */ /* 0x000fe20007810000 */
[-CC-:B------:R-:W-:Y:S01]  /*3de0*/  FFMA.FTZ R37, R37, R88.reuse, -R24.reuse ;  /* 0x0000005825257223 */ /* 0x180fe20000010818 */
[----:B------:R-:W-:Y:S01]  /*3df0*/  ISETP.GT.AND P2, PT, R91, 0x31, PT ;  /* 0x000000315b00780c */ /* 0x000fe20003f44270 */
[----:B------:R-:W-:Y:S01]  /*3e00*/  FFMA.FTZ R47, R47, R88, -R24 ;  /* 0x000000582f2f7223 */ /* 0x000fe20000010818 */
[----:B0-----:R-:W-:Y:S01]  /*3e10*/  FSEL R15, R15, -INF , P3 ;  /* 0xff8000000f0f7808 */ /* 0x001fe20001800000 */
[----:B------:R-:W-:Y:S01]  /*3e20*/  MUFU.TANH R58, R58 ;  /* 0x0000003a003a7308 */ /* 0x000fe20000002400 */
[----:B------:R-:W-:-:S02]  /*3e30*/  FMNMX.FTZ R32, R117, R32, !PT ;  /* 0x0000002075207209 */ /* 0x000fc40007810000 */
[----:B------:R-:W-:Y:S02]  /*3e40*/  ISETP.GT.AND P3, PT, R91, 0x38, PT ;  /* 0x000000385b00780c */ /* 0x000fe40003f64270 */
[----:B--2---:R-:W-:Y:S01]  /*3e50*/  FSEL R105, R20, -INF , P2 ;  /* 0xff80000014697808 */ /* 0x004fe20001000000 */
[----:B------:R-:W-:Y:S01]  /*3e60*/  FFMA.FTZ R20, R79, R88, -R24 ;  /* 0x000000584f147223 */ /* 0x000fe20000010818 */
[----:B------:R-:W-:Y:S01]  /*3e70*/  FMNMX.FTZ R32, R15, R32, !PT ;  /* 0x000000200f207209 */ /* 0x000fe20007810000 */
[----:B------:R0:W-:Y:S01]  /*3e80*/  MUFU.TANH R74, R31 ;  /* 0x0000001f004a7308 */ /* 0x0001e20000002400 */
[----:B------:R-:W-:Y:S02]  /*3e90*/  ISETP.GT.AND P2, PT, R91, 0x39, PT ;  /* 0x000000395b00780c */ /* 0x000fe40003f44270 */
[----:B---3--:R-:W-:Y:S02]  /*3ea0*/  FSEL R21, R21, -INF , P3 ;  /* 0xff80000015157808 */ /* 0x008fe40001800000 */
[----:B------:R-:W-:-:S02]  /*3eb0*/  FMNMX.FTZ R32, R105, R32, !PT ;  /* 0x0000002069207209 */ /* 0x000fc40007810000 */
[----:B------:R-:W-:Y:S01]  /*3ec0*/  ISETP.GT.AND P3, PT, R91, 0x40, PT ;  /* 0x000000405b00780c */ /* 0x000fe20003f64270 */
[----:B------:R-:W1:Y:S01]  /*3ed0*/  MUFU.TANH R59, R59 ;  /* 0x0000003b003b7308 */ /* 0x000e620000002400 */
[----:B0-----:R-:W-:-:S01]  /*3ee0*/  FFMA.FTZ R31, R119, R88, -R24 ;  /* 0x00000058771f7223 */ /* 0x001fc20000010818 */
[----:B----4-:R-:W-:Y:S02]  /*3ef0*/  FSEL R119, R72, -INF , P2 ;  /* 0xff80000048777808 */ /* 0x010fe40001000000 */
[----:B------:R-:W-:Y:S02]  /*3f00*/  FMNMX.FTZ R32, R21, R32, !PT ;  /* 0x0000002015207209 */ /* 0x000fe40007810000 */
[----:B------:R-:W-:Y:S02]  /*3f10*/  ISETP.GT.AND P2, PT, R91, 0x41, PT ;  /* 0x000000415b00780c */ /* 0x000fe40003f44270 */
[----:B------:R-:W-:Y:S01]  /*3f20*/  MUFU.TANH R60, R60 ;  /* 0x0000003c003c7308 */ /* 0x000fe20000002400 */
[----:B------:R-:W-:-:S02]  /*3f30*/  FMNMX.FTZ R32, R119, R32, !PT ;  /* 0x0000002077207209 */ /* 0x000fc40007810000 */
[----:B-----5:R-:W-:Y:S01]  /*3f40*/  FSEL R95, R57, -INF , P2 ;  /* 0xff800000395f7808 */ /* 0x020fe20001000000 */
[----:B------:R-:W-:-:S01]  /*3f50*/  FFMA.FTZ R57, R83, R88, -R24 ;  /* 0x0000005853397223 */ /* 0x000fc20000010818 */
[----:B------:R-:W-:-:S03]  /*3f60*/  ISETP.GT.AND P2, PT, R91, 0x49, PT ;  /* 0x000000495b00780c */ /* 0x000fc60003f44270 */
[----:B------:R0:W-:Y:S01]  /*3f70*/  MUFU.EX2 R8, R121 ;  /* 0x0000007900087308 */ /* 0x0001e20000000800 */
[----:B-1----:R-:W-:Y:S01]  /*3f80*/  FSEL R83, R59, -INF , P2 ;  /* 0xff8000003b537808 */ /* 0x002fe20001000000 */
[----:B------:R-:W-:Y:S01]  /*3f90*/  FFMA.FTZ R59, R69, R88, -R24 ;  /* 0x00000058453b7223 */ /* 0x000fe20000010818 */
[----:B------:R-:W-:-:S05]  /*3fa0*/  ISETP.GT.AND P2, PT, R91, 0x51, PT ;  /* 0x000000515b00780c */ /* 0x000fca0003f44270 */
[----:B------:R-:W1:Y:S01]  /*3fb0*/  MUFU.TANH R61, R61 ;  /* 0x0000003d003d7308 */ /* 0x000e620000002400 */
[----:B0-----:R-:W-:Y:S02]  /*3fc0*/  FSEL R121, R56, -INF , P3 ;  /* 0xff80000038797808 */ /* 0x001fe40001800000 */
[----:B------:R-:W-:Y:S02]  /*3fd0*/  ISETP.GT.AND P3, PT, R91, 0x48, PT ;  /* 0x000000485b00780c */ /* 0x000fe40003f64270 */
[----:B------:R-:W-:-:S03]  /*3fe0*/  FMNMX.FTZ R32, R121, R32, !PT ;  /* 0x0000002079207209 */ /* 0x000fc60007810000 */
[----:B------:R0:W-:Y:S01]  /*3ff0*/  MUFU.TANH R70, R30 ;  /* 0x0000001e00467308 */ /* 0x0001e20000002400 */
[----:B------:R-:W-:-:S07]  /*4000*/  FMNMX.FTZ R32, R95, R32, !PT ;  /* 0x000000205f207209 */ /* 0x000fce0007810000 */
[----:B------:R-:W-:Y:S01]  /*4010*/  MUFU.TANH R62, R62 ;  /* 0x0000003e003e7308 */ /* 0x000fe20000002400 */
[----:B0-----:R-:W-:-:S01]  /*4020*/  FFMA.FTZ R30, R123, R88, -R24 ;  /* 0x000000587b1e7223 */ /* 0x001fc20000010818 */
[----:B------:R-:W-:Y:S02]  /*4030*/  FSEL R123, R58, -INF , P3 ;  /* 0xff8000003a7b7808 */ /* 0x000fe40001800000 */
[----:B------:R-:W-:Y:S02]  /*4040*/  ISETP.GT.AND P3, PT, R91, 0x50, PT ;  /* 0x000000505b00780c */ /* 0x000fe40003f64270 */
[----:B------:R-:W-:Y:S02]  /*4050*/  FMNMX.FTZ R32, R123, R32, !PT ;  /* 0x000000207b207209 */ /* 0x000fe40007810000 */
[----:B------:R-:W0:Y:S01]  /*4060*/  MUFU.TANH R63, R63 ;  /* 0x0000003f003f7308 */ /* 0x000e220000002400 */
[----:B-1----:R-:W-:Y:S02]  /*4070*/  FSEL R79, R61, -INF , P2 ;  /* 0xff8000003d4f7808 */ /* 0x002fe40001000000 */
[----:B------:R-:W-:-:S02]  /*4080*/  FMNMX.FTZ R32, R83, R32, !PT ;  /* 0x0000002053207209 */ /* 0x000fc40007810000 */
[----:B------:R-:W-:-:S03]  /*4090*/  ISETP.GT.AND P2, PT, R91, 0x59, PT ;  /* 0x000000595b00780c */ /* 0x000fc60003f44270 */
[----:B------:R1:W-:Y:S08]  /*40a0*/  MUFU.TANH R78, R35 ;  /* 0x00000023004e7308 */ /* 0x0003f00000002400 */
[----:B------:R-:W-:Y:S01]  /*40b0*/  MUFU.TANH R40, R40 ;  /* 0x0000002800287308 */ /* 0x000fe20000002400 */
[----:B-1----:R-:W-:-:S01]  /*40c0*/  FFMA.FTZ R35, R125, R88, -R24 ;  /* 0x000000587d237223 */ /* 0x002fc20000010818 */
[----:B------:R-:W-:-:S02]  /*40d0*/  FSEL R125, R60, -INF , P3 ;  /* 0xff8000003c7d7808 */ /* 0x000fc40001800000 */
[----:B------:R-:W-:Y:S02]  /*40e0*/  ISETP.GT.AND P3, PT, R91, 0x58, PT ;  /* 0x000000585b00780c */ /* 0x000fe40003f64270 */
[----:B------:R-:W-:Y:S02]  /*40f0*/  FMNMX.FTZ R32, R125, R32, !PT ;  /* 0x000000207d207209 */ /* 0x000fe40007810000 */
[----:B------:R-:W1:Y:S01]  /*4100*/  MUFU.TANH R41, R41 ;  /* 0x0000002900297308 */ /* 0x000e620000002400 */
[----:B0-----:R-:W-:Y:S02]  /*4110*/  FSEL R69, R63, -INF , P2 ;  /* 0xff8000003f457808 */ /* 0x001fe40001000000 */
[----:B------:R-:W-:Y:S02]  /*4120*/  FMNMX.FTZ R32, R79, R32, !PT ;  /* 0x000000204f207209 */ /* 0x000fe40007810000 */
[----:B------:R-:W-:-:S03]  /*4130*/  ISETP.GT.AND P2, PT, R91, 0x61, PT ;  /* 0x000000615b00780c */ /* 0x000fc60003f44270 */
[----:B------:R-:W0:Y:S08]  /*4140*/  MUFU.TANH R46, R46 ;  /* 0x0000002e002e7308 */ /* 0x000e300000002400 */
[----:B------:R2:W-:Y:S01]  /*4150*/  MUFU.EX2 R6, R127 ;  /* 0x0000007f00067308 */ /* 0x0005e20000000800 */
[----:B-1----:R-:W-:Y:S01]  /*4160*/  FSEL R131, R41, -INF , P2 ;  /* 0xff80000029837808 */ /* 0x002fe20001000000 */
[----:B------:R-:W-:Y:S01]  /*4170*/  FFMA.FTZ R41, R67, R88, -R24 ;  /* 0x0000005843297223 */ /* 0x000fe20000010818 */
[----:B------:R-:W-:-:S04]  /*4180*/  ISETP.GT.AND P2, PT, R91, 0x69, PT ;  /* 0x000000695b00780c */ /* 0x000fc80003f44270 */
[----:B------:R-:W-:Y:S01]  /*4190*/  FSEL R63, R36, -INF , P2 ;  /* 0xff800000243f7808 */ /* 0x000fe20001000000 */
[----:B------:R-:W1:Y:S01]  /*41a0*/  MUFU.TANH R50, R50 ;  /* 0x0000003200327308 */ /* 0x000e620000002400 */
[----:B--2---:R-:W-:Y:S02]  /*41b0*/  FSEL R127, R62, -INF , P3 ;  /* 0xff8000003e7f7808 */ /* 0x004fe40001800000 */
[----:B------:R-:W-:Y:S02]  /*41c0*/  ISETP.GT.AND P3, PT, R91, 0x60, PT ;  /* 0x000000605b00780c */ /* 0x000fe40003f64270 */
[----:B------:R-:W-:Y:S02]  /*41d0*/  FMNMX.FTZ R32, R127, R32, !PT ;  /* 0x000000207f207209 */ /* 0x000fe40007810000 */
[----:B------:R-:W-:Y:S01]  /*41e0*/  ISETP.GT.AND P2, PT, R91, 0x71, PT ;  /* 0x000000715b00780c */ /* 0x000fe20003f44270 */
[----:B------:R2:W-:Y:S03]  /*41f0*/  MUFU.TANH R76, R34 ;  /* 0x00000022004c7308 */ /* 0x0005e60000002400 */
[----:B------:R-:W-:Y:S01]  /*4200*/  FSEL R133, R42, -INF , P2 ;  /* 0xff8000002a857808 */ /* 0x000fe20001000000 */
[----:B------:R-:W-:Y:S01]  /*4210*/  FFMA.FTZ R42, R45, R88, -R24 ;  /* 0x000000582d2a7223 */ /* 0x000fe20000010818 */
[----:B------:R-:W-:-:S03]  /*4220*/  ISETP.GT.AND P2, PT, R91, 0x79, PT ;  /* 0x000000795b00780c */ /* 0x000fc60003f44270 */
[----:B------:R3:W-:Y:S01]  /*4230*/  MUFU.EX2 R3, R129 ;  /* 0x0000008100037308 */ /* 0x0007e20000000800 */
[----:B--2---:R-:W-:Y:S02]  /*4240*/  FMNMX.FTZ R34, R69, R32, !PT ;  /* 0x0000002045227209 */ /* 0x004fe40007810000 */
[----:B------:R-:W-:Y:S01]  /*4250*/  FSEL R137, R44, -INF , P2 ;  /* 0xff8000002c897808 */ /* 0x000fe20001000000 */
[----:B------:R-:W-:-:S01]  /*4260*/  FFMA.FTZ R44, R81, R88, -R24 ;  /* 0x00000058512c7223 */ /* 0x000fc20000010818 */
[----:B------:R-:W-:Y:S01]  /*4270*/  ISETP.GT.AND P2, PT, R91, 0x81, PT ;  /* 0x000000815b00780c */ /* 0x000fe20003f44270 */
[----:B------:R-:W-:Y:S02]  /*4280*/  IMAD.MOV.U32 R81, RZ, RZ, R87 ;  /* 0x000000ffff517224 */ /* 0x000fe400078e0057 */
[----:B------:R-:W2:Y:S01]  /*4290*/  MUFU.TANH R54, R54 ;  /* 0x0000003600367308 */ /* 0x000ea20000002400 */
[----:B---3--:R-:W-:Y:S01]  /*42a0*/  FSEL R129, R40, -INF , P3 ;  /* 0xff80000028817808 */ /* 0x008fe20001800000 */
[----:B------:R-:W-:Y:S01]  /*42b0*/  FFMA.FTZ R40, R71, R88, -R24 ;  /* 0x0000005847287223 */ /* 0x000fe20000010818 */
[----:B------:R-:W-:-:S02]  /*42c0*/  ISETP.GT.AND P3, PT, R91, 0x68, PT ;  /* 0x000000685b00780c */ /* 0x000fc40003f64270 */
[----:B------:R-:W-:Y:S02]  /*42d0*/  FMNMX.FTZ R34, R129, R34, !PT ;  /* 0x0000002281227209 */ /* 0x000fe40007810000 */
[----:B0-----:R-:W-:Y:S01]  /*42e0*/  FSEL R61, R46, -INF , P3 ;  /* 0xff8000002e3d7808 */ /* 0x001fe20001800000 */
[----:B------:R0:W3:Y:S01]  /*42f0*/  MUFU.TANH R52, R27 ;  /* 0x0000001b00347308 */ /* 0x0000e20000002400 */
[----:B------:R-:W-:Y:S02]  /*4300*/  FMNMX.FTZ R34, R131, R34, !PT ;  /* 0x0000002283227209 */ /* 0x000fe40007810000 */
[----:B------:R-:W-:Y:S02]  /*4310*/  ISETP.GT.AND P3, PT, R91, 0x70, PT ;  /* 0x000000705b00780c */ /* 0x000fe40003f64270 */
[----:B------:R-:W-:Y:S02]  /*4320*/  FMNMX.FTZ R34, R61, R34, !PT ;  /* 0x000000223d227209 */ /* 0x000fe40007810000 */
[----:B-1----:R-:W-:Y:S01]  /*4330*/  FSEL R67, R50, -INF , P3 ;  /* 0xff80000032437808 */ /* 0x002fe20001800000 */
[----:B------:R1:W4:Y:S01]  /*4340*/  MUFU.TANH R80, R38 ;  /* 0x0000002600507308 */ /* 0x0003220000002400 */
[----:B------:R-:W-:Y:S01]  /*4350*/  FMNMX.FTZ R36, R63, R34, !PT ;  /* 0x000000223f247209 */ /* 0x000fe20007810000 */
[-CC-:B0-----:R-:W-:Y:S01]  /*4360*/  FFMA.FTZ R27, R68, R88.reuse, -R24.reuse ;  /* 0x00000058441b7223 */ /* 0x181fe20000010818 */
[----:B------:R-:W-:Y:S01]  /*4370*/  ISETP.GT.AND P3, PT, R91, 0x78, PT ;  /* 0x000000785b00780c */ /* 0x000fe20003f64270 */
[----:B------:R-:W-:Y:S01]  /*4380*/  FFMA.FTZ R50, R101, R88, -R24 ;  /* 0x0000005865327223 */ /* 0x000fe20000010818 */
[----:B------:R-:W-:-:S02]  /*4390*/  FMNMX.FTZ R36, R67, R36, !PT ;  /* 0x0000002443247209 */ /* 0x000fc40007810000 */
[----:B--2---:R-:W-:Y:S01]  /*43a0*/  FSEL R135, R54, -INF , P3 ;  /* 0xff80000036877808 */ /* 0x004fe20001800000 */
[----:B------:R0:W-:Y:S01]  /*43b0*/  MUFU.EX2 R34, R53 ;  /* 0x0000003500227308 */ /* 0x0001e20000000800 */
[----:B------:R-:W-:Y:S02]  /*43c0*/  FMNMX.FTZ R36, R133, R36, !PT ;  /* 0x0000002485247209 */ /* 0x000fe40007810000 */
[----:B------:R-:W-:Y:S02]  /*43d0*/  ISETP.GT.AND P3, PT, R91, 0x80, PT ;  /* 0x000000805b00780c */ /* 0x000fe40003f64270 */
[----:B------:R-:W-:Y:S02]  /*43e0*/  FMNMX.FTZ R36, R135, R36, !PT ;  /* 0x0000002487247209 */ /* 0x000fe40007810000 */
[----:B------:R-:W-:Y:S01]  /*43f0*/  FSEL R139, R48, -INF , P3 ;  /* 0xff800000308b7808 */ /* 0x000fe20001800000 */
[----:B------:R-:W-:Y:S01]  /*4400*/  MUFU.EX2 R26, R26 ;  /* 0x0000001a001a7308 */ /* 0x000fe20000000800 */
[----:B-1----:R-:W-:Y:S01]  /*4410*/  FMNMX.FTZ R38, R137, R36, !PT ;  /* 0x0000002489267209 */ /* 0x002fe20007810000 */
[-CC-:B0-----:R-:W-:Y:S01]  /*4420*/  FFMA.FTZ R53, R73, R88.reuse, -R24.reuse ;  /* 0x0000005849357223 */ /* 0x181fe20000010818 */
[----:B------:R-:W-:Y:S01]  /*4430*/  ISETP.GT.AND P3, PT, R91, 0x88, PT ;  /* 0x000000885b00780c */ /* 0x000fe20003f64270 */
[----:B------:R-:W-:Y:S01]  /*4440*/  FFMA.FTZ R48, R97, R88, -R24 ;  /* 0x0000005861307223 */ /* 0x000fe20000010818 */
[----:B---3--:R-:W-:-:S02]  /*4450*/  FSEL R71, R52, -INF , P2 ;  /* 0xff80000034477808 */ /* 0x008fc40001000000 */
[----:B------:R-:W-:Y:S01]  /*4460*/  FMNMX.FTZ R38, R139, R38, !PT ;  /* 0x000000268b267209 */ /* 0x000fe20007810000 */
[----:B------:R0:W-:Y:S01]  /*4470*/  MUFU.EX2 R36, R40 ;  /* 0x0000002800247308 */ /* 0x0001e20000000800 */
[----:B------:R-:W-:Y:S02]  /*4480*/  ISETP.GT.AND P2, PT, R91, 0x89, PT ;  /* 0x000000895b00780c */ /* 0x000fe40003f44270 */
[----:B------:R-:W-:Y:S02]  /*4490*/  FSEL R141, R70, -INF , P3 ;  /* 0xff800000468d7808 */ /* 0x000fe40001800000 */
[----:B------:R-:W-:Y:S02]  /*44a0*/  FMNMX.FTZ R38, R71, R38, !PT ;  /* 0x0000002647267209 */ /* 0x000fe40007810000 */
[----:B------:R-:W-:Y:S01]  /*44b0*/  ISETP.GT.AND P3, PT, R91, 0x90, PT ;  /* 0x000000905b00780c */ /* 0x000fe20003f64270 */
[----:B------:R-:W-:Y:S01]  /*44c0*/  MUFU.EX2 R27, R27 ;  /* 0x0000001b001b7308 */ /* 0x000fe20000000800 */
[----:B------:R-:W-:-:S02]  /*44d0*/  FSEL R73, R74, -INF , P2 ;  /* 0xff8000004a497808 */ /* 0x000fc40001000000 */
[----:B------:R-:W-:Y:S02]  /*44e0*/  FMNMX.FTZ R38, R141, R38, !PT ;  /* 0x000000268d267209 */ /* 0x000fe40007810000 */
[----:B------:R-:W-:Y:S02]  /*44f0*/  ISETP.GT.AND P2, PT, R91, 0x91, PT ;  /* 0x000000915b00780c */ /* 0x000fe40003f44270 */
[----:B------:R-:W-:Y:S01]  /*4500*/  FSEL R143, R76, -INF , P3 ;  /* 0xff8000004c8f7808 */ /* 0x000fe20001800000 */
[----:B------:R-:W-:Y:S01]  /*4510*/  MUFU.EX2 R28, R28 ;  /* 0x0000001c001c7308 */ /* 0x000fe20000000800 */
[----:B0-----:R-:W-:Y:S02]  /*4520*/  FMNMX.FTZ R40, R73, R38, !PT ;  /* 0x0000002649287209 */ /* 0x001fe40007810000 */
[----:B------:R-:W-:Y:S02]  /*4530*/  ISETP.GT.AND P3, PT, R91, 0x98, PT ;  /* 0x000000985b00780c */ /* 0x000fe40003f64270 */
[----:B------:R-:W-:-:S02]  /*4540*/  FSEL R145, R78, -INF , P2 ;  /* 0xff8000004e917808 */ /* 0x000fc40001000000 */
[----:B------:R-:W-:Y:S01]  /*4550*/  FMNMX.FTZ R40, R143, R40, !PT ;  /* 0x000000288f287209 */ /* 0x000fe20007810000 */
[----:B------:R-:W-:Y:S01]  /*4560*/  MUFU.EX2 R31, R31 ;  /* 0x0000001f001f7308 */ /* 0x000fe20000000800 */
[----:B------:R-:W-:Y:S02]  /*4570*/  ISETP.GT.AND P2, PT, R91, 0x99, PT ;  /* 0x000000995b00780c */ /* 0x000fe40003f44270 */
[----:B----4-:R-:W-:Y:S02]  /*4580*/  FSEL R147, R80, -INF , P3 ;  /* 0xff80000050937808 */ /* 0x010fe40001800000 */
[----:B------:R-:W-:Y:S02]  /*4590*/  FMNMX.FTZ R40, R145, R40, !PT ;  /* 0x0000002891287209 */ /* 0x000fe40007810000 */
[----:B------:R-:W-:Y:S01]  /*45a0*/  FSEL R149, R82, -INF , P2 ;  /* 0xff80000052957808 */ /* 0x000fe20001000000 */
[----:B------:R-:W-:Y:S01]  /*45b0*/  MUFU.EX2 R30, R30 ;  /* 0x0000001e001e7308 */ /* 0x000fe20000000800 */
[----:B------:R-:W-:-:S04]  /*45c0*/  FMNMX.FTZ R40, R147, R40, !PT ;  /* 0x0000002893287209 */ /* 0x000fc80007810000 */
[----:B------:R-:W-:Y:S01]  /*45d0*/  FMNMX.FTZ R45, R149, R40, !PT ;  /* 0x00000028952d7209 */ /* 0x000fe20007810000 */
[----:B------:R-:W-:-:S01]  /*45e0*/  FFMA.FTZ R40, R75, R88, -R24 ;  /* 0x000000584b287223 */ /* 0x000fc20000010818 */
[----:B------:R-:W-:Y:S01]  /*45f0*/  IMAD.MOV.U32 R75, RZ, RZ, R87 ;  /* 0x000000ffff4b7224 */ /* 0x000fe200078e0057 */
[----:B------:R-:W-:Y:S02]  /*4600*/  MUFU.EX2 R35, R35 ;  /* 0x0000002300237308 */ /* 0x000fe40000000800 */
[----:B------:R-:W0:Y:S06]  /*4610*/  SHFL.BFLY PT, R46, R45, 0x2, 0x1f ;  /* 0x0c401f002d2e7f89 */ /* 0x000e2c00000e0000 */
[----:B------:R-:W-:Y:S08]  /*4620*/  MUFU.EX2 R113, R113 ;  /* 0x0000007100717308 */ /* 0x000ff00000000800 */
[----:B------:R-:W-:Y:S08]  /*4630*/  MUFU.EX2 R10, R10 ;  /* 0x0000000a000a7308 */ /* 0x000ff00000000800 */
[----:B------:R-:W-:Y:S01]  /*4640*/  MUFU.EX2 R109, R109 ;  /* 0x0000006d006d7308 */ /* 0x000fe20000000800 */
[----:B0-----:R-:W-:Y:S01]  /*4650*/  FMNMX.FTZ R52, R45, R46, !PT ;  /* 0x0000002e2d347209 */ /* 0x001fe20007810000 */
[-CC-:B------:R-:W-:Y:S01]  /*4660*/  FFMA.FTZ R45, R85, R88.reuse, -R24.reuse ;  /* 0x00000058552d7223 */ /* 0x180fe20000010818 */
[----:B------:R-:W-:-:S01]  /*4670*/  FFMA.FTZ R46, R93, R88, -R24 ;  /* 0x000000585d2e7223 */ /* 0x000fc20000010818 */
[----:B------:R-:W-:-:S02]  /*4680*/  IMAD.MOV.U32 R85, RZ, RZ, R87 ;  /* 0x000000ffff557224 */ /* 0x000fc400078e0057 */
[----:B------:R-:W0:Y:S02]  /*4690*/  SHFL.BFLY PT, R91, R52, 0x1, 0x1f ;  /* 0x0c201f00345b7f89 */ /* 0x000e2400000e0000 */
[----:B------:R-:W-:Y:S08]  /*46a0*/  MUFU.EX2 R12, R12 ;  /* 0x0000000c000c7308 */ /* 0x000ff00000000800 */
[----:B------:R-:W-:Y:S08]  /*46b0*/  MUFU.EX2 R99, R99 ;  /* 0x0000006300637308 */ /* 0x000ff00000000800 */
[----:B------:R-:W-:Y:S01]  /*46c0*/  MUFU.EX2 R14, R14 ;  /* 0x0000000e000e7308 */ /* 0x000fe20000000800 */
[----:B0-----:R-:W-:-:S07]  /*46d0*/  FMNMX.FTZ R91, R52, R91, !PT ;  /* 0x0000005b345b7209 */ /* 0x001fce0007810000 */
[----:B------:R-:W-:Y:S01]  /*46e0*/  MUFU.EX2 R57, R57 ;  /* 0x0000003900397308 */ /* 0x000fe20000000800 */
[C---:B------:R-:W-:Y:S01]  /*46f0*/  FSETP.NEU.FTZ.AND P2, PT, R91.reuse, -INF , PT ;  /* 0xff8000005b00780b */ /* 0x040fe20003f5d000 */
[----:B------:R-:W-:-:S06]  /*4700*/  FFMA.FTZ R52, R91, R88, -8 ;  /* 0xc10000005b347423 */ /* 0x000fcc0000010058 */
[----:B------:R-:W-:Y:S01]  /*4710*/  MUFU.EX2 R20, R20 ;  /* 0x0000001400147308 */ /* 0x000fe20000000800 */
[----:B------:R-:W-:Y:S02]  /*4720*/  FSEL R52, R52, RZ, P2 ;  /* 0x000000ff34347208 */ /* 0x000fe40001000000 */
[----:B------:R-:W-:-:S03]  /*4730*/  PLOP3.LUT P2, PT, PT, PT, UP0, 0x80, 0x0 ;  /* 0x000000000000781c */ /* 0x000fc60003f4f008 */
        /* <DEDUP_REMOVED lines=39> */
[----:B--2---:R-:W-:-:S01]  /*49b0*/  FADD.FTZ R51, R26, R27 ;  /* 0x0000001b1a337221 */ /* 0x004fc20000010000 */
[-CC-:B------:R-:W-:Y:S01]  /*49c0*/  FFMA.FTZ R71, R71, R88.reuse, -R52.reuse ;  /* 0x0000005847477223 */ /* 0x180fe20000010834 */
[----:B------:R-:W-:-:S01]  /*49d0*/  FFMA.FTZ R141, R141, R88, -R52 ;  /* 0x000000588d8d7223 */ /* 0x000fc20000010834 */
[----:B------:R-:W-:Y:S01]  /*49e0*/  FFMA.FTZ R73, R73, R88, -R52 ;  /* 0x0000005849497223 */ /* 0x000fe20000010834 */
[----:B------:R-:W-:-:S01]  /*49f0*/  FADD.FTZ R78, R28, R51 ;  /* 0x000000331c4e7221 */ /* 0x000fc20000010000 */
[----:B-1----:R-:W-:Y:S01]  /*4a00*/  FADD.FTZ R51, R5, R76 ;  /* 0x0000004c05337221 */ /* 0x002fe20000010000 */
[----:B------:R-:W-:-:S01]  /*4a10*/  FFMA.FTZ R143, R143, R88, -R52 ;  /* 0x000000588f8f7223 */ /* 0x000fc20000010834 */
[----:B------:R1:W2:Y:S01]  /*4a20*/  MUFU.EX2 R56, R55 ;  /* 0x0000003700387308 */ /* 0x0002a20000000800 */
[----:B------:R-:W-:-:S01]  /*4a30*/  FFMA.FTZ R145, R145, R88, -R52 ;  /* 0x0000005891917223 */ /* 0x000fc20000010834 */
[----:B---3--:R-:W-:Y:S01]  /*4a40*/  FADD.FTZ R76, R54, R51 ;  /* 0x00000033364c7221 */ /* 0x008fe20000010000 */
[----:B------:R-:W-:-:S01]  /*4a50*/  FFMA.FTZ R147, R147, R88, -R52 ;  /* 0x0000005893937223 */ /* 0x000fc20000010834 */
[----:B------:R-:W-:-:S04]  /*4a60*/  FFMA.FTZ R52, R149, R88, -R52 ;  /* 0x0000005895347223 */ /* 0x000fc80000010834 */
[----:B------:R-:W3:Y:S01]  /*4a70*/  MUFU.EX2 R9, R9 ;  /* 0x0000000900097308 */ /* 0x000ee20000000800 */
[----:B-1----:R-:W-:-:S01]  /*4a80*/  FADD.FTZ R55, R31, R78 ;  /* 0x0000004e1f377221 */ /* 0x002fc20000010000 */
[----:B0-----:R-:W-:-:S03]  /*4a90*/  FADD.FTZ R51, R7, R76 ;  /* 0x0000004c07337221 */ /* 0x001fc60000010000 */
[----:B------:R-:W-:-:S03]  /*4aa0*/  FADD.FTZ R78, R30, R55 ;  /* 0x000000371e4e7221 */ /* 0x000fc60000010000 */
[----:B------:R-:W0:Y:S01]  /*4ab0*/  MUFU.EX2 R58, R115 ;  /* 0x00000073003a7308 */ /* 0x000e220000000800 */
[----:B------:R-:W-:-:S01]  /*4ac0*/  FADD.FTZ R78, R35, R78 ;  /* 0x0000004e234e7221 */ /* 0x000fc20000010000 */
[----:B--2---:R-:W-:-:S03]  /*4ad0*/  FADD.FTZ R76, R56, R51 ;  /* 0x00000033384c7221 */ /* 0x004fc60000010000 */
[----:B------:R-:W-:-:S03]  /*4ae0*/  FADD.FTZ R51, R3, R78 ;  /* 0x0000004e03337221 */ /* 0x000fc60000010000 */
[----:B------:R-:W1:Y:S01]  /*4af0*/  MUFU.EX2 R11, R11 ;  /* 0x0000000b000b7308 */ /* 0x000e620000000800 */
[----:B---3--:R-:W-:-:S01]  /*4b00*/  FADD.FTZ R55, R9, R76 ;  /* 0x0000004c09377221 */ /* 0x008fc20000010000 */
[----:B------:R-:W-:-:S04]  /*4b10*/  FADD.FTZ R51, R6, R51 ;  /* 0x0000003306337221 */ /* 0x000fc80000010000 */
[----:B------:R-:W-:Y:S02]  /*4b20*/  FADD.FTZ R78, R8, R51 ;  /* 0x00000033084e7221 */ /* 0x000fe40000010000 */
[----:B------:R-:W2:Y:S01]  /*4b30*/  MUFU.EX2 R60, R111 ;  /* 0x0000006f003c7308 */ /* 0x000ea20000000800 */
[----:B0-----:R-:W-:-:S01]  /*4b40*/  FADD.FTZ R76, R58, R55 ;  /* 0x000000373a4c7221 */ /* 0x001fc20000010000 */
[----:B------:R-:W-:Y:S01]  /*4b50*/  FADD.FTZ R55, R113, R78 ;  /* 0x0000004e71377221 */ /* 0x000fe20000010000 */
[----:B------:R-:W-:Y:S01]  /*4b60*/  F2FP.SATFINITE.E4M3.F32.PACK_AB_MERGE_C R9, R58, R9, RZ ;  /* 0x000000093a09723e */ /* 0x000fe200048070ff */
[----:B------:R-:W-:Y:S02]  /*4b70*/  IMAD.MOV.U32 R58, RZ, RZ, R87 ;  /* 0x000000ffff3a7224 */ /* 0x000fe400078e0057 */
[----:B------:R-:W-:-:S01]  /*4b80*/  FADD.FTZ R80, R10, R55 ;  /* 0x000000370a507221 */ /* 0x000fc20000010000 */
[----:B------:R-:W-:Y:S01]  /*4b90*/  F2FP.SATFINITE.E4M3.F32.PACK_AB_MERGE_C R187, R56, R7, R9 ;  /* 0x0000000738bb723e */ /* 0x000fe20004807009 */
[----:B------:R-:W0:Y:S01]  /*4ba0*/  MUFU.EX2 R13, R13 ;  /* 0x0000000d000d7308 */ /* 0x000e220000000800 */
[----:B-1----:R-:W-:-:S01]  /*4bb0*/  FADD.FTZ R51, R11, R76 ;  /* 0x0000004c0b337221 */ /* 0x002fc20000010000 */
[C---:B------:R-:W-:Y:S01]  /*4bc0*/  FADD.FTZ R55, R109.reuse, R80 ;  /* 0x000000506d377221 */ /* 0x040fe20000010000 */
[----:B------:R-:W-:Y:S01]  /*4bd0*/  F2FP.SATFINITE.E4M3.F32.PACK_AB_MERGE_C R109, R109, R10, RZ ;  /* 0x0000000a6d6d723e */ /* 0x000fe200048070ff */
[----:B------:R-:W-:-:S02]  /*4be0*/  IMAD.MOV.U32 R56, RZ, RZ, R87 ;  /* 0x000000ffff387224 */ /* 0x000fc400078e0057 */
[----:B------:R-:W-:-:S01]  /*4bf0*/  FADD.FTZ R80, R12, R55 ;  /* 0x000000370c507221 */ /* 0x000fc20000010000 */
[----:B------:R-:W-:Y:S01]  /*4c00*/  F2FP.SATFINITE.E4M3.F32.PACK_AB_MERGE_C R180, R113, R8, R109 ;  /* 0x0000000871b4723e */ /* 0x000fe2000480706d */
[----:B------:R-:W1:Y:S01]  /*4c10*/  MUFU.EX2 R62, R117 ;  /* 0x00000075003e7308 */ /* 0x000e620000000800 */
[----:B--2---:R-:W-:-:S01]  /*4c20*/  FADD.FTZ R78, R60, R51 ;  /* 0x000000333c4e7221 */ /* 0x004fc20000010000 */
[----:B------:R-:W-:-:S04]  /*4c30*/  FADD.FTZ R55, R99, R80 ;  /* 0x0000005063377221 */ /* 0x000fc80000010000 */
[----:B------:R-:W-:Y:S01]  /*4c40*/  FADD.FTZ R82, R14, R55 ;  /* 0x000000370e527221 */ /* 0x000fe20000010000 */
[----:B------:R-:W-:Y:S01]  /*4c50*/  F2FP.SATFINITE.E4M3.F32.PACK_AB_MERGE_C R55, R31, R28, RZ ;  /* 0x0000001c1f37723e */ /* 0x000fe200048070ff */
[----:B------:R-:W2:Y:S01]  /*4c60*/  MUFU.EX2 R15, R15 ;  /* 0x0000000f000f7308 */ /* 0x000ea20000000800 */
[----:B0-----:R-:W-:-:S02]  /*4c70*/  FADD.FTZ R51, R13, R78 ;  /* 0x0000004e0d337221 */ /* 0x001fc40000010000 */
[----:B------:R-:W-:Y:S01]  /*4c80*/  F2FP.SATFINITE.E4M3.F32.PACK_AB_MERGE_C R184, R27, R26, R55 ;  /* 0x0000001a1bb8723e */ /* 0x000fe20004807037 */
[--C-:B------:R-:W-:Y:S02]  /*4c90*/  IMAD.MOV.U32 R55, RZ, RZ, R87.reuse ;  /* 0x000000ffff377224 */ /* 0x100fe400078e0057 */
[----:B------:R-:W-:Y:S02]  /*4ca0*/  IMAD.MOV.U32 R27, RZ, RZ, R87 ;  /* 0x000000ffff1b7224 */ /* 0x000fe400078e0057 */
[----:B------:R-:W0:Y:S01]  /*4cb0*/  MUFU.EX2 R64, R105 ;  /* 0x0000006900407308 */ /* 0x000e220000000800 */
[----:B-1----:R-:W-:-:S01]  /*4cc0*/  FADD.FTZ R78, R62, R51 ;  /* 0x000000333e4e7221 */ /* 0x002fc20000010000 */
[----:B------:R-:W-:Y:S01]  /*4cd0*/  F2FP.SATFINITE.E4M3.F32.PACK_AB_MERGE_C R13, R62, R13, RZ ;  /* 0x0000000d3e0d723e */ /* 0x000fe200048070ff */
[----:B------:R-:W-:-:S03]  /*4ce0*/  IMAD.MOV.U32 R62, RZ, RZ, R87 ;  /* 0x000000ffff3e7224 */ /* 0x000fc600078e0057 */
[----:B------:R-:W-:Y:S01]  /*4cf0*/  F2FP.SATFINITE.E4M3.F32.PACK_AB_MERGE_C R181, R60, R11, R13 ;  /* 0x0000000b3cb5723e */ /* 0x000fe2000480700d */
[----:B------:R-:W-:Y:S01]  /*4d00*/  IMAD.MOV.U32 R60, RZ, RZ, R87 ;  /* 0x000000ffff3c7224 */ /* 0x000fe200078e0057 */
[----:B------:R-:W1:Y:S01]  /*4d10*/  MUFU.EX2 R21, R21 ;  /* 0x0000001500157308 */ /* 0x000e620000000800 */
[----:B--2---:R-:W-:-:S07]  /*4d20*/  FADD.FTZ R51, R15, R78 ;  /* 0x0000004e0f337221 */ /* 0x004fce0000010000 */
[----:B------:R-:W2:Y:S01]  /*4d30*/  MUFU.EX2 R66, R119 ;  /* 0x0000007700427308 */ /* 0x000ea20000000800 */
[----:B0-----:R-:W-:-:S01]  /*4d40*/  FADD.FTZ R80, R64, R51 ;  /* 0x0000003340507221 */ /* 0x001fc20000010000 */
[C---:B------:R-:W-:Y:S01]  /*4d50*/  FADD.FTZ R51, R57.reuse, R82 ;  /* 0x0000005239337221 */ /* 0x040fe20000010000 */
[----:B------:R-:W-:Y:S01]  /*4d60*/  F2FP.SATFINITE.E4M3.F32.PACK_AB_MERGE_C R57, R57, R14, RZ ;  /* 0x0000000e3939723e */ /* 0x000fe200048070ff */
[----:B------:R-:W-:-:S03]  /*4d70*/  IMAD.MOV.U32 R82, RZ, RZ, R87 ;  /* 0x000000ffff527224 */ /* 0x000fc600078e0057 */
[----:B------:R-:W-:Y:S01]  /*4d80*/  F2FP.SATFINITE.E4M3.F32.PACK_AB_MERGE_C R182, R99, R12, R57 ;  /* 0x0000000c63b6723e */ /* 0x000fe20004807039 */
[----:B------:R-:W0:Y:S01]  /*4d90*/  MUFU.EX2 R121, R121 ;  /* 0x0000007900797308 */ /* 0x000e220000000800 */
[----:B-1----:R-:W-:-:S01]  /*4da0*/  FADD.FTZ R31, R21, R80 ;  /* 0x00000050151f7221 */ /* 0x002fc20000010000 */
[--C-:B------:R-:W-:Y:S02]  /*4db0*/  IMAD.MOV.U32 R80, RZ, RZ, R87.reuse ;  /* 0x000000ffff507224 */ /* 0x100fe400078e0057 */
[----:B------:R-:W-:-:S04]  /*4dc0*/  IMAD.MOV.U32 R57, RZ, RZ, R87 ;  /* 0x000000ffff397224 */ /* 0x000fc800078e0057 */
[----:B------:R-:W-:Y:S01]  /*4dd0*/  MUFU.EX2 R59, R59 ;  /* 0x0000003b003b7308 */ /* 0x000fe20000000800 */
[----:B--2---:R-:W-:-:S01]  /*4de0*/  FADD.FTZ R28, R66, R31 ;  /* 0x0000001f421c7221 */ /* 0x004fc20000010000 */
[----:B------:R-:W-:Y:S02]  /*4df0*/  F2FP.SATFINITE.E4M3.F32.PACK_AB_MERGE_C R31, R6, R3, RZ ;  /* 0x00000003061f723e */ /* 0x000fe400048070ff */
[----:B------:R-:W-:Y:S01]  /*4e00*/  F2FP.SATFINITE.E4M3.F32.PACK_AB_MERGE_C R21, R66, R21, RZ ;  /* 0x000000154215723e */ /* 0x000fe200048070ff */
[----:B------:R-:W-:Y:S01]  /*4e10*/  IMAD.MOV.U32 R66, RZ, RZ, R87 ;  /* 0x000000ffff427224 */ /* 0x000fe200078e0057 */
[----:B------:R-:W-:Y:S01]  /*4e20*/  F2FP.SATFINITE.E4M3.F32.PACK_AB_MERGE_C R186, R35, R30, R31 ;  /* 0x0000001e23ba723e */ /* 0x000fe2000480701f */
[----:B------:R-:W-:Y:S01]  /*4e30*/  IMAD.MOV.U32 R35, RZ, RZ, R87 ;  /* 0x000000ffff237224 */ /* 0x000fe200078e0057 */
[----:B------:R-:W1:Y:S01]  /*4e40*/  MUFU.EX2 R68, R95 ;  /* 0x0000005f00447308 */ /* 0x000e620000000800 */
[----:B0-----:R-:W-:-:S01]  /*4e50*/  FADD.FTZ R3, R121, R28 ;  /* 0x0000001c79037221 */ /* 0x001fc20000010000 */
[----:B------:R-:W-:Y:S01]  /*4e60*/  F2FP.SATFINITE.E4M3.F32.PACK_AB_MERGE_C R183, R64, R15, R21 ;  /* 0x0000000f40b7723e */ /* 0x000fe20004807015 */
[----:B------:R-:W-:-:S02]  /*4e70*/  IMAD.MOV.U32 R64, RZ, RZ, R87 ;  /* 0x000000ffff407224 */ /* 0x000fc400078e0057 */
[--C-:B------:R-:W-:Y:S02]  /*4e80*/  IMAD.MOV.U32 R31, RZ, RZ, R87.reuse ;  /* 0x000000ffff1f7224 */ /* 0x100fe400078e0057 */
[----:B------:R-:W-:Y:S01]  /*4e90*/  IMAD.MOV.U32 R30, RZ, RZ, R87 ;  /* 0x000000ffff1e7224 */ /* 0x000fe200078e0057 */
[----:B------:R0:W-:Y:S08]  /*4ea0*/  MUFU.EX2 R32, R49 ;  /* 0x0000003100207308 */ /* 0x0001f00000000800 */
[----:B------:R-:W2:Y:S01]  /*4eb0*/  MUFU.EX2 R123, R123 ;  /* 0x0000007b007b7308 */ /* 0x000ea20000000800 */
[----:B0-----:R-:W-:-:S01]  /*4ec0*/  FFMA.FTZ R49, R65, R88, -R24 ;  /* 0x0000005841317223 */ /* 0x001fc20000010818 */
[----:B-1----:R-:W-:Y:S01]  /*4ed0*/  FADD.FTZ R10, R68, R3 ;  /* 0x00000003440a7221 */ /* 0x002fe20000010000 */
[----:B------:R-:W-:-:S05]  /*4ee0*/  FFMA.FTZ R65, R103, R88, -R24 ;  /* 0x0000005867417223 */ /* 0x000fca0000010818 */
[----:B------:R-:W-:Y:S08]  /*4ef0*/  MUFU.EX2 R41, R41 ;  /* 0x0000002900297308 */ /* 0x000ff00000000800 */
[----:B------:R0:W1:Y:S01]  /*4f00*/  MUFU.EX2 R70, R83 ;  /* 0x0000005300467308 */ /* 0x0000620000000800 */
[----:B--2---:R-:W-:-:S07]  /*4f10*/  FADD.FTZ R3, R123, R10 ;  /* 0x0000000a7b037221 */ /* 0x004fce0000010000 */
[----:B------:R2:W-:Y:S01]  /*4f20*/  MUFU.EX2 R76, R63 ;  /* 0x0000003f004c7308 */ /* 0x0005e20000000800 */
[----:B0-----:R-:W-:-:S07]  /*4f30*/  IMAD.MOV.U32 R83, RZ, RZ, R87 ;  /* 0x000000ffff537224 */ /* 0x001fce00078e0057 */
[----:B------:R-:W0:Y:S01]  /*4f40*/  MUFU.EX2 R125, R125 ;  /* 0x0000007d007d7308 */ /* 0x000e220000000800 */
[----:B--2---:R-:W-:Y:S01]  /*4f50*/  F2FP.SATFINITE.E4M3.F32.PACK_AB_MERGE_C R63, R54, R5, RZ ;  /* 0x00000005363f723e */ /* 0x004fe200048070ff */
[----:B------:R-:W-:Y:S01]  /*4f60*/  FADD.FTZ R54, R20, R51 ;  /* 0x0000003314367221 */ /* 0x000fe20000010000 */
[----:B-1----:R-:W-:-:S01]  /*4f70*/  FADD.FTZ R10, R70, R3 ;  /* 0x00000003460a7221 */ /* 0x002fc20000010000 */
[----:B------:R-:W-:Y:S01]  /*4f80*/  F2FP.SATFINITE.E4M3.F32.PACK_AB_MERGE_C R70, R70, R123, RZ ;  /* 0x0000007b4646723e */ /* 0x000fe200048070ff */
[----:B------:R-:W-:Y:S02]  /*4f90*/  IMAD.MOV.U32 R51, RZ, RZ, R87 ;  /* 0x000000ffff337224 */ /* 0x000fe400078e0057 */
[----:B------:R-:W-:Y:S01]  /*4fa0*/  FADD.FTZ R5, R59, R54 ;  /* 0x000000363b057221 */ /* 0x000fe20000010000 */
[----:B------:R-:W-:Y:S01]  /*4fb0*/  F2FP.SATFINITE.E4M3.F32.PACK_AB_MERGE_C R185, R4, R39, R63 ;  /* 0x0000002704b9723e */ /* 0x000fe2000480703f */
[----:B------:R-:W1:Y:S01]  /*4fc0*/  MUFU.EX2 R49, R49 ;  /* 0x0000003100317308 */ /* 0x000e620000000800 */
[----:B------:R-:W-:Y:S01]  /*4fd0*/  F2FP.SATFINITE.E4M3.F32.PACK_AB_MERGE_C R177, R68, R121, R70 ;  /* 0x0000007944b1723e */ /* 0x000fe20004807046 */
[----:B------:R-:W-:Y:S01]  /*4fe0*/  FADD.FTZ R28, R32, R5 ;  /* 0x00000005201c7221 */ /* 0x000fe20000010000 */
[----:B------:R-:W-:Y:S01]  /*4ff0*/  F2FP.SATFINITE.E4M3.F32.PACK_AB_MERGE_C R32, R41, R32, RZ ;  /* 0x000000202920723e */ /* 0x000fe200048070ff */
[----:B------:R-:W-:-:S02]  /*5000*/  IMAD.MOV.U32 R70, RZ, RZ, R87 ;  /* 0x000000ffff467224 */ /* 0x000fc400078e0057 */
[----:B------:R-:W-:-:S01]  /*5010*/  FADD.FTZ R5, R41, R28 ;  /* 0x0000001c29057221 */ /* 0x000fc20000010000 */
[----:B------:R-:W-:Y:S01]  /*5020*/  F2FP.SATFINITE.E4M3.F32.PACK_AB_MERGE_C R176, R59, R20, R32 ;  /* 0x000000143bb0723e */ /* 0x000fe20004807020 */
[----:B------:R2:W3:Y:S01]  /*5030*/  MUFU.EX2 R72, R79 ;  /* 0x0000004f00487308 */ /* 0x0004e20000000800 */
[----:B0-----:R-:W-:-:S01]  /*5040*/  FADD.FTZ R3, R125, R10 ;  /* 0x0000000a7d037221 */ /* 0x001fc20000010000 */
[----:B------:R-:W-:Y:S01]  /*5050*/  FADD.FTZ R14, R34, R5 ;  /* 0x00000005220e7221 */ /* 0x000fe20000010000 */
[--C-:B------:R-:W-:Y:S02]  /*5060*/  IMAD.MOV.U32 R68, RZ, RZ, R87.reuse ;  /* 0x000000ffff447224 */ /* 0x100fe400078e0057 */
[--C-:B------:R-:W-:Y:S02]  /*5070*/  IMAD.MOV.U32 R63, RZ, RZ, R87.reuse ;  /* 0x000000ffff3f7224 */ /* 0x100fe400078e0057 */
[----:B------:R-:W-:Y:S01]  /*5080*/  IMAD.MOV.U32 R59, RZ, RZ, R87 ;  /* 0x000000ffff3b7224 */ /* 0x000fe200078e0057 */
[----:B------:R-:W0:Y:S01]  /*5090*/  MUFU.EX2 R127, R127 ;  /* 0x0000007f007f7308 */ /* 0x000e220000000800 */
[----:B-1----:R-:W-:-:S01]  /*50a0*/  FADD.FTZ R5, R49, R14 ;  /* 0x0000000e31057221 */ /* 0x002fc20000010000 */
[----:B--2---:R-:W-:-:S02]  /*50b0*/  IMAD.MOV.U32 R79, RZ, RZ, R87 ;  /* 0x000000ffff4f7224 */ /* 0x004fc400078e0057 */
[----:B------:R-:W-:Y:S02]  /*50c0*/  IMAD.MOV.U32 R54, RZ, RZ, R87 ;  /* 0x000000ffff367224 */ /* 0x000fe400078e0057 */
[----:B------:R-:W-:Y:S01]  /*50d0*/  FADD.FTZ R26, R36, R5 ;  /* 0x00000005241a7221 */ /* 0x000fe20000010000 */
[----:B------:R-:W-:Y:S01]  /*50e0*/  IMAD.MOV.U32 R41, RZ, RZ, R87 ;  /* 0x000000ffff297224 */ /* 0x000fe200078e0057 */
[----:B------:R-:W1:Y:S01]  /*50f0*/  MUFU.EX2 R53, R53 ;  /* 0x0000003500357308 */ /* 0x000e620000000800 */
[----:B---3--:R-:W-:-:S01]  /*5100*/  FADD.FTZ R14, R72, R3 ;  /* 0x00000003480e7221 */ /* 0x008fc20000010000 */
[--C-:B------:R-:W-:Y:S02]  /*5110*/  IMAD.MOV.U32 R39, RZ, RZ, R87.reuse ;  /* 0x000000ffff277224 */ /* 0x100fe400078e0057 */
[--C-:B------:R-:W-:Y:S02]  /*5120*/  IMAD.MOV.U32 R32, RZ, RZ, R87.reuse ;  /* 0x000000ffff207224 */ /* 0x100fe400078e0057 */
[----:B------:R-:W-:-:S02]  /*5130*/  IMAD.MOV.U32 R28, RZ, RZ, R87 ;  /* 0x000000ffff1c7224 */ /* 0x000fc400078e0057 */
[----:B------:R2:W3:Y:S01]  /*5140*/  MUFU.EX2 R74, R69 ;  /* 0x00000045004a7308 */ /* 0x0004e20000000800 */
[----:B0-----:R-:W-:-:S07]  /*5150*/  FADD.FTZ R3, R127, R14 ;  /* 0x0000000e7f037221 */ /* 0x001fce0000010000 */
[----:B------:R0:W4:Y:S01]  /*5160*/  MUFU.EX2 R38, R42 ;  /* 0x0000002a00267308 */ /* 0x0001220000000800 */
[C---:B-1----:R-:W-:Y:S01]  /*5170*/  F2FP.SATFINITE.E4M3.F32.PACK_AB_MERGE_C R36, R53.reuse, R36, RZ ;  /* 0x000000243524723e */ /* 0x042fe200048070ff */
[----:B------:R-:W-:Y:S01]  /*5180*/  FADD.FTZ R53, R53, R26 ;  /* 0x0000001a35357221 */ /* 0x000fe20000010000 */
[--C-:B--2---:R-:W-:Y:S02]  /*5190*/  IMAD.MOV.U32 R69, RZ, RZ, R87.reuse ;  /* 0x000000ffff457224 */ /* 0x104fe400078e0057 */
[----:B------:R-:W-:Y:S01]  /*51a0*/  F2FP.SATFINITE.E4M3.F32.PACK_AB_MERGE_C R178, R49, R34, R36 ;  /* 0x0000002231b2723e */ /* 0x000fe20004807024 */
[----:B------:R-:W-:Y:S02]  /*51b0*/  IMAD.MOV.U32 R49, RZ, RZ, R87 ;  /* 0x000000ffff317224 */ /* 0x000fe400078e0057 */
[----:B------:R-:W1:Y:S01]  /*51c0*/  MUFU.EX2 R129, R129 ;  /* 0x0000008100817308 */ /* 0x000e620000000800 */
[----:B0-----:R-:W-:-:S01]  /*51d0*/  FFMA.FTZ R42, R43, R88, -R24 ;  /* 0x000000582b2a7223 */ /* 0x001fc20000010818 */
[----:B---3--:R-:W-:Y:S01]  /*51e0*/  F2FP.SATFINITE.E4M3.F32.PACK_AB_MERGE_C R127, R74, R127, RZ ;  /* 0x0000007f4a7f723e */ /* 0x008fe200048070ff */
[----:B------:R-:W-:-:S01]  /*51f0*/  FFMA.FTZ R43, R77, R88, -R24 ;  /* 0x000000584d2b7223 */ /* 0x000fc20000010818 */
[----:B------:R-:W-:Y:S01]  /*5200*/  FADD.FTZ R74, R74, R3 ;  /* 0x000000034a4a7221 */ /* 0x000fe20000010000 */
[----:B------:R-:W-:-:S01]  /*5210*/  FFMA.FTZ R24, R107, R88, -R24 ;  /* 0x000000586b187223 */ /* 0x000fc20000010818 */
[----:B------:R-:W-:Y:S01]  /*5220*/  F2FP.SATFINITE.E4M3.F32.PACK_AB_MERGE_C R179, R72, R125, R127 ;  /* 0x0000007d48b3723e */ /* 0x000fe2000480707f */
[----:B------:R-:W-:Y:S01]  /*5230*/  IMAD.MOV.U32 R77, RZ, RZ, R87 ;  /* 0x000000ffff4d7224 */ /* 0x000fe200078e0057 */
[----:B------:R-:W0:Y:S01]  /*5240*/  MUFU.EX2 R25, R25 ;  /* 0x0000001900197308 */ /* 0x000e220000000800 */
[----:B----4-:R-:W-:-:S01]  /*5250*/  FADD.FTZ R4, R38, R53 ;  /* 0x0000003526047221 */ /* 0x010fc20000010000 */
[----:B------:R-:W-:-:S02]  /*5260*/  IMAD.MOV.U32 R72, RZ, RZ, R87 ;  /* 0x000000ffff487224 */ /* 0x000fc400078e0057 */
[--C-:B------:R-:W-:Y:S02]  /*5270*/  IMAD.MOV.U32 R53, RZ, RZ, R87.reuse ;  /* 0x000000ffff357224 */ /* 0x100fe400078e0057 */
[----:B------:R-:W-:Y:S02]  /*5280*/  IMAD.MOV.U32 R36, RZ, RZ, R87 ;  /* 0x000000ffff247224 */ /* 0x000fe400078e0057 */
[----:B------:R-:W2:Y:S01]  /*5290*/  MUFU.EX2 R2, R131 ;  /* 0x0000008300027308 */ /* 0x000ea20000000800 */
[----:B-1----:R-:W-:-:S01]  /*52a0*/  FADD.FTZ R3, R129, R74 ;  /* 0x0000004a81037221 */ /* 0x002fc20000010000 */
[--C-:B------:R-:W-:Y:S02]  /*52b0*/  IMAD.MOV.U32 R74, RZ, RZ, R87.reuse ;  /* 0x000000ffff4a7224 */ /* 0x100fe400078e0057 */
[--C-:B------:R-:W-:Y:S02]  /*52c0*/  IMAD.MOV.U32 R34, RZ, RZ, R87.reuse ;  /* 0x000000ffff227224 */ /* 0x100fe400078e0057 */
[----:B------:R-:W-:-:S02]  /*52d0*/  IMAD.MOV.U32 R26, RZ, RZ, R87 ;  /* 0x000000ffff1a7224 */ /* 0x000fc400078e0057 */
        /* <DEDUP_REMOVED lines=8> */
[----:B------:R-:W-:-:S03]  /*5360*/  F2FP.SATFINITE.E4M3.F32.PACK_AB_MERGE_C R61, R76, R61, RZ ;  /* 0x0000003d4c3d723e */ /* 0x000fc600048070ff */
[----:B------:R-:W-:Y:S01]  /*5370*/  FADD.FTZ R76, R76, R5 ;  /* 0x000000054c4c7221 */ /* 0x000fe20000010000 */
[----:B------:R-:W-:Y:S01]  /*5380*/  F2FP.SATFINITE.E4M3.F32.PACK_AB_MERGE_C R173, R2, R129, R61 ;  /* 0x0000008102ad723e */ /* 0x000fe2000480703d */
[----:B------:R-:W-:Y:S01]  /*5390*/  IMAD.MOV.U32 R61, RZ, RZ, R87 ;  /* 0x000000ffff3d7224 */ /* 0x000fe200078e0057 */
[----:B------:R-:W0:Y:S01]  /*53a0*/  MUFU.EX2 R67, R67 ;  /* 0x0000004300437308 */ /* 0x000e220000000800 */
[----:B--2---:R-:W-:-:S01]  /*53b0*/  FADD.FTZ R3, R42, R3 ;  /* 0x000000032a037221 */ /* 0x004fc20000010000 */
[----:B------:R-:W-:Y:S01]  /*53c0*/  F2FP.SATFINITE.E4M3.F32.PACK_AB_MERGE_C R29, R42, R29, RZ ;  /* 0x0000001d2a1d723e */ /* 0x000fe200048070ff */
[----:B------:R-:W-:-:S03]  /*53d0*/  IMAD.MOV.U32 R42, RZ, RZ, R87 ;  /* 0x000000ffff2a7224 */ /* 0x000fc600078e0057 */
[----:B------:R-:W-:Y:S01]  /*53e0*/  F2FP.SATFINITE.E4M3.F32.PACK_AB_MERGE_C R172, R25, R38, R29 ;  /* 0x0000002619ac723e */ /* 0x000fe2000480701d */
[----:B------:R-:W-:Y:S01]  /*53f0*/  IMAD.MOV.U32 R38, RZ, RZ, R87 ;  /* 0x000000ffff267224 */ /* 0x000fe200078e0057 */
[----:B------:R-:W2:Y:S01]  /*5400*/  MUFU.EX2 R43, R43 ;  /* 0x0000002b002b7308 */ /* 0x000ea20000000800 */
[----:B-1----:R-:W-:-:S01]  /*5410*/  FADD.FTZ R8, R40, R3 ;  /* 0x0000000328087221 */ /* 0x002fc20000010000 */
[--C-:B------:R-:W-:Y:S02]  /*5420*/  IMAD.MOV.U32 R29, RZ, RZ, R87.reuse ;  /* 0x000000ffff1d7224 */ /* 0x100fe400078e0057 */
[----:B------:R-:W-:-:S04]  /*5430*/  IMAD.MOV.U32 R25, RZ, RZ, R87 ;  /* 0x000000ffff197224 */ /* 0x000fc800078e0057 */
[----:B------:R-:W1:Y:S01]  /*5440*/  MUFU.EX2 R78, R133 ;  /* 0x00000085004e7308 */ /* 0x000e620000000800 */
[----:B0-----:R-:W-:-:S01]  /*5450*/  FADD.FTZ R3, R67, R76 ;  /* 0x0000004c43037221 */ /* 0x001fc20000010000 */
[----:B------:R-:W-:-:S06]  /*5460*/  IMAD.MOV.U32 R76, RZ, RZ, R87 ;  /* 0x000000ffff4c7224 */ /* 0x000fcc00078e0057 */
        /* <DEDUP_REMOVED lines=9> */
[C---:B-1----:R-:W-:Y:S01]  /*5500*/  F2FP.SATFINITE.E4M3.F32.PACK_AB_MERGE_C R33, R44.reuse, R33, RZ ;  /* 0x000000212c21723e */ /* 0x042fe200048070ff */
[----:B------:R-:W-:-:S03]  /*5510*/  FADD.FTZ R44, R44, R3 ;  /* 0x000000032c2c7221 */ /* 0x000fc60000010000 */
[----:B------:R-:W-:Y:S01]  /*5520*/  F2FP.SATFINITE.E4M3.F32.PACK_AB_MERGE_C R174, R43, R40, R33 ;  /* 0x000000282bae723e */ /* 0x000fe20004807021 */
[----:B------:R-:W-:Y:S02]  /*5530*/  IMAD.MOV.U32 R43, RZ, RZ, R87 ;  /* 0x000000ffff2b7224 */ /* 0x000fe400078e0057 */
[----:B------:R-:W1:Y:S01]  /*5540*/  MUFU.EX2 R139, R139 ;  /* 0x0000008b008b7308 */ /* 0x000e620000000800 */
[C---:B0-----:R-:W-:Y:S01]  /*5550*/  F2FP.SATFINITE.E4M3.F32.PACK_AB_MERGE_C R135, R6.reuse, R135, RZ ;  /* 0x000000870687723e */ /* 0x041fe200048070ff */
[----:B------:R-:W-:Y:S01]  /*5560*/  FADD.FTZ R6, R6, R5 ;  /* 0x0000000506067221 */ /* 0x000fe20000010000 */
[----:B------:R-:W-:Y:S02]  /*5570*/  IMAD.MOV.U32 R40, RZ, RZ, R87 ;  /* 0x000000ffff287224 */ /* 0x000fe400078e0057 */
[----:B------:R-:W-:Y:S01]  /*5580*/  F2FP.SATFINITE.E4M3.F32.PACK_AB_MERGE_C R175, R78, R67, R135 ;  /* 0x000000434eaf723e */ /* 0x000fe20004807087 */
[----:B------:R-:W-:Y:S02]  /*5590*/  IMAD.MOV.U32 R78, RZ, RZ, R87 ;  /* 0x000000ffff4e7224 */ /* 0x000fe400078e0057 */
[----:B------:R-:W0:Y:S01]  /*55a0*/  MUFU.EX2 R46, R46 ;  /* 0x0000002e002e7308 */ /* 0x000e220000000800 */
[----:B--2---:R-:W-:-:S01]  /*55b0*/  FADD.FTZ R3, R45, R44 ;  /* 0x0000002c2d037221 */ /* 0x004fc20000010000 */
[----:B------:R-:W-:-:S02]  /*55c0*/  IMAD.MOV.U32 R67, RZ, RZ, R87 ;  /* 0x000000ffff437224 */ /* 0x000fc400078e0057 */
[--C-:B------:R-:W-:Y:S02]  /*55d0*/  IMAD.MOV.U32 R44, RZ, RZ, R87.reuse ;  /* 0x000000ffff2c7224 */ /* 0x100fe400078e0057 */
[----:B------:R-:W-:Y:S02]  /*55e0*/  IMAD.MOV.U32 R33, RZ, RZ, R87 ;  /* 0x000000ffff217224 */ /* 0x000fe400078e0057 */
[----:B------:R2:W3:Y:S01]  /*55f0*/  MUFU.EX2 R10, R71 ;  /* 0x00000047000a7308 */ /* 0x0004e20000000800 */
[----:B-1----:R-:W-:-:S07]  /*5600*/  FADD.FTZ R5, R139, R6 ;  /* 0x000000068b057221 */ /* 0x002fce0000010000 */
[----:B------:R-:W1:Y:S01]  /*5610*/  MUFU.EX2 R37, R37 ;  /* 0x0000002500257308 */ /* 0x000e620000000800 */
[----:B0-----:R-:W-:-:S01]  /*5620*/  FADD.FTZ R6, R46, R3 ;  /* 0x000000032e067221 */ /* 0x001fc20000010000 */
[----:B--2---:R-:W-:-:S06]  /*5630*/  IMAD.MOV.U32 R71, RZ, RZ, R87 ;  /* 0x000000ffff477224 */ /* 0x004fcc00078e0057 */
[----:B------:R-:W0:Y:S01]  /*5640*/  MUFU.EX2 R141, R141 ;  /* 0x0000008d008d7308 */ /* 0x000e220000000800 */
[----:B---3--:R-:W-:-:S07]  /*5650*/  FADD.FTZ R12, R10, R5 ;  /* 0x000000050a0c7221 */ /* 0x008fce0000010000 */
[----:B------:R-:W2:Y:S01]  /*5660*/  MUFU.EX2 R48, R48 ;  /* 0x0000003000307308 */ /* 0x000ea20000000800 */
[----:B-1----:R-:W-:-:S07]  /*5670*/  FADD.FTZ R3, R37, R6 ;  /* 0x0000000625037221 */ /* 0x002fce0000010000 */
[----:B------:R1:W3:Y:S01]  /*5680*/  MUFU.EX2 R4, R73 ;  /* 0x0000004900047308 */ /* 0x0002e20000000800 */
[----:B0-----:R-:W-:-:S07]  /*5690*/  FADD.FTZ R5, R141, R12 ;  /* 0x0000000c8d057221 */ /* 0x001fce0000010000 */
[----:B------:R-:W0:Y:S01]  /*56a0*/  MUFU.EX2 R50, R50 ;  /* 0x0000003200327308 */ /* 0x000e220000000800 */
[----:B--2---:R-:W-:-:S01]  /*56b0*/  FADD.FTZ R3, R48, R3 ;  /* 0x0000000330037221 */ /* 0x004fc20000010000 */
[----:B------:R-:W-:Y:S01]  /*56c0*/  F2FP.SATFINITE.E4M3.F32.PACK_AB_MERGE_C R37, R48, R37, RZ ;  /* 0x000000253025723e */ /* 0x000fe200048070ff */
[--C-:B-1----:R-:W-:Y:S02]  /*56d0*/  IMAD.MOV.U32 R73, RZ, RZ, R87.reuse ;  /* 0x000000ffff497224 */ /* 0x102fe400078e0057 */
[----:B------:R-:W-:Y:S01]  /*56e0*/  IMAD.MOV.U32 R48, RZ, RZ, R87 ;  /* 0x000000ffff307224 */ /* 0x000fe200078e0057 */
[----:B------:R-:W-:Y:S01]  /*56f0*/  F2FP.SATFINITE.E4M3.F32.PACK_AB_MERGE_C R168, R46, R45, R37 ;  /* 0x0000002d2ea8723e */ /* 0x000fe20004807025 */
[----:B------:R-:W-:Y:S01]  /*5700*/  IMAD.MOV.U32 R46, RZ, RZ, R87 ;  /* 0x000000ffff2e7224 */ /* 0x000fe200078e0057 */
[----:B------:R-:W1:Y:S01]  /*5710*/  MUFU.EX2 R143, R143 ;  /* 0x0000008f008f7308 */ /* 0x000e620000000800 */
[C---:B---3--:R-:W-:Y:S01]  /*5720*/  F2FP.SATFINITE.E4M3.F32.PACK_AB_MERGE_C R141, R4.reuse, R141, RZ ;  /* 0x0000008d048d723e */ /* 0x048fe200048070ff */
[----:B------:R-:W-:Y:S01]  /*5730*/  FADD.FTZ R4, R4, R5 ;  /* 0x0000000504047221 */ /* 0x000fe20000010000 */
[----:B------:R-:W-:-:S02]  /*5740*/  IMAD.MOV.U32 R45, RZ, RZ, R87 ;  /* 0x000000ffff2d7224 */ /* 0x000fc400078e0057 */
[----:B------:R-:W-:Y:S01]  /*5750*/  F2FP.SATFINITE.E4M3.F32.PACK_AB_MERGE_C R169, R10, R139, R141 ;  /* 0x0000008b0aa9723e */ /* 0x000fe2000480708d */
[----:B------:R-:W-:Y:S02]  /*5760*/  IMAD.MOV.U32 R37, RZ, RZ, R87 ;  /* 0x000000ffff257224 */ /* 0x000fe400078e0057 */
        /* <DEDUP_REMOVED lines=8> */
[----:B------:R-:W0:Y:S08]  /*57f0*/  MUFU.EX2 R47, R47 ;  /* 0x0000002f002f7308 */ /* 0x000e300000000800 */
[----:B------:R-:W2:Y:S01]  /*5800*/  MUFU.EX2 R24, R24 ;  /* 0x0000001800187308 */ /* 0x000ea20000000800 */
[----:B-1----:R-:W-:Y:S01]  /*5810*/  F2FP.SATFINITE.E4M3.F32.PACK_AB_MERGE_C R6, R52, R147, RZ ;  /* 0x000000933406723e */ /* 0x002fe200048070ff */
[----:B------:R-:W-:-:S03]  /*5820*/  FADD.FTZ R147, R147, R4 ;  /* 0x0000000493937221 */ /* 0x000fc60000010000 */
[----:B------:R-:W-:Y:S01]  /*5830*/  F2FP.SATFINITE.E4M3.F32.PACK_AB_MERGE_C R171, R8, R143, R6 ;  /* 0x0000008f08ab723e */ /* 0x000fe20004807006 */
[----:B0-----:R-:W-:-:S01]  /*5840*/  FADD.FTZ R3, R47, R2 ;  /* 0x000000022f037221 */ /* 0x001fc20000010000 */
[----:B------:R-:W-:Y:S01]  /*5850*/  FADD.FTZ R2, R52, R147 ;  /* 0x0000009334027221 */ /* 0x000fe20000010000 */
[----:B------:R-:W-:Y:S01]  /*5860*/  IMAD.MOV.U32 R52, RZ, RZ, R87 ;  /* 0x000000ffff347224 */ /* 0x000fe200078e0057 */
[C---:B--2---:R-:W-:Y:S01]  /*5870*/  F2FP.SATFINITE.E4M3.F32.PACK_AB_MERGE_C R5, R24.reuse, R47, RZ ;  /* 0x0000002f1805723e */ /* 0x044fe200048070ff */
        /* <DEDUP_REMOVED lines=42> */
[----:B------:R-:W-:-:S05]  /*5b20*/  UMOV UR57, UR55 ;  /* 0x0000003700397c82 */ /* 0x000fca0008000000 */
.L_x_1997:
[----:B------:R-:W-:Y:S01]  /*5b30*/  ISETP.NE.AND P3, PT, RZ, UR43, PT ;  /* 0x0000002bff007c0c */ /* 0x000fe2000bf65270 */
[----:B------:R-:W-:-:S04]  /*5b40*/  UISETP.NE.AND UP0, UPT, UR57, 0x1, UPT ;  /* 0x000000013900788c */ /* 0x000fc8000bf05270 */
[----:B------:R-:W-:-:S04]  /*5b50*/  USEL UR45, URZ, 0x1, UP0 ;  /* 0x000000013f2d7887 */ /* 0x000fc80008000000 */
[----:B------:R-:W-:-:S04]  /*5b60*/  ULOP3.LUT UR45, UR58, UR45, URZ, 0x3c, !UPT ;  /* 0x0000002d3a2d7292 */ /* 0x000fc8000f8e3c3f */
[----:B------:R-:W-:Y:S08]  /*5b70*/  @P3 BRA `(.L_x_1988) ;  /* 0x0000000000383947 */ /* 0x000ff00003800000 */
[----:B------:R-:W-:Y:S05]  /*5b80*/  @!P0 BRA `(.L_x_1989) ;  /* 0x0000000000048947 */ /* 0x000fea0003800000 */
[----:B------:R-:W-:Y:S01]  /*5b90*/  BPT.TRAP 0x1 ;  /* 0x000000040000795c */ /* 0x000fe20000300000 */
.L_x_1989:
        /* <DEDUP_REMOVED lines=9> */
.L_x_1990:
[----:B-1----:R-:W-:Y:S05]  /*5c30*/  @P2 BRA `(.L_x_1988) ;  /* 0x0000000000082947 */ /* 0x002fea0003800000 */
[----:B------:R-:W1:Y:S02]  /*5c40*/  SYNCS.PHASECHK.TRANS64.TRYWAIT P2, [UR6+0x29830], R6 ;  /* 0x02983006ff0075a7 */ /* 0x000e640008040146 */
[----:B-1----:R-:W-:Y:S05]  /*5c50*/  @!P2 BRA `(.L_x_1991) ;  /* 0x000000f80050a947 */ /* 0x002fea0003800000 */
.L_x_1988:
        /* <DEDUP_REMOVED lines=189> */
.L_x_1993:
[----:B------:R-:W-:Y:S01]  /*6830*/  ULEA UR6, UR57, UR41, 0x3 ;  /* 0x0000002939067291 */ /* 0x000fe2000f8e183f */
[----:B------:R-:W-:-:S05]  /*6840*/  IMAD.U32 R6, RZ, RZ, UR58 ;  /* 0x0000003aff067e24 */ /* 0x000fca000f8e00ff */
[----:B------:R-:W-:-:S04]  /*6850*/  SHF.L.U32 R6, R6, 0x1f, RZ ;  /* 0x0000001f06067819 */ /* 0x000fc800000006ff */
[----:B------:R0:W1:Y:S01]  /*6860*/  SYNCS.PHASECHK.TRANS64.TRYWAIT P2, [UR6+0x29850], R6 ;  /* 0x02985006ff0075a7 */ /* 0x0000620008040146 */
[----:B------:R-:W-:Y:S05]  /*6870*/  @!P0 BRA `(.L_x_1994) ;  /* 0x0000000000048947 */ /* 0x000fea0003800000 */
[----:B------:R-:W-:Y:S01]  /*6880*/  BPT.TRAP 0x1 ;  /* 0x000000040000795c */ /* 0x000fe20000300000 */
.L_x_1994:
[----:B-1----:R-:W-:Y:S05]  /*6890*/  @P2 BRA `(.L_x_1992) ;  /* 0x0000000000082947 */ /* 0x002fea0003800000 */
[----:B------:R-:W1:Y:S02]  /*68a0*/  SYNCS.PHASECHK.TRANS64.TRYWAIT P2, [UR6+0x29850], R6 ;  /* 0x02985006ff0075a7 */ /* 0x000e640008040146 */
[----:B-1----:R-:W-:Y:S05]  /*68b0*/  @!P2 BRA `(.L_x_1995) ;  /* 0x000000ec0050a947 */ /* 0x002fea0003800000 */
.L_x_1992:
[----:B------:R-:W-:Y:S01]  /*68c0*/  USHF.L.U32 UR6, UR51, 0x7, URZ ;  /* 0x0000000733067899 */ /* 0x000fe2000800063f */
[C---:B------:R-:W-:Y:S01]  /*68d0*/  FMUL.FTZ R152, R0.reuse, R152 ;  /* 0x0000009800987220 */ /* 0x040fe20000410000 */
[C---:B------:R-:W-:Y:S01]  /*68e0*/  FMUL.FTZ R209, R0.reuse, R136 ;  /* 0x0000008800d17220 */ /* 0x040fe20000410000 */
[C---:B------:R-:W-:Y:S01]  /*68f0*/  FMUL.FTZ R203, R0.reuse, R153 ;  /* 0x0000009900cb7220 */ /* 0x040fe20000410000 */
[----:B------:R-:W-:Y:S01]  /*6900*/  UIMAD UR6, UR56, -0xa0, UR6 ;  /* 0xffffff60380678a4 */ /* 0x000fe2000f8e0206 */
[C---:B------:R-:W-:Y:S01]  /*6910*/  FMUL.FTZ R136, R0.reuse, R146 ;  /* 0x0000009200887220 */ /* 0x040fe20000410000 */
[C---:B------:R-:W-:Y:S01]  /*6920*/  FMUL.FTZ R146, R0.reuse, R128 ;  /* 0x0000008000927220 */ /* 0x040fe20000410000 */
[----:B------:R-:W2:Y:S01]  /*6930*/  MUFU.TANH R152, R152 ;  /* 0x0000009800987308 */ /* 0x000ea20000002400 */
[----:B------:R-:W-:Y:S01]  /*6940*/  UIADD3 UR6, UR6, 0x1, UR49 ;  /* 0x0000000106067890 */ /* 0x000fe2000fffe031 */
[C---:B------:R-:W-:Y:S01]  /*6950*/  FMUL.FTZ R205, R0.reuse, R156 ;  /* 0x0000009c00cd7220 */ /* 0x040fe20000410000 */
[C---:B------:R-:W-:Y:S01]  /*6960*/  FMUL.FTZ R193, R0.reuse, R145 ;  /* 0x0000009100c17220 */ /* 0x040fe20000410000 */
[C---:B------:R-:W-:Y:S01]  /*6970*/  FMUL.FTZ R145, R0.reuse, R129 ;  /* 0x0000008100917220 */ /* 0x040fe20000410000 */
[----:B------:R-:W-:Y:S01]  /*6980*/  UIADD3 UR6, UR6, -UR50, URZ ;  /* 0x8000003206067290 */ /* 0x000fe2000fffe03f */
[C---:B------:R-:W-:Y:S01]  /*6990*/  FMUL.FTZ R207, R0.reuse, R157 ;  /* 0x0000009d00cf7220 */ /* 0x040fe20000410000 */
[C---:B------:R-:W-:Y:S01]  /*69a0*/  FMUL.FTZ R211, R0.reuse, R160 ;  /* 0x000000a000d37220 */ /* 0x040fe20000410000 */
[----:B------:R-:W3:Y:S01]  /*69b0*/  MUFU.TANH R203, R203 ;  /* 0x000000cb00cb7308 */ /* 0x000ee20000002400 */
[C---:B------:R-:W-:Y:S01]  /*69c0*/  FMUL.FTZ R213, R0.reuse, R161 ;  /* 0x000000a100d57220 */ /* 0x040fe20000410000 */
[C---:B------:R-:W-:Y:S01]  /*69d0*/  FMUL.FTZ R21, R0.reuse, R143 ;  /* 0x0000008f00157220 */ /* 0x040fe20000410000 */
[----:B------:R-:W-:Y:S01]  /*69e0*/  IMAD.U32 R128, RZ, RZ, UR6 ;  /* 0x00000006ff807e24 */ /* 0x000fe2000f8e00ff */
[----:B------:R-:W-:Y:S01]  /*69f0*/  UIADD3 UR6, UR41, 0x400, URZ ;  /* 0x0000040029067890 */ /* 0x000fe2000fffe03f */
[C---:B------:R-:W-:Y:S01]  /*6a00*/  FMUL.FTZ R197, R0.reuse, R141 ;  /* 0x0000008d00c57220 */ /* 0x040fe20000410000 */
[C---:B------:R-:W-:Y:S01]  /*6a10*/  FMUL.FTZ R143, R0.reuse, R124 ;  /* 0x0000007c008f7220 */ /* 0x040fe20000410000 */
[----:B------:R-:W-:Y:S01]  /*6a20*/  IMAD R129, R17, -0x2, R128 ;  /* 0xfffffffe11817824 */ /* 0x000fe200078e0280 */
[----:B------:R-:W4:Y:S01]  /*6a30*/  MUFU.TANH R205, R205 ;  /* 0x000000cd00cd7308 */ /* 0x000f220000002400 */
[----:B------:R-:W-:Y:S01]  /*6a40*/  USHF.R.U32.HI UR6, URZ, 0x4, UR6 ;  /* 0x000000043f067899 */ /* 0x000fe20008011606 */
[----:B------:R-:W-:Y:S01]  /*6a50*/  FMUL.FTZ R141, R0, R120 ;  /* 0x00000078008d7220 */ /* 0x000fe20000410000 */
[----:B------:R-:W-:-:S02]  /*6a60*/  IMAD.IADD R128, R22, 0x1, R129 ;  /* 0x0000000116807824 */ /* 0x000fc400078e0281 */
[C---:B------:R-:W-:Y:S01]  /*6a70*/  FMUL.FTZ R124, R0.reuse, R130 ;  /* 0x00000082007c7220 */ /* 0x040fe20000410000 */
[----:B------:R-:W-:Y:S01]  /*6a80*/  ULOP3.LUT UR6, UR6, 0x3fff, URZ, 0xc0, !UPT ;  /* 0x00003fff06067892 */ /* 0x000fe2000f8ec03f */
[C---:B------:R-:W-:Y:S01]  /*6a90*/  FMUL.FTZ R120, R0.reuse, R122 ;  /* 0x0000007a00787220 */ /* 0x040fe20000410000 */
[----:B------:R-:W-:Y:S01]  /*6aa0*/  FMUL.FTZ R153, R0, R164 ;  /* 0x000000a400997220 */ /* 0x000fe20000410000 */
[----:B------:R-:W5:Y:S01]  /*6ab0*/  MUFU.TANH R207, R207 ;  /* 0x000000cf00cf7308 */ /* 0x000f620000002400 */
[----:B------:R-:W-:Y:S01]  /*6ac0*/  ISETP.GT.AND P2, PT, R128, RZ, PT ;  /* 0x000000ff8000720c */ /* 0x000fe20003f44270 */
[----:B------:R-:W-:Y:S01]  /*6ad0*/  FMUL.FTZ R122, R0, R126 ;  /* 0x0000007e007a7220 */ /* 0x000fe20000410000 */
[----:B------:R-:W-:Y:S01]  /*6ae0*/  ISETP.GT.AND P3, PT, R128, 0x1, PT ;  /* 0x000000018000780c */ /* 0x000fe20003f64270 */
[----:B------:R-:W-:Y:S01]  /*6af0*/  ULOP3.LUT UR6, UR6, 0x10000, URZ, 0xfc, !UPT ;  /* 0x0001000006067892 */ /* 0x000fe2000f8efc3f */
[----:B--2---:R-:W-:Y:S01]  /*6b00*/  FSEL R130, R152, -INF , P2 ;  /* 0xff80000098827808 */ /* 0x004fe20001000000 */
[C---:B------:R-:W-:Y:S01]  /*6b10*/  FMUL.FTZ R126, R0.reuse, R134 ;  /* 0x00000086007e7220 */ /* 0x040fe20000410000 */
[----:B------:R-:W-:Y:S01]  /*6b20*/  FMUL.FTZ R134, R0, R104 ;  /* 0x0000006800867220 */ /* 0x000fe20000410000 */
[----:B------:R-:W2:Y:S01]  /*6b30*/  MUFU.TANH R211, R211 ;  /* 0x000000d300d37308 */ /* 0x000ea20000002400 */
[----:B------:R-:W-:Y:S01]  /*6b40*/  ISETP.GT.AND P2, PT, R128, 0x8, PT ;  /* 0x000000088000780c */ /* 0x000fe20003f44270 */
[----:B------:R-:W-:Y:S01]  /*6b50*/  FMUL.FTZ R215, R0, R165 ;  /* 0x000000a500d77220 */ /* 0x000fe20000410000 */
[----:B---3--:R-:W-:Y:S01]  /*6b60*/  FSEL R203, R203, -INF , P3 ;  /* 0xff800000cbcb7808 */ /* 0x008fe20001800000 */
[----:B------:R-:W-:Y:S01]  /*6b70*/  UIMAD UR10, UR57, 0x500, UR6 ;  /* 0x00000500390a78a4 */ /* 0x000fe2000f8e0206 */
[----:B------:R-:W-:Y:S01]  /*6b80*/  FMNMX.FTZ R104, R130, R5, !PT ;  /* 0x0000000582687209 */ /* 0x000fe20007810000 */
[----:B------:R-:W-:Y:S01]  /*6b90*/  WARPGROUP.ARRIVE ;  /* 0x00000000000079c5 */ /* 0x000fe20000000000 */
[----:B------:R-:W-:Y:S01]  /*6ba0*/  ISETP.GT.AND P3, PT, R128, 0x9, PT ;  /* 0x000000098000780c */ /* 0x000fe20003f64270 */
[----:B------:R-:W3:Y:S01]  /*6bb0*/  MUFU.TANH R213, R213 ;  /* 0x000000d500d57308 */ /* 0x000ee20000002400 */
[----:B----4-:R-:W-:Y:S01]  /*6bc0*/  FSEL R205, R205, -INF , P2 ;  /* 0xff800000cdcd7808 */ /* 0x010fe20001000000 */
[C---:B------:R-:W-:Y:S01]  /*6bd0*/  FMUL.FTZ R14, R0.reuse, R138 ;  /* 0x0000008a000e7220 */ /* 0x040fe20000410000 */
[----:B------:R-:W-:Y:S01]  /*6be0*/  FMNMX.FTZ R104, R203, R104, !PT ;  /* 0x00000068cb687209 */ /* 0x000fe20007810000 */
[----:B------:R-:W-:Y:S01]  /*6bf0*/  FMUL.FTZ R138, R0, R150 ;  /* 0x00000096008a7220 */ /* 0x000fe20000410000 */
[----:B------:R-:W-:Y:S01]  /*6c00*/  ISETP.GT.AND P2, PT, R128, 0x10, PT ;  /* 0x000000108000780c */ /* 0x000fe20003f44270 */
[----:B------:R-:W-:Y:S01]  /*6c10*/  UMOV UR6, UR10 ;  /* 0x0000000a00067c82 */ /* 0x000fe20008000000 */
[----:B-----5:R-:W-:Y:S01]  /*6c20*/  FSEL R207, R207, -INF , P3 ;  /* 0xff800000cfcf7808 */ /* 0x020fe20001800000 */
[----:B------:R-:W4:Y:S01]  /*6c30*/  MUFU.TANH R153, R153 ;  /* 0x0000009900997308 */ /* 0x000f220000002400 */
[----:B------:R-:W-:Y:S01]  /*6c40*/  FMNMX.FTZ R150, R205, R104, !PT ;  /* 0x00000068cd967209 */ /* 0x000fe20007810000 */
[----:B------:R-:W-:Y:S01]  /*6c50*/  UMOV UR7, 0xc0000010 ;  /* 0xc000001000077882 */ /* 0x000fe20000000000 */
[----:B------:R-:W-:Y:S01]  /*6c60*/  FMUL.FTZ R201, R0, R137 ;  /* 0x0000008900c97220 */ /* 0x000fe20000410000 */
[----:B------:R-:W-:Y:S01]  /*6c70*/  QGMMA.64x128x32.F32.E4M3.E4M3 R24, R184, gdesc[UR4], R24, gsb0 ;  /* 0x01e00004b8187df3 */ /* 0x000fe20008000818 */
[----:B------:R-:W-:Y:S01]  /*6c80*/  ISETP.GT.AND P3, PT, R128, 0x11, PT ;  /* 0x000000118000780c */ /* 0x000fe20003f64270 */
[C---:B------:R-:W-:Y:S01]  /*6c90*/  FMUL.FTZ R199, R0.reuse, R140 ;  /* 0x0000008c00c77220 */ /* 0x040fe20000410000 */
[----:B--2---:R-:W-:Y:S01]  /*6ca0*/  FSEL R211, R211, -INF , P2 ;  /* 0xff800000d3d37808 */ /* 0x004fe20001000000 */
[----:B------:R-:W2:Y:S01]  /*6cb0*/  MUFU.TANH R215, R215 ;  /* 0x000000d700d77308 */ /* 0x000ea20000002400 */
        /* <DEDUP_REMOVED lines=10> */
[----:B----4-:R-:W-:Y:S01]  /*6d60*/  FSEL R217, R153, -INF , P2 ;  /* 0xff80000099d97808 */ /* 0x010fe20001000000 */
[C---:B------:R-:W-:Y:S01]  /*6d70*/  FMUL.FTZ R20, R0.reuse, R142 ;  /* 0x0000008e00147220 */ /* 0x040fe20000410000 */
[----:B------:R-:W-:Y:S01]  /*6d80*/  FMNMX.FTZ R150, R213, R150, !PT ;  /* 0x00000096d5967209 */ /* 0x000fe20007810000 */
[----:B------:R-:W-:Y:S01]  /*6d90*/  FMUL.FTZ R142, R0, R121 ;  /* 0x00000079008e7220 */ /* 0x000fe20000410000 */
[----:B------:R-:W-:Y:S01]  /*6da0*/  ISETP.GT.AND P2, PT, R128, 0x20, PT ;  /* 0x000000208000780c */ /* 0x000fe20003f44270 */
[----:B------:R-:W4:Y:S01]  /*6db0*/  MUFU.TANH R201, R201 ;  /* 0x000000c900c97308 */ /* 0x000f220000002400 */
[----:B--2---:R-:W-:Y:S01]  /*6dc0*/  FSEL R215, R215, -INF , P3 ;  /* 0xff800000d7d77808 */ /* 0x004fe20001800000 */
[C---:B------:R-:W-:Y:S01]  /*6dd0*/  FMUL.FTZ R144, R0.reuse, R125 ;  /* 0x0000007d00907220 */ /* 0x040fe20000410000 */
[----:B------:R-:W-:Y:S01]  /*6de0*/  FMNMX.FTZ R150, R217, R150, !PT ;  /* 0x00000096d9967209 */ /* 0x000fe20007810000 */
[----:B------:R-:W-:Y:S01]  /*6df0*/  FMUL.FTZ R148, R0, R105 ;  /* 0x0000006900947220 */ /* 0x000fe20000410000 */
[----:B------:R-:W-:Y:S01]  /*6e00*/  ISETP.GT.AND P3, PT, R128, 0x21, PT ;  /* 0x000000218000780c */ /* 0x000fe20003f64270 */
[C---:B------:R-:W-:Y:S01]  /*6e10*/  FMUL.FTZ R105, R0.reuse, R107 ;  /* 0x0000006b00697220 */ /* 0x040fe20000410000 */
[----:B------:R-:W-:Y:S01]  /*6e20*/  FMNMX.FTZ R150, R215, R150, !PT ;  /* 0x00000096d7967209 */ /* 0x000fe20007810000 */
        /* <DEDUP_REMOVED lines=9> */
[----:B----4-:R-:W-:Y:S01]  /*6ec0*/  FSEL R201, R201, -INF , P3 ;  /* 0xff800000c9c97808 */ /* 0x010fe20001800000 */
[----:B------:R-:W-:Y:S01]  /*6ed0*/  FMUL.FTZ R129, R0, R113 ;  /* 0x0000007100817220 */ /* 0x000fe20000410000 */
[----:B------:R-:W-:Y:S01]  /*6ee0*/  ISETP.GT.AND P3, PT, R128, 0x29, PT ;  /* 0x000000298000780c */ /* 0x000fe20003f64270 */
[C---:B------:R-:W-:Y:S01]  /*6ef0*/  FMUL.FTZ R121, R0.reuse, R123 ;  /* 0x0000007b00797220 */ /* 0x040fe20000410000 */
[----:B------:R-:W-:Y:S01]  /*6f00*/  FMNMX.FTZ R150, R201, R150, !PT ;  /* 0x00000096c9967209 */ /* 0x000fe20007810000 */
[C---:B------:R-:W-:Y:S01]  /*6f10*/  FMUL.FTZ R123, R0.reuse, R127 ;  /* 0x0000007f007b7220 */ /* 0x040fe20000410000 */
[C---:B------:R-:W-:Y:S01]  /*6f20*/  FMUL.FTZ R132, R0.reuse, R133 ;  /* 0x0000008500847220 */ /* 0x040fe20000410000 */
[----:B------:R-:W4:Y:S01]  /*6f30*/  MUFU.TANH R195, R195 ;  /* 0x000000c300c37308 */ /* 0x000f220000002400 */
        /* <DEDUP_REMOVED lines=21> */
[----:B------:R-:W-:Y:S01]  /*7090*/  UIADD3 UR6, UR10, 0x100, URZ ;  /* 0x000001000a067890 */ /* 0x000fe2000fffe03f */
[----:B------:R-:W-:Y:S01]  /*70a0*/  FMUL.FTZ R92, R0, R92 ;  /* 0x0000005c005c7220 */ /* 0x000fe20000410000 */
[----:B------:R-:W4:Y:S01]  /*70b0*/  MUFU.TANH R140, R140 ;  /* 0x0000008c008c7308 */ /* 0x000f220000002400 */
[----:B--2---:R-:W-:Y:S01]  /*70c0*/  FSEL R193, R193, -INF , P3 ;  /* 0xff800000c1c17808 */ /* 0x004fe20001800000 */
[----:B------:R-:W-:Y:S01]  /*70d0*/  UMOV UR7, 0xc0000010 ;  /* 0xc000001000077882 */ /* 0x000fe20000000000 */
[----:B------:R-:W-:Y:S01]  /*70e0*/  ISETP.GT.AND P3, PT, R128, 0x39, PT ;  /* 0x000000398000780c */ /* 0x000fe20003f64270 */
[C---:B------:R-:W-:Y:S01]  /*70f0*/  FMUL.FTZ R96, R0.reuse, R96 ;  /* 0x0000006000607220 */ /* 0x040fe20000410000 */
[----:B------:R-:W-:Y:S01]  /*7100*/  FMNMX.FTZ R150, R193, R150, !PT ;  /* 0x00000096c1967209 */ /* 0x000fe20007810000 */
[C---:B-1----:R-:W-:Y:S01]  /*7110*/  FMUL.FTZ R7, R0.reuse, R155 ;  /* 0x0000009b00077220 */ /* 0x042fe20000410000 */
[C---:B------:R-:W-:Y:S01]  /*7120*/  FMUL.FTZ R100, R0.reuse, R100 ;  /* 0x0000006400647220 */ /* 0x040fe20000410000 */
[----:B------:R-:W-:Y:S01]  /*7130*/  MUFU.TANH R141, R141 ;  /* 0x0000008d008d7308 */ /* 0x000fe20000002400 */
[----:B---3--:R-:W-:Y:S01]  /*7140*/  FSEL R167, R167, -INF , P2 ;  /* 0xff800000a7a77808 */ /* 0x008fe20001000000 */
[----:B------:R-:W-:Y:S01]  /*7150*/  FMUL.FTZ R9, R0, R159 ;  /* 0x0000009f00097220 */ /* 0x000fe20000410000 */
[----:B------:R-:W-:Y:S01]  /*7160*/  ISETP.GT.AND P2, PT, R128, 0x40, PT ;  /* 0x000000408000780c */ /* 0x000fe20003f44270 */
[C---:B------:R-:W-:Y:S01]  /*7170*/  FMUL.FTZ R11, R0.reuse, R163 ;  /* 0x000000a3000b7220 */ /* 0x040fe20000410000 */
[----:B------:R-:W-:Y:S01]  /*7180*/  FMNMX.FTZ R150, R167, R150, !PT ;  /* 0x00000096a7967209 */ /* 0x000fe20007810000 */
[C---:B0-----:R-:W-:Y:S01]  /*7190*/  FMUL.FTZ R6, R0.reuse, R154 ;  /* 0x0000009a00067220 */ /* 0x041fe20000410000 */
[----:B------:R-:W-:Y:S01]  /*71a0*/  FMUL.FTZ R8, R0, R158 ;  /* 0x0000009e00087220 */ /* 0x000fe20000410000 */
[----:B------:R-:W0:Y:S01]  /*71b0*/  MUFU.TANH R142, R142 ;  /* 0x0000008e008e7308 */ /* 0x000e220000002400 */
[----:B----4-:R-:W-:Y:S01]  /*71c0*/  FSEL R107, R140, -INF , P3 ;  /* 0xff8000008c6b7808 */ /* 0x010fe20001800000 */
[----:B------:R-:W-:Y:S01]  /*71d0*/  FMUL.FTZ R10, R0, R162 ;  /* 0x000000a2000a7220 */ /* 0x000fe20000410000 */
[----:B------:R-:W-:Y:S01]  /*71e0*/  ISETP.GT.AND P3, PT, R128, 0x41, PT ;  /* 0x000000418000780c */ /* 0x000fe20003f64270 */
[C---:B------:R-:W-:Y:S01]  /*71f0*/  FMUL.FTZ R12, R0.reuse, R166 ;  /* 0x000000a6000c7220 */ /* 0x040fe20000410000 */
[----:B------:R-:W-:Y:S01]  /*7200*/  FMNMX.FTZ R150, R107, R150, !PT ;  /* 0x000000966b967209 */ /* 0x000fe20007810000 */
        /* <DEDUP_REMOVED lines=8> */
[----:B------:R-:W-:Y:S01]  /*7290*/  MUFU.TANH R144, R144 ;  /* 0x0000009000907308 */ /* 0x000fe20000002400 */
[----:B0-----:R-:W-:Y:S02]  /*72a0*/  FSEL R113, R142, -INF , P3 ;  /* 0xff8000008e717808 */ /* 0x001fe40001800000 */
[----:B------:R-:W-:-:S05]  /*72b0*/  ISETP.GT.AND P3, PT, R128, 0x49, PT ;  /* 0x000000498000780c */ /* 0x000fca0003f64270 */
[----:B------:R-:W0:Y:S08]  /*72c0*/  MUFU.TANH R146, R146 ;  /* 0x0000009200927308 */ /* 0x000e300000002400 */
[----:B------:R2:W-:Y:S08]  /*72d0*/  MUFU.TANH R106, R109 ;  /* 0x0000006d006a7308 */ /* 0x0005f00000002400 */
[----:B------:R-:W3:Y:S01]  /*72e0*/  MUFU.TANH R145, R145 ;  /* 0x0000009100917308 */ /* 0x000ee20000002400 */
[----:B--2---:R-:W-:-:S02]  /*72f0*/  FSEL R109, R141, -INF , P2 ;  /* 0xff8000008d6d7808 */ /* 0x004fc40001000000 */
[C---:B------:R-:W-:Y:S02]  /*7300*/  ISETP.GT.AND P2, PT, R128.reuse, 0x48, PT ;  /* 0x000000488000780c */ /* 0x040fe40003f44270 */
[----:B------:R-:W-:Y:S02]  /*7310*/  FMNMX.FTZ R150, R109, R150, !PT ;  /* 0x000000966d967209 */ /* 0x000fe40007810000 */
[----:B-1----:R-:W-:Y:S01]  /*7320*/  FSEL R117, R143, -INF , P2 ;  /* 0xff8000008f757808 */ /* 0x002fe20001000000 */
[----:B------:R-:W-:Y:S01]  /*7330*/  MUFU.TANH R147, R147 ;  /* 0x0000009300937308 */ /* 0x000fe20000002400 */
[----:B------:R-:W-:Y:S02]  /*7340*/  FMNMX.FTZ R150, R113, R150, !PT ;  /* 0x0000009671967209 */ /* 0x000fe40007810000 */
[----:B------:R-:W-:Y:S02]  /*7350*/  ISETP.GT.AND P2, PT, R128, 0x50, PT ;  /* 0x000000508000780c */ /* 0x000fe40003f44270 */
[----:B------:R-:W-:-:S02]  /*7360*/  FMNMX.FTZ R150, R117, R150, !PT ;  /* 0x0000009675967209 */ /* 0x000fc40007810000 */
[----:B0-----:R-:W-:Y:S01]  /*7370*/  FSEL R131, R146, -INF , P2 ;  /* 0xff80000092837808 */ /* 0x001fe20001000000 */
[----:B------:R-:W0:Y:S01]  /*7380*/  MUFU.TANH R132, R132 ;  /* 0x0000008400847308 */ /* 0x000e220000002400 */
[----:B------:R-:W-:Y:S01]  /*7390*/  ISETP.GT.AND P2, PT, R128, 0x58, PT ;  /* 0x000000588000780c */ /* 0x000fe20003f44270 */
[----:B------:R-:W-:Y:S02]  /*73a0*/  WARPGROUP.DEPBAR.LE gsb0, 0x0 ;  /* 0x00008000000079c5 */ /* 0x000fe40000010000 */
[----:B------:R-:W-:-:S04]  /*73b0*/  WARPGROUP.ARRIVE ;  /* 0x00000000000079c5 */ /* 0x000fc80000000000 */
[----:B------:R1:W-:Y:S02]  /*73c0*/  MUFU.TANH R151, R129 ;  /* 0x0000008100977308 */ /* 0x0003e40000002400 */
[----:B------:R-:W-:Y:S01]  /*73d0*/  QGMMA.64x128x32.F32.E4M3.E4M3 R24, R180, gdesc[UR4], R24, gsb0 ;  /* 0x01e00004b4187df3 */ /* 0x000fe20008000818 */
[----:B------:R-:W-:Y:S01]  /*73e0*/  UIADD3 UR6, UR10, 0x200, URZ ;  /* 0x000002000a067890 */ /* 0x000fe2000fffe03f */
[----:B------:R-:W-:-:S04]  /*73f0*/  UMOV UR7, 0xc0000010 ;  /* 0xc000001000077882 */ /* 0x000fc80000000000 */
[----:B------:R-:W-:Y:S01]  /*7400*/  MUFU.TANH R134, R134 ;  /* 0x0000008600867308 */ /* 0x000fe20000002400 */
[----:B-1----:R-:W-:Y:S02]  /*7410*/  FSEL R129, R144, -INF , P3 ;  /* 0xff80000090817808 */ /* 0x002fe40001800000 */
[C---:B------:R-:W-:Y:S02]  /*7420*/  ISETP.GT.AND P3, PT, R128.reuse, 0x51, PT ;  /* 0x000000518000780c */ /* 0x040fe40003f64270 */
[----:B------:R-:W-:Y:S02]  /*7430*/  FMNMX.FTZ R150, R129, R150, !PT ;  /* 0x0000009681967209 */ /* 0x000fe40007810000 */
[----:B---3--:R-:W-:Y:S01]  /*7440*/  FSEL R133, R145, -INF , P3 ;  /* 0xff80000091857808 */ /* 0x008fe20001800000 */
[----:B------:R-:W1:Y:S01]  /*7450*/  MUFU.TANH R148, R148 ;  /* 0x0000009400947308 */ /* 0x000e620000002400 */
[----:B------:R-:W-:Y:S02]  /*7460*/  FMNMX.FTZ R150, R131, R150, !PT ;  /* 0x0000009683967209 */ /* 0x000fe40007810000 */
[----:B------:R-:W-:-:S02]  /*7470*/  ISETP.GT.AND P3, PT, R128, 0x59, PT ;  /* 0x000000598000780c */ /* 0x000fc40003f64270 */
[----:B------:R-:W-:Y:S02]  /*7480*/  FMNMX.FTZ R150, R133, R150, !PT ;  /* 0x0000009685967209 */ /* 0x000fe40007810000 */
[----:B0-----:R-:W-:Y:S01]  /*7490*/  FSEL R141, R132, -INF , P3 ;  /* 0xff800000848d7808 */ /* 0x001fe20001800000 */
[----:B------:R-:W0:Y:S01]  /*74a0*/  MUFU.TANH R108, R108 ;  /* 0x0000006c006c7308 */ /* 0x000e220000002400 */
[----:B------:R-:W-:Y:S01]  /*74b0*/  ISETP.GT.AND P3, PT, R128, 0x61, PT ;  /* 0x000000618000780c */ /* 0x000fe20003f64270 */
[----:B------:R-:W-:-:S06]  /*74c0*/  FMUL.FTZ R132, R0, R93 ;  /* 0x0000005d00847220 */ /* 0x000fcc0000410000 */
[----:B------:R2:W-:Y:S01]  /*74d0*/  MUFU.TANH R153, R135 ;  /* 0x0000008700997308 */ /* 0x0005e20000002400 */
[----:B-1----:R-:W-:Y:S02]  /*74e0*/  FSEL R145, R148, -INF , P3 ;  /* 0xff80000094917808 */ /* 0x002fe40001800000 */
[----:B------:R-:W-:-:S04]  /*74f0*/  ISETP.GT.AND P3, PT, R128, 0x69, PT ;  /* 0x000000698000780c */ /* 0x000fc80003f64270 */
[----:B------:R-:W-:Y:S01]  /*7500*/  FSEL R93, R106, -INF , P3 ;  /* 0xff8000006a5d7808 */ /* 0x000fe20001800000 */
[----:B------:R-:W1:Y:S01]  /*7510*/  MUFU.TANH R112, R112 ;  /* 0x0000007000707308 */ /* 0x000e620000002400 */
[----:B--2---:R-:W-:Y:S01]  /*7520*/  FSEL R135, R147, -INF , P2 ;  /* 0xff80000093877808 */ /* 0x004fe20001000000 */
[----:B------:R-:W-:Y:S01]  /*7530*/  FMUL.FTZ R106, R0, R97 ;  /* 0x00000061006a7220 */ /* 0x000fe20000410000 */
[----:B------:R-:W-:Y:S02]  /*7540*/  ISETP.GT.AND P2, PT, R128, 0x60, PT ;  /* 0x000000608000780c */ /* 0x000fe40003f44270 */
[----:B------:R-:W-:Y:S02]  /*7550*/  FMNMX.FTZ R150, R135, R150, !PT ;  /* 0x0000009687967209 */ /* 0x000fe40007810000 */
[----:B------:R-:W-:Y:S01]  /*7560*/  FSEL R143, R134, -INF , P2 ;  /* 0xff800000868f7808 */ /* 0x000fe20001000000 */
[----:B------:R-:W2:Y:S01]  /*7570*/  MUFU.TANH R116, R116 ;  /* 0x0000007400747308 */ /* 0x000ea20000002400 */
[----:B------:R-:W-:-:S02]  /*7580*/  FMNMX.FTZ R150, R141, R150, !PT ;  /* 0x000000968d967209 */ /* 0x000fc40007810000 */
[----:B------:R-:W-:Y:S02]  /*7590*/  ISETP.GT.AND P2, PT, R128, 0x68, PT ;  /* 0x000000688000780c */ /* 0x000fe40003f44270 */
[----:B------:R-:W-:Y:S02]  /*75a0*/  FMNMX.FTZ R150, R143, R150, !PT ;  /* 0x000000968f967209 */ /* 0x000fe40007810000 */
[----:B0-----:R-:W-:Y:S01]  /*75b0*/  FSEL R147, R108, -INF , P2 ;  /* 0xff8000006c937808 */ /* 0x001fe20001000000 */
[----:B------:R-:W0:Y:S01]  /*75c0*/  MUFU.TANH R88, R88 ;  /* 0x0000005800587308 */ /* 0x000e220000002400 */
[----:B------:R-:W-:Y:S01]  /*75d0*/  FMNMX.FTZ R150, R145, R150, !PT ;  /* 0x0000009691967209 */ /* 0x000fe20007810000 */
[----:B------:R-:W-:Y:S01]  /*75e0*/  FMUL.FTZ R108, R0, R118 ;  /* 0x00000076006c7220 */ /* 0x000fe20000410000 */
[----:B------:R-:W-:Y:S02]  /*75f0*/  ISETP.GT.AND P2, PT, R128, 0x70, PT ;  /* 0x000000708000780c */ /* 0x000fe40003f44270 */
[----:B------:R-:W-:-:S02]  /*7600*/  FMNMX.FTZ R150, R147, R150, !PT ;  /* 0x0000009693967209 */ /* 0x000fc40007810000 */
[----:B------:R-:W-:Y:S01]  /*7610*/  ISETP.GT.AND P3, PT, R128, 0x71, PT ;  /* 0x000000718000780c */ /* 0x000fe20003f64270 */
[----:B------:R-:W3:Y:S01]  /*7620*/  MUFU.TANH R89, R89 ;  /* 0x0000005900597308 */ /* 0x000ee20000002400 */
[----:B-1----:R-:W-:Y:S01]  /*7630*/  FSEL R149, R112, -INF , P2 ;  /* 0xff80000070957808 */ /* 0x002fe20001000000 */
[----:B------:R-:W-:Y:S01]  /*7640*/  FMUL.FTZ R112, R0, R102 ;  /* 0x0000006600707220 */ /* 0x000fe20000410000 */
[----:B------:R-:W-:Y:S02]  /*7650*/  FMNMX.FTZ R150, R93, R150, !PT ;  /* 0x000000965d967209 */ /* 0x000fe40007810000 */
[----:B------:R-:W-:Y:S02]  /*7660*/  ISETP.GT.AND P2, PT, R128, 0x78, PT ;  /* 0x000000788000780c */ /* 0x000fe40003f44270 */
[----:B------:R-:W-:Y:S01]  /*7670*/  FSEL R151, R151, -INF , P3 ;  /* 0xff80000097977808 */ /* 0x000fe20001800000 */
[----:B------:R-:W1:Y:S01]  /*7680*/  MUFU.TANH R92, R92 ;  /* 0x0000005c005c7308 */ /* 0x000e620000002400 */
[----:B------:R-:W-:-:S02]  /*7690*/  FMNMX.FTZ R150, R149, R150, !PT ;  /* 0x0000009695967209 */ /* 0x000fc40007810000 */
[----:B------:R-:W-:Y:S02]  /*76a0*/  ISETP.GT.AND P3, PT, R128, 0x79, PT ;  /* 0x000000798000780c */ /* 0x000fe40003f64270 */
[----:B--2---:R-:W-:Y:S02]  /*76b0*/  FSEL R97, R116, -INF , P2 ;  /* 0xff80000074617808 */ /* 0x004fe40001000000 */
[----:B------:R-:W-:Y:S01]  /*76c0*/  FMNMX.FTZ R150, R151, R150, !PT ;  /* 0x0000009697967209 */ /* 0x000fe20007810000 */
[----:B------:R-:W2:Y:S01]  /*76d0*/  MUFU.TANH R132, R132 ;  /* 0x0000008400847308 */ /* 0x000ea20000002400 */
[----:B------:R-:W-:Y:S02]  /*76e0*/  ISETP.GT.AND P2, PT, R128, 0x80, PT ;  /* 0x000000808000780c */ /* 0x000fe40003f44270 */
[----:B------:R-:W-:Y:S02]  /*76f0*/  FSEL R153, R153, -INF , P3 ;  /* 0xff80000099997808 */ /* 0x000fe40001800000 */
[----:B------:R-:W-:-:S02]  /*7700*/  FMNMX.FTZ R150, R97, R150, !PT ;  /* 0x0000009661967209 */ /* 0x000fc40007810000 */
[----:B------:R-:W-:Y:S01]  /*7710*/  ISETP.GT.AND P3, PT, R128, 0x81, PT ;  /* 0x000000818000780c */ /* 0x000fe20003f64270 */
[----:B------:R-:W4:Y:S01]  /*7720*/  MUFU.TANH R96, R96 ;  /* 0x0000006000607308 */ /* 0x000f220000002400 */
[----:B0-----:R-:W-:Y:S01]  /*7730*/  FSEL R155, R88, -INF , P2 ;  /* 0xff800000589b7808 */ /* 0x001fe20001000000 */
[----:B------:R-:W-:Y:S01]  /*7740*/  FMUL.FTZ R88, R0, R101 ;  /* 0x0000006500587220 */ /* 0x000fe20000410000 */
[----:B------:R-:W-:Y:S02]  /*7750*/  FMNMX.FTZ R150, R153, R150, !PT ;  /* 0x0000009699967209 */ /* 0x000fe40007810000 */
[----:B------:R-:W-:Y:S02]  /*7760*/  ISETP.GT.AND P2, PT, R128, 0x88, PT ;  /* 0x000000888000780c */ /* 0x000fe40003f44270 */
[----:B---3--:R-:W-:Y:S01]  /*7770*/  FSEL R157, R89, -INF , P3 ;  /* 0xff800000599d7808 */ /* 0x008fe20001800000 */
[----:B------:R-:W0:Y:S01]  /*7780*/  MUFU.TANH R106, R106 ;  /* 0x0000006a006a7308 */ /* 0x000e220000002400 */
[----:B------:R-:W-:-:S02]  /*7790*/  FMNMX.FTZ R150, R155, R150, !PT ;  /* 0x000000969b967209 */ /* 0x000fc40007810000 */
[----:B------:R-:W-:Y:S02]  /*77a0*/  ISETP.GT.AND P3, PT, R128, 0x89, PT ;  /* 0x000000898000780c */ /* 0x000fe40003f64270 */
[----:B-1----:R-:W-:Y:S01]  /*77b0*/  FSEL R101, R92, -INF , P2 ;  /* 0xff8000005c657808 */ /* 0x002fe20001000000 */
[----:B------:R-:W-:Y:S01]  /*77c0*/  FMUL.FTZ R92, R0, R110 ;  /* 0x0000006e005c7220 */ /* 0x000fe20000410000 */
[----:B------:R-:W-:Y:S01]  /*77d0*/  FMNMX.FTZ R150, R157, R150, !PT ;  /* 0x000000969d967209 */ /* 0x000fe20007810000 */
[----:B------:R-:W1:Y:S01]  /*77e0*/  MUFU.TANH R100, R100 ;  /* 0x0000006400647308 */ /* 0x000e620000002400 */
[----:B------:R-:W-:Y:S01]  /*77f0*/  ISETP.GT.AND P2, PT, R128, 0x90, PT ;  /* 0x000000908000780c */ /* 0x000fe20003f44270 */
[----:B------:R-:W-:Y:S01]  /*7800*/  FMUL.FTZ R110, R0, R119 ;  /* 0x00000077006e7220 */ /* 0x000fe20000410000 */
[----:B--2---:R-:W-:Y:S02]  /*7810*/  FSEL R159, R132, -INF , P3 ;  /* 0xff800000849f7808 */ /* 0x004fe40001800000 */
[----:B------:R-:W-:-:S02]  /*7820*/  FMNMX.FTZ R150, R101, R150, !PT ;  /* 0x0000009665967209 */ /* 0x000fc40007810000 */
[----:B------:R-:W-:Y:S01]  /*7830*/  ISETP.GT.AND P3, PT, R128, 0x91, PT ;  /* 0x000000918000780c */ /* 0x000fe20003f64270 */
[----:B------:R-:W2:Y:S01]  /*7840*/  MUFU.TANH R88, R88 ;  /* 0x0000005800587308 */ /* 0x000ea20000002400 */
[----:B----4-:R-:W-:Y:S01]  /*7850*/  FSEL R161, R96, -INF , P2 ;  /* 0xff80000060a17808 */ /* 0x010fe20001000000 */
[----:B------:R-:W-:Y:S01]  /*7860*/  FMUL.FTZ R96, R0, R111 ;  /* 0x0000006f00607220 */ /* 0x000fe20000410000 */
[----:B------:R-:W-:Y:S02]  /*7870*/  FMNMX.FTZ R150, R159, R150, !PT ;  /* 0x000000969f967209 */ /* 0x000fe40007810000 */
[----:B------:R-:W-:Y:S02]  /*7880*/  ISETP.GT.AND P2, PT, R128, 0x98, PT ;  /* 0x000000988000780c */ /* 0x000fe40003f44270 */
[----:B0-----:R-:W-:Y:S01]  /*7890*/  FSEL R163, R106, -INF , P3 ;  /* 0xff8000006aa37808 */ /* 0x001fe20001800000 */
[----:B------:R-:W0:Y:S01]  /*78a0*/  MUFU.TANH R6, R6 ;  /* 0x0000000600067308 */ /* 0x000e220000002400 */
[----:B------:R-:W-:Y:S01]  /*78b0*/  FMNMX.FTZ R150, R161, R150, !PT ;  /* 0x00000096a1967209 */ /* 0x000fe20007810000 */
[----:B------:R-:W-:Y:S01]  /*78c0*/  FMUL.FTZ R106, R0, R115 ;  /* 0x00000073006a7220 */ /* 0x000fe20000410000 */
[C---:B------:R-:W-:Y:S01]  /*78d0*/  ISETP.GT.AND P3, PT, R128.reuse, 0x99, PT ;  /* 0x000000998000780c */ /* 0x040fe20003f64270 */
[----:B------:R-:W-:Y:S01]  /*78e0*/  VIADD R128, R128, 0x8 ;  /* 0x0000000880807836 */ /* 0x000fe20000000000 */
[----:B-1----:R-:W-:Y:S01]  /*78f0*/  FSEL R165, R100, -INF , P2 ;  /* 0xff80000064a57808 */ /* 0x002fe20001000000 */
[----:B------:R-:W-:Y:S01]  /*7900*/  FMUL.FTZ R100, R0, R114 ;  /* 0x0000007200647220 */ /* 0x000fe20000410000 */
[----:B------:R-:W-:Y:S01]  /*7910*/  FMNMX.FTZ R150, R163, R150, !PT ;  /* 0x00000096a3967209 */ /* 0x000fe20007810000 */
[----:B------:R-:W1:Y:S01]  /*7920*/  MUFU.TANH R7, R7 ;  /* 0x0000000700077308 */ /* 0x000e620000002400 */
[----:B--2---:R-:W-:-:S02]  /*7930*/  FSEL R111, R88, -INF , P3 ;  /* 0xff800000586f7808 */ /* 0x004fc40001800000 */
[----:B------:R-:W-:Y:S01]  /*7940*/  FMNMX.FTZ R150, R165, R150, !PT ;  /* 0x00000096a5967209 */ /* 0x000fe20007810000 */
[----:B------:R-:W2:Y:S01]  /*7950*/  LDC R88, c[0x0][0x988] ;  /* 0x00026200ff587b82 */ /* 0x000ea20000000800 */
[C---:B------:R-:W-:Y:S02]  /*7960*/  ISETP.GT.AND P3, PT, R128.reuse, RZ, PT ;  /* 0x000000ff8000720c */ /* 0x040fe40003f64270 */
[----:B------:R-:W-:Y:S01]  /*7970*/  FMNMX.FTZ R150, R111, R150, !PT ;  /* 0x000000966f967209 */ /* 0x000fe20007810000 */
[----:B------:R-:W3:Y:S01]  /*7980*/  MUFU.TANH R8, R8 ;  /* 0x0000000800087308 */ /* 0x000ee20000002400 */
[----:B------:R-:W-:-:S03]  /*7990*/  ISETP.GT.AND P4, PT, R128, 0x1, PT ;  /* 0x000000018000780c */ /* 0x000fc60003f84270 */
[----:B------:R-:W4:Y:S04]  /*79a0*/  SHFL.BFLY PT, R89, R150, 0x2, 0x1f ;  /* 0x0c401f0096597f89 */ /* 0x000f2800000e0000 */
[----:B------:R-:W5:Y:S01]  /*79b0*/  MUFU.TANH R9, R9 ;  /* 0x0000000900097308 */ /* 0x000f620000002400 */
[----:B------:R-:W-:Y:S02]  /*79c0*/  WARPGROUP.DEPBAR.LE gsb0, 0x0 ;  /* 0x00008000000079c5 */ /* 0x000fe40000010000 */
[----:B0-----:R-:W-:Y:S01]  /*79d0*/  FSEL R183, R6, -INF , P3 ;  /* 0xff80000006b77808 */ /* 0x001fe20001800000 */
[----:B------:R-:W-:Y:S01]  /*79e0*/  WARPGROUP.ARRIVE ;  /* 0x00000000000079c5 */ /* 0x000fe20000000000 */
[C---:B------:R-:W-:Y:S02]  /*79f0*/  ISETP.GT.AND P3, PT, R128.reuse, 0x8, PT ;  /* 0x000000088000780c */ /* 0x040fe40003f64270 */
[----:B-1----:R-:W-:Y:S01]  /*7a00*/  FSEL R7, R7, -INF , P4 ;  /* 0xff80000007077808 */ /* 0x002fe20002000000 */
[----:B------:R-:W-:Y:S01]  /*7a10*/  MUFU.TANH R10, R10 ;  /* 0x0000000a000a7308 */ /* 0x000fe20000002400 */
[----:B------:R-:W-:Y:S01]  /*7a20*/  FMNMX.FTZ R132, R183, R4, !PT ;  /* 0x00000004b7847209 */ /* 0x000fe20007810000 */
[----:B------:R-:W-:Y:S01]  /*7a30*/  QGMMA.64x128x32.F32.E4M3.E4M3 R24, R176, gdesc[UR4], R24, gsb0 ;  /* 0x01e00004b0187df3 */ /* 0x000fe20008000818 */
[----:B------:R-:W-:Y:S01]  /*7a40*/  ISETP.GT.AND P4, PT, R128, 0x9, PT ;  /* 0x000000098000780c */ /* 0x000fe20003f84270 */
[----:B------:R-:W-:Y:S01]  /*7a50*/  UIADD3 UR6, UR10, 0x300, URZ ;  /* 0x000003000a067890 */ /* 0x000fe2000fffe03f */
[----:B---3--:R-:W-:Y:S01]  /*7a60*/  FSEL R187, R8, -INF , P3 ;  /* 0xff80000008bb7808 */ /* 0x008fe20001800000 */
[----:B------:R-:W-:Y:S01]  /*7a70*/  UMOV UR7, 0xc0000010 ;  /* 0xc000001000077882 */ /* 0x000fe20000000000 */
[----:B------:R-:W-:Y:S01]  /*7a80*/  FMNMX.FTZ R132, R7, R132, !PT ;  /* 0x0000008407847209 */ /* 0x000fe20007810000 */
[----:B------:R-:W0:Y:S01]  /*7a90*/  MUFU.TANH R11, R11 ;  /* 0x0000000b000b7308 */ /* 0x000e220000002400 */
[----:B------:R-:W-:-:S02]  /*7aa0*/  ISETP.GT.AND P3, PT, R128, 0x10, PT ;  /* 0x000000108000780c */ /* 0x000fc40003f64270 */
[----:B-----5:R-:W-:Y:S02]  /*7ab0*/  FSEL R9, R9, -INF , P4 ;  /* 0xff80000009097808 */ /* 0x020fe40002000000 */
[----:B----4-:R-:W-:Y:S02]  /*7ac0*/  FMNMX.FTZ R150, R150, R89, !PT ;  /* 0x0000005996967209 */ /* 0x010fe40007810000 */
[----:B------:R-:W-:Y:S01]  /*7ad0*/  FMNMX.FTZ R132, R187, R132, !PT ;  /* 0x00000084bb847209 */ /* 0x000fe20007810000 */
[----:B------:R-:W-:Y:S01]  /*7ae0*/  MUFU.TANH R12, R12 ;  /* 0x0000000c000c7308 */ /* 0x000fe20000002400 */
[----:B------:R-:W-:Y:S01]  /*7af0*/  ISETP.GT.AND P4, PT, R128, 0x11, PT ;  /* 0x000000118000780c */ /* 0x000fe20003f84270 */
[----:B------:R-:W1:Y:S01]  /*7b00*/  SHFL.BFLY PT, R89, R150, 0x1, 0x1f ;  /* 0x0c201f0096597f89 */ /* 0x000e6200000e0000 */
[----:B------:R-:W-:-:S05]  /*7b10*/  FMNMX.FTZ R132, R9, R132, !PT ;  /* 0x0000008409847209 */ /* 0x000fca0007810000 */
[----:B------:R-:W3:Y:S01]  /*7b20*/  MUFU.TANH R13, R13 ;  /* 0x0000000d000d7308 */ /* 0x000ee20000002400 */
[----:B0-----:R-:W-:Y:S02]  /*7b30*/  FSEL R11, R11, -INF , P4 ;  /* 0xff8000000b0b7808 */ /* 0x001fe40002000000 */
[----:B------:R-:W-:-:S05]  /*7b40*/  ISETP.GT.AND P4, PT, R128, 0x19, PT ;  /* 0x000000198000780c */ /* 0x000fca0003f84270 */
[----:B------:R-:W0:Y:S08]  /*7b50*/  MUFU.TANH R14, R14 ;  /* 0x0000000e000e7308 */ /* 0x000e300000002400 */
[----:B------:R-:W4:Y:S01]  /*7b60*/  MUFU.TANH R15, R15 ;  /* 0x0000000f000f7308 */ /* 0x000f220000002400 */
[----:B---3--:R-:W-:Y:S02]  /*7b70*/  FSEL R13, R13, -INF , P4 ;  /* 0xff8000000d0d7808 */ /* 0x008fe40002000000 */
[----:B-1----:R-:W-:-:S02]  /*7b80*/  FMNMX.FTZ R89, R150, R89, !PT ;  /* 0x0000005996597209 */ /* 0x002fc40007810000 */
[----:B------:R-:W-:Y:S02]  /*7b90*/  ISETP.GT.AND P4, PT, R128, 0x21, PT ;  /* 0x000000218000780c */ /* 0x000fe40003f84270 */
[C---:B------:R-:W-:Y:S01]  /*7ba0*/  FSETP.NEU.FTZ.AND P2, PT, R89.reuse, -INF , PT ;  /* 0xff8000005900780b */ /* 0x040fe20003f5d000 */
[----:B--2---:R-:W-:-:S01]  /*7bb0*/  FFMA.FTZ R102, R89, R88, -8 ;  /* 0xc100000059667423 */ /* 0x004fc20000010058 */
[----:B------:R-:W1:Y:S04]  /*7bc0*/  MUFU.TANH R20, R20 ;  /* 0x0000001400147308 */ /* 0x000e680000002400 */
[----:B------:R-:W-:-:S04]  /*7bd0*/  FSEL R102, R102, RZ, P2 ;  /* 0x000000ff66667208 */ /* 0x000fc80001000000 */
[----:B------:R-:W2:Y:S01]  /*7be0*/  MUFU.TANH R21, R21 ;  /* 0x0000001500157308 */ /* 0x000ea20000002400 */
        /* <DEDUP_REMOVED lines=15> */
[----:B0-----:R-:W-:Y:S01]  /*7ce0*/  FSEL R205, R14, -INF , P3 ;  /* 0xff8000000ecd7808 */ /* 0x001fe20001800000 */
[----:B------:R-:W0:Y:S01]  /*7cf0*/  MUFU.TANH R137, R137 ;  /* 0x0000008900897308 */ /* 0x000e220000002400 */
[----:B------:R-:W-:Y:S01]  /*7d00*/  FMNMX.FTZ R132, R13, R132, !PT ;  /* 0x000000840d847209 */ /* 0x000fe20007810000 */
[-CC-:B------:R-:W-:Y:S01]  /*7d10*/  FFMA.FTZ R14, R109, R88.reuse, -R102.reuse ;  /* 0x000000586d0e7223 */ /* 0x180fe20000010866 */
[C---:B------:R-:W-:Y:S01]  /*7d20*/  ISETP.GT.AND P3, PT, R128.reuse, 0x28, PT ;  /* 0x000000288000780c */ /* 0x040fe20003f64270 */
[-CC-:B------:R-:W-:Y:S01]  /*7d30*/  FFMA.FTZ R118, R211, R88.reuse, -R102.reuse ;  /* 0x00000058d3767223 */ /* 0x180fe20000010866 */
[----:B----4-:R-:W-:Y:S01]  /*7d40*/  FSEL R15, R15, -INF , P4 ;  /* 0xff8000000f0f7808 */ /* 0x010fe20002000000 */
[--C-:B------:R-:W-:Y:S01]  /*7d50*/  FFMA.FTZ R185, R213, R88, -R102.reuse ;  /* 0x00000058d5b97223 */ /* 0x100fe20000010866 */
[----:B------:R-:W-:Y:S01]  /*7d60*/  FMNMX.FTZ R132, R205, R132, !PT ;  /* 0x00000084cd847209 */ /* 0x000fe20007810000 */
[----:B------:R-:W4:Y:S01]  /*7d70*/  MUFU.TANH R138, R138 ;  /* 0x0000008a008a7308 */ /* 0x000f220000002400 */
        /* <DEDUP_REMOVED lines=8> */
[----:B--2---:R-:W-:Y:S01]  /*7e00*/  FSEL R21, R21, -INF , P4 ;  /* 0xff80000015157808 */ /* 0x004fe20002000000 */
[--C-:B------:R-:W-:Y:S01]  /*7e10*/  FFMA.FTZ R130, R217, R88, -R102.reuse ;  /* 0x00000058d9827223 */ /* 0x100fe20000010866 */
[----:B------:R-:W-:Y:S01]  /*7e20*/  FMNMX.FTZ R132, R195, R132, !PT ;  /* 0x00000084c3847209 */ /* 0x000fe20007810000 */
[-CC-:B------:R-:W-:Y:S01]  /*7e30*/  FFMA.FTZ R201, R201, R88.reuse, -R102.reuse ;  /* 0x00000058c9c97223 */ /* 0x180fe20000010866 */
[----:B------:R-:W-:Y:S01]  /*7e40*/  ISETP.GT.AND P4, PT, R128, 0x31, PT ;  /* 0x000000318000780c */ /* 0x000fe20003f84270 */
[--C-:B------:R-:W-:Y:S01]  /*7e50*/  FFMA.FTZ R197, R197, R88, -R102.reuse ;  /* 0x00000058c5c57223 */ /* 0x100fe20000010866 */
[----:B---3--:R-:W-:Y:S01]  /*7e60*/  FSEL R207, R136, -INF , P3 ;  /* 0xff80000088cf7808 */ /* 0x008fe20001800000 */
[----:B------:R-:W2:Y:S01]  /*7e70*/  MUFU.TANH R120, R120 ;  /* 0x0000007800787308 */ /* 0x000ea20000002400 */
[----:B------:R-:W-:Y:S01]  /*7e80*/  FMNMX.FTZ R132, R21, R132, !PT ;  /* 0x0000008415847209 */ /* 0x000fe20007810000 */
[-CC-:B------:R-:W-:Y:S01]  /*7e90*/  FFMA.FTZ R193, R193, R88.reuse, -R102.reuse ;  /* 0x00000058c1c17223 */ /* 0x180fe20000010866 */
[C---:B------:R-:W-:Y:S01]  /*7ea0*/  ISETP.GT.AND P3, PT, R128.reuse, 0x38, PT ;  /* 0x000000388000780c */ /* 0x040fe20003f64270 */
[-CC-:B------:R-:W-:Y:S01]  /*7eb0*/  FFMA.FTZ R107, R107, R88.reuse, -R102.reuse ;  /* 0x000000586b6b7223 */ /* 0x180fe20000010866 */
[----:B0-----:R-:W-:Y:S01]  /*7ec0*/  FSEL R137, R137, -INF , P4 ;  /* 0xff80000089897808 */ /* 0x001fe20002000000 */
[--C-:B------:R-:W-:Y:S01]  /*7ed0*/  FFMA.FTZ R113, R113, R88, -R102.reuse ;  /* 0x0000005871717223 */ /* 0x100fe20000010866 */
[----:B------:R-:W-:Y:S01]  /*7ee0*/  FMNMX.FTZ R132, R207, R132, !PT ;  /* 0x00000084cf847209 */ /* 0x000fe20007810000 */
[----:B------:R-:W0:Y:S01]  /*7ef0*/  MUFU.TANH R121, R121 ;  /* 0x0000007900797308 */ /* 0x000e220000002400 */
[----:B------:R-:W-:Y:S01]  /*7f00*/  ISETP.GT.AND P4, PT, R128, 0x39, PT ;  /* 0x000000398000780c */ /* 0x000fe20003f84270 */
[-CC-:B------:R-:W-:Y:S01]  /*7f10*/  FFMA.FTZ R129, R129, R88.reuse, -R102.reuse ;  /* 0x0000005881817223 */ /* 0x180fe20000010866 */
[----:B----4-:R-:W-:Y:S01]  /*7f20*/  FSEL R167, R138, -INF , P3 ;  /* 0xff8000008aa77808 */ /* 0x010fe20001800000 */
[--C-:B------:R-:W-:Y:S01]  /*7f30*/  FFMA.FTZ R133, R133, R88, -R102.reuse ;  /* 0x0000005885857223 */ /* 0x100fe20000010866 */
[----:B------:R-:W-:Y:S01]  /*7f40*/  FMNMX.FTZ R132, R137, R132, !PT ;  /* 0x0000008489847209 */ /* 0x000fe20007810000 */
[-CC-:B------:R-:W-:Y:S01]  /*7f50*/  FFMA.FTZ R93, R93, R88.reuse, -R102.reuse ;  /* 0x000000585d5d7223 */ /* 0x180fe20000010866 */
[C---:B------:R-:W-:Y:S01]  /*7f60*/  ISETP.GT.AND P3, PT, R128.reuse, 0x40, PT ;  /* 0x000000408000780c */ /* 0x040fe20003f64270 */
[----:B------:R-:W3:Y:S01]  /*7f70*/  MUFU.TANH R122, R122 ;  /* 0x0000007a007a7308 */ /* 0x000ee20000002400 */
[----:B-1----:R-:W-:Y:S01]  /*7f80*/  FSEL R139, R139, -INF , P4 ;  /* 0xff8000008b8b7808 */ /* 0x002fe20002000000 */
[--C-:B------:R-:W-:Y:S01]  /*7f90*/  FFMA.FTZ R97, R97, R88, -R102.reuse ;  /* 0x0000005861617223 */ /* 0x100fe20000010866 */
[----:B------:R-:W-:Y:S01]  /*7fa0*/  FMNMX.FTZ R132, R167, R132, !PT ;  /* 0x00000084a7847209 */ /* 0x000fe20007810000 */
[----:B------:R-:W-:Y:S01]  /*7fb0*/  FFMA.FTZ R101, R101, R88, -R102 ;  /* 0x0000005865657223 */ /* 0x000fe20000010866 */
[----:B------:R-:W-:-:S02]  /*7fc0*/  ISETP.GT.AND P4, PT, R128, 0x41, PT ;  /* 0x000000418000780c */ /* 0x000fc40003f84270 */
[----:B--2---:R-:W-:Y:S01]  /*7fd0*/  FSEL R209, R120, -INF , P3 ;  /* 0xff80000078d17808 */ /* 0x004fe20001800000 */
[----:B------:R-:W1:Y:S01]  /*7fe0*/  MUFU.TANH R123, R123 ;  /* 0x0000007b007b7308 */ /* 0x000e620000002400 */
[----:B------:R-:W-:Y:S02]  /*7ff0*/  FMNMX.FTZ R132, R139, R132, !PT ;  /* 0x000000848b847209 */ /* 0x000fe40007810000 */
[C---:B------:R-:W-:Y:S02]  /*8000*/  ISETP.GT.AND P3, PT, R128.reuse, 0x48, PT ;  /* 0x000000488000780c */ /* 0x040fe40003f64270 */
[----:B0-----:R-:W-:Y:S02]  /*8010*/  FSEL R121, R121, -INF , P4 ;  /* 0xff80000079797808 */ /* 0x001fe40002000000 */
[----:B------:R-:W-:Y:S01]  /*8020*/  FMNMX.FTZ R132, R209, R132, !PT ;  /* 0x00000084d1847209 */ /* 0x000fe20007810000 */
[----:B------:R-:W0:Y:S01]  /*8030*/  MUFU.TANH R124, R124 ;  /* 0x0000007c007c7308 */ /* 0x000e220000002400 */
[----:B------:R-:W-:-:S02]  /*8040*/  ISETP.GT.AND P4, PT, R128, 0x49, PT ;  /* 0x000000498000780c */ /* 0x000fc40003f84270 */
[----:B---3--:R-:W-:Y:S01]  /*8050*/  FSEL R109, R122, -INF , P3 ;  /* 0xff8000007a6d7808 */ /* 0x008fe20001800000 */
[----:B------:R-:W-:-:S01]  /*8060*/  FFMA.FTZ R122, R111, R88, -R102 ;  /* 0x000000586f7a7223 */ /* 0x000fc20000010866 */
[----:B------:R-:W-:Y:S02]  /*8070*/  FMNMX.FTZ R132, R121, R132, !PT ;  /* 0x0000008479847209 */ /* 0x000fe40007810000 */
[C---:B------:R-:W-:Y:S01]  /*8080*/  ISETP.GT.AND P3, PT, R128.reuse, 0x50, PT ;  /* 0x000000508000780c */ /* 0x040fe20003f64270 */
[----:B------:R-:W2:Y:S01]  /*8090*/  MUFU.TANH R125, R125 ;  /* 0x0000007d007d7308 */ /* 0x000ea20000002400 */
[----:B-1----:R-:W-:Y:S02]  /*80a0*/  FSEL R123, R123, -INF , P4 ;  /* 0xff8000007b7b7808 */ /* 0x002fe40002000000 */
[----:B------:R-:W-:Y:S02]  /*80b0*/  FMNMX.FTZ R132, R109, R132, !PT ;  /* 0x000000846d847209 */ /* 0x000fe40007810000 */
[----:B------:R-:W-:Y:S01]  /*80c0*/  ISETP.GT.AND P4, PT, R128, 0x51, PT ;  /* 0x000000518000780c */ /* 0x000fe20003f84270 */
[----:B------:R-:W-:-:S02]  /*80d0*/  WARPGROUP.DEPBAR.LE gsb0, 0x0 ;  /* 0x00008000000079c5 */ /* 0x000fc40000010000 */
[----:B------:R-:W1:Y:S01]  /*80e0*/  MUFU.TANH R126, R126 ;  /* 0x0000007e007e7308 */ /* 0x000e620000002400 */
[----:B0-----:R-:W-:Y:S01]  /*80f0*/  FSEL R211, R124, -INF , P3 ;  /* 0xff8000007cd37808 */ /* 0x001fe20001800000 */
[----:B------:R-:W-:Y:S01]  /*8100*/  WARPGROUP.ARRIVE ;  /* 0x00000000000079c5 */ /* 0x000fe20000000000 */
[----:B------:R-:W-:Y:S02]  /*8110*/  FMNMX.FTZ R132, R123, R132, !PT ;  /* 0x000000847b847209 */ /* 0x000fe40007810000 */
[C---:B------:R-:W-:Y:S02]  /*8120*/  ISETP.GT.AND P3, PT, R128.reuse, 0x58, PT ;  /* 0x000000588000780c */ /* 0x040fe40003f64270 */
[----:B------:R-:W-:Y:S01]  /*8130*/  FMNMX.FTZ R132, R211, R132, !PT ;  /* 0x00000084d3847209 */ /* 0x000fe20007810000 */
[----:B------:R-:W0:Y:S01]  /*8140*/  MUFU.TANH R127, R127 ;  /* 0x0000007f007f7308 */ /* 0x000e220000002400 */
[----:B--2---:R-:W-:Y:S01]  /*8150*/  FSEL R125, R125, -INF , P4 ;  /* 0xff8000007d7d7808 */ /* 0x004fe20002000000 */
[----:B------:R-:W-:Y:S01]  /*8160*/  QGMMA.64x128x32.F32.E4M3.E4M3 R24, R172, gdesc[UR4], R24, gsb0 ;  /* 0x01e00004ac187df3 */ /* 0x000fe20008000818 */
[----:B------:R-:W-:Y:S01]  /*8170*/  ISETP.GT.AND P4, PT, R128, 0x59, PT ;  /* 0x000000598000780c */ /* 0x000fe20003f84270 */
[----:B------:R-:W-:Y:S01]  /*8180*/  UIADD3 UR6, UR10, 0x400, URZ ;  /* 0x000004000a067890 */ /* 0x000fe2000fffe03f */
[----:B------:R-:W-:Y:S01]  /*8190*/  FMNMX.FTZ R132, R125, R132, !PT ;  /* 0x000000847d847209 */ /* 0x000fe20007810000 */
[----:B------:R-:W-:Y:S01]  /*81a0*/  UMOV UR7, 0xc0000010 ;  /* 0xc000001000077882 */ /* 0x000fe20000000000 */
[----:B------:R-:W-:Y:S01]  /*81b0*/  FSEL R120, R89, RZ, P2 ;  /* 0x000000ff59787208 */ /* 0x000fe20001000000 */
[----:B------:R-:W2:Y:S01]  /*81c0*/  MUFU.TANH R104, R104 ;  /* 0x0000006800687308 */ /* 0x000ea20000002400 */
[----:B-1----:R-:W-:-:S02]  /*81d0*/  FSEL R117, R126, -INF , P3 ;  /* 0xff8000007e757808 */ /* 0x002fc40001800000 */
[----:B------:R-:W-:Y:S01]  /*81e0*/  ISETP.GT.AND P3, PT, R128, 0x60, PT ;  /* 0x000000608000780c */ /* 0x000fe20003f64270 */
[----:B------:R-:W-:-:S01]  /*81f0*/  FADD.FTZ R111, -R120, R5 ;  /* 0x00000005786f7221 */ /* 0x000fc20000010100 */
[----:B------:R-:W-:-:S03]  /*8200*/  FMNMX.FTZ R132, R117, R132, !PT ;  /* 0x0000008475847209 */ /* 0x000fc60007810000 */
[----:B------:R-:W1:Y:S01]  /*8210*/  MUFU.TANH R105, R105 ;  /* 0x0000006900697308 */ /* 0x000e620000002400 */
[----:B0-----:R-:W-:Y:S01]  /*8220*/  FSEL R127, R127, -INF , P4 ;  /* 0xff8000007f7f7808 */ /* 0x001fe20002000000 */
[----:B------:R-:W-:Y:S01]  /*8230*/  FMUL.FTZ R111, R111, R88 ;  /* 0x000000586f6f7220 */ /* 0x000fe20000410000 */
[----:B------:R-:W-:Y:S02]  /*8240*/  ISETP.GT.AND P4, PT, R128, 0x61, PT ;  /* 0x000000618000780c */ /* 0x000fe40003f84270 */
[----:B------:R-:W-:-:S03]  /*8250*/  FMNMX.FTZ R132, R127, R132, !PT ;  /* 0x000000847f847209 */ /* 0x000fc60007810000 */
[----:B------:R-:W0:Y:S01]  /*8260*/  MUFU.TANH R92, R92 ;  /* 0x0000005c005c7308 */ /* 0x000e220000002400 */
[----:B--2---:R-:W-:Y:S01]  /*8270*/  FSEL R213, R104, -INF , P3 ;  /* 0xff80000068d57808 */ /* 0x004fe20001800000 */
[----:B------:R-:W-:Y:S01]  /*8280*/  FFMA.FTZ R104, R131, R88, -R102 ;  /* 0x0000005883687223 */ /* 0x000fe20000010866 */
[----:B------:R-:W-:Y:S02]  /*8290*/  ISETP.GT.AND P3, PT, R128, 0x68, PT ;  /* 0x000000688000780c */ /* 0x000fe40003f64270 */
[----:B------:R-:W-:-:S03]  /*82a0*/  FMNMX.FTZ R132, R213, R132, !PT ;  /* 0x00000084d5847209 */ /* 0x000fc60007810000 */
[----:B------:R-:W-:Y:S01]  /*82b0*/  MUFU.TANH R96, R96 ;  /* 0x0000006000607308 */ /* 0x000fe20000002400 */
[----:B-1----:R-:W-:Y:S02]  /*82c0*/  FSEL R105, R105, -INF , P4 ;  /* 0xff80000069697808 */ /* 0x002fe40002000000 */
[----:B------:R-:W-:Y:S02]  /*82d0*/  ISETP.GT.AND P4, PT, R128, 0x69, PT ;  /* 0x000000698000780c */ /* 0x000fe40003f84270 */
[----:B------:R-:W-:-:S03]  /*82e0*/  FMNMX.FTZ R132, R105, R132, !PT ;  /* 0x0000008469847209 */ /* 0x000fc60007810000 */
[----:B------:R-:W1:Y:S01]  /*82f0*/  MUFU.TANH R100, R100 ;  /* 0x0000006400647308 */ /* 0x000e620000002400 */
[----:B0-----:R-:W-:Y:S02]  /*8300*/  FSEL R131, R92, -INF , P3 ;  /* 0xff8000005c837808 */ /* 0x001fe40001800000 */
[----:B------:R-:W-:Y:S02]  /*8310*/  ISETP.GT.AND P3, PT, R128, 0x70, PT ;  /* 0x000000708000780c */ /* 0x000fe40003f64270 */
[----:B------:R-:W-:-:S03]  /*8320*/  FMNMX.FTZ R132, R131, R132, !PT ;  /* 0x0000008483847209 */ /* 0x000fc60007810000 */
[----:B------:R-:W-:Y:S08]  /*8330*/  MUFU.TANH R106, R106 ;  /* 0x0000006a006a7308 */ /* 0x000ff00000002400 */
[----:B------:R-:W0:Y:S01]  /*8340*/  MUFU.TANH R108, R108 ;  /* 0x0000006c006c7308 */ /* 0x000e220000002400 */
[----:B-1----:R-:W-:Y:S01]  /*8350*/  FSEL R217, R100, -INF , P3 ;  /* 0xff80000064d97808 */ /* 0x002fe20001800000 */
[-CC-:B------:R-:W-:Y:S01]  /*8360*/  FFMA.FTZ R100, R153, R88.reuse, -R102.reuse ;  /* 0x0000005899647223 */ /* 0x180fe20000010866 */
[----:B------:R-:W-:Y:S01]  /*8370*/  ISETP.GT.AND P3, PT, R128, 0x78, PT ;  /* 0x000000788000780c */ /* 0x000fe20003f64270 */
[----:B------:R-:W-:-:S04]  /*8380*/  FFMA.FTZ R153, R163, R88, -R102 ;  /* 0x00000058a3997223 */ /* 0x000fc80000010866 */
[----:B------:R-:W1:Y:S08]  /*8390*/  MUFU.TANH R110, R110 ;  /* 0x0000006e006e7308 */ /* 0x000e700000002400 */
[----:B------:R2:W-:Y:S01]  /*83a0*/  MUFU.EX2 R181, R215 ;  /* 0x000000d700b57308 */ /* 0x0005e20000000800 */
[----:B0-----:R-:W-:Y:S01]  /*83b0*/  FSEL R221, R108, -INF , P3 ;  /* 0xff8000006cdd7808 */ /* 0x001fe20001800000 */
[----:B------:R-:W-:Y:S01]  /*83c0*/  FFMA.FTZ R108, R161, R88, -R102 ;  /* 0x00000058a16c7223 */ /* 0x000fe20000010866 */
[----:B------:R-:W-:-:S05]  /*83d0*/  ISETP.GT.AND P3, PT, R128, 0x80, PT ;  /* 0x000000808000780c */ /* 0x000fca0003f64270 */
[----:B------:R-:W0:Y:S01]  /*83e0*/  MUFU.TANH R90, R90 ;  /* 0x0000005a005a7308 */ /* 0x000e220000002400 */
[----:B--2---:R-:W-:Y:S01]  /*83f0*/  FSEL R215, R96, -INF , P4 ;  /* 0xff80000060d77808 */ /* 0x004fe20002000000 */
[-CC-:B------:R-:W-:Y:S01]  /*8400*/  FFMA.FTZ R96, R135, R88.reuse, -R102.reuse ;  /* 0x0000005887607223 */ /* 0x180fe20000010866 */
[----:B------:R-:W-:Y:S01]  /*8410*/  ISETP.GT.AND P4, PT, R128, 0x71, PT ;  /* 0x000000718000780c */ /* 0x000fe20003f84270 */
[--C-:B------:R-:W-:Y:S01]  /*8420*/  FFMA.FTZ R135, R141, R88, -R102.reuse ;  /* 0x000000588d877223 */ /* 0x100fe20000010866 */
[----:B------:R-:W-:Y:S02]  /*8430*/  FMNMX.FTZ R132, R215, R132, !PT ;  /* 0x00000084d7847209 */ /* 0x000fe40007810000 */
[----:B------:R-:W-:Y:S01]  /*8440*/  FSEL R219, R106, -INF , P4 ;  /* 0xff8000006adb7808 */ /* 0x000fe20002000000 */
[----:B------:R-:W2:Y:S01]  /*8450*/  MUFU.TANH R91, R91 ;  /* 0x0000005b005b7308 */ /* 0x000ea20000002400 */
[----:B------:R-:W-:Y:S01]  /*8460*/  FMNMX.FTZ R132, R217, R132, !PT ;  /* 0x00000084d9847209 */ /* 0x000fe20007810000 */
[----:B------:R-:W-:Y:S01]  /*8470*/  FFMA.FTZ R106, R159, R88, -R102 ;  /* 0x000000589f6a7223 */ /* 0x000fe20000010866 */
[----:B------:R-:W-:-:S02]  /*8480*/  ISETP.GT.AND P4, PT, R128, 0x79, PT ;  /* 0x000000798000780c */ /* 0x000fc40003f84270 */
[----:B------:R-:W-:Y:S02]  /*8490*/  FMNMX.FTZ R132, R219, R132, !PT ;  /* 0x00000084db847209 */ /* 0x000fe40007810000 */
[----:B-1----:R-:W-:Y:S01]  /*84a0*/  FSEL R223, R110, -INF , P4 ;  /* 0xff8000006edf7808 */ /* 0x002fe20002000000 */
[----:B------:R-:W1:Y:S01]  /*84b0*/  MUFU.TANH R94, R94 ;  /* 0x0000005e005e7308 */ /* 0x000e620000002400 */
[----:B------:R-:W-:Y:S01]  /*84c0*/  FMNMX.FTZ R132, R221, R132, !PT ;  /* 0x00000084dd847209 */ /* 0x000fe20007810000 */
[-CC-:B------:R-:W-:Y:S01]  /*84d0*/  FFMA.FTZ R110, R165, R88.reuse, -R102.reuse ;  /* 0x00000058a56e7223 */ /* 0x180fe20000010866 */
[----:B------:R-:W-:Y:S02]  /*84e0*/  ISETP.GT.AND P4, PT, R128, 0x81, PT ;  /* 0x000000818000780c */ /* 0x000fe40003f84270 */
[----:B0-----:R-:W-:Y:S01]  /*84f0*/  FSEL R141, R90, -INF , P3 ;  /* 0xff8000005a8d7808 */ /* 0x001fe20001800000 */
[----:B------:R-:W-:-:S01]  /*8500*/  FFMA.FTZ R90, R143, R88, -R102 ;  /* 0x000000588f5a7223 */ /* 0x000fc20000010866 */
[----:B------:R-:W-:Y:S01]  /*8510*/  FMNMX.FTZ R132, R223, R132, !PT ;  /* 0x00000084df847209 */ /* 0x000fe20007810000 */
[----:B------:R-:W0:Y:S01]  /*8520*/  MUFU.TANH R95, R95 ;  /* 0x0000005f005f7308 */ /* 0x000e220000002400 */
[----:B------:R-:W-:-:S02]  /*8530*/  ISETP.GT.AND P3, PT, R128, 0x88, PT ;  /* 0x000000888000780c */ /* 0x000fc40003f64270 */
[----:B--2---:R-:W-:Y:S02]  /*8540*/  FSEL R225, R91, -INF , P4 ;  /* 0xff8000005be17808 */ /* 0x004fe40002000000 */
[----:B------:R-:W-:Y:S02]  /*8550*/  FMNMX.FTZ R132, R141, R132, !PT ;  /* 0x000000848d847209 */ /* 0x000fe40007810000 */
[----:B------:R-:W-:Y:S01]  /*8560*/  ISETP.GT.AND P4, PT, R128, 0x89, PT ;  /* 0x000000898000780c */ /* 0x000fe20003f84270 */
[----:B------:R-:W2:Y:S01]  /*8570*/  MUFU.TANH R98, R98 ;  /* 0x0000006200627308 */ /* 0x000ea20000002400 */
[----:B-1----:R-:W-:Y:S01]  /*8580*/  FSEL R143, R94, -INF , P3 ;  /* 0xff8000005e8f7808 */ /* 0x002fe20001800000 */
[----:B------:R-:W-:Y:S01]  /*8590*/  FFMA.FTZ R94, R147, R88, -R102 ;  /* 0x00000058935e7223 */ /* 0x000fe20000010866 */
[----:B------:R-:W-:Y:S02]  /*85a0*/  FMNMX.FTZ R132, R225, R132, !PT ;  /* 0x00000084e1847209 */ /* 0x000fe40007810000 */
[----:B------:R-:W-:-:S02]  /*85b0*/  ISETP.GT.AND P3, PT, R128, 0x90, PT ;  /* 0x000000908000780c */ /* 0x000fc40003f64270 */
[----:B------:R-:W-:Y:S01]  /*85c0*/  FMNMX.FTZ R132, R143, R132, !PT ;  /* 0x000000848f847209 */ /* 0x000fe20007810000 */
[----:B------:R-:W1:Y:S01]  /*85d0*/  MUFU.TANH R99, R99 ;  /* 0x0000006300637308 */ /* 0x000e620000002400 */
[----:B0-----:R-:W-:Y:S01]  /*85e0*/  FSEL R227, R95, -INF , P4 ;  /* 0xff8000005fe37808 */ /* 0x001fe20002000000 */
[----:B------:R-:W-:Y:S01]  /*85f0*/  FFMA.FTZ R95, R145, R88, -R102 ;  /* 0x00000058915f7223 */ /* 0x000fe20000010866 */
[----:B------:R-:W-:Y:S02]  /*8600*/  ISETP.GT.AND P4, PT, R128, 0x91, PT ;  /* 0x000000918000780c */ /* 0x000fe40003f84270 */
[----:B------:R-:W-:-:S03]  /*8610*/  FMNMX.FTZ R132, R227, R132, !PT ;  /* 0x00000084e3847209 */ /* 0x000fc60007810000 */
[----:B------:R-:W0:Y:S01]  /*8620*/  MUFU.TANH R112, R112 ;  /* 0x0000007000707308 */ /* 0x000e220000002400 */
[----:B--2---:R-:W-:Y:S01]  /*8630*/  FSEL R145, R98, -INF , P3 ;  /* 0xff80000062917808 */ /* 0x004fe20001800000 */
[-CC-:B------:R-:W-:Y:S01]  /*8640*/  FFMA.FTZ R98, R149, R88.reuse, -R102.reuse ;  /* 0x0000005895627223 */ /* 0x180fe20000010866 */
[C---:B------:R-:W-:Y:S01]  /*8650*/  ISETP.GT.AND P3, PT, R128.reuse, 0x98, PT ;  /* 0x000000988000780c */ /* 0x040fe20003f64270 */
[--C-:B------:R-:W-:Y:S01]  /*8660*/  FFMA.FTZ R149, R151, R88, -R102.reuse ;  /* 0x0000005897957223 */ /* 0x100fe20000010866 */
[----:B------:R-:W-:Y:S01]  /*8670*/  FMNMX.FTZ R132, R145, R132, !PT ;  /* 0x0000008491847209 */ /* 0x000fe20007810000 */
[----:B------:R-:W-:Y:S02]  /*8680*/  FFMA.FTZ R151, R157, R88, -R102 ;  /* 0x000000589d977223 */ /* 0x000fe40000010866 */
[----:B------:R-:W2:Y:S01]  /*8690*/  MUFU.TANH R103, R103 ;  /* 0x0000006700677308 */ /* 0x000ea20000002400 */
[----:B-1----:R-:W-:Y:S02]  /*86a0*/  FSEL R99, R99, -INF , P4 ;  /* 0xff80000063637808 */ /* 0x002fe40002000000 */
[----:B------:R-:W-:-:S02]  /*86b0*/  ISETP.GT.AND P4, PT, R128, 0x99, PT ;  /* 0x000000998000780c */ /* 0x000fc40003f84270 */
[----:B------:R-:W-:-:S03]  /*86c0*/  FMNMX.FTZ R132, R99, R132, !PT ;  /* 0x0000008463847209 */ /* 0x000fc60007810000 */
[----:B------:R1:W-:Y:S01]  /*86d0*/  MUFU.EX2 R92, R104 ;  /* 0x00000068005c7308 */ /* 0x0003e20000000800 */
[----:B0-----:R-:W-:Y:S01]  /*86e0*/  FSEL R147, R112, -INF , P3 ;  /* 0xff80000070937808 */ /* 0x001fe20001800000 */
[----:B------:R-:W-:Y:S02]  /*86f0*/  WARPGROUP.DEPBAR.LE gsb0, 0x0 ;  /* 0x00008000000079c5 */ /* 0x000fe40000010000 */
[----:B------:R-:W-:Y:S01]  /*8700*/  WARPGROUP.ARRIVE ;  /* 0x00000000000079c5 */ /* 0x000fe20000000000 */
[----:B------:R-:W-:-:S03]  /*8710*/  FMNMX.FTZ R132, R147, R132, !PT ;  /* 0x0000008493847209 */ /* 0x000fc60007810000 */
[----:B------:R-:W-:Y:S01]  /*8720*/  MUFU.EX2 R114, R114 ;  /* 0x0000007200727308 */ /* 0x000fe20000000800 */
[----:B--2---:R-:W-:Y:S01]  /*8730*/  FSEL R103, R103, -INF , P4 ;  /* 0xff80000067677808 */ /* 0x004fe20002000000 */
[----:B-1----:R-:W-:Y:S01]  /*8740*/  FFMA.FTZ R104, R155, R88, -R102 ;  /* 0x000000589b687223 */ /* 0x002fe20000010866 */
[----:B------:R-:W-:Y:S02]  /*8750*/  QGMMA.64x128x32.F32.E4M3.E4M3 R24, R168, gdesc[UR4], R24, gsb0 ;  /* 0x01e00004a8187df3 */ /* 0x000fe40008000818 */
[----:B------:R-:W-:-:S03]  /*8760*/  FMNMX.FTZ R132, R103, R132, !PT ;  /* 0x0000008467847209 */ /* 0x000fc60007810000 */
[----:B------:R-:W0:Y:S02]  /*8770*/  MUFU.EX2 R111, R111 ;  /* 0x0000006f006f7308 */ /* 0x000e240000000800 */
[----:B------:R-:W1:Y:S06]  /*8780*/  SHFL.BFLY PT, R91, R132, 0x2, 0x1f ;  /* 0x0c401f00845b7f89 */ /* 0x000e6c00000e0000 */
[----:B------:R-:W2:Y:S08]  /*8790*/  MUFU.EX2 R115, R115 ;  /* 0x0000007300737308 */ /* 0x000eb00000000800 */
[----:B------:R-:W3:Y:S01]  /*87a0*/  MUFU.EX2 R116, R116 ;  /* 0x0000007400747308 */ /* 0x000ee20000000800 */
[----:B0-----:R-:W-:-:S07]  /*87b0*/  FFMA.FTZ R144, R111, R3, R114 ;  /* 0x000000036f907223 */ /* 0x001fce0000010072 */
[----:B------:R-:W-:Y:S01]  /*87c0*/  MUFU.EX2 R119, R119 ;  /* 0x0000007700777308 */ /* 0x000fe20000000800 */
[----:B-1----:R-:W-:-:S05]  /*87d0*/  FMNMX.FTZ R91, R132, R91, !PT ;  /* 0x0000005b845b7209 */ /* 0x002fca0007810000 */
[----:B------:R-:W0:Y:S02]  /*87e0*/  SHFL.BFLY PT, R112, R91, 0x1, 0x1f ;  /* 0x0c201f005b707f89 */ /* 0x000e2400000e0000 */
[----:B------:R1:W-:Y:S08]  /*87f0*/  MUFU.EX2 R5, R122 ;  /* 0x0000007a00057308 */ /* 0x0003f00000000800 */
[----:B------:R-:W-:Y:S08]  /*8800*/  MUFU.EX2 R118, R118 ;  /* 0x0000007600767308 */ /* 0x000ff00000000800 */
[----:B------:R-:W-:Y:S01]  /*8810*/  MUFU.EX2 R185, R185 ;  /* 0x000000b900b97308 */ /* 0x000fe20000000800 */
[----:B0-----:R-:W-:-:S07]  /*8820*/  FMNMX.FTZ R91, R91, R112, !PT ;  /* 0x000000705b5b7209 */ /* 0x001fce0007810000 */
[----:B------:R-:W-:Y:S01]  /*8830*/  MUFU.EX2 R130, R130 ;  /* 0x0000008200827308 */ /* 0x000fe20000000800 */
[C---:B------:R-:W-:Y:S01]  /*8840*/  FSETP.NEU.FTZ.AND P2, PT, R91.reuse, -INF , PT ;  /* 0xff8000005b00780b */ /* 0x040fe20003f5d000 */
[----:B------:R-:W-:-:S06]  /*8850*/  FFMA.FTZ R102, R91, R88, -8 ;  /* 0xc10000005b667423 */ /* 0x000fcc0000010058 */
[----:B------:R-:W-:Y:S01]  /*8860*/  MUFU.EX2 R6, R6 ;  /* 0x0000000600067308 */ /* 0x000fe20000000800 */
[----:B------:R-:W-:-:S05]  /*8870*/  FSEL R102, R102, RZ, P2 ;  /* 0x000000ff66667208 */ /* 0x000fca0001000000 */
[-CC-:B------:R-:W-:Y:S01]  /*8880*/  FFMA.FTZ R132, R137, R88.reuse, -R102.reuse ;  /* 0x0000005889847223 */ /* 0x180fe20000010866 */
[----:B------:R-:W-:-:S01]  /*8890*/  FFMA.FTZ R137, R139, R88, -R102 ;  /* 0x000000588b897223 */ /* 0x000fc20000010866 */
[----:B------:R-:W-:Y:S01]  /*88a0*/  FSEL R139, R91, RZ, P2 ;  /* 0x000000ff5b8b7208 */ /* 0x000fe20001000000 */
[----:B------:R-:W-:-:S01]  /*88b0*/  FFMA.FTZ R155, R183, R88, -R102 ;  /* 0x00000058b79b7223 */ /* 0x000fc20000010866 */
[-CC-:B------:R-:W-:Y:S01]  /*88c0*/  FFMA.FTZ R112, R7, R88.reuse, -R102.reuse ;  /* 0x0000005807707223 */ /* 0x180fe20000010866 */
[----:B------:R-:W-:-:S01]  /*88d0*/  FFMA.FTZ R7, R187, R88, -R102 ;  /* 0x00000058bb077223 */ /* 0x000fc20000010866 */
[----:B------:R-:W-:Y:S01]  /*88e0*/  FFMA.FTZ R120, R9, R88, -R102 ;  /* 0x0000005809787223 */ /* 0x000fe20000010866 */
[----:B------:R-:W-:-:S01]  /*88f0*/  FADD.FTZ R139, -R139, R4 ;  /* 0x000000048b8b7221 */ /* 0x000fc20000010100 */
[-CC-:B------:R-:W-:Y:S01]  /*8900*/  FFMA.FTZ R9, R203, R88.reuse, -R102.reuse ;  /* 0x00000058cb097223 */ /* 0x180fe20000010866 */
[----:B------:R-:W-:Y:S01]  /*8910*/  MUFU.EX2 R155, R155 ;  /* 0x0000009b009b7308 */ /* 0x000fe20000000800 */
[----:B-1----:R-:W-:-:S01]  /*8920*/  FFMA.FTZ R122, R11, R88, -R102 ;  /* 0x000000580b7a7223 */ /* 0x002fc20000010866 */
[-C--:B------:R-:W-:Y:S01]  /*8930*/  FMUL.FTZ R138, R139, R88.reuse ;  /* 0x000000588b8a7220 */ /* 0x080fe20000410000 */
[----:B------:R-:W-:-:S01]  /*8940*/  FFMA.FTZ R11, R199, R88, -R102 ;  /* 0x00000058c70b7223 */ /* 0x000fc20000010866 */
[----:B------:R-:W-:Y:S01]  /*8950*/  FFMA.FTZ R140, R125, R88, -R102 ;  /* 0x000000587d8c7223 */ /* 0x000fe20000010866 */
[----:B--2---:R-:W-:-:S01]  /*8960*/  FADD.FTZ R125, R115, R144 ;  /* 0x00000090737d7221 */ /* 0x004fc20000010000 */
[-CC-:B------:R-:W-:Y:S01]  /*8970*/  FFMA.FTZ R124, R13, R88.reuse, -R102.reuse ;  /* 0x000000580d7c7223 */ /* 0x180fe20000010866 */
[----:B------:R-:W-:-:S01]  /*8980*/  FFMA.FTZ R142, R109, R88, -R102 ;  /* 0x000000586d8e7223 */ /* 0x000fc20000010866 */
[----:B------:R-:W0:Y:S01]  /*8990*/  MUFU.EX2 R138, R138 ;  /* 0x0000008a008a7308 */ /* 0x000e220000000800 */
[----:B---3--:R-:W-:-:S01]  /*89a0*/  FADD.FTZ R144, R116, R125 ;  /* 0x0000007d74907221 */ /* 0x008fc20000010000 */
        /* <DEDUP_REMOVED lines=17> */
[----:B------:R-:W-:-:S01]  /*8ac0*/  FFMA.FTZ R227, R227, R88, -R102 ;  /* 0x00000058e3e37223 */ /* 0x000fc20000010866 */
[-CC-:B------:R-:W-:Y:S01]  /*8ad0*/  FFMA.FTZ R145, R145, R88.reuse, -R102.reuse ;  /* 0x0000005891917223 */ /* 0x180fe20000010866 */
[----:B------:R-:W-:-:S01]  /*8ae0*/  FFMA.FTZ R99, R99, R88, -R102 ;  /* 0x0000005863637223 */ /* 0x000fc20000010866 */
[----:B------:R-:W-:-:S02]  /*8af0*/  FFMA.FTZ R147, R147, R88, -R102 ;  /* 0x0000005893937223 */ /* 0x000fc40000010866 */
        /* <DEDUP_REMOVED lines=8> */
[----:B------:R-:W-:-:S06]  /*8b80*/  WARPGROUP.DEPBAR.LE gsb0, 0x0 ;  /* 0x00008000000079c5 */ /* 0x000fcc0000010000 */
[----:B------:R1:W-:Y:S01]  /*8b90*/  MUFU.EX2 R4, R142 ;  /* 0x0000008e00047308 */ /* 0x0003e20000000800 */
[----:B--2---:R-:W-:-:S07]  /*8ba0*/  FADD.FTZ R2, R122, R3 ;  /* 0x000000037a027221 */ /* 0x004fce0000010000 */
[----:B------:R-:W2:Y:S01]  /*8bb0*/  MUFU.EX2 R124, R124 ;  /* 0x0000007c007c7308 */ /* 0x000ea20000000800 */
[----:B-1----:R-:W-:-:S01]  /*8bc0*/  FFMA.FTZ R142, R127, R88, -R102 ;  /* 0x000000587f8e7223 */ /* 0x002fc20000010866 */
[----:B------:R-:W-:Y:S01]  /*8bd0*/  FADD.FTZ R127, R119, R144 ;  /* 0x00000090777f7221 */ /* 0x000fe20000010000 */
[----:B0-----:R-:W-:-:S03]  /*8be0*/  FADD.FTZ R3, R11, R2 ;  /* 0x000000020b037221 */ /* 0x001fc60000010000 */
[----:B------:R-:W-:Y:S02]  /*8bf0*/  FADD.FTZ R144, R118, R127 ;  /* 0x0000007f76907221 */ /* 0x000fe40000010000 */
[----:B------:R-:W0:Y:S02]  /*8c00*/  MUFU.EX2 R13, R13 ;  /* 0x0000000d000d7308 */ /* 0x000e240000000800 */
[----:B------:R-:W-:-:S01]  /*8c10*/  FADD.FTZ R127, R185, R144 ;  /* 0x00000090b97f7221 */ /* 0x000fc20000010000 */
[-CC-:B------:R-:W-:Y:S01]  /*8c20*/  FFMA.FTZ R144, R105, R88.reuse, -R102.reuse ;  /* 0x0000005869907223 */ /* 0x180fe20000010866 */
[----:B------:R-:W-:-:S02]  /*8c30*/  FFMA.FTZ R105, R131, R88, -R102 ;  /* 0x0000005883697223 */ /* 0x000fc40000010866 */
[----:B------:R-:W-:Y:S02]  /*8c40*/  FADD.FTZ R146, R130, R127 ;  /* 0x0000007f82927221 */ /* 0x000fe40000010000 */
[----:B------:R-:W1:Y:S01]  /*8c50*/  MUFU.EX2 R201, R201 ;  /* 0x000000c900c97308 */ /* 0x000e620000000800 */
[----:B--2---:R-:W-:-:S01]  /*8c60*/  FADD.FTZ R2, R124, R3 ;  /* 0x000000037c027221 */ /* 0x004fc20000010000 */
[----:B------:R-:W-:-:S04]  /*8c70*/  FADD.FTZ R127, R181, R146 ;  /* 0x00000092b57f7221 */ /* 0x000fc80000010000 */
[----:B------:R-:W-:Y:S02]  /*8c80*/  FADD.FTZ R146, R6, R127 ;  /* 0x0000007f06927221 */ /* 0x000fe40000010000 */
[----:B------:R-:W2:Y:S01]  /*8c90*/  MUFU.EX2 R126, R126 ;  /* 0x0000007e007e7308 */ /* 0x000ea20000000800 */
[----:B0-----:R-:W-:-:S07]  /*8ca0*/  FADD.FTZ R3, R13, R2 ;  /* 0x000000020d037221 */ /* 0x001fce0000010000 */
[----:B------:R-:W0:Y:S01]  /*8cb0*/  MUFU.EX2 R8, R8 ;  /* 0x0000000800087308 */ /* 0x000e220000000800 */
[----:B-1----:R-:W-:-:S01]  /*8cc0*/  FADD.FTZ R127, R201, R146 ;  /* 0x00000092c97f7221 */ /* 0x002fc20000010000 */
[----:B------:R-:W-:-:S06]  /*8cd0*/  FFMA.FTZ R146, R215, R88, -R102 ;  /* 0x00000058d7927223 */ /* 0x000fcc0000010866 */
        /* <DEDUP_REMOVED lines=38> */
[----:B------:R-:W-:-:S02]  /*8f40*/  FFMA.FTZ R139, R141, R88, -R102 ;  /* 0x000000588d8b7223 */ /* 0x000fc40000010866 */
[----:B------:R-:W0:Y:S01]  /*8f50*/  MUFU.EX2 R109, R109 ;  /* 0x0000006d006d7308 */ /* 0x000e220000000800 */
[----:B-1----:R-:W-:-:S07]  /*8f60*/  FADD.FTZ R2, R20, R3 ;  /* 0x0000000314027221 */ /* 0x002fce0000010000 */
[----:B------:R-:W1:Y:S01]  /*8f70*/  MUFU.EX2 R123, R123 ;  /* 0x0000007b007b7308 */ /* 0x000e620000000800 */
[----:B--2---:R-:W-:-:S04]  /*8f80*/  FADD.FTZ R3, R129, R2 ;  /* 0x0000000281037221 */ /* 0x004fc80000010000 */
[----:B------:R-:W-:-:S03]  /*8f90*/  FADD.FTZ R2, R92, R3 ;  /* 0x000000035c027221 */ /* 0x000fc60000010000 */
        /* <DEDUP_REMOVED lines=38> */
[----:B------:R-:W-:-:S06]  /*9200*/  IADD3 R2, -R23, 0xb, RZ ;  /* 0x0000000b17027810 */ /* 0x000fcc0007ffe1ff */
        /* <DEDUP_REMOVED lines=18> */
[----:B------:R1:W2:Y:S01]  /*9330*/  MUFU.EX2 R158, R143 ;  /* 0x0000008f009e7308 */ /* 0x0002a20000000800 */
[----:B0-----:R-:W-:-:S07]  /*9340*/  FADD.FTZ R3, R150, R3 ;  /* 0x0000000396037221 */ /* 0x001fce0000010000 */
[----:B------:R-:W-:Y:S01]  /*9350*/  MUFU.EX2 R106, R106 ;  /* 0x0000006a006a7308 */ /* 0x000fe20000000800 */
[----:B-1----:R-:W-:-:S05]  /*9360*/  IMAD.U32 R143, RZ, RZ, UR55 ;  /* 0x00000037ff8f7e24 */ /* 0x002fca000f8e00ff */
[----:B------:R-:W-:Y:S01]  /*9370*/  @!P1 LEA R141, R143, UR41, 0x3 ;  /* 0x000000298f8d9c11 */ /* 0x000fe2000f8e18ff */
[----:B------:R0:W-:Y:S06]  /*9380*/  BAR.ARV R2, 0x100 ;  /* 0x000400020000751d */ /* 0x0001ec0000002000 */
[----:B------:R-:W1:Y:S01]  /*9390*/  MUFU.EX2 R227, R227 ;  /* 0x000000e300e37308 */ /* 0x000e620000000800 */
[----:B--2---:R-:W-:-:S01]  /*93a0*/  FADD.FTZ R3, R158, R3 ;  /* 0x000000039e037221 */ /* 0x004fc20000010000 */
[----:B0-----:R-:W-:-:S05]  /*93b0*/  @!P1 VIADD R2, R141, 0x29840 ;  /* 0x000298408d029836 */ /* 0x001fca0000000000 */
[----:B------:R-:W-:Y:S01]  /*93c0*/  @!P1 PRMT R2, RZ, 0x654, R2 ;  /* 0x00000654ff029816 */ /* 0x000fe20000000002 */
[----:B------:R-:W-:Y:S03]  /*93d0*/  MUFU.EX2 R108, R108 ;  /* 0x0000006c006c7308 */ /* 0x000fe60000000800 */
[----:B------:R0:W-:Y:S05]  /*93e0*/  @!P1 SYNCS.ARRIVE.TRANS64.RED.A1T0 RZ, [R2+URZ], RZ ;  /* 0x000000ff02ff99a7 */ /* 0x0001ea000810043f */
[----:B------:R-:W2:Y:S01]  /*93f0*/  MUFU.EX2 R160, R145 ;  /* 0x0000009100a07308 */ /* 0x000ea20000000800 */
[----:B-1----:R-:W-:-:S07]  /*9400*/  FADD.FTZ R3, R227, R3 ;  /* 0x00000003e3037221 */ /* 0x002fce0000010000 */
[----:B------:R-:W-:Y:S08]  /*9410*/  MUFU.EX2 R153, R153 ;  /* 0x0000009900997308 */ /* 0x000ff00000000800 */
[----:B------:R1:W3:Y:S01]  /*9420*/  MUFU.EX2 R162, R99 ;  /* 0x0000006300a27308 */ /* 0x0002e20000000800 */
[----:B--2---:R-:W-:-:S07]  /*9430*/  FADD.FTZ R3, R160, R3 ;  /* 0x00000003a0037221 */ /* 0x004fce0000010000 */
[----:B------:R-:W2:Y:S01]  /*9440*/  MUFU.EX2 R110, R110 ;  /* 0x0000006e006e7308 */ /* 0x000ea20000000800 */
[----:B-1----:R-:W-:-:S04]  /*9450*/  FADD.FTZ R99, R101, R156 ;  /* 0x0000009c65637221 */ /* 0x002fc80000010000 */
[----:B------:R-:W-:-:S03]  /*9460*/  FADD.FTZ R99, R106, R99 ;  /* 0x000000636a637221 */ /* 0x000fc60000010000 */
[----:B------:R-:W1:Y:S01]  /*9470*/  MUFU.EX2 R154, R147 ;  /* 0x00000093009a7308 */ /* 0x000e620000000800 */
[----:B0-----:R-:W-:-:S01]  /*9480*/  FADD.FTZ R2, R108, R99 ;  /* 0x000000636c027221 */ /* 0x001fc20000010000 */
[----:B---3--:R-:W-:-:S03]  /*9490*/  FADD.FTZ R3, R162, R3 ;  /* 0x00000003a2037221 */ /* 0x008fc60000010000 */
[----:B------:R-:W-:-:S03]  /*94a0*/  FADD.FTZ R99, R153, R2 ;  /* 0x0000000299637221 */ /* 0x000fc60000010000 */
[----:B------:R-:W0:Y:S01]  /*94b0*/  MUFU.EX2 R102, R102 ;  /* 0x0000006600667308 */ /* 0x000e220000000800 */
[----:B--2---:R-:W-:-:S01]  /*94c0*/  FADD.FTZ R2, R110, R99 ;  /* 0x000000636e027221 */ /* 0x004fc20000010000 */
[----:B-1----:R-:W-:-:S03]  /*94d0*/  FADD.FTZ R99, R154, R3 ;  /* 0x000000039a637221 */ /* 0x002fc60000010000 */
[----:B------:R-:W-:Y:S01]  /*94e0*/  FADD.FTZ R3, R5, R2 ;  /* 0x0000000205037221 */ /* 0x000fe20000010000 */
[----:B0-----:R-:W-:-:S01]  /*94f0*/  FADD.FTZ R2, R102, R99 ;  /* 0x0000006366027221 */ /* 0x001fc20000010000 */
[----:B------:R-:W-:Y:S06]  /*9500*/  @!P0 BRA `(.L_x_1996) ;  /* 0x0000000000048947 */ /* 0x000fec0003800000 */
[----:B------:R-:W-:Y:S01]  /*9510*/  BPT.TRAP 0x1 ;  /* 0x000000040000795c */ /* 0x000fe20000300000 */
.L_x_1996:
        /* <DEDUP_REMOVED lines=13> */
[----:B------:R-:W-:Y:S01]  /*95f0*/  F2FP.SATFINITE.E4M3.F32.PACK_AB_MERGE_C R7, R112, R155, R7 ;  /* 0x0000009b7007723e */ /* 0x000fe20004807007 */
        /* <DEDUP_REMOVED lines=103> */
.L_x_1987:
[----:B------:R-:W-:-:S13]  /*9c70*/  ISETP.LE.AND P2, PT, RZ, UR56, PT ;  /* 0x00000038ff007c0c */ /* 0x000fda000bf43270 */
[----:B------:R-:W-:Y:S05]  /*9c80*/  @!P2 BRA `(.L_x_1998) ;  /* 0x0000003400a8a947 */ /* 0x000fea0003800000 */
[----:B------:R-:W-:Y:S01]  /*9c90*/  IMAD.MOV.U32 R5, RZ, RZ, R91 ;  /* 0x000000ffff057224 */ /* 0x000fe200078e005b */
[----:B------:R-:W-:Y:S01]  /*9ca0*/  UMOV UR50, UR45 ;  /* 0x0000002d00327c82 */ /* 0x000fe20008000000 */
[----:B------:R-:W-:Y:S01]  /*9cb0*/  IMAD.MOV.U32 R4, RZ, RZ, R89 ;  /* 0x000000ffff047224 */ /* 0x000fe200078e0059 */
[----:B------:R-:W-:-:S06]  /*9cc0*/  UMOV UR49, UR55 ;  /* 0x0000003700317c82 */ /* 0x000fcc0008000000 */
.L_x_2008:
[----:B------:R-:W-:Y:S01]  /*9cd0*/  ISETP.NE.AND P3, PT, RZ, UR43, PT ;  /* 0x0000002bff007c0c */ /* 0x000fe2000bf65270 */
[----:B------:R-:W-:-:S04]  /*9ce0*/  UISETP.NE.AND UP0, UPT, UR49, 0x1, UPT ;  /* 0x000000013100788c */ /* 0x000fc8000bf05270 */
[----:B------:R-:W-:-:S04]  /*9cf0*/  USEL UR45, URZ, 0x1, UP0 ;  /* 0x000000013f2d7887 */ /* 0x000fc80008000000 */
[----:B------:R-:W-:-:S04]  /*9d00*/  ULOP3.LUT UR45, UR50, UR45, URZ, 0x3c, !UPT ;  /* 0x0000002d322d7292 */ /* 0x000fc8000f8e3c3f */
[----:B------:R-:W-:Y:S08]  /*9d10*/  @P3 BRA `(.L_x_1999) ;  /* 0x0000000000383947 */ /* 0x000ff00003800000 */
[----:B------:R-:W-:Y:S05]  /*9d20*/  @!P0 BRA `(.L_x_2000) ;  /* 0x0000000000048947 */ /* 0x000fea0003800000 */
[----:B------:R-:W-:Y:S01]  /*9d30*/  BPT.TRAP 0x1 ;  /* 0x000000040000795c */ /* 0x000fe20000300000 */
.L_x_2000:
        /* <DEDUP_REMOVED lines=9> */
.L_x_2001:
[----:B-1----:R-:W-:Y:S05]  /*9dd0*/  @P2 BRA `(.L_x_1999) ;  /* 0x0000000000082947 */ /* 0x002fea0003800000 */
[----:B------:R-:W1:Y:S02]  /*9de0*/  SYNCS.PHASECHK.TRANS64.TRYWAIT P2, [UR6+0x29830], R6 ;  /* 0x02983006ff0075a7 */ /* 0x000e640008040146 */
[----:B-1----:R-:W-:Y:S05]  /*9df0*/  @!P2 BRA `(.L_x_2002) ;  /* 0x000000b80018a947 */ /* 0x002fea0003800000 */
.L_x_1999:
        /* <DEDUP_REMOVED lines=189> */
.L_x_2004:
[----:B------:R-:W-:Y:S01]  /*a9d0*/  ULEA UR6, UR49, UR41, 0x3 ;  /* 0x0000002931067291 */ /* 0x000fe2000f8e183f */
[----:B------:R-:W-:-:S05]  /*a9e0*/  IMAD.U32 R6, RZ, RZ, UR50 ;  /* 0x00000032ff067e24 */ /* 0x000fca000f8e00ff */
[----:B------:R-:W-:-:S04]  /*a9f0*/  SHF.L.U32 R6, R6, 0x1f, RZ ;  /* 0x0000001f06067819 */ /* 0x000fc800000006ff */
[----:B------:R0:W1:Y:S01]  /*aa00*/  SYNCS.PHASECHK.TRANS64.TRYWAIT P2, [UR6+0x29850], R6 ;  /* 0x02985006ff0075a7 */ /* 0x0000620008040146 */
[----:B------:R-:W-:Y:S05]  /*aa10*/  @!P0 BRA `(.L_x_2005) ;  /* 0x0000000000048947 */ /* 0x000fea0003800000 */
[----:B------:R-:W-:Y:S01]  /*aa20*/  BPT.TRAP 0x1 ;  /* 0x000000040000795c */ /* 0x000fe20000300000 */
.L_x_2005:
[----:B-1----:R-:W-:Y:S05]  /*aa30*/  @P2 BRA `(.L_x_2003) ;  /* 0x0000000000082947 */ /* 0x002fea0003800000 */
[----:B------:R-:W1:Y:S02]  /*aa40*/  SYNCS.PHASECHK.TRANS64.TRYWAIT P2, [UR6+0x29850], R6 ;  /* 0x02985006ff0075a7 */ /* 0x000e640008040146 */
[----:B-1----:R-:W-:Y:S05]  /*aa50*/  @!P2 BRA `(.L_x_2006) ;  /* 0x000000ac0018a947 */ /* 0x002fea0003800000 */
.L_x_2003:
[----:B------:R-:W-:Y:S01]  /*aa60*/  UIADD3 UR6, UR41, 0x400, URZ ;  /* 0x0000040029067890 */ /* 0x000fe2000fffe03f */
[----:B------:R-:W-:Y:S01]  /*aa70*/  WARPGROUP.ARRIVE ;  /* 0x00000000000079c5 */ /* 0x000fe20000000000 */
[----:B------:R-:W-:Y:S01]  /*aa80*/  UMOV UR7, 0xc0000010 ;  /* 0xc000001000077882 */ /* 0x000fe20000000000 */
[C---:B-1----:R-:W-:Y:S01]  /*aa90*/  FMUL.FTZ R7, R0.reuse, R152 ;  /* 0x0000009800077220 */ /* 0x042fe20000410000 */
[----:B------:R-:W-:Y:S01]  /*aaa0*/  USHF.R.U32.HI UR6, URZ, 0x4, UR6 ;  /* 0x000000043f067899 */ /* 0x000fe20008011606 */
[C---:B------:R-:W-:Y:S01]  /*aab0*/  FMUL.FTZ R9, R0.reuse, R153 ;  /* 0x0000009900097220 */ /* 0x040fe20000410000 */
[C---:B------:R-:W-:Y:S01]  /*aac0*/  FMUL.FTZ R13, R0.reuse, R156 ;  /* 0x0000009c000d7220 */ /* 0x040fe20000410000 */
[C---:B0-----:R-:W-:Y:S01]  /*aad0*/  FMUL.FTZ R6, R0.reuse, R154 ;  /* 0x0000009a00067220 */ /* 0x041fe20000410000 */
        /* <DEDUP_REMOVED lines=8> */
[----:B------:R-:W-:Y:S01]  /*ab60*/  UIMAD UR10, UR49, 0x500, UR6 ;  /* 0x00000500310a78a4 */ /* 0x000fe2000f8e0206 */
[----:B------:R-:W1:Y:S01]  /*ab70*/  MUFU.TANH R9, R9 ;  /* 0x0000000900097308 */ /* 0x000e620000002400 */
        /* <DEDUP_REMOVED lines=9> */
[----:B------:R-:W2:Y:S01]  /*ac10*/  MUFU.TANH R13, R13 ;  /* 0x0000000d000d7308 */ /* 0x000ea20000002400 */
[----:B------:R-:W-:Y:S01]  /*ac20*/  UMOV UR7, 0xc0000010 ;  /* 0xc000001000077882 */ /* 0x000fe20000000000 */
[----:B0-----:R-:W-:Y:S01]  /*ac30*/  FMNMX.FTZ R8, R7, R4, !PT ;  /* 0x0000000407087209 */ /* 0x001fe20007810000 */
[C---:B------:R-:W-:Y:S01]  /*ac40*/  FMUL.FTZ R193, R0.reuse, R166 ;  /* 0x000000a600c17220 */ /* 0x040fe20000410000 */
[C---:B------:R-:W-:Y:S01]  /*ac50*/  FMUL.FTZ R137, R0.reuse, R137 ;  /* 0x0000008900897220 */ /* 0x040fe20000410000 */
[C---:B------:R-:W-:Y:S01]  /*ac60*/  FMUL.FTZ R167, R0.reuse, R167 ;  /* 0x000000a700a77220 */ /* 0x040fe20000410000 */
[C---:B------:R-:W-:Y:S01]  /*ac70*/  FMUL.FTZ R199, R0.reuse, R140 ;  /* 0x0000008c00c77220 */ /* 0x040fe20000410000 */
[----:B-1----:R-:W-:Y:S01]  /*ac80*/  FMNMX.FTZ R8, R9, R8, !PT ;  /* 0x0000000809087209 */ /* 0x002fe20007810000 */
        /* <DEDUP_REMOVED lines=82> */
[----:B------:R-:W2:Y:S06]  /*b1b0*/  LDC R88, c[0x0][0x988] ;  /* 0x00026200ff587b82 */ /* 0x000eac0000000800 */
[----:B------:R-:W3:Y:S01]  /*b1c0*/  MUFU.TANH R195, R195 ;  /* 0x000000c300c37308 */ /* 0x000ee20000002400 */
[----:B0-----:R-:W-:-:S07]  /*b1d0*/  FMNMX.FTZ R8, R165, R8, !PT ;  /* 0x00000008a5087209 */ /* 0x001fce0007810000 */
[----:B------:R-:W0:Y:S01]  /*b1e0*/  MUFU.TANH R193, R193 ;  /* 0x000000c100c17308 */ /* 0x000e220000002400 */
[----:B-1----:R-:W-:-:S07]  /*b1f0*/  FMNMX.FTZ R10, R161, R10, !PT ;  /* 0x0000000aa10a7209 */ /* 0x002fce0007810000 */
[----:B------:R-:W1:Y:S01]  /*b200*/  MUFU.TANH R137, R137 ;  /* 0x0000008900897308 */ /* 0x000e620000002400 */
[----:B---3--:R-:W-:-:S07]  /*b210*/  FMNMX.FTZ R8, R195, R8, !PT ;  /* 0x00000008c3087209 */ /* 0x008fce0007810000 */
[----:B------:R-:W3:Y:S01]  /*b220*/  MUFU.TANH R167, R167 ;  /* 0x000000a700a77308 */ /* 0x000ee20000002400 */
[----:B0-----:R-:W-:-:S07]  /*b230*/  FMNMX.FTZ R10, R193, R10, !PT ;  /* 0x0000000ac10a7209 */ /* 0x001fce0007810000 */
[----:B------:R-:W0:Y:S01]  /*b240*/  MUFU.TANH R199, R199 ;  /* 0x000000c700c77308 */ /* 0x000e220000002400 */
[----:B-1----:R-:W-:-:S07]  /*b250*/  FMNMX.FTZ R8, R137, R8, !PT ;  /* 0x0000000889087209 */ /* 0x002fce0007810000 */
[----:B------:R-:W1:Y:S01]  /*b260*/  MUFU.TANH R197, R197 ;  /* 0x000000c500c57308 */ /* 0x000e620000002400 */
[----:B---3--:R-:W-:Y:S01]  /*b270*/  FMNMX.FTZ R10, R167, R10, !PT ;  /* 0x0000000aa70a7209 */ /* 0x008fe20007810000 */
[----:B------:R-:W-:Y:S02]  /*b280*/  WARPGROUP.DEPBAR.LE gsb0, 0x0 ;  /* 0x00008000000079c5 */ /* 0x000fe40000010000 */
[----:B------:R-:W-:-:S04]  /*b290*/  WARPGROUP.ARRIVE ;  /* 0x00000000000079c5 */ /* 0x000fc80000000000 */
[----:B------:R-:W3:Y:S01]  /*b2a0*/  MUFU.TANH R141, R141 ;  /* 0x0000008d008d7308 */ /* 0x000ee20000002400 */
[----:B0-----:R-:W-:Y:S01]  /*b2b0*/  FMNMX.FTZ R8, R199, R8, !PT ;  /* 0x00000008c7087209 */ /* 0x001fe20007810000 */
[----:B------:R-:W-:Y:S01]  /*b2c0*/  QGMMA.64x128x32.F32.E4M3.E4M3 R24, R180, gdesc[UR4], R24, gsb0 ;  /* 0x01e00004b4187df3 */ /* 0x000fe20008000818 */
[----:B------:R-:W-:Y:S01]  /*b2d0*/  UIADD3 UR6, UR10, 0x200, URZ ;  /* 0x000002000a067890 */ /* 0x000fe2000fffe03f */
[----:B------:R-:W-:-:S04]  /*b2e0*/  UMOV UR7, 0xc0000010 ;  /* 0xc000001000077882 */ /* 0x000fc80000000000 */
        /* <DEDUP_REMOVED lines=35> */
[----:B0-----:R-:W-:Y:S01]  /*b520*/  FMNMX.FTZ R8, R125, R8, !PT ;  /* 0x000000087d087209 */ /* 0x001fe20007810000 */
[----:B------:R-:W-:Y:S02]  /*b530*/  WARPGROUP.DEPBAR.LE gsb0, 0x0 ;  /* 0x00008000000079c5 */ /* 0x000fe40000010000 */
[----:B------:R-:W-:-:S04]  /*b540*/  WARPGROUP.ARRIVE ;  /* 0x00000000000079c5 */ /* 0x000fc80000000000 */
[----:B------:R-:W0:Y:S01]  /*b550*/  MUFU.TANH R217, R217 ;  /* 0x000000d900d97308 */ /* 0x000e220000002400 */
[----:B-1----:R-:W-:Y:S01]  /*b560*/  FMNMX.FTZ R10, R123, R10, !PT ;  /* 0x0000000a7b0a7209 */ /* 0x002fe20007810000 */
[----:B------:R-:W-:Y:S01]  /*b570*/  QGMMA.64x128x32.F32.E4M3.E4M3 R24, R176, gdesc[UR4], R24, gsb0 ;  /* 0x01e00004b0187df3 */ /* 0x000fe20008000818 */
[----:B------:R-:W-:Y:S01]  /*b580*/  UIADD3 UR6, UR10, 0x300, URZ ;  /* 0x000003000a067890 */ /* 0x000fe2000fffe03f */
[----:B------:R-:W-:-:S04]  /*b590*/  UMOV UR7, 0xc0000010 ;  /* 0xc000001000077882 */ /* 0x000fc80000000000 */
        /* <DEDUP_REMOVED lines=83> */
[----:B------:R-:W-:Y:S06]  /*bad0*/  QGMMA.64x128x32.F32.E4M3.E4M3 R24, R168, gdesc[UR4], R24, gsb0 ;  /* 0x01e00004a8187df3 */ /* 0x000fec0008000818 */
[----:B------:R-:W0:Y:S01]  /*bae0*/  MUFU.TANH R101, R101 ;  /* 0x0000006500657308 */ /* 0x000e220000002400 */
[----:B-1----:R-:W-:-:S05]  /*baf0*/  FMNMX.FTZ R8, R124, R89, !PT ;  /* 0x000000597c087209 */ /* 0x002fca0007810000 */
[----:B------:R-:W1:Y:S02]  /*bb00*/  SHFL.BFLY PT, R89, R8, 0x2, 0x1f ;  /* 0x0c401f0008597f89 */ /* 0x000e6400000e0000 */
[----:B------:R-:W4:Y:S01]  /*bb10*/  MUFU.TANH R103, R103 ;  /* 0x0000006700677308 */ /* 0x000f220000002400 */
[----:B---3--:R-:W-:-:S04]  /*bb20*/  FMNMX.FTZ R10, R99, R10, !PT ;  /* 0x0000000a630a7209 */ /* 0x008fc80007810000 */
[----:B0-----:R-:W-:-:S04]  /*bb30*/  FMNMX.FTZ R10, R101, R10, !PT ;  /* 0x0000000a650a7209 */ /* 0x001fc80007810000 */
[----:B----4-:R-:W-:-:S05]  /*bb40*/  FMNMX.FTZ R10, R103, R10, !PT ;  /* 0x0000000a670a7209 */ /* 0x010fca0007810000 */
[----:B------:R-:W0:Y:S01]  /*bb50*/  SHFL.BFLY PT, R91, R10, 0x2, 0x1f ;  /* 0x0c401f000a5b7f89 */ /* 0x000e2200000e0000 */
[----:B-1----:R-:W-:-:S05]  /*bb60*/  FMNMX.FTZ R12, R8, R89, !PT ;  /* 0x00000059080c7209 */ /* 0x002fca0007810000 */
[----:B------:R-:W1:Y:S01]  /*bb70*/  SHFL.BFLY PT, R89, R12, 0x1, 0x1f ;  /* 0x0c201f000c597f89 */ /* 0x000e6200000e0000 */
[----:B0-----:R-:W-:-:S05]  /*bb80*/  FMNMX.FTZ R14, R10, R91, !PT ;  /* 0x0000005b0a0e7209 */ /* 0x001fca0007810000 */
[----:B------:R-:W0:Y:S01]  /*bb90*/  SHFL.BFLY PT, R91, R14, 0x1, 0x1f ;  /* 0x0c201f000e5b7f89 */ /* 0x000e2200000e0000 */
        /* <DEDUP_REMOVED lines=17> */
[----:B0-----:R-:W-:Y:S01]  /*bcb0*/  FMNMX.FTZ R91, R14, R91, !PT ;  /* 0x0000005b0e5b7209 */ /* 0x001fe20007810000 */
        /* <DEDUP_REMOVED lines=63> */
[----:B------:R-:W-:Y:S01]  /*c0b0*/  FFMA.FTZ R97, R97, R88, -R102 ;  /* 0x0000005861617223 */ /* 0x000fe20000010866 */
[----:B------:R-:W-:-:S02]  /*c0c0*/  IMAD.U32 R119, RZ, RZ, UR55 ;  /* 0x00000037ff777e24 */ /* 0x000fc4000f8e00ff */
[-CC-:B------:R-:W-:Y:S01]  /*c0d0*/  FFMA.FTZ R99, R99, R88.reuse, -R102.reuse ;  /* 0x0000005863637223 */ /* 0x180fe20000010866 */
[----:B------:R-:W-:-:S01]  /*c0e0*/  FFMA.FTZ R101, R101, R88, -R102 ;  /* 0x0000005865657223 */ /* 0x000fc20000010866 */
[----:B------:R-:W-:Y:S02]  /*c0f0*/  WARPGROUP.DEPBAR.LE gsb0, 0x0 ;  /* 0x00008000000079c5 */ /* 0x000fe40000010000 */
        /* <DEDUP_REMOVED lines=41> */
[-CC-:B------:R-:W-:Y:S01]  /*c390*/  FFMA.FTZ R146, R111, R88.reuse, -R102.reuse ;  /* 0x000000586f927223 */ /* 0x180fe20000010866 */
[----:B------:R-:W-:-:S05]  /*c3a0*/  FFMA.FTZ R111, R113, R88, -R102 ;  /* 0x00000058716f7223 */ /* 0x000fca0000010866 */
        /* <DEDUP_REMOVED lines=49> */
[-CC-:B------:R-:W-:Y:S01]  /*c6c0*/  FFMA.FTZ R150, R237, R88.reuse, -R102.reuse ;  /* 0x00000058ed967223 */ /* 0x180fe20000010866 */
[----:B------:R-:W-:-:S05]  /*c6d0*/  FFMA.FTZ R102, R103, R88, -R102 ;  /* 0x0000005867667223 */ /* 0x000fca0000010866 */
        /* <DEDUP_REMOVED lines=27> */
[----:B0-----:R-:W-:-:S01]  /*c890*/  FADD.FTZ R154, R104, R117 ;  /* 0x00000075689a7221 */ /* 0x001fc20000010000 */
[----:B------:R-:W-:-:S06]  /*c8a0*/  IADD3 R117, -R23, 0xb, RZ ;  /* 0x0000000b17757810 */ /* 0x000fcc0007ffe1ff */
[----:B------:R-:W0:Y:S01]  /*c8b0*/  MUFU.EX2 R148, R148 ;  /* 0x0000009400947308 */ /* 0x000e220000000800 */
[----:B--2---:R-:W-:-:S07]  /*c8c0*/  FADD.FTZ R3, R111, R2 ;  /* 0x000000026f037221 */ /* 0x004fce0000010000 */
[----:B------:R-:W-:Y:S08]  /*c8d0*/  MUFU.EX2 R106, R106 ;  /* 0x0000006a006a7308 */ /* 0x000ff00000000800 */
[----:B------:R-:W1:Y:S01]  /*c8e0*/  MUFU.EX2 R113, R113 ;  /* 0x0000007100717308 */ /* 0x000e620000000800 */
[----:B0-----:R-:W-:-:S07]  /*c8f0*/  FADD.FTZ R2, R148, R3 ;  /* 0x0000000394027221 */ /* 0x001fce0000010000 */
[----:B------:R-:W-:Y:S08]  /*c900*/  MUFU.EX2 R163, R163 ;  /* 0x000000a300a37308 */ /* 0x000ff00000000800 */
[----:B------:R-:W0:Y:S01]  /*c910*/  MUFU.EX2 R152, R152 ;  /* 0x0000009800987308 */ /* 0x000e220000000800 */
[----:B-1----:R-:W-:-:S07]  /*c920*/  FADD.FTZ R3, R113, R2 ;  /* 0x0000000271037221 */ /* 0x002fce0000010000 */
[----:B------:R-:W-:Y:S08]  /*c930*/  MUFU.EX2 R108, R108 ;  /* 0x0000006c006c7308 */ /* 0x000ff00000000800 */
[----:B------:R-:W1:Y:S01]  /*c940*/  MUFU.EX2 R115, R115 ;  /* 0x0000007300737308 */ /* 0x000e620000000800 */
[----:B0-----:R-:W-:-:S07]  /*c950*/  FADD.FTZ R2, R152, R3 ;  /* 0x0000000398027221 */ /* 0x001fce0000010000 */
[----:B------:R-:W0:Y:S08]  /*c960*/  MUFU.EX2 R165, R165 ;  /* 0x000000a500a57308 */ /* 0x000e300000000800 */
[----:B------:R2:W-:Y:S01]  /*c970*/  MUFU.EX2 R156, R93 ;  /* 0x0000005d009c7308 */ /* 0x0005e20000000800 */
[----:B-1----:R-:W-:-:S07]  /*c980*/  FADD.FTZ R3, R115, R2 ;  /* 0x0000000273037221 */ /* 0x002fce0000010000 */
[----:B------:R-:W1:Y:S01]  /*c990*/  MUFU.EX2 R150, R150 ;  /* 0x0000009600967308 */ /* 0x000e620000000800 */
[----:B--2---:R-:W-:-:S04]  /*c9a0*/  FADD.FTZ R93, R157, R154 ;  /* 0x0000009a9d5d7221 */ /* 0x004fc80000010000 */
[----:B------:R-:W-:-:S03]  /*c9b0*/  FADD.FTZ R154, R106, R93 ;  /* 0x0000005d6a9a7221 */ /* 0x000fc60000010000 */
[----:B------:R-:W2:Y:S01]  /*c9c0*/  MUFU.EX2 R110, R110 ;  /* 0x0000006e006e7308 */ /* 0x000ea20000000800 */
[----:B------:R-:W-:-:S04]  /*c9d0*/  FADD.FTZ R93, R163, R154 ;  /* 0x0000009aa35d7221 */ /* 0x000fc80000010000 */
[----:B------:R-:W-:-:S03]  /*c9e0*/  FADD.FTZ R154, R108, R93 ;  /* 0x0000005d6c9a7221 */ /* 0x000fc60000010000 */
[----:B------:R-:W3:Y:S01]  /*c9f0*/  MUFU.EX2 R181, R181 ;  /* 0x000000b500b57308 */ /* 0x000ee20000000800 */
[----:B0-----:R-:W-:-:S01]  /*ca00*/  FADD.FTZ R93, R165, R154 ;  /* 0x0000009aa55d7221 */ /* 0x001fc20000010000 */
[----:B-1----:R-:W-:-:S04]  /*ca10*/  FADD.FTZ R3, R150, R3 ;  /* 0x0000000396037221 */ /* 0x002fc80000010000 */
[----:B------:R-:W-:Y:S02]  /*ca20*/  FADD.FTZ R3, R156, R3 ;  /* 0x000000039c037221 */ /* 0x000fe40000010000 */
[----:B------:R-:W0:Y:S01]  /*ca30*/  MUFU.EX2 R95, R95 ;  /* 0x0000005f005f7308 */ /* 0x000e220000000800 */
[----:B--2---:R-:W-:-:S07]  /*ca40*/  FADD.FTZ R154, R110, R93 ;  /* 0x0000005d6e9a7221 */ /* 0x004fce0000010000 */
[----:B------:R-:W-:Y:S01]  /*ca50*/  MUFU.EX2 R112, R112 ;  /* 0x0000007000707308 */ /* 0x000fe20000000800 */
[----:B---3--:R-:W-:-:S07]  /*ca60*/  FADD.FTZ R93, R181, R154 ;  /* 0x0000009ab55d7221 */ /* 0x008fce0000010000 */
[----:B------:R1:W2:Y:S01]  /*ca70*/  MUFU.EX2 R158, R97 ;  /* 0x00000061009e7308 */ /* 0x0002a20000000800 */
[----:B0-----:R-:W-:-:S07]  /*ca80*/  FADD.FTZ R3, R95, R3 ;  /* 0x000000035f037221 */ /* 0x001fce0000010000 */
[----:B------:R-:W-:Y:S01]  /*ca90*/  MUFU.EX2 R183, R183 ;  /* 0x000000b700b77308 */ /* 0x000fe20000000800 */
[----:B-1----:R-:W-:-:S05]  /*caa0*/  @!P1 LEA R97, R119, UR41, 0x3 ;  /* 0x0000002977619c11 */ /* 0x002fca000f8e18ff */
[----:B------:R-:W-:Y:S02]  /*cab0*/  @!P1 VIADD R2, R97, 0x29840 ;  /* 0x0002984061029836 */ /* 0x000fe40000000000 */
[----:B------:R-:W0:Y:S01]  /*cac0*/  MUFU.EX2 R160, R99 ;  /* 0x0000006300a07308 */ /* 0x000e220000000800 */
[----:B--2---:R-:W-:-:S02]  /*cad0*/  FADD.FTZ R3, R158, R3 ;  /* 0x000000039e037221 */ /* 0x004fc40000010000 */
[----:B------:R-:W-:Y:S01]  /*cae0*/  @!P1 PRMT R2, RZ, 0x654, R2 ;  /* 0x00000654ff029816 */ /* 0x000fe20000000002 */
[----:B------:R1:W-:Y:S06]  /*caf0*/  BAR.ARV R117, 0x100 ;  /* 0x000400750000751d */ /* 0x0003ec0000002000 */
[----:B------:R-:W2:Y:S01]  /*cb00*/  MUFU.EX2 R100, R100 ;  /* 0x0000006400647308 */ /* 0x000ea20000000800 */
[----:B------:R3:W-:Y:S01]  /*cb10*/  @!P1 SYNCS.ARRIVE.TRANS64.RED.A1T0 RZ, [R2+URZ], RZ ;  /* 0x000000ff02ff99a7 */ /* 0x0007e2000810043f */
[----:B0-----:R-:W-:-:S06]  /*cb20*/  FADD.FTZ R3, R160, R3 ;  /* 0x00000003a0037221 */ /* 0x001fcc0000010000 */
[----:B------:R-:W0:Y:S01]  /*cb30*/  MUFU.EX2 R162, R101 ;  /* 0x0000006500a27308 */ /* 0x000e220000000800 */
[----:B---3--:R-:W-:-:S04]  /*cb40*/  FADD.FTZ R2, R112, R93 ;  /* 0x0000005d70027221 */ /* 0x008fc80000010000 */
[----:B------:R-:W-:-:S03]  /*cb50*/  FADD.FTZ R93, R183, R2 ;  /* 0x00000002b75d7221 */ /* 0x000fc60000010000 */
[----:B------:R-:W3:Y:S01]  /*cb60*/  MUFU.EX2 R177, R177 ;  /* 0x000000b100b17308 */ /* 0x000ee20000000800 */
[----:B--2---:R-:W-:-:S07]  /*cb70*/  FADD.FTZ R2, R100, R93 ;  /* 0x0000005d64027221 */ /* 0x004fce0000010000 */
[----:B------:R-:W2:Y:S01]  /*cb80*/  MUFU.EX2 R102, R102 ;  /* 0x0000006600667308 */ /* 0x000ea20000000800 */
[----:B0-----:R-:W-:-:S01]  /*cb90*/  FADD.FTZ R93, R162, R3 ;  /* 0x00000003a25d7221 */ /* 0x001fc20000010000 */
[----:B---3--:R-:W-:-:S03]  /*cba0*/  FADD.FTZ R3, R177, R2 ;  /* 0x00000002b1037221 */ /* 0x008fc60000010000 */
[----:B--2---:R-:W-:Y:S01]  /*cbb0*/  FADD.FTZ R2, R102, R93 ;  /* 0x0000005d66027221 */ /* 0x004fe20000010000 */
[----:B-1----:R-:W-:Y:S06]  /*cbc0*/  @!P0 BRA `(.L_x_2007) ;  /* 0x0000000000048947 */ /* 0x002fec0003800000 */
[----:B------:R-:W-:Y:S01]  /*cbd0*/  BPT.TRAP 0x1 ;  /* 0x000000040000795c */ /* 0x000fe20000300000 */
.L_x_2007:
        /* <DEDUP_REMOVED lines=117> */
.L_x_1998:
[----:B------:R-:W-:Y:S06]  /*d330*/  BAR.ARV 0x8, 0x120 ;  /* 0x0204800000007b1d */ /* 0x000fec0000002000 */
[----:B------:R-:W-:Y:S05]  /*d340*/  @!P0 BRA `(.L_x_2009) ;  /* 0x0000000000048947 */ /* 0x000fea0003800000 */
[----:B------:R-:W-:Y:S01]  /*d350*/  BPT.TRAP 0x1 ;  /* 0x000000040000795c */ /* 0x000fe20000300000 */
.L_x_2009:
[----:B------:R-:W-:Y:S01]  /*d360*/  ULEA UR9, UR55, UR41, 0x3 ;  /* 0x0000002937097291 */ /* 0x000fe2000f8e183f */
[----:B------:R-:W-:-:S05]  /*d370*/  IMAD.U32 R0, RZ, RZ, UR45 ;  /* 0x0000002dff007e24 */ /* 0x000fca000f8e00ff */
[----:B------:R-:W-:-:S04]  /*d380*/  SHF.L.U32 R0, R0, 0x1f, RZ ;  /* 0x0000001f00007819 */ /* 0x000fc800000006ff */
[----:B------:R0:W1:Y:S01]  /*d390*/  SYNCS.PHASECHK.TRANS64.TRYWAIT P1, [UR9+0x29850], R0 ;  /* 0x02985000ff0075a7 */ /* 0x0000620008020149 */
[----:B------:R-:W-:Y:S05]  /*d3a0*/  @!P0 BRA `(.L_x_2010) ;  /* 0x0000000000048947 */ /* 0x000fea0003800000 */
[----:B------:R-:W-:Y:S01]  /*d3b0*/  BPT.TRAP 0x1 ;  /* 0x000000040000795c */ /* 0x000fe20000300000 */
.L_x_2010:
[----:B-1----:R-:W-:Y:S05]  /*d3c0*/  @P1 BRA `(.L_x_2011) ;  /* 0x0000000000081947 */ /* 0x002fea0003800000 */
[----:B------:R-:W1:Y:S02]  /*d3d0*/  SYNCS.PHASECHK.TRANS64.TRYWAIT P1, [UR9+0x29850], R0 ;  /* 0x02985000ff0075a7 */ /* 0x000e640008020149 */
[----:B-1----:R-:W-:Y:S05]  /*d3e0*/  @!P1 BRA `(.L_x_2012) ;  /* 0x0000008000cc9947 */ /* 0x002fea0003800000 */
.L_x_2011:
        /* <DEDUP_REMOVED lines=35> */
[----:B-1----:R-:W-:Y:S01]  /*d620*/  IMAD.U32 R5, RZ, RZ, UR7 ;  /* 0x00000007ff057e24 */ /* 0x002fe2000f8e00ff */
[----:B------:R-:W-:Y:S02]  /*d630*/  UMOV UR7, 0xc0000010 ;  /* 0xc000001000077882 */ /* 0x000fe40000000000 */
[----:B------:R-:W-:Y:S02]  /*d640*/  UMOV UR6, UR4 ;  /* 0x0000000400067c82 */ /* 0x000fe40008000000 */
[----:B------:R1:W2:Y:S01]  /*d650*/  @P1 LDG.E R6, desc[UR52][R4.64] ;  /* 0x0000003404061981 */ /* 0x0002a2000c1e1900 */
[----:B------:R-:W-:Y:S01]  /*d660*/  UIADD3 UR4, UR8, 0x300, URZ ;  /* 0x0000030008047890 */ /* 0x000fe2000fffe03f */
[----:B------:R-:W-:Y:S02]  /*d670*/  WARPGROUP.DEPBAR.LE gsb0, 0x0 ;  /* 0x00008000000079c5 */ /* 0x000fe40000010000 */
[----:B------:R-:W-:-:S06]  /*d680*/  WARPGROUP.ARRIVE ;  /* 0x00000000000079c5 */ /* 0x000fcc0000000000 */
[----:B------:R-:W-:Y:S01]  /*d690*/  QGMMA.64x128x32.F32.E4M3.E4M3 R24, R176, gdesc[UR4], R24, gsb0 ;  /* 0x01e00004b0187df3 */ /* 0x000fe20008000818 */
[----:B------:R-:W-:Y:S01]  /*d6a0*/  UMOV UR6, UR4 ;  /* 0x0000000400067c82 */ /* 0x000fe20008000000 */
[----:B------:R-:W-:Y:S01]  /*d6b0*/  UMOV UR7, 0xc0000010 ;  /* 0xc000001000077882 */ /* 0x000fe20000000000 */
[----:B------:R-:W-:Y:S01]  /*d6c0*/  UIADD3 UR8, UR8, 0x400, URZ ;  /* 0x0000040008087890 */ /* 0x000fe2000fffe03f */
[----:B0-----:R-:W0:Y:S04]  /*d6d0*/  SHFL.BFLY PT, R0, R3, 0x2, 0x1f ;  /* 0x0c401f0003007f89 */ /* 0x001e2800000e0000 */
[----:B------:R-:W3:Y:S01]  /*d6e0*/  SHFL.BFLY PT, R7, R2, 0x2, 0x1f ;  /* 0x0c401f0002077f89 */ /* 0x000ee200000e0000 */
[----:B------:R-:W-:Y:S02]  /*d6f0*/  WARPGROUP.DEPBAR.LE gsb0, 0x0 ;  /* 0x00008000000079c5 */ /* 0x000fe40000010000 */
[----:B------:R-:W-:-:S06]  /*d700*/  WARPGROUP.ARRIVE ;  /* 0x00000000000079c5 */ /* 0x000fcc0000000000 */
[----:B------:R-:W-:Y:S01]  /*d710*/  QGMMA.64x128x32.F32.E4M3.E4M3 R24, R172, gdesc[UR4], R24, gsb0 ;  /* 0x01e00004ac187df3 */ /* 0x000fe20008000818 */
[----:B------:R-:W-:Y:S01]  /*d720*/  UMOV UR6, UR8 ;  /* 0x0000000800067c82 */ /* 0x000fe20008000000 */
[----:B------:R-:W-:Y:S01]  /*d730*/  UMOV UR7, 0xc0000010 ;  /* 0xc000001000077882 */ /* 0x000fe20000000000 */
[----:B0-----:R-:W-:-:S01]  /*d740*/  FADD.FTZ R0, R0, R3 ;  /* 0x0000000300007221 */ /* 0x001fc20000010000 */
[----:B---3--:R-:W-:-:S04]  /*d750*/  FADD.FTZ R7, R7, R2 ;  /* 0x0000000207077221 */ /* 0x008fc80000010000 */
[----:B-1----:R-:W0:Y:S04]  /*d760*/  SHFL.BFLY PT, R5, R0, 0x1, 0x1f ;  /* 0x0c201f0000057f89 */ /* 0x002e2800000e0000 */
[----:B------:R-:W1:Y:S01]  /*d770*/  SHFL.BFLY PT, R4, R7, 0x1, 0x1f ;  /* 0x0c201f0007047f89 */ /* 0x000e6200000e0000 */
[----:B------:R-:W-:Y:S02]  /*d780*/  IMAD.MOV.U32 R3, RZ, RZ, RZ ;  /* 0x000000ffff037224 */ /* 0x000fe400078e00ff */
[----:B0-----:R-:W-:Y:S01]  /*d790*/  FADD.FTZ R9, R0, R5 ;  /* 0x0000000500097221 */ /* 0x001fe20000010000 */
[----:B-1----:R-:W-:-:S04]  /*d7a0*/  FADD.FTZ R10, R7, R4 ;  /* 0x00000004070a7221 */ /* 0x002fc80000010000 */
        /* <DEDUP_REMOVED lines=15> */
[----:B0-----:R-:W-:Y:S01]  /*d8a0*/  @P2 FMUL.FTZ R5, R5, 0.69314718246459960938 ;  /* 0x3f31721805052820 */ /* 0x001fe20000410000 */
[----:B------:R-:W-:Y:S01]  /*d8b0*/  @P3 FMUL.FTZ R13, R88, 0.69314718246459960938 ;  /* 0x3f317218580d3820 */ /* 0x000fe20000410000 */
        /* <DEDUP_REMOVED lines=10> */
.L_x_2013:
        /* <DEDUP_REMOVED lines=74> */
.L_x_1980:
[----:B------:R-:W0:Y:S01]  /*de00*/  S2R R4, SR_CgaCtaId ;  /* 0x0000000000047919 */ /* 0x000e220000008800 */
[----:B------:R-:W-:Y:S01]  /*de10*/  MOV R3, 0x400 ;  /* 0x0000040000037802 */ /* 0x000fe20000000f00 */
[----:B------:R-:W-:Y:S01]  /*de20*/  BSSY B0, `(.L_x_2014) ;  /* 0x000025f000007945 */ /* 0x000fe20003800000 */
[----:B------:R-:W-:Y:S02]  /*de30*/  BAR.SYNC.DEFER_BLOCKING 0x5, 0x180 ;  /* 0x0146000000007b1d */ /* 0x000fe40000010000 */
[----:B0-----:R-:W-:-:S05]  /*de40*/  LEA R3, R4, R3, 0x18 ;  /* 0x0000000304037211 */ /* 0x001fca00078ec0ff */
[----:B------:R-:W0:Y:S02]  /*de50*/  LDS.128 R44, [R3+0x298d0] ;  /* 0x0298d000032c7984 */ /* 0x000e240000000c00 */
[----:B0-----:R-:W-:Y:S02]  /*de60*/  R2UR UR51, R45 ;  /* 0x000000002d3372ca */ /* 0x001fe400000e0000 */
[----:B------:R-:W-:Y:S01]  /*de70*/  R2UR UR44, R46 ;  /* 0x000000002e2c72ca */ /* 0x000fe200000e0000 */
[----:B------:R-:W-:Y:S06]  /*de80*/  BAR.ARV 0x4, 0x180 ;  /* 0x0106000000007b1d */ /* 0x000fec0000002000 */
[----:B------:R-:W-:Y:S08]  /*de90*/  @P0 BRA `(.L_x_2015) ;  /* 0x0000001800a80947 */ /* 0x000ff00003800000 */
[----:B------:R-:W0:Y:S01]  /*dea0*/  S2R R51, SR_TID.X ;  /* 0x0000000000337919 */ /* 0x000e220000002100 */
[----:B------:R-:W-:Y:S01]  /*deb0*/  ULDC.64 UR4, c[0x4][0x40] ;  /* 0x0100100000047ab9 */ /* 0x000fe20000000a00 */
[----:B------:R-:W-:Y:S01]  /*dec0*/  F2FP.BF16.F32.PACK_AB R11, R11, R12 ;  /* 0x0000000c0b0b723e */ /* 0x000fe200000010ff */
[----:B------:R-:W-:Y:S01]  /*ded0*/  ULDC.64 UR6, c[0x0][0xbe0] ;  /* 0x0002f80000067ab9 */ /* 0x000fe20000000a00 */
[----:B0-----:R-:W-:-:S05]  /*dee0*/  IMAD.SHL.U32 R4, R51, 0x4, RZ ;  /* 0x0000000433047824 */ /* 0x001fca00078e00ff */
[----:B------:R-:W-:-:S04]  /*def0*/  LOP3.LUT R4, R4, 0xc, RZ, 0xc0, !PT ;  /* 0x0000000c04047812 */ /* 0x000fc800078ec0ff */
[----:B------:R-:W-:-:S05]  /*df00*/  IADD3 R4, P0, R4, UR4, RZ ;  /* 0x0000000404047c10 */ /* 0x000fca000ff1e0ff */
[----:B------:R-:W-:Y:S01]  /*df10*/  IMAD.X R5, RZ, RZ, UR5, P0 ;  /* 0x00000005ff057e24 */ /* 0x000fe200080e06ff */
[----:B------:R-:W-:Y:S02]  /*df20*/  F2FP.BF16.F32.PACK_AB R8, R7, R8 ;  /* 0x000000080708723e */ /* 0x000fe400000010ff */
[----:B------:R-:W-:Y:S02]  /*df30*/  F2FP.BF16.F32.PACK_AB R60, R60, R61 ;  /* 0x0000003d3c3c723e */ /* 0x000fe400000010ff */
[----:B------:R-:W-:Y:S01]  /*df40*/  F2FP.BF16.F32.PACK_AB R10, R9, R10 ;  /* 0x0000000a090a723e */ /* 0x000fe200000010ff */
[----:B------:R0:W2:Y:S01]  /*df50*/  LDG.E.CONSTANT R44, desc[UR52][R4.64] ;  /* 0x00000034042c7981 */ /* 0x0000a2000c1e9900 */
[----:B------:R-:W-:Y:S01]  /*df60*/  F2FP.BF16.F32.PACK_AB R87, R87, R6 ;  /* 0x000000065757723e */ /* 0x000fe200000010ff */
[----:B------:R-:W-:Y:S01]  /*df70*/  UISETP.NE.U32.AND UP1, UPT, UR6, URZ, UPT ;  /* 0x0000003f0600728c */ /* 0x000fe2000bf25070 */
[----:B------:R-:W-:Y:S01]  /*df80*/  F2FP.BF16.F32.PACK_AB R92, R92, R93 ;  /* 0x0000005d5c5c723e */ /* 0x000fe200000010ff */
[----:B------:R-:W-:Y:S01]  /*df90*/  ULDC.64 UR4, c[0x0][0xbd8] ;  /* 0x0002f60000047ab9 */ /* 0x000fe20000000a00 */
[----:B------:R-:W-:Y:S01]  /*dfa0*/  F2FP.BF16.F32.PACK_AB R96, R96, R97 ;  /* 0x000000616060723e */ /* 0x000fe200000010ff */
[----:B------:R-:W-:Y:S01]  /*dfb0*/  UISETP.NE.AND.EX UP1, UPT, UR7, URZ, UPT, UP1 ;  /* 0x0000003f0700728c */ /* 0x000fe2000bf25310 */
[----:B------:R-:W-:Y:S01]  /*dfc0*/  F2FP.BF16.F32.PACK_AB R21, R21, R24 ;  /* 0x000000181515723e */ /* 0x000fe200000010ff */
[----:B------:R-:W-:Y:S01]  /*dfd0*/  UISETP.NE.U32.AND UP0, UPT, UR4, URZ, UPT ;  /* 0x0000003f0400728c */ /* 0x000fe2000bf05070 */
[----:B------:R-:W-:Y:S01]  /*dfe0*/  F2FP.BF16.F32.PACK_AB R14, R13, R14 ;  /* 0x0000000e0d0e723e */ /* 0x000fe200000010ff */
[----:B0-----:R-:W0:Y:S01]  /*dff0*/  S2R R4, SR_SWINHI ;  /* 0x0000000000047919 */ /* 0x001e220000002f00 */
[----:B------:R-:W-:Y:S01]  /*e000*/  LOP3.LUT P0, R5, R51, 0x3, RZ, 0xc0, !PT ;  /* 0x0000000333057812 */ /* 0x000fe2000780c0ff */
[----:B------:R-:W-:Y:S01]  /*e010*/  ULEA UR4, UP2, UR36, UR4, 0x2 ;  /* 0x0000000424047291 */ /* 0x000fe2000f84103f */
[----:B------:R-:W-:Y:S01]  /*e020*/  F2FP.BF16.F32.PACK_AB R25, R25, R28 ;  /* 0x0000001c1919723e */ /* 0x000fe200000010ff */
[----:B------:R-:W-:Y:S01]  /*e030*/  UISETP.NE.AND.EX UP0, UPT, UR5, URZ, UPT, UP0 ;  /* 0x0000003f0500728c */ /* 0x000fe2000bf05300 */
[----:B------:R-:W-:Y:S01]  /*e040*/  ISETP.EQ.OR P0, PT, R5, 0x3, !P0 ;  /* 0x000000030500780c */ /* 0x000fe20004702670 */
[----:B------:R-:W-:Y:S01]  /*e050*/  ULEA.HI.X UR6, UR36, UR5, UR37, 0x2, UP2 ;  /* 0x0000000524067291 */ /* 0x000fe200090f1425 */
[----:B------:R-:W-:-:S02]  /*e060*/  F2FP.BF16.F32.PACK_AB R20, R15, R20 ;  /* 0x000000140f14723e */ /* 0x000fc400000010ff */
[----:B------:R-:W-:Y:S02]  /*e070*/  SEL R59, R11, R8, P0 ;  /* 0x000000080b3b7207 */ /* 0x000fe40000000000 */
[----:B------:R-:W-:Y:S02]  /*e080*/  SEL R61, R8, R11, P0 ;  /* 0x0000000b083d7207 */ /* 0x000fe40000000000 */
[----:B------:R-:W-:Y:S02]  /*e090*/  SEL R85, R10, R87, P0 ;  /* 0x000000570a557207 */ /* 0x000fe40000000000 */
[----:B------:R-:W-:Y:S02]  /*e0a0*/  SEL R87, R87, R10, P0 ;  /* 0x0000000a57577207 */ /* 0x000fe40000000000 */
[----:B------:R-:W-:Y:S02]  /*e0b0*/  F2FP.BF16.F32.PACK_AB R52, R52, R89 ;  /* 0x000000593434723e */ /* 0x000fe400000010ff */
[----:B------:R-:W-:-:S02]  /*e0c0*/  F2FP.BF16.F32.PACK_AB R50, R50, R53 ;  /* 0x000000353232723e */ /* 0x000fc400000010ff */
[----:B------:R-:W-:Y:S02]  /*e0d0*/  SEL R81, R21, R14, P0 ;  /* 0x0000000e15517207 */ /* 0x000fe40000000000 */
[----:B------:R-:W-:Y:S02]  /*e0e0*/  SEL R83, R14, R21, P0 ;  /* 0x000000150e537207 */ /* 0x000fe40000000000 */
[----:B------:R-:W-:Y:S02]  /*e0f0*/  SEL R53, R25, R20, P0 ;  /* 0x0000001419357207 */ /* 0x000fe40000000000 */
[----:B------:R-:W-:Y:S02]  /*e100*/  SEL R55, R20, R25, P0 ;  /* 0x0000001914377207 */ /* 0x000fe40000000000 */
[----:B------:R-:W-:Y:S02]  /*e110*/  F2FP.BF16.F32.PACK_AB R100, R100, R101 ;  /* 0x000000656464723e */ /* 0x000fe400000010ff */
[----:B------:R-:W-:-:S02]  /*e120*/  F2FP.BF16.F32.PACK_AB R99, R98, R99 ;  /* 0x000000636263723e */ /* 0x000fc400000010ff */
[----:B------:R-:W-:Y:S02]  /*e130*/  MOV R8, R3 ;  /* 0x0000000300087202 */ /* 0x000fe40000000f00 */
[----:B0-----:R-:W-:Y:S02]  /*e140*/  MOV R9, R4 ;  /* 0x0000000400097202 */ /* 0x001fe40000000f00 */
[----:B------:R-:W-:Y:S02]  /*e150*/  F2FP.BF16.F32.PACK_AB R65, R64, R65 ;  /* 0x000000414041723e */ /* 0x000fe400000010ff */
[----:B------:R-:W-:Y:S01]  /*e160*/  F2FP.BF16.F32.PACK_AB R32, R29, R32 ;  /* 0x000000201d20723e */ /* 0x000fe200000010ff */
[----:B------:R-:W-:Y:S01]  /*e170*/  IMAD.WIDE R4, R190, 0x2, R8 ;  /* 0x00000002be047825 */ /* 0x000fe200078e0208 */
[----:B------:R-:W-:Y:S02]  /*e180*/  SEL R29, R100, R99, P0 ;  /* 0x00000063641d7207 */ /* 0x000fe40000000000 */
[----:B------:R-:W-:-:S02]  /*e190*/  SEL R99, R99, R100, P0 ;  /* 0x0000006463637207 */ /* 0x000fc40000000000 */
[C---:B------:R-:W-:Y:S02]  /*e1a0*/  IADD3 R93, P1, R4.reuse, 0x40, RZ ;  /* 0x00000040045d7810 */ /* 0x040fe40007f3e0ff */
[C---:B------:R-:W-:Y:S02]  /*e1b0*/  IADD3 R97, P2, R4.reuse, 0x60, RZ ;  /* 0x0000006004617810 */ /* 0x040fe40007f5e0ff */
[----:B------:R-:W-:Y:S01]  /*e1c0*/  LOP3.LUT R10, R93, 0x380, RZ, 0xc0, !PT ;  /* 0x000003805d0a7812 */ /* 0x000fe200078ec0ff */
[--C-:B------:R-:W-:Y:S01]  /*e1d0*/  IMAD.X R25, RZ, RZ, R5.reuse, P1 ;  /* 0x000000ffff197224 */ /* 0x100fe200008e0605 */
[----:B------:R-:W-:Y:S01]  /*e1e0*/  IADD3 R103, P4, R4, 0x4020, RZ ;  /* 0x0000402004677810 */ /* 0x000fe20007f9e0ff */
[--C-:B------:R-:W-:Y:S01]  /*e1f0*/  IMAD.X R21, RZ, RZ, R5.reuse, P2 ;  /* 0x000000ffff157224 */ /* 0x100fe200010e0605 */
[----:B------:R-:W-:Y:S02]  /*e200*/  SHF.R.U64 R10, R10, 0x3, RZ ;  /* 0x000000030a0a7819 */ /* 0x000fe400000012ff */
[----:B------:R-:W-:Y:S01]  /*e210*/  IADD3 R105, P5, R4, 0x4040, RZ ;  /* 0x0000404004697810 */ /* 0x000fe20007fbe0ff */
[----:B------:R-:W-:Y:S01]  /*e220*/  IMAD.X R13, RZ, RZ, R5, P4 ;  /* 0x000000ffff0d7224 */ /* 0x000fe200020e0605 */
[----:B------:R-:W-:-:S02]  /*e230*/  LOP3.LUT R12, R97, 0x380, RZ, 0xc0, !PT ;  /* 0x00000380610c7812 */ /* 0x000fc400078ec0ff */
[----:B------:R-:W-:Y:S01]  /*e240*/  LOP3.LUT R24, R10, R93, RZ, 0x3c, !PT ;  /* 0x0000005d0a187212 */ /* 0x000fe200078e3cff */
[----:B------:R-:W-:Y:S01]  /*e250*/  IMAD.X R11, RZ, RZ, R5, P5 ;  /* 0x000000ffff0b7224 */ /* 0x000fe200028e0605 */
[----:B------:R-:W-:Y:S02]  /*e260*/  LOP3.LUT R10, R103, 0x380, RZ, 0xc0, !PT ;  /* 0x00000380670a7812 */ /* 0x000fe400078ec0ff */
[----:B------:R-:W-:Y:S02]  /*e270*/  SHF.R.U64 R12, R12, 0x3, RZ ;  /* 0x000000030c0c7819 */ /* 0x000fe400000012ff */
[----:B------:R-:W-:Y:S02]  /*e280*/  LOP3.LUT R28, R105, 0x380, RZ, 0xc0, !PT ;  /* 0x00000380691c7812 */ /* 0x000fe400078ec0ff */
[----:B------:R-:W-:Y:S02]  /*e290*/  IADD3 R89, P6, R4, 0x20, RZ ;  /* 0x0000002004597810 */ /* 0x000fe40007fde0ff */
[----:B------:R-:W-:-:S02]  /*e2a0*/  SHF.R.U64 R10, R10, 0x3, RZ ;  /* 0x000000030a0a7819 */ /* 0x000fc400000012ff */
[----:B------:R-:W-:Y:S02]  /*e2b0*/  LOP3.LUT R20, R12, R97, RZ, 0x3c, !PT ;  /* 0x000000610c147212 */ /* 0x000fe400078e3cff */
[----:B------:R-:W-:Y:S02]  /*e2c0*/  SHF.R.U64 R28, R28, 0x3, RZ ;  /* 0x000000031c1c7819 */ /* 0x000fe400000012ff */
[----:B------:R-:W-:Y:S02]  /*e2d0*/  LOP3.LUT R6, R89, 0x380, RZ, 0xc0, !PT ;  /* 0x0000038059067812 */ /* 0x000fe400078ec0ff */
[----:B------:R-:W-:Y:S02]  /*e2e0*/  LOP3.LUT R12, R10, R103, RZ, 0x3c, !PT ;  /* 0x000000670a0c7212 */ /* 0x000fe400078e3cff */
[----:B------:R-:W-:Y:S02]  /*e2f0*/  LOP3.LUT R10, R28, R105, RZ, 0x3c, !PT ;  /* 0x000000691c0a7212 */ /* 0x000fe400078e3cff */
[----:B------:R-:W-:-:S02]  /*e300*/  MOV R64, R20 ;  /* 0x0000001400407202 */ /* 0x000fc40000000f00 */
[----:B------:R-:W-:Y:S02]  /*e310*/  F2FP.BF16.F32.PACK_AB R30, R30, R31 ;  /* 0x0000001f1e1e723e */ /* 0x000fe400000010ff */
[----:B------:R-:W-:Y:S02]  /*e320*/  F2FP.BF16.F32.PACK_AB R27, R26, R27 ;  /* 0x0000001b1a1b723e */ /* 0x000fe400000010ff */
[----:B------:R-:W-:Y:S02]  /*e330*/  SHF.R.U64 R6, R6, 0x3, RZ ;  /* 0x0000000306067819 */ /* 0x000fe400000012ff */
[----:B------:R-:W-:Y:S02]  /*e340*/  IADD3 R101, P3, R4, 0x4000, RZ ;  /* 0x0000400004657810 */ /* 0x000fe40007f7e0ff */
[----:B------:R-:W-:Y:S02]  /*e350*/  MOV R58, R10 ;  /* 0x0000000a003a7202 */ /* 0x000fe40000000f00 */
[----:B------:R-:W-:Y:S01]  /*e360*/  F2FP.BF16.F32.PACK_AB R76, R76, R77 ;  /* 0x0000004d4c4c723e */ /* 0x000fe200000010ff */
[----:B------:R-:W-:Y:S01]  /*e370*/  IMAD.X R15, RZ, RZ, R5, P3 ;  /* 0x000000ffff0f7224 */ /* 0x000fe200018e0605 */
[----:B------:R-:W-:-:S02]  /*e380*/  SEL R77, R30, R27, P0 ;  /* 0x0000001b1e4d7207 */ /* 0x000fc40000000000 */
[----:B------:R-:W-:Y:S01]  /*e390*/  SEL R79, R27, R30, P0 ;  /* 0x0000001e1b4f7207 */ /* 0x000fe20000000000 */
[----:B------:R-:W-:Y:S01]  /*e3a0*/  IMAD.X R27, RZ, RZ, R5, P6 ;  /* 0x000000ffff1b7224 */ /* 0x000fe200030e0605 */
[----:B------:R-:W-:Y:S02]  /*e3b0*/  LOP3.LUT R26, R6, R89, RZ, 0x3c, !PT ;  /* 0x00000059061a7212 */ /* 0x000fe400078e3cff */
[----:B------:R-:W-:Y:S02]  /*e3c0*/  LOP3.LUT R6, R101, 0x380, RZ, 0xc0, !PT ;  /* 0x0000038065067812 */ /* 0x000fe400078ec0ff */
[----:B------:R-:W-:Y:S02]  /*e3d0*/  IADD3 R107, P6, R4, 0x4060, RZ ;  /* 0x00004060046b7810 */ /* 0x000fe40007fde0ff */
[----:B------:R-:W-:Y:S02]  /*e3e0*/  F2FP.BF16.F32.PACK_AB R73, R72, R73 ;  /* 0x000000494849723e */ /* 0x000fe400000010ff */
[----:B------:R-:W-:-:S02]  /*e3f0*/  F2FP.BF16.F32.PACK_AB R95, R94, R95 ;  /* 0x0000005f5e5f723e */ /* 0x000fc400000010ff */
[----:B------:R-:W-:Y:S02]  /*e400*/  SHF.R.U64 R6, R6, 0x3, RZ ;  /* 0x0000000306067819 */ /* 0x000fe400000012ff */
[----:B------:R-:W-:Y:S02]  /*e410*/  F2FP.BF16.F32.PACK_AB R68, R68, R69 ;  /* 0x000000454444723e */ /* 0x000fe400000010ff */
[----:B------:R-:W-:Y:S02]  /*e420*/  LOP3.LUT R30, R107, 0x380, RZ, 0xc0, !PT ;  /* 0x000003806b1e7812 */ /* 0x000fe400078ec0ff */
[----:B------:R-:W-:Y:S02]  /*e430*/  LOP3.LUT R7, R4, 0x380, RZ, 0xc0, !PT ;  /* 0x0000038004077812 */ /* 0x000fe400078ec0ff */
[----:B------:R-:W-:Y:S02]  /*e440*/  SEL R31, R96, R95, P0 ;  /* 0x0000005f601f7207 */ /* 0x000fe40000000000 */
[----:B------:R-:W-:-:S02]  /*e450*/  SEL R63, R76, R73, P0 ;  /* 0x000000494c3f7207 */ /* 0x000fc40000000000 */
[----:B------:R-:W-:Y:S02]  /*e460*/  LOP3.LUT R14, R6, R101, RZ, 0x3c, !PT ;  /* 0x00000065060e7212 */ /* 0x000fe400078e3cff */
[----:B------:R-:W-:Y:S02]  /*e470*/  F2FP.BF16.F32.PACK_AB R91, R90, R91 ;  /* 0x0000005b5a5b723e */ /* 0x000fe400000010ff */
[----:B------:R-:W-:Y:S02]  /*e480*/  F2FP.BF16.F32.PACK_AB R57, R56, R57 ;  /* 0x000000393839723e */ /* 0x000fe400000010ff */
[----:B------:R-:W-:Y:S02]  /*e490*/  SEL R95, R95, R96, P0 ;  /* 0x000000605f5f7207 */ /* 0x000fe40000000000 */
[----:B------:R-:W-:Y:S02]  /*e4a0*/  SEL R73, R73, R76, P0 ;  /* 0x0000004c49497207 */ /* 0x000fe40000000000 */
[----:B------:R-:W-:-:S02]  /*e4b0*/  SEL R67, R68, R65, P0 ;  /* 0x0000004144437207 */ /* 0x000fc40000000000 */
[----:B------:R-:W-:Y:S02]  /*e4c0*/  SHF.R.U64 R30, R30, 0x3, RZ ;  /* 0x000000031e1e7819 */ /* 0x000fe400000012ff */
[----:B------:R-:W-:Y:S02]  /*e4d0*/  F2FP.BF16.F32.PACK_AB R49, R49, R88 ;  /* 0x000000583131723e */ /* 0x000fe400000010ff */
[----:B------:R-:W-:Y:S02]  /*e4e0*/  SEL R65, R65, R68, P0 ;  /* 0x0000004441417207 */ /* 0x000fe40000000000 */
[----:B------:R-:W-:Y:S02]  /*e4f0*/  F2FP.BF16.F32.PACK_AB R43, R42, R43 ;  /* 0x0000002b2a2b723e */ /* 0x000fe400000010ff */
[----:B------:R-:W-:Y:S02]  /*e500*/  F2FP.BF16.F32.PACK_AB R41, R41, R48 ;  /* 0x000000302929723e */ /* 0x000fe400000010ff */
[----:B------:R-:W-:-:S02]  /*e510*/  F2FP.BF16.F32.PACK_AB R38, R38, R39 ;  /* 0x000000272626723e */ /* 0x000fc400000010ff */
[----:B------:R-:W-:Y:S02]  /*e520*/  F2FP.BF16.F32.PACK_AB R40, R37, R40 ;  /* 0x000000282528723e */ /* 0x000fe400000010ff */
[----:B------:R-:W-:Y:S02]  /*e530*/  F2FP.BF16.F32.PACK_AB R35, R34, R35 ;  /* 0x000000232223723e */ /* 0x000fe400000010ff */
[----:B------:R-:W-:Y:S02]  /*e540*/  F2FP.BF16.F32.PACK_AB R33, R33, R36 ;  /* 0x000000242121723e */ /* 0x000fe400000010ff */
[----:B------:R-:W-:Y:S02]  /*e550*/  SHF.R.U64 R7, R7, 0x3, RZ ;  /* 0x0000000307077819 */ /* 0x000fe400000012ff */
[----:B------:R-:W-:Y:S02]  /*e560*/  SEL R37, R92, R91, P0 ;  /* 0x0000005b5c257207 */ /* 0x000fe40000000000 */
[----:B------:R-:W-:-:S02]  /*e570*/  SEL R69, R60, R57, P0 ;  /* 0x000000393c457207 */ /* 0x000fc40000000000 */
[----:B------:R-:W-:Y:S02]  /*e580*/  MOV R62, R14 ;  /* 0x0000000e003e7202 */ /* 0x000fe40000000f00 */
[----:B------:R-:W-:Y:S02]  /*e590*/  SEL R91, R91, R92, P0 ;  /* 0x0000005c5b5b7207 */ /* 0x000fe40000000000 */
[----:B------:R-:W-:Y:S02]  /*e5a0*/  SEL R39, R52, R49, P0 ;  /* 0x0000003134277207 */ /* 0x000fe40000000000 */
[----:B------:R-:W-:Y:S02]  /*e5b0*/  SEL R57, R57, R60, P0 ;  /* 0x0000003c39397207 */ /* 0x000fe40000000000 */
[----:B------:R-:W-:Y:S02]  /*e5c0*/  LOP3.LUT R6, R30, R107, RZ, 0x3c, !PT ;  /* 0x0000006b1e067212 */ /* 0x000fe400078e3cff */
[----:B------:R-:W-:-:S02]  /*e5d0*/  SEL R49, R49, R52, P0 ;  /* 0x0000003431317207 */ /* 0x000fc40000000000 */
[----:B------:R-:W-:Y:S02]  /*e5e0*/  SEL R45, R41, R40, P0 ;  /* 0x00000028292d7207 */ /* 0x000fe40000000000 */
[----:B------:R-:W-:Y:S02]  /*e5f0*/  SEL R51, R33, R32, P0 ;  /* 0x0000002021337207 */ /* 0x000fe40000000000 */
[----:B------:R-:W-:Y:S02]  /*e600*/  SEL R71, R50, R43, P0 ;  /* 0x0000002b32477207 */ /* 0x000fe40000000000 */
[----:B------:R-:W-:Y:S02]  /*e610*/  SEL R75, R38, R35, P0 ;  /* 0x00000023264b7207 */ /* 0x000fe40000000000 */
[----:B------:R-:W-:Y:S01]  /*e620*/  LOP3.LUT R4, R7, R4, RZ, 0x3c, !PT ;  /* 0x0000000407047212 */ /* 0x000fe200078e3cff */
[----:B------:R-:W-:Y:S01]  /*e630*/  IMAD.X R7, RZ, RZ, R5, P6 ;  /* 0x000000ffff077224 */ /* 0x000fe200030e0605 */
[----:B------:R-:W-:-:S02]  /*e640*/  SEL R43, R43, R50, P0 ;  /* 0x000000322b2b7207 */ /* 0x000fc40000000000 */
[----:B------:R-:W-:Y:S02]  /*e650*/  SEL R41, R40, R41, P0 ;  /* 0x0000002928297207 */ /* 0x000fe40000000000 */
[----:B------:R-:W-:Y:S02]  /*e660*/  SEL R35, R35, R38, P0 ;  /* 0x0000002623237207 */ /* 0x000fe40000000000 */
[----:B------:R-:W-:Y:S02]  /*e670*/  SEL R33, R32, R33, P0 ;  /* 0x0000002120217207 */ /* 0x000fe40000000000 */
        /* <DEDUP_REMOVED lines=12> */
[----:B------:R-:W2:Y:S04]  /*e740*/  SHFL.IDX PT, R28, R73, R20, 0x1c1f ;  /* 0x001c1f14491c7589 */ /* 0x000ea800000e0000 */
[----:B------:R-:W-:Y:S04]  /*e750*/  SHFL.IDX PT, R67, R67, R44, 0x1c1f ;  /* 0x001c1f2c43437589 */ /* 0x000fe800000e0000 */
[----:B------:R-:W3:Y:S01]  /*e760*/  SHFL.IDX PT, R30, R65, R20, 0x1c1f ;  /* 0x001c1f14411e7589 */ /* 0x000ee200000e0000 */
[----:B0-----:R-:W-:-:S02]  /*e770*/  SEL R4, R29, R10, P0 ;  /* 0x0000000a1d047207 */ /* 0x001fc40000000000 */
[----:B------:R-:W-:Y:S01]  /*e780*/  SEL R6, R10, R29, P0 ;  /* 0x0000001d0a067207 */ /* 0x000fe20000000000 */
[----:B------:R-:W-:Y:S04]  /*e790*/  SHFL.IDX PT, R37, R37, R44, 0x1c1f ;  /* 0x001c1f2c25257589 */ /* 0x000fe800000e0000 */
[----:B------:R-:W-:Y:S01]  /*e7a0*/  SHFL.IDX PT, R69, R69, R44, 0x1c1f ;  /* 0x001c1f2c45457589 */ /* 0x000fe200000e0000 */
[----:B-1----:R-:W-:Y:S02]  /*e7b0*/  SEL R12, R31, R14, P0 ;  /* 0x0000000e1f0c7207 */ /* 0x002fe40000000000 */
[----:B------:R-:W-:Y:S01]  /*e7c0*/  SEL R14, R14, R31, P0 ;  /* 0x0000001f0e0e7207 */ /* 0x000fe20000000000 */
[----:B------:R-:W0:Y:S04]  /*e7d0*/  SHFL.IDX PT, R24, R91, R20, 0x1c1f ;  /* 0x001c1f145b187589 */ /* 0x000e2800000e0000 */
[----:B------:R-:W1:Y:S01]  /*e7e0*/  SHFL.IDX PT, R42, R57, R20, 0x1c1f ;  /* 0x001c1f14392a7589 */ /* 0x000e6200000e0000 */
[----:B--2---:R-:W-:-:S02]  /*e7f0*/  SEL R5, R63, R28, P0 ;  /* 0x0000001c3f057207 */ /* 0x004fc40000000000 */
[----:B------:R-:W-:Y:S01]  /*e800*/  SEL R7, R28, R63, P0 ;  /* 0x0000003f1c077207 */ /* 0x000fe20000000000 */
[----:B------:R-:W-:Y:S01]  /*e810*/  BAR.SYNC.DEFER_BLOCKING 0x1, 0x100 ;  /* 0x0044000000007b1d */ /* 0x000fe20000010000 */
[----:B---3--:R-:W-:Y:S02]  /*e820*/  SEL R13, R67, R30, P0 ;  /* 0x0000001e430d7207 */ /* 0x008fe40000000000 */
[----:B------:R-:W-:-:S03]  /*e830*/  SEL R15, R30, R67, P0 ;  /* 0x000000431e0f7207 */ /* 0x000fc60000000000 */
[----:B------:R-:W-:Y:S04]  /*e840*/  SHFL.IDX PT, R39, R39, R44, 0x1c1f ;  /* 0x001c1f2c27277589 */ /* 0x000fe800000e0000 */
[----:B------:R-:W2:Y:S04]  /*e850*/  SHFL.IDX PT, R26, R49, R20, 0x1c1f ;  /* 0x001c1f14311a7589 */ /* 0x000ea800000e0000 */
[----:B------:R-:W-:Y:S01]  /*e860*/  SHFL.IDX PT, R45, R45, R44, 0x1c1f ;  /* 0x001c1f2c2d2d7589 */ /* 0x000fe200000e0000 */
[----:B0-----:R-:W-:Y:S02]  /*e870*/  SEL R28, R37, R24, P0 ;  /* 0x00000018251c7207 */ /* 0x001fe40000000000 */
[----:B------:R-:W-:Y:S01]  /*e880*/  SEL R30, R24, R37, P0 ;  /* 0x00000025181e7207 */ /* 0x000fe20000000000 */
[----:B------:R-:W-:Y:S01]  /*e890*/  SHFL.IDX PT, R51, R51, R44, 0x1c1f ;  /* 0x001c1f2c33337589 */ /* 0x000fe200000e0000 */
[----:B-1----:R-:W-:-:S02]  /*e8a0*/  SEL R29, R69, R42, P0 ;  /* 0x0000002a451d7207 */ /* 0x002fc40000000000 */
[----:B------:R-:W-:Y:S01]  /*e8b0*/  SEL R31, R42, R69, P0 ;  /* 0x000000452a1f7207 */ /* 0x000fe20000000000 */
[----:B------:R-:W-:Y:S04]  /*e8c0*/  SHFL.IDX PT, R53, R53, R44, 0x1c1f ;  /* 0x001c1f2c35357589 */ /* 0x000fe800000e0000 */
[----:B------:R-:W-:Y:S04]  /*e8d0*/  SHFL.IDX PT, R59, R59, R44, 0x1c1f ;  /* 0x001c1f2c3b3b7589 */ /* 0x000fe800000e0000 */
[----:B------:R-:W-:Y:S04]  /*e8e0*/  SHFL.IDX PT, R71, R71, R44, 0x1c1f ;  /* 0x001c1f2c47477589 */ /* 0x000fe800000e0000 */
[----:B------:R-:W-:Y:S01]  /*e8f0*/  SHFL.IDX PT, R75, R75, R44, 0x1c1f ;  /* 0x001c1f2c4b4b7589 */ /* 0x000fe200000e0000 */
[----:B--2---:R-:W-:-:S02]  /*e900*/  SEL R24, R39, R26, P0 ;  /* 0x0000001a27187207 */ /* 0x004fc40000000000 */
[----:B------:R-:W-:Y:S01]  /*e910*/  SEL R26, R26, R39, P0 ;  /* 0x000000271a1a7207 */ /* 0x000fe20000000000 */
[----:B------:R-:W-:Y:S04]  /*e920*/  SHFL.IDX PT, R77, R77, R44, 0x1c1f ;  /* 0x001c1f2c4d4d7589 */ /* 0x000fe800000e0000 */
[----:B------:R-:W-:Y:S04]  /*e930*/  SHFL.IDX PT, R81, R81, R44, 0x1c1f ;  /* 0x001c1f2c51517589 */ /* 0x000fe800000e0000 */
[----:B------:R-:W-:Y:S04]  /*e940*/  SHFL.IDX PT, R85, R85, R44, 0x1c1f ;  /* 0x001c1f2c55557589 */ /* 0x000fe800000e0000 */
[----:B------:R-:W0:Y:S04]  /*e950*/  SHFL.IDX PT, R46, R43, R20, 0x1c1f ;  /* 0x001c1f142b2e7589 */ /* 0x000e2800000e0000 */
[----:B------:R-:W1:Y:S04]  /*e960*/  SHFL.IDX PT, R32, R41, R20, 0x1c1f ;  /* 0x001c1f1429207589 */ /* 0x000e6800000e0000 */
[----:B------:R-:W2:Y:S04]  /*e970*/  SHFL.IDX PT, R44, R35, R20, 0x1c1f ;  /* 0x001c1f14232c7589 */ /* 0x000ea800000e0000 */
[----:B------:R-:W-:Y:S04]  /*e980*/  SHFL.IDX PT, R10, R33, R20, 0x1c1f ;  /* 0x001c1f14210a7589 */ /* 0x000fe800000e0000 */
[----:B------:R-:W3:Y:S04]  /*e990*/  SHFL.IDX PT, R34, R55, R20, 0x1c1f ;  /* 0x001c1f1437227589 */ /* 0x000ee800000e0000 */
[----:B------:R-:W-:Y:S04]  /*e9a0*/  SHFL.IDX PT, R52, R79, R20, 0x1c1f ;  /* 0x001c1f144f347589 */ /* 0x000fe800000e0000 */
[----:B------:R-:W4:Y:S01]  /*e9b0*/  SHFL.IDX PT, R54, R83, R20, 0x1c1f ;  /* 0x001c1f1453367589 */ /* 0x000f2200000e0000 */
[----:B0-----:R-:W-:-:S03]  /*e9c0*/  SEL R25, R71, R46, P0 ;  /* 0x0000002e47197207 */ /* 0x001fc60000000000 */
[----:B------:R-:W0:Y:S01]  /*e9d0*/  SHFL.IDX PT, R40, R61, R20, 0x1c1f ;  /* 0x001c1f143d287589 */ /* 0x000e2200000e0000 */
[----:B-1----:R-:W-:Y:S02]  /*e9e0*/  SEL R36, R45, R32, P0 ;  /* 0x000000202d247207 */ /* 0x002fe40000000000 */
[----:B------:R-:W-:Y:S01]  /*e9f0*/  SEL R38, R32, R45, P0 ;  /* 0x0000002d20267207 */ /* 0x000fe20000000000 */
[----:B------:R-:W1:Y:S01]  /*ea00*/  SHFL.IDX PT, R56, R87, R20, 0x1c1f ;  /* 0x001c1f1457387589 */ /* 0x000e6200000e0000 */
[----:B--2---:R-:W-:Y:S02]  /*ea10*/  SEL R37, R75, R44, P0 ;  /* 0x0000002c4b257207 */ /* 0x004fe40000000000 */
[----:B------:R-:W-:Y:S01]  /*ea20*/  SEL R39, R44, R75, P0 ;  /* 0x0000004b2c277207 */ /* 0x000fe20000000000 */
[----:B------:R0:W-:Y:S04]  /*ea30*/  STSM.16.M88.4 [R48], R4 ;  /* 0x0000000430007844 */ /* 0x0001e80000000200 */
[----:B------:R2:W-:Y:S01]  /*ea40*/  STSM.16.M88.4 [R27], R12 ;  /* 0x0000000c1b007844 */ /* 0x0005e20000000200 */
[----:B---3--:R-:W-:-:S02]  /*ea50*/  SEL R32, R53, R34, P0 ;  /* 0x0000002235207207 */ /* 0x008fc40000000000 */
[----:B------:R-:W-:Y:S01]  /*ea60*/  SEL R34, R34, R53, P0 ;  /* 0x0000003522227207 */ /* 0x000fe20000000000 */
[----:B------:R3:W-:Y:S01]  /*ea70*/  STSM.16.M88.4 [R50], R28 ;  /* 0x0000001c32007844 */ /* 0x0007e20000000200 */
[----:B----4-:R-:W-:Y:S02]  /*ea80*/  SEL R33, R81, R54, P0 ;  /* 0x0000003651217207 */ /* 0x010fe40000000000 */
[----:B------:R-:W-:Y:S02]  /*ea90*/  SEL R35, R54, R81, P0 ;  /* 0x0000005136237207 */ /* 0x000fe40000000000 */
[----:B0-----:R-:W-:Y:S01]  /*eaa0*/  SEL R48, R59, R40, P0 ;  /* 0x000000283b307207 */ /* 0x001fe20000000000 */
[----:B------:R-:W-:Y:S01]  /*eab0*/  IMAD.U32 R4, RZ, RZ, UR4 ;  /* 0x00000004ff047e24 */ /* 0x000fe2000f8e00ff */
[----:B------:R-:W-:Y:S01]  /*eac0*/  @UP1 ULDC.64 UR4, c[0x0][0xbe0] ;  /* 0x0002f80000041ab9 */ /* 0x000fe20000000a00 */
[----:B------:R-:W-:Y:S01]  /*ead0*/  IMAD.U32 R5, RZ, RZ, UR6 ;  /* 0x00000006ff057e24 */ /* 0x000fe2000f8e00ff */
[----:B--2---:R-:W-:Y:S01]  /*eae0*/  SEL R27, R46, R71, P0 ;  /* 0x000000472e1b7207 */ /* 0x004fe20000000000 */
[----:B------:R-:W-:Y:S01]  /*eaf0*/  @UP1 UIMAD.WIDE UR4, UR36, 0x4, UR4 ;  /* 0x00000004240418a5 */ /* 0x000fe2000f8e0204 */
[----:B------:R-:W-:-:S02]  /*eb00*/  SEL R12, R51, R10, P0 ;  /* 0x0000000a330c7207 */ /* 0x000fc40000000000 */
[----:B------:R-:W-:Y:S01]  /*eb10*/  SEL R14, R10, R51, P0 ;  /* 0x000000330a0e7207 */ /* 0x000fe20000000000 */
[----:B------:R0:W-:Y:S01]  /*eb20*/  STSM.16.M88.4 [R64], R24 ;  /* 0x0000001840007844 */ /* 0x0001e20000000200 */
[----:B------:R-:W-:Y:S02]  /*eb30*/  SEL R13, R77, R52, P0 ;  /* 0x000000344d0d7207 */ /* 0x000fe40000000000 */
[----:B------:R-:W-:Y:S01]  /*eb40*/  SEL R15, R52, R77, P0 ;  /* 0x0000004d340f7207 */ /* 0x000fe20000000000 */
[----:B------:R0:W-:Y:S01]  /*eb50*/  STSM.16.M88.4 [R62], R36 ;  /* 0x000000243e007844 */ /* 0x0001e20000000200 */
[----:B---3--:R-:W-:Y:S02]  /*eb60*/  SEL R50, R40, R59, P0 ;  /* 0x0000003b28327207 */ /* 0x008fe40000000000 */
[----:B-1----:R-:W-:Y:S01]  /*eb70*/  SEL R49, R85, R56, P0 ;  /* 0x0000003855317207 */ /* 0x002fe20000000000 */
[----:B------:R0:W-:Y:S01]  /*eb80*/  STSM.16.M88.4 [R60], R12 ;  /* 0x0000000c3c007844 */ /* 0x0001e20000000200 */
[----:B------:R-:W-:-:S02]  /*eb90*/  SEL R51, R56, R85, P0 ;  /* 0x0000005538337207 */ /* 0x000fc40000000000 */
[----:B------:R-:W-:Y:S01]  /*eba0*/  PLOP3.LUT P0, PT, PT, PT, UP1, 0x80, 0x0 ;  /* 0x000000000000781c */ /* 0x000fe20003f0f018 */
[----:B------:R0:W-:Y:S04]  /*ebb0*/  STSM.16.M88.4 [R58], R32 ;  /* 0x000000203a007844 */ /* 0x0001e80000000200 */
[----:B------:R0:W-:Y:S01]  /*ebc0*/  STSM.16.M88.4 [R21], R48 ;  /* 0x0000003015007844 */ /* 0x0001e20000000200 */
[----:B------:R-:W-:Y:S01]  /*ebd0*/  BAR.SYNC.DEFER_BLOCKING 0x1, 0x100 ;  /* 0x0044000000007b1d */ /* 0x000fe20000010000 */
[----:B------:R-:W-:Y:S02]  /*ebe0*/  IMAD.U32 R6, RZ, RZ, UR4 ;  /* 0x00000004ff067e24 */ /* 0x000fe4000f8e00ff */
[----:B------:R-:W-:-:S03]  /*ebf0*/  IMAD.U32 R7, RZ, RZ, UR5 ;  /* 0x00000005ff077e24 */ /* 0x000fc6000f8e00ff */
[----:B------:R-:W2:Y:S04]  /*ec00*/  @P2 LDG.E R10, desc[UR52][R4.64] ;  /* 0x00000034040a2981 */ /* 0x000ea8000c1e1900 */
[----:B------:R-:W3:Y:S01]  /*ec10*/  @P0 LDG.E R6, desc[UR52][R6.64] ;  /* 0x0000003406060981 */ /* 0x000ee2000c1e1900 */
[----:B------:R-:W-:Y:S01]  /*ec20*/  IMAD R11, R18, 0x40, R16 ;  /* 0x00000040120b7824 */ /* 0x000fe200078e0210 */
[----:B------:R-:W-:Y:S01]  /*ec30*/  UMOV UR4, URZ ;  /* 0x0000003f00047c82 */ /* 0x000fe20008000000 */
[----:B------:R-:W-:Y:S02]  /*ec40*/  ULDC UR8, c[0x0][0xa88] ;  /* 0x0002a20000087ab9 */ /* 0x000fe40000000800 */
[----:B------:R-:W-:-:S03]  /*ec50*/  IMAD.WIDE R8, R11, 0x2, R8 ;  /* 0x000000020b087825 */ /* 0x000fc600078e0208 */
[----:B------:R-:W-:Y:S02]  /*ec60*/  IADD3 R29, P1, R8, 0x1000, RZ ;  /* 0x00001000081d7810 */ /* 0x000fe40007f3e0ff */
[----:B--2---:R-:W-:Y:S02]  /*ec70*/  @P2 R2UR UR4, R10 ;  /* 0x000000000a0422ca */ /* 0x004fe400000e0000 */
        /* <DEDUP_REMOVED lines=8> */
.L_x_2016:
[----:B------:R-:W-:Y:S01]  /*ed00*/  USHF.R.S32.HI UR12, URZ, 0x1f, UR38 ;  /* 0x0000001f3f0c7899 */ /* 0x000fe20008011426 */
[----:B------:R-:W-:Y:S01]  /*ed10*/  MOV R5, UR42 ;  /* 0x0000002a00057c02 */ /* 0x000fe20008000f00 */
[----:B------:R-:W-:Y:S01]  /*ed20*/  ULDC.64 UR10, c[0x0][0xb70] ;  /* 0x0002dc00000a7ab9 */ /* 0x000fe20000000a00 */
[----:B------:R-:W-:Y:S01]  /*ed30*/  USHF.R.S32.HI UR5, URZ, 0x1f, UR4 ;  /* 0x0000001f3f057899 */ /* 0x000fe20008011404 */
[C---:B------:R-:W-:Y:S01]  /*ed40*/  IADD3 R13, P2, R8.reuse, 0x2000, RZ ;  /* 0x00002000080d7810 */ /* 0x040fe20007f5e0ff */
[----:B------:R-:W-:Y:S01]  /*ed50*/  UIMAD UR9, UR12, UR10, URZ ;  /* 0x0000000a0c0972a4 */ /* 0x000fe2000f8e023f */
[----:B------:R-:W-:Y:S01]  /*ed60*/  IMAD R10, R5, 0x80, R22 ;  /* 0x00000080050a7824 */ /* 0x000fe200078e0216 */
[----:B------:R-:W-:Y:S01]  /*ed70*/  UIMAD.WIDE.U32 UR6, UR38, UR10, UR4 ;  /* 0x0000000a260672a5 */ /* 0x000fe2000f8e0004 */
[----:B------:R-:W-:Y:S01]  /*ed80*/  IADD3 R7, P6, R8, 0x3000, RZ ;  /* 0x0000300008077810 */ /* 0x000fe20007fde0ff */
[----:B------:R-:W-:Y:S01]  /*ed90*/  UIMAD UR9, UR38, UR11, UR9 ;  /* 0x0000000b260972a4 */ /* 0x000fe2000f8e0209 */
[----:B------:R-:W-:Y:S01]  /*eda0*/  LOP3.LUT R12, R13, 0x380, RZ, 0xc0, !PT ;  /* 0x000003800d0c7812 */ /* 0x000fe200078ec0ff */
[----:B------:R-:W-:Y:S01]  /*edb0*/  USEL UR37, UR37, URZ, !UP0 ;  /* 0x0000003f25257287 */ /* 0x000fe2000c000000 */
[----:B------:R-:W-:Y:S01]  /*edc0*/  SHF.R.S32.HI R5, RZ, 0x1f, R10 ;  /* 0x0000001fff057819 */ /* 0x000fe2000001140a */
[----:B------:R-:W-:Y:S01]  /*edd0*/  ULDC.64 UR10, c[0x0][0xb78] ;  /* 0x0002de00000a7ab9 */ /* 0x000fe20000000a00 */
[----:B------:R-:W-:Y:S01]  /*ede0*/  UIADD3 UR7, UR7, UR9, URZ ;  /* 0x0000000907077290 */ /* 0x000fe2000fffe03f */
[----:B------:R-:W-:Y:S01]  /*edf0*/  LOP3.LUT R4, R7, 0x380, RZ, 0xc0, !PT ;  /* 0x0000038007047812 */ /* 0x000fe200078ec0ff */
[----:B------:R-:W-:Y:S01]  /*ee00*/  USEL UR36, UR36, URZ, !UP0 ;  /* 0x0000003f24247287 */ /* 0x000fe2000c000000 */
[----:B------:R-:W-:Y:S01]  /*ee10*/  LOP3.LUT R28, R29, 0x380, RZ, 0xc0, !PT ;  /* 0x000003801d1c7812 */ /* 0x000fe200078ec0ff */
[----:B------:R-:W-:Y:S01]  /*ee20*/  UIMAD UR9, UR37, UR10, URZ ;  /* 0x0000000a250972a4 */ /* 0x000fe2000f8e023f */
[----:B------:R-:W-:Y:S01]  /*ee30*/  SHF.R.U64 R12, R12, 0x3, RZ ;  /* 0x000000030c0c7819 */ /* 0x000fe200000012ff */
[----:B------:R-:W-:Y:S01]  /*ee40*/  UIMAD.WIDE.U32 UR6, UR36, UR10, UR6 ;  /* 0x0000000a240672a5 */ /* 0x000fe2000f8e0006 */
[----:B------:R-:W-:Y:S01]  /*ee50*/  SHF.R.U64 R4, R4, 0x3, RZ ;  /* 0x0000000304047819 */ /* 0x000fe200000012ff */
[----:B------:R-:W-:Y:S01]  /*ee60*/  UIMAD UR9, UR36, UR11, UR9 ;  /* 0x0000000b240972a4 */ /* 0x000fe2000f8e0209 */
[----:B------:R-:W-:-:S02]  /*ee70*/  SHF.R.U64 R28, R28, 0x3, RZ ;  /* 0x000000031c1c7819 */ /* 0x000fc400000012ff */
[----:B------:R-:W-:Y:S01]  /*ee80*/  LOP3.LUT R12, R12, R13, RZ, 0x3c, !PT ;  /* 0x0000000d0c0c7212 */ /* 0x000fe200078e3cff */
[----:B------:R-:W-:Y:S01]  /*ee90*/  IMAD.X R13, RZ, RZ, R9, P2 ;  /* 0x000000ffff0d7224 */ /* 0x000fe200010e0609 */
[----:B------:R-:W-:Y:S01]  /*eea0*/  IADD3 R6, P0, R10, UR6, RZ ;  /* 0x000000060a067c10 */ /* 0x000fe2000ff1e0ff */
[----:B------:R-:W-:Y:S01]  /*eeb0*/  IMAD.U32 R14, RZ, RZ, UR9 ;  /* 0x00000009ff0e7e24 */ /* 0x000fe2000f8e00ff */
[----:B------:R-:W-:Y:S02]  /*eec0*/  IADD3 R37, P5, R8, 0x4000, RZ ;  /* 0x0000400008257810 */ /* 0x000fe40007fbe0ff */
[----:B------:R-:W-:Y:S02]  /*eed0*/  LOP3.LUT R4, R4, R7, RZ, 0x3c, !PT ;  /* 0x0000000704047212 */ /* 0x000fe400078e3cff */
[----:B------:R-:W-:Y:S01]  /*eee0*/  IADD3.X R5, R5, UR7, R14, P0, !PT ;  /* 0x0000000705057c10 */ /* 0x000fe200087fe40e */
[----:B------:R-:W-:Y:S01]  /*eef0*/  ULDC.64 UR6, c[0x0][0xb40] ;  /* 0x0002d00000067ab9 */ /* 0x000fe20000000a00 */
[----:B------:R-:W-:-:S02]  /*ef00*/  IADD3 R41, P4, R8, 0x5000, RZ ;  /* 0x0000500008297810 */ /* 0x000fc40007f9e0ff */
[----:B------:R-:W-:Y:S02]  /*ef10*/  LEA R44, P0, R6, UR6, 0x2 ;  /* 0x00000006062c7c11 */ /* 0x000fe4000f8010ff */
[----:B------:R-:W-:Y:S02]  /*ef20*/  IADD3 R25, P3, R8, 0x6000, RZ ;  /* 0x0000600008197810 */ /* 0x000fe40007f7e0ff */
[----:B------:R-:W-:Y:S01]  /*ef30*/  LEA.HI.X R45, R6, UR7, R5, 0x2, P0 ;  /* 0x00000007062d7c11 */ /* 0x000fe200080f1405 */
[----:B------:R-:W-:Y:S01]  /*ef40*/  VIADD R5, R10, 0x8 ;  /* 0x000000080a057836 */ /* 0x000fe20000000000 */
[----:B------:R-:W-:Y:S01]  /*ef50*/  LOP3.LUT P0, RZ, R188, 0x3, RZ, 0xc0, !PT ;  /* 0x00000003bcff7812 */ /* 0x000fe2000780c0ff */
[----:B------:R-:W-:Y:S01]  /*ef60*/  ULDC.64 UR6, c[0x0][0xaa0] ;  /* 0x0002a80000067ab9 */ /* 0x000fe20000000a00 */
[----:B------:R-:W-:Y:S02]  /*ef70*/  IADD3 R7, P2, R8, 0x7000, RZ ;  /* 0x0000700008077810 */ /* 0x000fe40007f5e0ff */
[----:B------:R-:W-:Y:S01]  /*ef80*/  LOP3.LUT R28, R28, R29, RZ, 0x3c, !PT ;  /* 0x0000001d1c1c7212 */ /* 0x000fe200078e3cff */
[----:B------:R-:W-:Y:S01]  /*ef90*/  IMAD.X R29, RZ, RZ, R9, P1 ;  /* 0x000000ffff1d7224 */ /* 0x000fe200008e0609 */
[----:B------:R-:W-:-:S02]  /*efa0*/  LOP3.LUT R36, R37, 0x380, RZ, 0xc0, !PT ;  /* 0x0000038025247812 */ /* 0x000fc400078ec0ff */
[----:B------:R-:W-:Y:S02]  /*efb0*/  LOP3.LUT R40, R41, 0x380, RZ, 0xc0, !PT ;  /* 0x0000038029287812 */ /* 0x000fe400078ec0ff */
[----:B------:R-:W-:Y:S02]  /*efc0*/  LOP3.LUT R24, R25, 0x380, RZ, 0xc0, !PT ;  /* 0x0000038019187812 */ /* 0x000fe400078ec0ff */
[----:B------:R-:W-:Y:S01]  /*efd0*/  LOP3.LUT R33, R8, 0x380, RZ, 0xc0, !PT ;  /* 0x0000038008217812 */ /* 0x000fe200078ec0ff */
[----:B------:R-:W-:Y:S01]  /*efe0*/  UIMAD UR5, UR5, UR6, URZ ;  /* 0x00000006050572a4 */ /* 0x000fe2000f8e023f */
[----:B------:R-:W-:Y:S01]  /*eff0*/  ISETP.GE.OR P1, PT, R10, UR8, P0 ;  /* 0x000000080a007c0c */ /* 0x000fe20008726670 */
[--C-:B------:R-:W-:Y:S01]  /*f000*/  IMAD.X R11, RZ, RZ, R9.reuse, P2 ;  /* 0x000000ffff0b7224 */ /* 0x100fe200010e0609 */
[----:B------:R-:W-:Y:S01]  /*f010*/  ISETP.GE.OR P0, PT, R5, UR8, P0 ;  /* 0x0000000805007c0c */ /* 0x000fe20008706670 */
[----:B------:R-:W-:Y:S01]  /*f020*/  IMAD.X R5, RZ, RZ, R9, P6 ;  /* 0x000000ffff057224 */ /* 0x000fe200030e0609 */
[----:B------:R-:W-:-:S02]  /*f030*/  LOP3.LUT R6, R7, 0x380, RZ, 0xc0, !PT ;  /* 0x0000038007067812 */ /* 0x000fc400078ec0ff */
[----:B------:R-:W-:Y:S02]  /*f040*/  SHF.R.U64 R36, R36, 0x3, RZ ;  /* 0x0000000324247819 */ /* 0x000fe400000012ff */
[----:B------:R-:W-:Y:S02]  /*f050*/  SHF.R.U64 R40, R40, 0x3, RZ ;  /* 0x0000000328287819 */ /* 0x000fe400000012ff */
[----:B------:R-:W-:Y:S02]  /*f060*/  SHF.R.U64 R24, R24, 0x3, RZ ;  /* 0x0000000318187819 */ /* 0x000fe400000012ff */
[----:B------:R-:W-:Y:S01]  /*f070*/  SHF.R.U64 R33, R33, 0x3, RZ ;  /* 0x0000000321217819 */ /* 0x000fe200000012ff */
[----:B------:R-:W-:Y:S01]  /*f080*/  IMAD.U32 R19, RZ, RZ, UR6 ;  /* 0x00000006ff137e24 */ /* 0x000fe2000f8e00ff */
[----:B------:R-:W-:Y:S01]  /*f090*/  SHF.R.U64 R6, R6, 0x3, RZ ;  /* 0x0000000306067819 */ /* 0x000fe200000012ff */
[----:B------:R-:W-:Y:S01]  /*f0a0*/  IMAD.MOV.U32 R20, RZ, RZ, R16 ;  /* 0x000000ffff147224 */ /* 0x000fe200078e0010 */
        /* <DEDUP_REMOVED lines=8> */
[----:B------:R-:W-:-:S02]  /*f130*/  LOP3.LUT R10, R6, R7, RZ, 0x3c, !PT ;  /* 0x00000007060a7212 */ /* 0x000fc400078e3cff */
[----:B------:R-:W-:Y:S01]  /*f140*/  SHF.R.S32.HI R21, RZ, 0x1f, R16 ;  /* 0x0000001fff157819 */ /* 0x000fe20000011410 */
[----:B------:R-:W-:Y:S01]  /*f150*/  UIMAD UR5, UR4, UR7, UR5 ;  /* 0x00000007040572a4 */ /* 0x000fe2000f8e0205 */
[----:B------:R-:W-:Y:S02]  /*f160*/  @!P1 STG.E desc[UR52][R44.64], R2 ;  /* 0x000000022c009986 */ /* 0x000fe4000c101934 */
[----:B------:R-:W-:Y:S01]  /*f170*/  ULDC.64 UR6, c[0x0][0xae0] ;  /* 0x0002b80000067ab9 */ /* 0x000fe20000000a00 */
[----:B------:R-:W-:Y:S01]  /*f180*/  IMAD.WIDE.U32 R20, R19, UR4, R20 ;  /* 0x0000000413147c25 */ /* 0x000fe2000f8e0014 */
[----:B------:R0:W-:Y:S01]  /*f190*/  @!P0 STG.E desc[UR52][R44.64+0x20], R0 ;  /* 0x000020002c008986 */ /* 0x0001e2000c101934 */
[----:B------:R-:W-:-:S03]  /*f1a0*/  UIMAD UR4, UR12, UR6, URZ ;  /* 0x000000060c0472a4 */ /* 0x000fc6000f8e023f */
[----:B------:R-:W5:Y:S01]  /*f1b0*/  LD.E.128 R32, desc[UR52][R32.64] ;  /* 0x0000003420207980 */ /* 0x000f62000c101d00 */
[----:B------:R-:W-:-:S03]  /*f1c0*/  VIADD R21, R21, UR5 ;  /* 0x0000000515157c36 */ /* 0x000fc60008000000 */
[----:B------:R-:W5:Y:S01]  /*f1d0*/  LD.E.128 R28, desc[UR52][R28.64] ;  /* 0x000000341c1c7980 */ /* 0x000f62000c101d00 */
[----:B------:R-:W-:-:S03]  /*f1e0*/  IMAD.U32 R19, RZ, RZ, UR6 ;  /* 0x00000006ff137e24 */ /* 0x000fc6000f8e00ff */
[----:B------:R-:W5:Y:S04]  /*f1f0*/  LD.E.128 R12, desc[UR52][R12.64] ;  /* 0x000000340c0c7980 */ /* 0x000f68000c101d00 */
[----:B------:R-:W5:Y:S04]  /*f200*/  LD.E.128 R4, desc[UR52][R4.64] ;  /* 0x0000003404047980 */ /* 0x000f68000c101d00 */
[----:B------:R-:W5:Y:S04]  /*f210*/  LD.E.128 R36, desc[UR52][R36.64] ;  /* 0x0000003424247980 */ /* 0x000f68000c101d00 */
[----:B------:R-:W5:Y:S04]  /*f220*/  LD.E.128 R40, desc[UR52][R40.64] ;  /* 0x0000003428287980 */ /* 0x000f68000c101d00 */
[----:B------:R-:W5:Y:S04]  /*f230*/  LD.E.128 R24, desc[UR52][R24.64] ;  /* 0x0000003418187980 */ /* 0x000f68000c101d00 */
[----:B------:R-:W5:Y:S01]  /*f240*/  LD.E.128 R8, desc[UR52][R10.64] ;  /* 0x000000340a087980 */ /* 0x000f62000c101d00 */
[----:B------:R-:W-:-:S02]  /*f250*/  UIMAD UR4, UR38, UR7, UR4 ;  /* 0x00000007260472a4 */ /* 0x000fc4000f8e0204 */
[----:B------:R-:W-:Y:S01]  /*f260*/  IMAD.WIDE.U32 R20, R19, UR38, R20 ;  /* 0x0000002613147c25 */ /* 0x000fe2000f8e0014 */
[----:B------:R-:W-:Y:S01]  /*f270*/  UIMAD UR8, UR42, -0x80, UR8 ;  /* 0xffffff802a0878a4 */ /* 0x000fe2000f8e0208 */
[----:B------:R-:W-:Y:S01]  /*f280*/  @!PT LDS RZ, [RZ] ;  /* 0x00000000fffff984 */ /* 0x000fe20000000800 */
[----:B------:R-:W-:Y:S01]  /*f290*/  @!PT LDS RZ, [RZ] ;  /* 0x00000000fffff984 */ /* 0x000fe20000000800 */
[----:B------:R-:W-:Y:S01]  /*f2a0*/  @!PT LDS RZ, [RZ] ;  /* 0x00000000fffff984 */ /* 0x000fe20000000800 */
[----:B------:R-:W-:Y:S01]  /*f2b0*/  @!PT LDS RZ, [RZ] ;  /* 0x00000000fffff984 */ /* 0x000fe20000000800 */
[----:B------:R1:W-:Y:S06]  /*f2c0*/  MEMBAR.ALL.CTA ;  /* 0x0000000000007992 */ /* 0x0003ec0000008000 */
[----:B-1----:R-:W1:Y:S01]  /*f2d0*/  FENCE.VIEW.ASYNC.S ;  /* 0x00000000000073c6 */ /* 0x002e620000000000 */
[----:B------:R-:W-:Y:S01]  /*f2e0*/  BSSY B1, `(.L_x_2017) ;  /* 0x0000026000017945 */ /* 0x000fe20003800000 */
[----:B------:R-:W-:-:S02]  /*f2f0*/  VIADD R3, R3, 0x29820 ;  /* 0x0002982003037836 */ /* 0x000fc40000000000 */
[----:B------:R-:W-:Y:S01]  /*f300*/  VIADD R21, R21, UR4 ;  /* 0x0000000415157c36 */ /* 0x000fe20008000000 */
[----:B------:R-:W-:Y:S01]  /*f310*/  ULDC.64 UR4, c[0x0][0xae8] ;  /* 0x0002ba0000047ab9 */ /* 0x000fe20000000a00 */
[C---:B------:R-:W-:Y:S01]  /*f320*/  ISETP.GE.AND P2, PT, R18.reuse, UR8, PT ;  /* 0x0000000812007c0c */ /* 0x040fe2000bf46270 */
[----:B0-----:R-:W-:Y:S01]  /*f330*/  IMAD.U32 R45, RZ, RZ, UR4 ;  /* 0x00000004ff2d7e24 */ /* 0x001fe2000f8e00ff */
[----:B------:R-:W-:Y:S01]  /*f340*/  UIMAD UR4, UR37, UR4, URZ ;  /* 0x00000004250472a4 */ /* 0x000fe2000f8e023f */
[C---:B------:R-:W-:Y:S01]  /*f350*/  VIADD R19, R18.reuse, 0x60 ;  /* 0x0000006012137836 */ /* 0x040fe20000000000 */
[----:B------:R-:W-:Y:S01]  /*f360*/  PRMT R3, RZ, 0x654, R3 ;  /* 0x00000654ff037816 */ /* 0x000fe20000000003 */
[----:B------:R-:W-:Y:S01]  /*f370*/  IMAD.WIDE.U32 R44, R45, UR36, R20 ;  /* 0x000000242d2c7c25 */ /* 0x000fe2000f8e0014 */
[----:B------:R-:W-:Y:S02]  /*f380*/  UIMAD UR4, UR36, UR5, UR4 ;  /* 0x00000005240472a4 */ /* 0x000fe4000f8e0204 */
[----:B------:R-:W-:Y:S01]  /*f390*/  ISETP.GE.AND P1, PT, R19, UR8, PT ;  /* 0x0000000813007c0c */ /* 0x000fe2000bf26270 */
[C---:B------:R-:W-:Y:S01]  /*f3a0*/  VIADD R0, R18.reuse, 0x20 ;  /* 0x0000002012007836 */ /* 0x040fe20000000000 */
[----:B------:R-:W-:Y:S01]  /*f3b0*/  SHF.R.S32.HI R19, RZ, 0x1f, R18 ;  /* 0x0000001fff137819 */ /* 0x000fe20000011412 */
[----:B------:R-:W-:-:S02]  /*f3c0*/  VIADD R2, R18, 0x40 ;  /* 0x0000004012027836 */ /* 0x000fc40000000000 */
[----:B------:R-:W-:Y:S01]  /*f3d0*/  IMAD.U32 R49, RZ, RZ, UR42 ;  /* 0x0000002aff317e24 */ /* 0x000fe2000f8e00ff */
[----:B------:R-:W-:Y:S01]  /*f3e0*/  ISETP.GE.AND P4, PT, R0, UR8, PT ;  /* 0x0000000800007c0c */ /* 0x000fe2000bf86270 */
[----:B------:R-:W-:Y:S01]  /*f3f0*/  VIADD R51, R45, UR4 ;  /* 0x000000042d337c36 */ /* 0x000fe20008000000 */
[----:B------:R-:W-:Y:S01]  /*f400*/  ISETP.GE.AND P0, PT, R2, UR8, PT ;  /* 0x0000000802007c0c */ /* 0x000fe2000bf06270 */
[----:B------:R-:W-:Y:S01]  /*f410*/  IMAD.WIDE R20, R49, 0x80, R18 ;  /* 0x0000008031147825 */ /* 0x000fe200078e0212 */
[----:B-1----:R0:W-:Y:S01]  /*f420*/  SYNCS.ARRIVE.TRANS64.RED.A1T0 RZ, [R3+URZ], RZ ;  /* 0x000000ff03ff79a7 */ /* 0x0021e2000810043f */
[----:B------:R-:W-:Y:S10]  /*f430*/  @P2 BRA `(.L_x_2018) ;  /* 0x0000000000402947 */ /* 0x000ff40003800000 */
[----:B------:R-:W-:Y:S01]  /*f440*/  ULDC.64 UR4, c[0x0][0xad8] ;  /* 0x0002b60000047ab9 */ /* 0x000fe20000000a00 */
[----:B------:R-:W-:Y:S01]  /*f450*/  IMAD.MOV.U32 R2, RZ, RZ, R44 ;  /* 0x000000ffff027224 */ /* 0x000fe200078e002c */
[----:B------:R-:W-:Y:S01]  /*f460*/  ULDC.64 UR6, c[0x0][0xa80] ;  /* 0x0002a00000067ab9 */ /* 0x000fe20000000a00 */
[----:B0-----:R-:W-:Y:S02]  /*f470*/  IMAD.MOV.U32 R3, RZ, RZ, R51 ;  /* 0x000000ffff037224 */ /* 0x001fe400078e0033 */
        /* <DEDUP_REMOVED lines=12> */
.L_x_2018:
[----:B------:R-:W-:Y:S05]  /*f540*/  BSYNC B1 ;  /* 0x0000000000017941 */ /* 0x000fea0003800000 */
.L_x_2017:
[----:B------:R-:W-:Y:S04]  /*f550*/  BSSY B1, `(.L_x_2019) ;  /* 0x0000014000017945 */ /* 0x000fe80003800000 */
[----:B------:R-:W-:Y:S05]  /*f560*/  @P4 BRA `(.L_x_2020) ;  /* 0x0000000000484947 */ /* 0x000fea0003800000 */
[----:B-1---5:R-:W-:Y:S01]  /*f570*/  IADD3 R33, P2, R20, 0x20, RZ ;  /* 0x0000002014217810 */ /* 0x022fe20007f5e0ff */
[----:B------:R-:W-:Y:S01]  /*f580*/  ULDC.64 UR4, c[0x0][0xad8] ;  /* 0x0002b60000047ab9 */ /* 0x000fe20000000a00 */
[----:B------:R-:W-:Y:S01]  /*f590*/  IMAD.MOV.U32 R2, RZ, RZ, R44 ;  /* 0x000000ffff027224 */ /* 0x000fe200078e002c */
[----:B------:R-:W-:Y:S01]  /*f5a0*/  ULDC.64 UR6, c[0x0][0xa80] ;  /* 0x0002a00000067ab9 */ /* 0x000fe20000000a00 */
[----:B0-----:R-:W-:Y:S02]  /*f5b0*/  IMAD.MOV.U32 R3, RZ, RZ, R51 ;  /* 0x000000ffff037224 */ /* 0x001fe400078e0033 */
        /* <DEDUP_REMOVED lines=13> */
.L_x_2020:
[----:B------:R-:W-:Y:S05]  /*f690*/  BSYNC B1 ;  /* 0x0000000000017941 */ /* 0x000fea0003800000 */
.L_x_2019:
[----:B------:R-:W-:Y:S04]  /*f6a0*/  BSSY B1, `(.L_x_2021) ;  /* 0x0000014000017945 */ /* 0x000fe80003800000 */
[----:B------:R-:W-:Y:S05]  /*f6b0*/  @P0 BRA `(.L_x_2022) ;  /* 0x0000000000480947 */ /* 0x000fea0003800000 */
[----:B--2--5:R-:W-:Y:S01]  /*f6c0*/  IADD3 R29, P0, R20, 0x40, RZ ;  /* 0x00000040141d7810 */ /* 0x024fe20007f1e0ff */
        /* <DEDUP_REMOVED lines=17> */
.L_x_2022:
[----:B------:R-:W-:Y:S05]  /*f7e0*/  BSYNC B1 ;  /* 0x0000000000017941 */ /* 0x000fea0003800000 */
.L_x_2021:
[----:B------:R-:W-:Y:S05]  /*f7f0*/  @P1 BRA `(.L_x_2023) ;  /* 0x0000000c00041947 */ /* 0x000fea0003800000 */
[----:B---3-5:R-:W-:Y:S01]  /*f800*/  IADD3 R13, P0, R20, 0x60, RZ ;  /* 0x00000060140d7810 */ /* 0x028fe20007f1e0ff */
[----:B------:R-:W-:Y:S01]  /*f810*/  ULDC.64 UR6, c[0x0][0xad8] ;  /* 0x0002b60000067ab9 */ /* 0x000fe20000000a00 */
[----:B------:R-:W-:Y:S01]  /*f820*/  IMAD.MOV.U32 R2, RZ, RZ, R44 ;  /* 0x000000ffff027224 */ /* 0x000fe200078e002c */
[----:B------:R-:W-:Y:S01]  /*f830*/  ULDC UR4, c[0x0][0xa8c] ;  /* 0x0002a30000047ab9 */ /* 0x000fe20000000800 */
[----:B0-----:R-:W-:Y:S01]  /*f840*/  IMAD.MOV.U32 R3, RZ, RZ, R51 ;  /* 0x000000ffff037224 */ /* 0x001fe200078e0033 */
        /* <DEDUP_REMOVED lines=15> */
.L_x_2015:
[----:B------:R-:W-:Y:S01]  /*f940*/  ULDC.64 UR4, c[0x0][0xbe0] ;  /* 0x0002f80000047ab9 */ /* 0x000fe20000000a00 */
[----:B------:R-:W-:Y:S01]  /*f950*/  ULDC.64 UR6, c[0x0][0xbd8] ;  /* 0x0002f60000067ab9 */ /* 0x000fe20000000a00 */
[----:B------:R-:W-:-:S04]  /*f960*/  UISETP.NE.U32.AND UP0, UPT, UR4, URZ, UPT ;  /* 0x0000003f0400728c */ /* 0x000fc8000bf05070 */
[----:B------:R-:W-:Y:S02]  /*f970*/  UISETP.NE.AND.EX UP1, UPT, UR5, URZ, UPT, UP0 ;  /* 0x0000003f0500728c */ /* 0x000fe4000bf25300 */
[----:B------:R-:W-:-:S04]  /*f980*/  UISETP.NE.U32.AND UP0, UPT, UR6, URZ, UPT ;  /* 0x0000003f0600728c */ /* 0x000fc8000bf05070 */
[----:B------:R-:W-:Y:S01]  /*f990*/  PLOP3.LUT P2, PT, PT, PT, UP1, 0x80, 0x0 ;  /* 0x000000000000781c */ /* 0x000fe20003f4f018 */
[----:B------:R-:W-:-:S04]  /*f9a0*/  UISETP.NE.AND.EX UP0, UPT, UR7, URZ, UPT, UP0 ;  /* 0x0000003f0700728c */ /* 0x000fc8000bf05300 */
[----:B------:R-:W-:Y:S02]  /*f9b0*/  @UP1 ULDC.64 UR4, c[0x0][0xbe0] ;  /* 0x0002f80000041ab9 */ /* 0x000fe40000000a00 */
[----:B------:R-:W-:Y:S01]  /*f9c0*/  @UP1 UIMAD.WIDE UR4, UR36, 0x4, UR4 ;  /* 0x00000004240418a5 */ /* 0x000fe2000f8e0204 */
[----:B------:R-:W-:Y:S01]  /*f9d0*/  PLOP3.LUT P1, PT, PT, PT, UP0, 0x80, 0x0 ;  /* 0x000000000000781c */ /* 0x000fe20003f2f008 */
[----:B------:R-:W-:-:S04]  /*f9e0*/  ULEA UR6, UP1, UR36, UR6, 0x2 ;  /* 0x0000000624067291 */ /* 0x000fc8000f82103f */
[----:B------:R-:W-:Y:S01]  /*f9f0*/  IMAD.U32 R4, RZ, RZ, UR4 ;  /* 0x00000004ff047e24 */ /* 0x000fe2000f8e00ff */
[----:B------:R-:W-:Y:S01]  /*fa00*/  ULEA.HI.X UR7, UR36, UR7, UR37, 0x2, UP1 ;  /* 0x0000000724077291 */ /* 0x000fe200088f1425 */
[----:B------:R-:W-:Y:S02]  /*fa10*/  IMAD.U32 R5, RZ, RZ, UR5 ;  /* 0x00000005ff057e24 */ /* 0x000fe4000f8e00ff */
[----:B------:R-:W-:-:S03]  /*fa20*/  IMAD.MOV.U32 R7, RZ, RZ, RZ ;  /* 0x000000ffff077224 */ /* 0x000fc600078e00ff */
[----:B------:R-:W2:Y:S01]  /*fa30*/  @P2 LDG.E R4, desc[UR52][R4.64] ;  /* 0x0000003404042981 */ /* 0x000ea2000c1e1900 */
[----:B------:R-:W-:Y:S02]  /*fa40*/  IMAD.U32 R2, RZ, RZ, UR6 ;  /* 0x00000006ff027e24 */ /* 0x000fe4000f8e00ff */
[----:B------:R-:W-:-:S05]  /*fa50*/  IMAD.U32 R3, RZ, RZ, UR7 ;  /* 0x00000007ff037e24 */ /* 0x000fca000f8e00ff */
[----:B------:R0:W5:Y:S01]  /*fa60*/  @P1 LDG.E R7, desc[UR52][R2.64] ;  /* 0x0000003402071981 */ /* 0x000162000c1e1900 */
[----:B------:R-:W-:Y:S01]  /*fa70*/  ULDC UR4, c[0x0][0xa88] ;  /* 0x0002a20000047ab9 */ /* 0x000fe20000000800 */
[----:B------:R-:W-:Y:S02]  /*fa80*/  ISETP.GT.AND P0, PT, R191, 0x7f, PT ;  /* 0x0000007fbf00780c */ /* 0x000fe40003f04270 */
[----:B--2---:R-:W-:Y:S01]  /*fa90*/  @P2 R2UR UR4, R4 ;  /* 0x00000000040422ca */ /* 0x004fe200000e0000 */
[----:B0-----:R-:W-:-:S14]  /*faa0*/  @P2 BRA `(.L_x_2024) ;  /* 0x0000000000182947 */ /* 0x001fdc0003800000 */
[----:B------:R-:W-:Y:S05]  /*fab0*/  @!P1 BRA `(.L_x_2024) ;  /* 0x0000000000149947 */ /* 0x000fea0003800000 */
[----:B------:R-:W2:Y:S04]  /*fac0*/  LDG.E R4, desc[UR52][R2.64] ;  /* 0x0000003402047981 */ /* 0x000ea8000c1e1900 */
[----:B------:R-:W3:Y:S01]  /*fad0*/  LDG.E R0, desc[UR52][R2.64+0x4] ;  /* 0x0000043402007981 */ /* 0x000ee2000c1e1900 */
[----:B--2---:R-:W-:Y:S02]  /*fae0*/  R2UR UR5, R4 ;  /* 0x00000000040572ca */ /* 0x004fe400000e0000 */
[----:B---3--:R-:W-:-:S13]  /*faf0*/  R2UR UR4, R0 ;  /* 0x00000000000472ca */ /* 0x008fda00000e0000 */
[----:B------:R-:W-:-:S12]  /*fb00*/  UIADD3 UR4, -UR5, UR4, URZ ;  /* 0x0000000405047290 */ /* 0x000fd8000fffe13f */
.L_x_2024:
[----:B------:R-:W-:Y:S01]  /*fb10*/  USHF.R.S32.HI UR7, URZ, 0x1f, UR38 ;  /* 0x0000001f3f077899 */ /* 0x000fe20008011426 */
[----:B------:R-:W-:Y:S01]  /*fb20*/  BSSY B1, `(.L_x_2025) ;  /* 0x000001f000017945 */ /* 0x000fe20003800000 */
[----:B------:R-:W-:Y:S01]  /*fb30*/  USEL UR36, UR36, URZ, !UP0 ;  /* 0x0000003f24247287 */ /* 0x000fe2000c000000 */
[----:B------:R-:W-:Y:S01]  /*fb40*/  SHF.R.S32.HI R9, RZ, 0x1f, R16 ;  /* 0x0000001fff097819 */ /* 0x000fe20000011410 */
[----:B------:R-:W-:Y:S01]  /*fb50*/  USEL UR37, UR37, URZ, !UP0 ;  /* 0x0000003f25257287 */ /* 0x000fe2000c000000 */
[----:B-----5:R-:W-:Y:S01]  /*fb60*/  SHF.R.S32.HI R6, RZ, 0x1f, R7 ;  /* 0x0000001fff067819 */ /* 0x020fe20000011407 */
[----:B------:R-:W-:Y:S10]  /*fb70*/  @P0 BRA `(.L_x_2026) ;  /* 0x0000000000640947 */ /* 0x000ff40003800000 */
[----:B------:R-:W0:Y:S01]  /*fb80*/  S2R R2, SR_TID.X ;  /* 0x0000000000027919 */ /* 0x000e220000002100 */
[----:B------:R-:W-:-:S04]  /*fb90*/  IMAD.U32 R0, RZ, RZ, UR42 ;  /* 0x0000002aff007e24 */ /* 0x000fc8000f8e00ff */
[----:B0-----:R-:W-:-:S04]  /*fba0*/  IMAD R0, R0, 0x80, R2 ;  /* 0x0000008000007824 */ /* 0x001fc800078e0202 */
[----:B------:R-:W-:-:S05]  /*fbb0*/  VIADD R0, R0, 0xffffff80 ;  /* 0xffffff8000007836 */ /* 0x000fca0000000000 */
[----:B------:R-:W-:-:S13]  /*fbc0*/  ISETP.GE.AND P0, PT, R0, UR4, PT ;  /* 0x0000000400007c0c */ /* 0x000fda000bf06270 */
[----:B------:R-:W-:Y:S05]  /*fbd0*/  @P0 BRA `(.L_x_2026) ;  /* 0x00000000004c0947 */ /* 0x000fea0003800000 */
[C---:B------:R-:W-:Y:S01]  /*fbe0*/  IADD3 R2, P0, R0.reuse, R7, RZ ;  /* 0x0000000700027210 */ /* 0x040fe20007f1e0ff */
        /* <DEDUP_REMOVED lines=18> */
.L_x_2026:
[----:B------:R-:W-:Y:S05]  /*fd10*/  BSYNC B1 ;  /* 0x0000000000017941 */ /* 0x000fea0003800000 */
.L_x_2025:
[----:B------:R-:W-:Y:S01]  /*fd20*/  ULDC.64 UR8, c[0x0][0xaa0] ;  /* 0x0002a80000087ab9 */ /* 0x000fe20000000a00 */
[----:B------:R-:W-:Y:S01]  /*fd30*/  IMAD.MOV.U32 R2, RZ, RZ, R16 ;  /* 0x000000ffff027224 */ /* 0x000fe200078e0010 */
[----:B------:R-:W-:Y:S01]  /*fd40*/  UIMAD UR6, UR42, -0x80, UR4 ;  /* 0xffffff802a0678a4 */ /* 0x000fe2000f8e0204 */
[----:B0-----:R-:W-:Y:S01]  /*fd50*/  IMAD.MOV.U32 R3, RZ, RZ, R9 ;  /* 0x000000ffff037224 */ /* 0x001fe200078e0009 */
[----:B------:R-:W-:Y:S01]  /*fd60*/  BSSY B1, `(.L_x_2027) ;  /* 0x000002d000017945 */ /* 0x000fe20003800000 */
[----:B------:R-:W-:Y:S02]  /*fd70*/  IMAD R0, R6, UR8, RZ ;  /* 0x0000000806007c24 */ /* 0x000fe4000f8e02ff */
[----:B------:R-:W-:Y:S01]  /*fd80*/  IMAD.WIDE.U32 R2, R7, UR8, R2 ;  /* 0x0000000807027c25 */ /* 0x000fe2000f8e0002 */
[----:B------:R-:W-:-:S03]  /*fd90*/  ISETP.GE.AND P2, PT, R18, UR6, PT ;  /* 0x0000000612007c0c */ /* 0x000fc6000bf46270 */
[----:B------:R-:W-:Y:S01]  /*fda0*/  IMAD R7, R7, UR9, R0 ;  /* 0x0000000907077c24 */ /* 0x000fe2000f8e0200 */
[----:B------:R-:W-:Y:S01]  /*fdb0*/  ULDC.64 UR8, c[0x0][0xae0] ;  /* 0x0002b80000087ab9 */ /* 0x000fe20000000a00 */
[C---:B------:R-:W-:Y:S01]  /*fdc0*/  VIADD R4, R18.reuse, 0x60 ;  /* 0x0000006012047836 */ /* 0x040fe20000000000 */
[----:B------:R-:W-:Y:S01]  /*fdd0*/  UIMAD UR5, UR7, UR8, URZ ;  /* 0x00000008070572a4 */ /* 0x000fe2000f8e023f */
[----:B------:R-:W-:Y:S01]  /*fde0*/  IMAD.IADD R3, R3, 0x1, R7 ;  /* 0x0000000103037824 */ /* 0x000fe200078e0207 */
[----:B------:R-:W-:Y:S01]  /*fdf0*/  SHF.R.S32.HI R7, RZ, 0x1f, R18 ;  /* 0x0000001fff077819 */ /* 0x000fe20000011412 */
[----:B------:R-:W-:Y:S01]  /*fe00*/  IMAD.U32 R5, RZ, RZ, UR8 ;  /* 0x00000008ff057e24 */ /* 0x000fe2000f8e00ff */
[----:B------:R-:W-:Y:S01]  /*fe10*/  UIMAD UR5, UR38, UR9, UR5 ;  /* 0x00000009260572a4 */ /* 0x000fe2000f8e0205 */
[----:B------:R-:W-:Y:S01]  /*fe20*/  VIADD R0, R18, 0x20 ;  /* 0x0000002012007836 */ /* 0x000fe20000000000 */
[----:B------:R-:W-:Y:S01]  /*fe30*/  ISETP.GE.AND P0, PT, R4, UR6, PT ;  /* 0x0000000604007c0c */ /* 0x000fe2000bf06270 */
[----:B------:R-:W-:Y:S01]  /*fe40*/  IMAD.WIDE.U32 R2, R5, UR38, R2 ;  /* 0x0000002605027c25 */ /* 0x000fe2000f8e0002 */
[----:B------:R-:W-:-:S02]  /*fe50*/  ULDC.64 UR8, c[0x0][0xae8] ;  /* 0x0002ba0000087ab9 */ /* 0x000fc40000000a00 */
[----:B------:R-:W-:Y:S01]  /*fe60*/  UIMAD UR4, UR37, UR8, URZ ;  /* 0x00000008250472a4 */ /* 0x000fe2000f8e023f */
[----:B------:R-:W-:Y:S01]  /*fe70*/  VIADD R3, R3, UR5 ;  /* 0x0000000503037c36 */ /* 0x000fe20008000000 */
[----:B------:R-:W-:Y:S01]  /*fe80*/  ISETP.GE.AND P3, PT, R0, UR6, PT ;  /* 0x0000000600007c0c */ /* 0x000fe2000bf66270 */
[----:B------:R-:W-:Y:S01]  /*fe90*/  IMAD.U32 R5, RZ, RZ, UR8 ;  /* 0x00000008ff057e24 */ /* 0x000fe2000f8e00ff */
[----:B------:R-:W-:Y:S01]  /*fea0*/  UIMAD UR4, UR36, UR9, UR4 ;  /* 0x00000009240472a4 */ /* 0x000fe2000f8e0204 */
[----:B------:R-:W-:Y:S02]  /*feb0*/  VIADD R0, R18, 0x40 ;  /* 0x0000004012007836 */ /* 0x000fe40000000000 */
[----:B------:R-:W-:-:S03]  /*fec0*/  IMAD.WIDE.U32 R4, R5, UR36, R2 ;  /* 0x0000002405047c25 */ /* 0x000fc6000f8e0002 */
[----:B------:R-:W-:Y:S01]  /*fed0*/  ISETP.GE.AND P1, PT, R0, UR6, PT ;  /* 0x0000000600007c0c */ /* 0x000fe2000bf26270 */
[----:B------:R-:W-:Y:S02]  /*fee0*/  IMAD.U32 R9, RZ, RZ, UR42 ;  /* 0x0000002aff097e24 */ /* 0x000fe4000f8e00ff */
[----:B------:R-:W-:Y:S02]  /*fef0*/  IMAD.MOV.U32 R6, RZ, RZ, R18 ;  /* 0x000000ffff067224 */ /* 0x000fe400078e0012 */
[----:B------:R-:W-:Y:S02]  /*ff00*/  VIADD R11, R5, UR4 ;  /* 0x00000004050b7c36 */ /* 0x000fe40008000000 */
        /* <DEDUP_REMOVED lines=18> */
.L_x_2028:
[----:B------:R-:W-:Y:S05]  /*10030*/  BSYNC B1 ;  /* 0x0000000000017941 */ /* 0x000fea0003800000 */
.L_x_2027:
        /* <DEDUP_REMOVED lines=20> */
.L_x_2030:
[----:B------:R-:W-:Y:S05]  /*10180*/  BSYNC B1 ;  /* 0x0000000000017941 */ /* 0x000fea0003800000 */
.L_x_2029:
[----:B------:R-:W-:Y:S04]  /*10190*/  BSSY B1, `(.L_x_2031) ;  /* 0x0000014000017945 */ /* 0x000fe80003800000 */
[----:B------:R-:W-:Y:S05]  /*101a0*/  @P1 BRA `(.L_x_2032) ;  /* 0x0000000000481947 */ /* 0x000fea0003800000 */
[----:B01----:R-:W-:Y:S01]  /*101b0*/  IADD3 R9, P1, R6, 0x40, RZ ;  /* 0x0000004006097810 */ /* 0x003fe20007f3e0ff */
        /* <DEDUP_REMOVED lines=17> */
.L_x_2032:
[----:B------:R-:W-:Y:S05]  /*102d0*/  BSYNC B1 ;  /* 0x0000000000017941 */ /* 0x000fea0003800000 */
.L_x_2031:
        /* <DEDUP_REMOVED lines=19> */
.L_x_2023:
[----:B------:R-:W-:Y:S05]  /*10410*/  BSYNC B0 ;  /* 0x0000000000007941 */ /* 0x000fea0003800000 */
.L_x_2014:
[----:B------:R-:W-:Y:S02]  /*10420*/  ULDC UR4, c[0x0][0xc14] ;  /* 0x0003050000047ab9 */ /* 0x000fe40000000800 */
[----:B------:R-:W-:-:S13]  /*10430*/  ISETP.GE.AND P0, PT, R47, UR4, PT ;  /* 0x000000042f007c0c */ /* 0x000fda000bf06270 */
[----:B------:R-:W-:Y:S05]  /*10440*/  @!P0 BRA `(.L_x_2033) ;  /* 0xffffff0800508947 */ /* 0x000fea000383ffff */
[----:B------:R-:W-:Y:S05]  /*10450*/  EXIT ;  /* 0x000000000000794d */ /* 0x000fea0003800000 */
.L_x_1975:
[----:B------:R-:W-:-:S08]  /*10460*/  NOP ;  /* 0x0000000000007918 */ /* 0x000fd00000000000 */
[----:B------:R-:W0:-:S00]  /*10470*/  USETMAXREG.DEALLOC.CTAPOOL 0x18 ;  /* 0x00000018000079c8 */ /* 0x000e0000080e0500 */
[----:B0-----:R-:W-:Y:S01]  /*10480*/  LOP3.LUT R0, R0, 0x3, RZ, 0xc0, !PT ;  /* 0x0000000300007812 */ /* 0x001fe200078ec0ff */
[----:B------:R-:W-:-:S05]  /*10490*/  IMAD.MOV.U32 R6, RZ, RZ, RZ ;  /* 0x000000ffff067224 */ /* 0x000fca00078e00ff */
[----:B------:R-:W0:Y:S02]  /*104a0*/  SHFL.IDX PT, R0, R0, RZ, 0x1f ;  /* 0x00001fff00007589 */ /* 0x000e2400000e0000 */
[----:B0-----:R-:W-:-:S04]  /*104b0*/  ISETP.NE.AND P0, PT, R0, RZ, PT ;  /* 0x000000ff0000720c */ /* 0x001fc80003f05270 */
        /* <DEDUP_REMOVED lines=14> */
.L_x_2034:
[----:B0-----:R-:W0:Y:S01]  /*105a0*/  S2R R0, SR_TID.X ;  /* 0x0000000000007919 */ /* 0x001e220000002100 */
        /* <DEDUP_REMOVED lines=40> */
.L_x_2040:
        /* <DEDUP_REMOVED lines=14> */
.L_x_2039:
[----:B------:R-:W-:Y:S05]  /*10910*/  BSYNC B0 ;  /* 0x0000000000007941 */ /* 0x000fea0003800000 */
.L_x_2038:
        /* <DEDUP_REMOVED lines=22> */
.L_x_2036:
        /* <DEDUP_REMOVED lines=18> */
[----:B0-----:R-:W-:-:S06]  /*10ba0*/  IADD3 R14, R13, 0xffffffe, RZ ;  /* 0x0ffffffe0d0e7810 */ /* 0x001fcc0007ffe0ff */
[----:B------:R-:W0:Y:S02]  /*10bb0*/  F2I.FTZ.U32.TRUNC.NTZ R3, R14 ;  /* 0x0000000e00037305 */ /* 0x000e24000021f000 */
[----:B0-----:R-:W-:Y:S01]  /*10bc0*/  IMAD.MOV R17, RZ, RZ, -R3 ;  /* 0x000000ffff117224 */ /* 0x001fe200078e0a03 */
[----:B------:R-:W-:Y:S06]  /*10bd0*/  @!P0 BRA `(.L_x_2041) ;  /* 0x00000000000c8947 */ /* 0x000fec0003800000 */
[----:B------:R-:W-:-:S06]  /*10be0*/  UIADD3 UR4, UR6, -0x1, URZ ;  /* 0xffffffff06047890 */ /* 0x000fcc000fffe03f */
[----:B------:R-:W-:-:S05]  /*10bf0*/  IMAD.U32 R13, RZ, RZ, UR4 ;  /* 0x00000004ff0d7e24 */ /* 0x000fca000f8e00ff */
[----:B------:R0:W1:Y:S02]  /*10c00*/  SHFL.IDX PT, R4, R10, R13, 0x1f ;  /* 0x00001f0d0a047589 */ /* 0x00006400000e0000 */
.L_x_2041:
        /* <DEDUP_REMOVED lines=58> */
.L_x_2037:
[----:B------:R0:W-:Y:S01]  /*10fb0*/  STL [R1+0x20], R0 ;  /* 0x0000200001007387 */ /* 0x0001e20000100800 */
[----:B------:R-:W-:-:S03]  /*10fc0*/  UMOV UR38, URZ ;  /* 0x0000003f00267c82 */ /* 0x000fc60008000000 */
[----:B------:R0:W-:Y:S02]  /*10fd0*/  STL [R1+0x24], RZ ;  /* 0x000024ff01007387 */ /* 0x0001e40000100800 */
.L_x_2042:
        /* <DEDUP_REMOVED lines=11> */
.L_x_2035:
[----:B0-----:R-:W-:Y:S01]  /*11090*/  IMAD.MOV.U32 R0, RZ, RZ, 0x1 ;  /* 0x00000001ff007424 */ /* 0x001fe200078e00ff */
[----:B------:R-:W-:Y:S01]  /*110a0*/  ULDC UR4, c[0x0][0xc14] ;  /* 0x0003050000047ab9 */ /* 0x000fe20000000800 */
[----:B------:R0:W-:Y:S01]  /*110b0*/  STL [R1+0x2c], RZ ;  /* 0x00002cff01007387 */ /* 0x0001e20000100800 */
[----:B------:R-:W-:-:S03]  /*110c0*/  UISETP.GE.AND UP0, UPT, UR48, UR4, UPT ;  /* 0x000000043000728c */ /* 0x000fc6000bf06270 */
[----:B------:R0:W-:Y:S03]  /*110d0*/  STL [R1+0xc], R0 ;  /* 0x00000c0001007387 */ /* 0x0001e60000100800 */
[----:B------:R-:W-:Y:S01]  /*110e0*/  PLOP3.LUT P0, PT, PT, PT, UP0, 0x80, 0x0 ;  /* 0x000000000000781c */ /* 0x000fe20003f0f008 */
[----:B------:R0:W-:-:S12]  /*110f0*/  STL [R1], RZ ;  /* 0x000000ff01007387 */ /* 0x0001d80000100800 */
        /* <DEDUP_REMOVED lines=33> */
.L_x_2105:
[----:B------:R-:W-:Y:S01]  /*11310*/  ULDC.64 UR4, c[0x0][0xc60] ;  /* 0x0003180000047ab9 */ /* 0x000fe20000000a00 */
[----:B------:R-:W-:Y:S01]  /*11320*/  ULDC.64 UR10, c[0x0][0xa00] ;  /* 0x00028000000a7ab9 */ /* 0x000fe20000000a00 */
[----:B------:R-:W-:Y:S01]  /*11330*/  UIMAD.WIDE UR4, UR48, 0x4, UR4 ;  /* 0x00000004300478a5 */ /* 0x000fe2000f8e0204 */
[----:B------:R-:W-:Y:S01]  /*11340*/  ULDC.64 UR6, c[0x0][0xa18] ;  /* 0x0002860000067ab9 */ /* 0x000fe20000000a00 */
[----:B------:R-:W-:-:S04]  /*11350*/  ULDC.64 UR12, c[0x0][0xa08] ;  /* 0x00028200000c7ab9 */ /* 0x000fc80000000a00 */
[----:B------:R-:W-:Y:S02]  /*11360*/  IMAD.U32 R2, RZ, RZ, UR4 ;  /* 0x00000004ff027e24 */ /* 0x000fe4000f8e00ff */
[----:B------:R-:W-:Y:S01]  /*11370*/  IMAD.U32 R3, RZ, RZ, UR5 ;  /* 0x00000005ff037e24 */ /* 0x000fe2000f8e00ff */
[----:B------:R-:W-:-:S04]  /*11380*/  ULDC.64 UR4, c[0x0][0xa28] ;  /* 0x00028a0000047ab9 */ /* 0x000fc80000000a00 */
[----:B--2---:R-:W2:Y:S01]  /*11390*/  LDG.E R2, desc[UR52][R2.64] ;  /* 0x0000003402027981 */ /* 0x004ea2000c1e1900 */
[----:B------:R-:W-:Y:S01]  /*113a0*/  UISETP.NE.U32.AND UP0, UPT, UR4, URZ, UPT ;  /* 0x0000003f0400728c */ /* 0x000fe2000bf05070 */
[----:B-1----:R-:W-:-:S03]  /*113b0*/  IMAD.MOV.U32 R0, RZ, RZ, RZ ;  /* 0x000000ffff007224 */ /* 0x002fc600078e00ff */
[----:B------:R-:W-:-:S06]  /*113c0*/  UISETP.NE.AND.EX UP0, UPT, UR5, URZ, UPT, UP0 ;  /* 0x0000003f0500728c */ /* 0x000fcc000bf05300 */
[----:B------:R-:W-:Y:S02]  /*113d0*/  PLOP3.LUT P0, PT, PT, PT, UP0, 0x80, 0x0 ;  /* 0x000000000000781c */ /* 0x000fe40003f0f008 */
[----:B------:R-:W-:-:S04]  /*113e0*/  ISETP.NE.U32.AND P1, PT, RZ, UR12, PT ;  /* 0x0000000cff007c0c */ /* 0x000fc8000bf25070 */
[----:B------:R-:W-:Y:S01]  /*113f0*/  ISETP.NE.AND.EX P1, PT, RZ, UR13, PT, P1 ;  /* 0x0000000dff007c0c */ /* 0x000fe2000bf25310 */
[----:B------:R-:W-:Y:S02]  /*11400*/  IMAD.MOV.U32 R18, RZ, RZ, RZ ;  /* 0x000000ffff127224 */ /* 0x000fe400078e00ff */
[----:B------:R-:W-:Y:S01]  /*11410*/  IMAD.MOV.U32 R9, RZ, RZ, RZ ;  /* 0x000000ffff097224 */ /* 0x000fe200078e00ff */
[----:B--2---:R-:W-:-:S13]  /*11420*/  R2UR UR45, R2 ;  /* 0x00000000022d72ca */ /* 0x004fda00000e0000 */
[----:B------:R-:W-:Y:S02]  /*11430*/  USHF.R.S32.HI UR44, URZ, 0x1f, UR45 ;  /* 0x0000001f3f2c7899 */ /* 0x000fe4000801142d */
[----:B------:R-:W-:-:S04]  /*11440*/  @UP0 ULEA UR4, UP1, UR45, UR4, 0x2 ;  /* 0x000000042d040291 */ /* 0x000fc8000f82103f */
[----:B------:R-:W-:Y:S02]  /*11450*/  @UP0 ULEA.HI.X UR5, UR45, UR5, UR44, 0x2, UP1 ;  /* 0x000000052d050291 */ /* 0x000fe400088f142c */
[----:B------:R-:W-:Y:S01]  /*11460*/  USHF.L.U32 UR43, UR45, 0x2, URZ ;  /* 0x000000022d2b7899 */ /* 0x000fe2000800063f */
[----:B------:R-:W-:Y:S01]  /*11470*/  IMAD.U32 R2, RZ, RZ, UR4 ;  /* 0x00000004ff027e24 */ /* 0x000fe2000f8e00ff */
[----:B------:R-:W-:Y:S02]  /*11480*/  USHF.L.U64.HI UR44, UR45, 0x2, UR44 ;  /* 0x000000022d2c7899 */ /* 0x000fe4000801022c */
[----:B------:R-:W-:Y:S01]  /*11490*/  IMAD.U32 R3, RZ, RZ, UR5 ;  /* 0x00000005ff037e24 */ /* 0x000fe2000f8e00ff */
[----:B------:R-:W-:-:S04]  /*114a0*/  UIADD3 UR5, UP0, UR43, UR10, URZ ;  /* 0x0000000a2b057290 */ /* 0x000fc8000ff1e03f */
[----:B------:R-:W-:Y:S01]  /*114b0*/  UIADD3.X UR8, UR44, UR11, URZ, UP0, !UPT ;  /* 0x0000000b2c087290 */ /* 0x000fe200087fe43f */
[----:B0-----:R0:W5:Y:S01]  /*114c0*/  @P0 LDG.E R0, desc[UR52][R2.64] ;  /* 0x0000003402000981 */ /* 0x001162000c1e1900 */
[----:B------:R-:W-:Y:S01]  /*114d0*/  UISETP.NE.U32.AND UP0, UPT, UR6, URZ, UPT ;  /* 0x0000003f0600728c */ /* 0x000fe2000bf05070 */
[----:B------:R-:W-:Y:S01]  /*114e0*/  ISETP.NE.U32.AND P0, PT, RZ, UR10, PT ;  /* 0x0000000aff007c0c */ /* 0x000fe2000bf05070 */
[----:B------:R-:W-:Y:S02]  /*114f0*/  UIADD3 UR9, UP1, UR43, UR12, URZ ;  /* 0x0000000c2b097290 */ /* 0x000fe4000ff3e03f */
[----:B------:R-:W-:Y:S01]  /*11500*/  UISETP.NE.AND.EX UP0, UPT, UR7, URZ, UPT, UP0 ;  /* 0x0000003f0700728c */ /* 0x000fe2000bf05300 */
[----:B------:R-:W-:Y:S01]  /*11510*/  ISETP.NE.AND.EX P0, PT, RZ, UR11, PT, P0 ;  /* 0x0000000bff007c0c */ /* 0x000fe2000bf05300 */
[----:B------:R-:W-:Y:S02]  /*11520*/  UIADD3.X UR4, UR44, UR13, URZ, UP1, !UPT ;  /* 0x0000000d2c047290 */ /* 0x000fe40008ffe43f */
[----:B------:R-:W-:-:S02]  /*11530*/  IMAD.U32 R4, RZ, RZ, UR9 ;  /* 0x00000009ff047e24 */ /* 0x000fc4000f8e00ff */
[----:B0-----:R-:W-:Y:S02]  /*11540*/  IMAD.U32 R2, RZ, RZ, UR5 ;  /* 0x00000005ff027e24 */ /* 0x001fe4000f8e00ff */
[----:B------:R-:W-:Y:S01]  /*11550*/  IMAD.U32 R5, RZ, RZ, UR4 ;  /* 0x00000004ff057e24 */ /* 0x000fe2000f8e00ff */
[----:B------:R-:W-:Y:S01]  /*11560*/  PLOP3.LUT P2, PT, PT, PT, UP0, 0x80, 0x0 ;  /* 0x000000000000781c */ /* 0x000fe20003f4f008 */
[----:B------:R-:W-:Y:S01]  /*11570*/  IMAD.U32 R3, RZ, RZ, UR8 ;  /* 0x00000008ff037e24 */ /* 0x000fe2000f8e00ff */
[----:B------:R-:W-:Y:S02]  /*11580*/  @UP0 UIADD3 UR4, UP1, UR43, UR6, URZ ;  /* 0x000000062b040290 */ /* 0x000fe4000ff3e03f */
[----:B------:R0:W5:Y:S02]  /*11590*/  @P1 LDG.E R9, desc[UR52][R4.64] ;  /* 0x0000003404091981 */ /* 0x000164000c1e1900 */
[----:B------:R-:W-:Y:S01]  /*115a0*/  @UP0 UIADD3.X UR5, UR44, UR7, URZ, UP1, !UPT ;  /* 0x000000072c050290 */ /* 0x000fe20008ffe43f */
[----:B------:R-:W-:Y:S01]  /*115b0*/  ULDC UR6, c[0x0][0x288] ;  /* 0x0000a20000067ab9 */ /* 0x000fe20000000800 */
[----:B------:R-:W-:Y:S01]  /*115c0*/  IMAD.U32 R6, RZ, RZ, UR4 ;  /* 0x00000004ff067e24 */ /* 0x000fe2000f8e00ff */
[----:B------:R0:W5:Y:S01]  /*115d0*/  @P0 LDG.E R18, desc[UR52][R2.64] ;  /* 0x0000003402120981 */ /* 0x000162000c1e1900 */
[----:B------:R-:W-:-:S02]  /*115e0*/  IMAD.U32 R8, RZ, RZ, UR6 ;  /* 0x00000006ff087e24 */ /* 0x000fc4000f8e00ff */
[----:B------:R-:W-:-:S05]  /*115f0*/  IMAD.U32 R7, RZ, RZ, UR5 ;  /* 0x00000005ff077e24 */ /* 0x000fca000f8e00ff */
[----:B------:R0:W5:Y:S01]  /*11600*/  @P2 LDG.E R8, desc[UR52][R6.64] ;  /* 0x0000003406082981 */ /* 0x000162000c1e1900 */
[----:B------:R-:W-:Y:S05]  /*11610*/  @P2 BRA `(.L_x_2044) ;  /* 0x0000000000102947 */ /* 0x000fea0003800000 */
[----:B------:R-:W-:Y:S05]  /*11620*/  @!P0 BRA `(.L_x_2044) ;  /* 0x00000000000c8947 */ /* 0x000fea0003800000 */
[----:B0-----:R-:W2:Y:S04]  /*11630*/  LDG.E R7, desc[UR52][R2.64] ;  /* 0x0000003402077981 */ /* 0x001ea8000c1e1900 */
[----:B-----5:R-:W2:Y:S02]  /*11640*/  LDG.E R8, desc[UR52][R2.64+0x4] ;  /* 0x0000043402087981 */ /* 0x020ea4000c1e1900 */
[----:B--2---:R-:W-:-:S07]  /*11650*/  IMAD.IADD R8, R8, 0x1, -R7 ;  /* 0x0000000108087824 */ /* 0x004fce00078e0a07 */
.L_x_2044:
[----:B0----5:R-:W-:Y:S01]  /*11660*/  IMAD.IADD R2, R9, 0x1, R0 ;  /* 0x0000000109027824 */ /* 0x021fe200078e0200 */
[----:B------:R-:W-:Y:S01]  /*11670*/  ULDC.64 UR4, c[0x0][0x3f8] ;  /* 0x0000fe0000047ab9 */ /* 0x000fe20000000a00 */
[----:B------:R-:W-:Y:S01]  /*11680*/  ULDC.64 UR6, c[0x0][0xa20] ;  /* 0x0002880000067ab9 */ /* 0x000fe20000000a00 */
[----:B------:R-:W-:Y:S01]  /*11690*/  UISETP.NE.U32.AND UP0, UPT, UR4, URZ, UPT ;  /* 0x0000003f0400728c */ /* 0x000fe2000bf05070 */
[----:B------:R-:W-:Y:S01]  /*116a0*/  ISETP.NE.U32.AND P0, PT, RZ, UR6, PT ;  /* 0x00000006ff007c0c */ /* 0x000fe2000bf05070 */
[----:B------:R0:W-:Y:S01]  /*116b0*/  STL [R1+0x18], R2 ;  /* 0x0000180201007387 */ /* 0x0001e20000100800 */
[----:B------:R-:W-:Y:S01]  /*116c0*/  ULDC UR4, c[0x0][0x404] ;  /* 0x0001010000047ab9 */ /* 0x000fe20000000800 */
[----:B------:R-:W-:Y:S01]  /*116d0*/  UISETP.NE.AND.EX UP0, UPT, UR5, URZ, UPT, UP0 ;  /* 0x0000003f0500728c */ /* 0x000fe2000bf05300 */
[----:B------:R-:W-:Y:S02]  /*116e0*/  ISETP.NE.AND.EX P0, PT, RZ, UR7, PT, P0 ;  /* 0x00000007ff007c0c */ /* 0x000fe4000bf05300 */
[----:B------:R-:W-:Y:S01]  /*116f0*/  ULDC UR5, c[0x0][0x2e0] ;  /* 0x0000b80000057ab9 */ /* 0x000fe20000000800 */
[----:B------:R-:W-:-:S04]  /*11700*/  USEL UR4, UR4, 0x1, UP0 ;  /* 0x0000000104047887 */ /* 0x000fc80008000000 */
[----:B------:R-:W-:-:S06]  /*11710*/  UIMAD UR4, UR4, UR5, URZ ;  /* 0x00000005040472a4 */ /* 0x000fcc000f8e023f */
[----:B------:R-:W-:Y:S01]  /*11720*/  IMAD.U32 R3, RZ, RZ, UR4 ;  /* 0x00000004ff037e24 */ /* 0x000fe2000f8e00ff */
[----:B0-----:R-:W-:Y:S06]  /*11730*/  @!P0 BRA `(.L_x_2045) ;  /* 0x0000000000188947 */ /* 0x001fec0003800000 */
[----:B------:R-:W-:-:S04]  /*11740*/  UIADD3 UR4, UP0, UR43, UR6, URZ ;  /* 0x000000062b047290 */ /* 0x000fc8000ff1e03f */
[----:B------:R-:W-:Y:S02]  /*11750*/  UIADD3.X UR5, UR44, UR7, URZ, UP0, !UPT ;  /* 0x000000072c057290 */ /* 0x000fe400087fe43f */
[----:B------:R-:W-:-:S04]  /*11760*/  IMAD.U32 R2, RZ, RZ, UR4 ;  /* 0x00000004ff027e24 */ /* 0x000fc8000f8e00ff */
[----:B------:R-:W-:-:S06]  /*11770*/  IMAD.U32 R3, RZ, RZ, UR5 ;  /* 0x00000005ff037e24 */ /* 0x000fcc000f8e00ff */
[----:B------:R0:W5:Y:S01]  /*11780*/  LDG.E R3, desc[UR52][R2.64] ;  /* 0x0000003402037981 */ /* 0x000162000c1e1900 */
[----:B------:R-:W-:Y:S05]  /*11790*/  BRA `(.L_x_2046) ;  /* 0x0000000000107947 */ /* 0x000fea0003800000 */
.L_x_2045:
[----:B------:R-:W-:Y:S05]  /*117a0*/  @!P1 BRA `(.L_x_2046) ;  /* 0x00000000000c9947 */ /* 0x000fea0003800000 */
[----:B------:R-:W2:Y:S04]  /*117b0*/  LDG.E R2, desc[UR52][R4.64] ;  /* 0x0000003404027981 */ /* 0x000ea8000c1e1900 */
[----:B------:R-:W2:Y:S02]  /*117c0*/  LDG.E R3, desc[UR52][R4.64+0x4] ;  /* 0x0000043404037981 */ /* 0x000ea4000c1e1900 */
[----:B--2---:R-:W-:-:S07]  /*117d0*/  IMAD.IADD R3, R3, 0x1, -R2 ;  /* 0x0000000103037824 */ /* 0x004fce00078e0a02 */
.L_x_2046:
[----:B------:R-:W2:Y:S01]  /*117e0*/  LDL R19, [R1+0x24] ;  /* 0x0000240001137983 */ /* 0x000ea20000100800 */
[----:B-----5:R-:W-:Y:S01]  /*117f0*/  IMAD.IADD R3, R3, 0x1, -R0 ;  /* 0x0000000103037824 */ /* 0x020fe200078e0a00 */
[----:B------:R-:W-:Y:S01]  /*11800*/  BSSY B6, `(.L_x_2047) ;  /* 0x00002c2000067945 */ /* 0x000fe20003800000 */
[----:B--2---:R-:W-:-:S04]  /*11810*/  LEA R0, R19, 0x11f, 0x7 ;  /* 0x0000011f13007811 */ /* 0x004fc800078e38ff */
[C---:B------:R-:W-:Y:S01]  /*11820*/  IADD3 R0, R3.reuse, R0, -R8 ;  /* 0x0000000003007210 */ /* 0x040fe20007ffe808 */
[----:B------:R-:W-:-:S04]  /*11830*/  VIADD R3, R3, 0x9f ;  /* 0x0000009f03037836 */ /* 0x000fc80000000000 */
[----:B------:R-:W-:-:S04]  /*11840*/  IMAD.HI R3, R3, 0x66666667, RZ ;  /* 0x6666666703037827 */ /* 0x000fc800078e02ff */
[----:B0-----:R-:W-:Y:S01]  /*11850*/  IMAD.HI R2, R0, 0x66666667, RZ ;  /* 0x6666666700027827 */ /* 0x001fe200078e02ff */
[----:B------:R-:W-:-:S04]  /*11860*/  SHF.R.U32.HI R0, RZ, 0x1f, R3 ;  /* 0x0000001fff007819 */ /* 0x000fc80000011603 */
[----:B------:R-:W-:Y:S02]  /*11870*/  LEA.HI.SX32 R0, R3, R0, 0x1a ;  /* 0x0000000003007211 */ /* 0x000fe400078fd2ff */
[----:B------:R-:W-:-:S04]  /*11880*/  SHF.R.U32.HI R3, RZ, 0x1f, R2 ;  /* 0x0000001fff037819 */ /* 0x000fc80000011602 */
[----:B------:R-:W-:-:S04]  /*11890*/  LEA.HI.SX32 R3, R2, R3, 0x1a ;  /* 0x0000000302037211 */ /* 0x000fc800078fd2ff */
[----:B------:R-:W-:-:S04]  /*118a0*/  VIMNMX R16, R0, R3, PT ;  /* 0x0000000300107248 */ /* 0x000fc80003fe0100 */
[----:B------:R-:W-:-:S13]  /*118b0*/  ISETP.GT.AND P0, PT, R16, RZ, PT ;  /* 0x000000ff1000720c */ /* 0x000fda0003f04270 */
[----:B------:R-:W-:Y:S05]  /*118c0*/  @P0 BRA `(.L_x_2048) ;  /* 0x0000000000480947 */ /* 0x000fea0003800000 */
        /* <DEDUP_REMOVED lines=18> */
.L_x_2048:
        /* <DEDUP_REMOVED lines=23> */
.L_x_2050:
        /* <DEDUP_REMOVED lines=20> */
.L_x_2051:
        /* <DEDUP_REMOVED lines=20> */
.L_x_2052:
        /* <DEDUP_REMOVED lines=18> */
.L_x_2053:
[----:B------:R-:W0:Y:S01]  /*11f00*/  LDC R0, c[0x0][0x428] ;  /* 0x00010a00ff007b82 */ /* 0x000e220000000800 */
[----:B------:R-:W-:Y:S01]  /*11f10*/  ULDC.64 UR4, c[0x0][0x9f8] ;  /* 0x00027e0000047ab9 */ /* 0x000fe20000000a00 */
[----:B------:R-:W-:Y:S01]  /*11f20*/  IMAD.U32 R2, RZ, RZ, UR38 ;  /* 0x00000026ff027e24 */ /* 0x000fe2000f8e00ff */
[----:B------:R-:W-:Y:S01]  /*11f30*/  UISETP.NE.U32.AND UP0, UPT, UR4, URZ, UPT ;  /* 0x0000003f0400728c */ /* 0x000fe2000bf05070 */
[----:B------:R-:W-:Y:S01]  /*11f40*/  IMAD.U32 R10, RZ, RZ, UR45 ;  /* 0x0000002dff0a7e24 */ /* 0x000fe2000f8e00ff */
[----:B------:R-:W1:Y:S01]  /*11f50*/  S2R R4, SR_TID.X ;  /* 0x0000000000047919 */ /* 0x000e620000002100 */
[----:B------:R-:W-:Y:S01]  /*11f60*/  IMAD R6, R19, 0x80, R18 ;  /* 0x0000008013067824 */ /* 0x000fe200078e0212 */
[----:B------:R-:W-:Y:S01]  /*11f70*/  UISETP.NE.AND.EX UP0, UPT, UR5, URZ, UPT, UP0 ;  /* 0x0000003f0500728c */ /* 0x000fe2000bf05300 */
[----:B------:R-:W-:-:S05]  /*11f80*/  ULDC.64 UR14, c[0x0][0xa08] ;  /* 0x00028200000e7ab9 */ /* 0x000fca0000000a00 */
        /* <DEDUP_REMOVED lines=13> */
[----:B------:R0:W2:Y:S01]  /*12060*/  @P1 LDG.E R10, desc[UR52][R2.64] ;  /* 0x00000034020a1981 */ /* 0x0000a2000c1e1900 */
[----:B------:R-:W-:Y:S01]  /*12070*/  ISETP.NE.AND P1, PT, R17, RZ, PT ;  /* 0x000000ff1100720c */ /* 0x000fe20003f25270 */
[----:B------:R-:W-:Y:S01]  /*12080*/  UMOV UR36, URZ ;  /* 0x0000003f00247c82 */ /* 0x000fe20008000000 */
[----:B------:R-:W-:Y:S01]  /*12090*/  ISETP.NE.U32.AND P0, PT, RZ, UR4, PT ;  /* 0x00000004ff007c0c */ /* 0x000fe2000bf05070 */
[----:B------:R-:W-:Y:S01]  /*120a0*/  UMOV UR4, 0x40 ;  /* 0x0000004000047882 */ /* 0x000fe20000000000 */
[----:B------:R-:W-:Y:S01]  /*120b0*/  R2UR UR37, R6 ;  /* 0x00000000062572ca */ /* 0x000fe200000e0000 */
[----:B------:R-:W-:Y:S01]  /*120c0*/  UMOV UR6, UR38 ;  /* 0x0000002600067c82 */ /* 0x000fe20008000000 */
[----:B------:R-:W-:Y:S01]  /*120d0*/  ISETP.NE.AND.EX P0, PT, RZ, UR5, PT, P0 ;  /* 0x00000005ff007c0c */ /* 0x000fe2000bf05300 */
[----:B------:R-:W-:Y:S01]  /*120e0*/  UMOV UR8, 0x80 ;  /* 0x0000008000087882 */ /* 0x000fe20000000000 */
[----:B------:R-:W-:Y:S01]  /*120f0*/  UMOV UR10, UR38 ;  /* 0x00000026000a7c82 */ /* 0x000fe20008000000 */
[----:B0-----:R-:W0:Y:S01]  /*12100*/  LDC.64 R2, c[0x0][0x3f8] ;  /* 0x0000fe00ff027b82 */ /* 0x001e220000000a00 */
[----:B------:R-:W-:-:S02]  /*12110*/  SEL R7, RZ, UR45, P0 ;  /* 0x0000002dff077c07 */ /* 0x000fc40008000000 */
[----:B------:R-:W-:Y:S01]  /*12120*/  SHF.R.U32.HI R4, RZ, 0x5, R4 ;  /* 0x00000005ff047819 */ /* 0x000fe20000011604 */
[----:B------:R-:W-:Y:S01]  /*12130*/  VOTEU.ALL UP1, P1 ;  /* 0x00000000003f7886 */ /* 0x000fe20000820000 */
[----:B------:R-:W-:Y:S02]  /*12140*/  R2UR UR39, R7 ;  /* 0x00000000072772ca */ /* 0x000fe400000e0000 */
[----:B------:R-:W-:Y:S01]  /*12150*/  LOP3.LUT R4, R4, 0x3, RZ, 0xc0, !PT ;  /* 0x0000000304047812 */ /* 0x000fe200078ec0ff */
[----:B------:R-:W-:Y:S01]  /*12160*/  UMOV UR5, UR37 ;  /* 0x0000002500057c82 */ /* 0x000fe20008000000 */
[----:B------:R-:W-:Y:S01]  /*12170*/  @!UP1 UIADD3 UR12, UP0, UR50, 0x270, URZ ;  /* 0x00000270320c9890 */ /* 0x000fe2000ff1e03f */
[----:B------:R-:W-:-:S03]  /*12180*/  UMOV UR9, UR37 ;  /* 0x0000002500097c82 */ /* 0x000fc60008000000 */
[----:B------:R-:W-:-:S05]  /*12190*/  @!UP1 UIADD3.X UR13, URZ, UR51, URZ, UP0, !UPT ;  /* 0x000000333f0d9290 */ /* 0x000fca00087fe43f */
[----:B------:R-:W-:Y:S01]  /*121a0*/  UMOV UR7, UR39 ;  /* 0x0000002700077c82 */ /* 0x000fe20008000000 */
[----:B------:R-:W-:-:S03]  /*121b0*/  UMOV UR11, UR39 ;  /* 0x00000027000b7c82 */ /* 0x000fc60008000000 */
[----:B------:R1:W-:Y:S01]  /*121c0*/  @!UP1 UTMAPF.L2.4D [UR36], [UR12] ;  /* 0x000000240c0095b8 */ /* 0x0003e20008018000 */
[----:B0-----:R-:W-:Y:S01]  /*121d0*/  LOP3.LUT P0, RZ, R2, UR14, RZ, 0xfc, !PT ;  /* 0x0000000e02ff7c12 */ /* 0x001fe2000f80fcff */
[----:B------:R-:W-:-:S03]  /*121e0*/  UMOV UR14, 0xffffffff ;  /* 0xffffffff000e7882 */ /* 0x000fc60000000000 */
[----:B------:R-:W-:Y:S01]  /*121f0*/  LOP3.LUT P0, RZ, R3, UR15, RZ, 0xfc, P0 ;  /* 0x0000000f03ff7c12 */ /* 0x000fe2000800fcff */
[----:B------:R1:W-:Y:S01]  /*12200*/  @!UP1 UTMAPF.L2.4D [UR4], [UR12] ;  /* 0x000000040c0095b8 */ /* 0x0003e20008018000 */
[----:B------:R1:W-:Y:S01]  /*12210*/  @!UP1 UTMAPF.L2.4D [UR8], [UR12] ;  /* 0x000000080c0095b8 */ /* 0x0003e20008018000 */
[----:B--2---:R-:W-:Y:S01]  /*12220*/  SHF.R.S32.HI R19, RZ, 0x1f, R10 ;  /* 0x0000001fff137819 */ /* 0x004fe2000001140a */
[----:B------:R1:W-:Y:S01]  /*12230*/  STL [R1+0x10], R10 ;  /* 0x0000100a01007387 */ /* 0x0003e20000100800 */
[----:B------:R-:W-:-:S03]  /*12240*/  SEL R0, R10, RZ, !P0 ;  /* 0x000000ff0a007207 */ /* 0x000fc60004000000 */
[----:B------:R1:W-:Y:S01]  /*12250*/  STL [R1+0x14], R19 ;  /* 0x0000141301007387 */ /* 0x0003e20000100800 */
[----:B------:R-:W-:Y:S05]  /*12260*/  BRA.DIV UR14, `(.L_x_2054) ;  /* 0x000000360e447947 */ /* 0x000fea000b800000 */
[----:B------:R0:W2:Y:S02]  /*12270*/  SHFL.IDX PT, R14, R4, RZ, 0x1f ;  /* 0x00001fff040e7589 */ /* 0x0000a400000e0000 */
.L_x_2124:
[----:B--2---:R-:W-:Y:S02]  /*12280*/  ISETP.NE.AND P0, PT, R14, RZ, PT ;  /* 0x000000ff0e00720c */ /* 0x004fe40003f05270 */
[----:B------:R-:W-:-:S11]  /*12290*/  PLOP3.LUT P6, PT, PT, PT, PT, 0x8, 0x0 ;  /* 0x000000000000781c */ /* 0x000fd60003fce170 */
[----:B------:R-:W-:Y:S05]  /*122a0*/  @P0 BRA `(.L_x_2055) ;  /* 0x0000000800000947 */ /* 0x000fea0003800000 */
[----:B-1----:R-:W-:Y:S01]  /*122b0*/  UMOV UR4, 0xffffffff ;  /* 0xffffffff00047882 */ /* 0x002fe20000000000 */
[----:B------:R-:W-:Y:S02]  /*122c0*/  VIADD R8, R16, 0xffffffff ;  /* 0xffffffff10087836 */ /* 0x000fe40000000000 */
[----:B------:R-:W-:Y:S05]  /*122d0*/  BRA.DIV UR4, `(.L_x_2056) ;  /* 0x0000003604487947 */ /* 0x000fea000b800000 */
[----:B------:R-:W-:-:S13]  /*122e0*/  ELECT P6, URZ, PT ;  /* 0x00000000003f782f */ /* 0x000fda00038c0000 */
.L_x_2127:
        /* <DEDUP_REMOVED lines=22> */
.L_x_2058:
[----:B-1----:R-:W2:Y:S04]  /*12450*/  LDL R3, [R1] ;  /* 0x0000000001037983 */ /* 0x002ea80000100800 */
[----:B------:R-:W3:Y:S01]  /*12460*/  LDL R2, [R1+0xc] ;  /* 0x00000c0001027983 */ /* 0x000ee20000100800 */
[----:B------:R-:W-:Y:S02]  /*12470*/  ISETP.NE.AND P0, PT, R17, RZ, PT ;  /* 0x000000ff1100720c */ /* 0x000fe40003f05270 */
[----:B--2---:R-:W-:Y:S02]  /*12480*/  LEA R3, R3, UR41, 0x3 ;  /* 0x0000002903037c11 */ /* 0x004fe4000f8e18ff */
[----:B---3--:R-:W-:-:S04]  /*12490*/  SHF.L.U32 R2, R2, 0x1f, RZ ;  /* 0x0000001f02027819 */ /* 0x008fc800000006ff */
[----:B------:R-:W1:Y:S02]  /*124a0*/  SYNCS.PHASECHK.TRANS64.TRYWAIT P2, [R3+URZ+0x29880], R2 ;  /* 0x02988002030075a7 */ /* 0x000e64000804017f */
[----:B-1----:R-:W-:Y:S05]  /*124b0*/  @!P2 BRA `(.L_x_2059) ;  /* 0x0000003000f0a947 */ /* 0x002fea0003800000 */
.L_x_2128:
        /* <DEDUP_REMOVED lines=8> */
.L_x_2060:
        /* <DEDUP_REMOVED lines=19> */
[----:B0-2---:R-:W-:Y:S05]  /*12670*/  @!P2 BRA `(.L_x_2061) ;  /* 0x000000300094a947 */ /* 0x005fea0003800000 */
.L_x_2129:
        /* <DEDUP_REMOVED lines=8> */
.L_x_2062:
        /* <DEDUP_REMOVED lines=28> */
.L_x_2057:
        /* <DEDUP_REMOVED lines=31> */
.L_x_2055:
[----:B------:R-:W2:Y:S01]  /*12ab0*/  LDL.LU R3, [R1+0x2c] ;  /* 0x00002c0001037983 */ /* 0x000ea20000300800 */
[----:B------:R-:W-:Y:S01]  /*12ac0*/  BSSY B0, `(.L_x_2063) ;  /* 0x000000a000007945 */ /* 0x000fe20003800000 */
[----:B------:R-:W-:Y:S01]  /*12ad0*/  ISETP.GE.AND P2, PT, R16, 0x2, PT ;  /* 0x000000021000780c */ /* 0x000fe20003f46270 */
        /* <DEDUP_REMOVED lines=8> */
.L_x_2130:
[----:B-1----:R-:W-:Y:S05]  /*12b60*/  BSYNC B0 ;  /* 0x0000000000007941 */ /* 0x002fea0003800000 */
.L_x_2063:
[----:B------:R-:W-:Y:S05]  /*12b70*/  @!P2 BRA `(.L_x_2065) ;  /* 0x000000100018a947 */ /* 0x000fea0003800000 */
[----:B------:R1:W5:Y:S01]  /*12b80*/  LDL.LU R6, [R1+0xc] ;  /* 0x00000c0001067983 */ /* 0x0003620000300800 */
[----:B------:R-:W-:-:S03]  /*12b90*/  IADD3 R20, R16, -0x2, RZ ;  /* 0xfffffffe10147810 */ /* 0x000fc60007ffe0ff */
[----:B------:R1:W5:Y:S04]  /*12ba0*/  LDL.LU R7, [R1] ;  /* 0x0000000001077983 */ /* 0x0003680000300800 */
.L_x_2087:
        /* <DEDUP_REMOVED lines=18> */
[----:B0-----:R-:W2:Y:S01]  /*12cd0*/  LDL R4, [R1+0x10] ;  /* 0x0000100001047983 */ /* 0x001ea20000100800 */
[----:B----4-:R-:W-:-:S13]  /*12ce0*/  ISETP.NE.AND P0, PT, R8, 0x1, PT ;  /* 0x000000010800780c */ /* 0x010fda0003f05270 */
[----:B------:R-:W0:Y:S02]  /*12cf0*/  @P0 LDC.64 R2, c[0x0][0x420] ;  /* 0x00010800ff020b82 */ /* 0x000e240000000a00 */
[----:B0-----:R-:W-:-:S04]  /*12d00*/  @P0 IMAD.HI.U32 R0, R20, R2, RZ ;  /* 0x0000000214000227 */ /* 0x001fc800078e00ff */
        /* <DEDUP_REMOVED lines=12> */
.L_x_2068:
[----:B0--3--:R-:W-:Y:S01]  /*12dd0*/  LEA R4, R10, UR41, 0x3 ;  /* 0x000000290a047c11 */ /* 0x009fe2000f8e18ff */
[----:B------:R-:W0:Y:S01]  /*12de0*/  S2R R2, SR_TID.X ;  /* 0x0000000000027919 */ /* 0x000e220000002100 */
[----:B------:R-:W-:Y:S01]  /*12df0*/  SHF.L.U32 R3, R9, 0x1f, RZ ;  /* 0x0000001f09037819 */ /* 0x000fe200000006ff */
[----:B------:R-:W-:Y:S03]  /*12e00*/  BSSY B1, `(.L_x_2069) ;  /* 0x0000005000017945 */ /* 0x000fe60003800000 */
[----:B------:R-:W3:Y:S01]  /*12e10*/  SYNCS.PHASECHK.TRANS64.TRYWAIT P0, [R4+URZ+0x29880], R3 ;  /* 0x02988003040075a7 */ /* 0x000ee2000800017f */
[----:B0-----:R-:W-:-:S04]  /*12e20*/  LOP3.LUT R2, R2, 0x7f, RZ, 0xc0, !PT ;  /* 0x0000007f02027812 */ /* 0x001fc800078ec0ff */
[----:B------:R-:W-:Y:S01]  /*12e30*/  ISETP.NE.AND P2, PT, R2, RZ, PT ;  /* 0x000000ff0200720c */ /* 0x000fe20003f45270 */
[----:B---3--:R-:W-:-:S12]  /*12e40*/  @!P0 BRA `(.L_x_2070) ;  /* 0x0000002800cc8947 */ /* 0x008fd80003800000 */
.L_x_2131:
[----:B------:R-:W-:Y:S05]  /*12e50*/  BSYNC B1 ;  /* 0x0000000000017941 */ /* 0x000fea0003800000 */
.L_x_2069:
        /* <DEDUP_REMOVED lines=9> */
.L_x_2072:
[----:B------:R-:W-:Y:S05]  /*12ef0*/  BSYNC B1 ;  /* 0x0000000000017941 */ /* 0x000fea0003800000 */
.L_x_2071:
        /* <DEDUP_REMOVED lines=16> */
.L_x_2073:
        /* <DEDUP_REMOVED lines=12> */
.L_x_2132:
[----:B------:R-:W-:Y:S05]  /*130c0*/  BSYNC B1 ;  /* 0x0000000000017941 */ /* 0x000fea0003800000 */
.L_x_2074:
[----:B------:R-:W-:Y:S01]  /*130d0*/  BSSY B1, `(.L_x_2076) ;  /* 0x000000b000017945 */ /* 0x000fe20003800000 */
[----:B------:R-:W-:Y:S02]  /*130e0*/  IMAD.MOV.U32 R8, RZ, RZ, 0x0 ;  /* 0x00000000ff087424 */ /* 0x000fe400078e00ff */
[----:B------:R-:W-:Y:S01]  /*130f0*/  IMAD.MOV.U32 R9, RZ, RZ, 0x14f00000 ;  /* 0x14f00000ff097424 */ /* 0x000fe200078e00ff */
[----:B------:R-:W-:Y:S06]  /*13100*/  @P2 BRA `(.L_x_2077) ;  /* 0x00000000001c2947 */ /* 0x000fec0003800000 */
[----:B------:R-:W3:Y:S01]  /*13110*/  S2R R11, SR_TID.X ;  /* 0x00000000000b7919 */ /* 0x000ee20000002100 */
[----:B0-2---:R-:W-:-:S04]  /*13120*/  IMAD.MOV.U32 R3, RZ, RZ, 0x7800 ;  /* 0x00007800ff037424 */ /* 0x005fc800078e00ff */
[----:B------:R4:W-:Y:S01]  /*13130*/  SYNCS.ARRIVE.TRANS64 RZ, [R4+URZ+0x29830], R3 ;  /* 0x0298300304ff79a7 */ /* 0x0009e2000800003f */
[----:B---3--:R-:W-:-:S04]  /*13140*/  LOP3.LUT R11, R11, 0x1f, RZ, 0xc0, !PT ;  /* 0x0000001f0b0b7812 */ /* 0x008fc800078ec0ff */
[----:B------:R-:W-:-:S13]  /*13150*/  ISETP.NE.AND P0, PT, R11, RZ, PT ;  /* 0x000000ff0b00720c */ /* 0x000fda0003f05270 */
[----:B----4-:R-:W-:Y:S05]  /*13160*/  @!P0 BRA `(.L_x_2077) ;  /* 0x0000000000048947 */ /* 0x010fea0003800000 */
[----:B------:R-:W-:Y:S01]  /*13170*/  BPT.TRAP 0x1 ;  /* 0x000000040000795c */ /* 0x000fe20000300000 */
.L_x_2077:
[----:B------:R-:W-:Y:S05]  /*13180*/  BSYNC B1 ;  /* 0x0000000000017941 */ /* 0x000fea0003800000 */
.L_x_2076:
[----:B------:R-:W3:Y:S04]  /*13190*/  LDL R11, [R1+0x8] ;  /* 0x00000800010b7983 */ /* 0x000ee80000100800 */
[----:B0-2---:R-:W2:Y:S01]  /*131a0*/  LDL R3, [R1] ;  /* 0x0000000001037983 */ /* 0x005ea20000100800 */
        /* <DEDUP_REMOVED lines=10> */
.L_x_2078:
        /* <DEDUP_REMOVED lines=16> */
.L_x_2079:
        /* <DEDUP_REMOVED lines=16> */
.L_x_2080:
        /* <DEDUP_REMOVED lines=9> */
.L_x_2067:
[----:B------:R-:W-:Y:S05]  /*134e0*/  BSYNC B0 ;  /* 0x0000000000007941 */ /* 0x000fea0003800000 */
.L_x_2066:
[----:B------:R-:W-:-:S06]  /*134f0*/  UISETP.NE.AND UP0, UPT, UR42, 0x3, UPT ;  /* 0x000000032a00788c */ /* 0x000fcc000bf05270 */
[----:B------:R-:W-:-:S13]  /*13500*/  PLOP3.LUT P0, PT, PT, PT, UP0, 0x80, 0x0 ;  /* 0x000000000000781c */ /* 0x000fda0003f0f008 */
[----:B------:R-:W-:Y:S05]  /*13510*/  @!P0 BRA `(.L_x_2081) ;  /* 0x0000000000048947 */ /* 0x000fea0003800000 */
[----:B------:R-:W-:Y:S01]  /*13520*/  BPT.TRAP 0x1 ;  /* 0x000000040000795c */ /* 0x000fe20000300000 */
.L_x_2081:
        /* <DEDUP_REMOVED lines=9> */
.L_x_2133:
[----:B------:R-:W-:Y:S05]  /*135c0*/  BSYNC B0 ;  /* 0x0000000000007941 */ /* 0x000fea0003800000 */
.L_x_2082:
[----:B------:R-:W-:Y:S05]  /*135d0*/  @!P0 BRA `(.L_x_2084) ;  /* 0x0000000000048947 */ /* 0x000fea0003800000 */
[----:B------:R-:W-:Y:S01]  /*135e0*/  BPT.TRAP 0x1 ;  /* 0x000000040000795c */ /* 0x000fe20000300000 */
.L_x_2084:
[----:B---3--:R-:W3:Y:S01]  /*135f0*/  LDL R2, [R1+0x4] ;  /* 0x0000040001027983 */ /* 0x008ee20000100800 */
[----:B------:R-:W-:-:S04]  /*13600*/  SHF.L.U32 R3, R6, 0x1f, RZ ;  /* 0x0000001f06037819 */ /* 0x000fc800000006ff */
[----:B---3--:R3:W4:Y:S02]  /*13610*/  SYNCS.PHASECHK.TRANS64.TRYWAIT P2, [R2+URZ+0x29860], R3 ;  /* 0x02986003020075a7 */ /* 0x008724000804017f */
[----:B---3--:R-:W-:Y:S01]  /*13620*/  IMAD R2, R7, 0x5000, RZ ;  /* 0x0000500007027824 */ /* 0x008fe200078e02ff */
[----:B----4-:R-:W-:Y:S06]  /*13630*/  @!P2 BRA `(.L_x_2085) ;  /* 0x000000240010a947 */ /* 0x010fec0003800000 */
.L_x_2134:
[----:B0-----:R-:W3:Y:S04]  /*13640*/  LDL R4, [R1+0x28] ;  /* 0x0000280001047983 */ /* 0x001ee80000100800 */
[----:B------:R-:W4:Y:S01]  /*13650*/  LDL R12, [R1+0x1c] ;  /* 0x00001c00010c7983 */ /* 0x000f220000100800 */
[----:B------:R-:W-:Y:S05]  /*13660*/  WARPSYNC.ALL ;  /* 0x0000000000007948 */ /* 0x000fea0003800000 */
[----:B------:R-:W0:Y:S01]  /*13670*/  S2R R8, SR_TID.X ;  /* 0x0000000000087919 */ /* 0x000e220000002100 */
[----:B--2---:R-:W-:Y:S01]  /*13680*/  IMAD.MOV.U32 R10, RZ, RZ, 0x40 ;  /* 0x00000040ff0a7424 */ /* 0x004fe200078e00ff */
[----:B0-----:R-:W-:-:S04]  /*13690*/  LOP3.LUT P2, RZ, R8, 0x4, RZ, 0xc0, !PT ;  /* 0x0000000408ff7812 */ /* 0x001fc8000784c0ff */
[----:B------:R-:W-:Y:S02]  /*136a0*/  SEL R10, R10, 0xffffffc0, !P2 ;  /* 0xffffffc00a0a7807 */ /* 0x000fe40005000000 */
[C---:B---3--:R-:W-:Y:S02]  /*136b0*/  LOP3.LUT R3, R2.reuse, R4, RZ, 0xfc, !PT ;  /* 0x0000000402037212 */ /* 0x048fe400078efcff */
[----:B----4-:R-:W-:-:S03]  /*136c0*/  IADD3 R2, R2, UR41, R12 ;  /* 0x0000002902027c10 */ /* 0x010fc6000fffe00c */
[----:B------:R-:W0:Y:S01]  /*136d0*/  LDSM.16.MT88.4 R4, [R3+UR41+0xa400] ;  /* 0x00a400290304783b */ /* 0x000e220008004200 */
[----:B------:R-:W-:-:S04]  /*136e0*/  VIADD R21, R3, UR41 ;  /* 0x0000002903157c36 */ /* 0x000fc80008000000 */
[----:B------:R-:W-:Y:S01]  /*136f0*/  IMAD.IADD R21, R10, 0x1, R21 ;  /* 0x000000010a157824 */ /* 0x000fe200078e0215 */
[C-C-:B0-----:R-:W-:Y:S02]  /*13700*/  PRMT R8, R4.reuse, 0x6420, R5.reuse ;  /* 0x0000642004087816 */ /* 0x141fe40000000005 */
[----:B------:R-:W-:Y:S02]  /*13710*/  PRMT R9, R4, 0x7531, R5 ;  /* 0x0000753104097816 */ /* 0x000fe40000000005 */
[C-C-:B------:R-:W-:Y:S02]  /*13720*/  PRMT R10, R6.reuse, 0x6420, R7.reuse ;  /* 0x00006420060a7816 */ /* 0x140fe40000000007 */
[----:B------:R-:W-:Y:S02]  /*13730*/  PRMT R11, R6, 0x7531, R7 ;  /* 0x00007531060b7816 */ /* 0x000fe40000000007 */
[----:B------:R-:W0:Y:S04]  /*13740*/  LDSM.16.MT88.4 R4, [R21+0xa400] ;  /* 0x00a400001504783b */ /* 0x000e280000004200 */
[----:B------:R-:W-:Y:S01]  /*13750*/  STSM.16.M88.4 [R2+0x400], R8 ;  /* 0x0004000802007844 */ /* 0x000fe20000000200 */
        /* <DEDUP_REMOVED lines=47> */
[----:B------:R0:W-:Y:S02]  /*13a50*/  STSM.16.M88.4 [R2+0x4400], R4 ;  /* 0x0044000402007844 */ /* 0x0001e40000000200 */
[C-C-:B0-----:R-:W-:Y:S02]  /*13a60*/  PRMT R4, R8.reuse, 0x6420, R9.reuse ;  /* 0x0000642008047816 */ /* 0x141fe40000000009 */
        /* <DEDUP_REMOVED lines=12> */
.L_x_2086:
[----:B------:R-:W2:Y:S01]  /*13b30*/  LDL.LU R3, [R1+0x4] ;  /* 0x0000040001037983 */ /* 0x000ea20000300800 */
[C---:B------:R-:W-:Y:S01]  /*13b40*/  ISETP.GT.AND P0, PT, R20.reuse, RZ, PT ;  /* 0x000000ff1400720c */ /* 0x040fe20003f04270 */
[----:B------:R-:W-:Y:S02]  /*13b50*/  VIADD R20, R20, 0xffffffff ;  /* 0xffffffff14147836 */ /* 0x000fe40000000000 */
[----:B0-----:R3:W5:Y:S04]  /*13b60*/  LDL R6, [R1+0xc] ;  /* 0x00000c0001067983 */ /* 0x0017680000100800 */
[----:B------:R3:W5:Y:S01]  /*13b70*/  LDL R7, [R1] ;  /* 0x0000000001077983 */ /* 0x0007620000100800 */
[----:B--2---:R3:W-:Y:S01]  /*13b80*/  SYNCS.ARRIVE.TRANS64.A1T0 RZ, [R3+URZ+0x29850], RZ ;  /* 0x029850ff03ff79a7 */ /* 0x0047e2000810003f */
[----:B------:R-:W-:-:S05]  /*13b90*/  @!P1 VIADD R2, R3, 0x29880 ;  /* 0x0002988003029836 */ /* 0x000fca0000000000 */
[----:B------:R-:W-:Y:S01]  /*13ba0*/  @!P1 PRMT R2, RZ, 0x654, R2 ;  /* 0x00000654ff029816 */ /* 0x000fe20000000002 */
[----:B------:R-:W-:Y:S06]  /*13bb0*/  BAR.SYNC.DEFER_BLOCKING 0x2, 0x80 ;  /* 0x0082000000007b1d */ /* 0x000fec0000010000 */
[----:B------:R3:W-:Y:S01]  /*13bc0*/  @!P1 SYNCS.ARRIVE.TRANS64.RED.A1T0 RZ, [R2+URZ], RZ ;  /* 0x000000ff02ff99a7 */ /* 0x0007e2000810043f */
[----:B------:R-:W-:Y:S05]  /*13bd0*/  @P0 BRA `(.L_x_2087) ;  /* 0xffffffec00f40947 */ /* 0x000fea000383ffff */
.L_x_2065:
        /* <DEDUP_REMOVED lines=9> */
[----:B0-----:R-:W0:Y:S02]  /*13c70*/  S2R R4, SR_LTMASK ;  /* 0x0000000000047919 */ /* 0x001e240000003900 */
[----:B0-----:R-:W-:-:S04]  /*13c80*/  LOP3.LUT R4, R4, UR4, RZ, 0xc0, !PT ;  /* 0x0000000404047c12 */ /* 0x001fc8000f8ec0ff */
[----:B-----5:R-:W0:Y:S01]  /*13c90*/  POPC R7, R4 ;  /* 0x0000000400077309 */ /* 0x020e220000000000 */
[----:B--2---:R-:W0:Y:S02]  /*13ca0*/  SHFL.IDX PT, R0, R3, R0, 0x1f ;  /* 0x00001f0003007589 */ /* 0x004e2400000e0000 */
[----:B0-----:R-:W-:-:S05]  /*13cb0*/  IADD3 R0, R0, UR46, R7 ;  /* 0x0000002e00007c10 */ /* 0x001fca000fffe007 */
[----:B------:R4:W-:Y:S02]  /*13cc0*/  STL [R1+0x20], R0 ;  /* 0x0000200001007387 */ /* 0x0009e40000100800 */
.L_x_2089:
[----:B------:R-:W-:Y:S05]  /*13cd0*/  BSYNC B0 ;  /* 0x0000000000007941 */ /* 0x000fea0003800000 */
.L_x_2088:
[----:B------:R-:W-:-:S06]  /*13ce0*/  UISETP.NE.AND UP0, UPT, UR42, 0x3, UPT ;  /* 0x000000032a00788c */ /* 0x000fcc000bf05270 */
[----:B------:R-:W-:-:S13]  /*13cf0*/  PLOP3.LUT P0, PT, PT, PT, UP0, 0x80, 0x0 ;  /* 0x000000000000781c */ /* 0x000fda0003f0f008 */
[----:B------:R-:W-:Y:S05]  /*13d00*/  @!P0 BRA `(.L_x_2090) ;  /* 0x0000000000048947 */ /* 0x000fea0003800000 */
[----:B------:R-:W-:Y:S01]  /*13d10*/  BPT.TRAP 0x1 ;  /* 0x000000040000795c */ /* 0x000fe20000300000 */
.L_x_2090:
        /* <DEDUP_REMOVED lines=10> */
.L_x_2135:
[----:B------:R-:W-:Y:S05]  /*13dc0*/  BSYNC B0 ;  /* 0x0000000000007941 */ /* 0x000fea0003800000 */
.L_x_2091:
[----:B------:R-:W-:Y:S05]  /*13dd0*/  @!P2 BRA `(.L_x_2093) ;  /* 0x000000000004a947 */ /* 0x000fea0003800000 */
[----:B------:R-:W-:Y:S01]  /*13de0*/  BPT.TRAP 0x1 ;  /* 0x000000040000795c */ /* 0x000fe20000300000 */
.L_x_2093:
[----:B------:R-:W2:Y:S02]  /*13df0*/  LDL R0, [R1+0xc] ;  /* 0x00000c0001007983 */ /* 0x000ea40000100800 */
[----:B--2---:R-:W-:-:S04]  /*13e00*/  SHF.L.U32 R3, R0, 0x1f, RZ ;  /* 0x0000001f00037819 */ /* 0x004fc800000006ff */
[----:B------:R-:W2:Y:S02]  /*13e10*/  SYNCS.PHASECHK.TRANS64.TRYWAIT P0, [R20+URZ+0x29860], R3 ;  /* 0x02986003140075a7 */ /* 0x000ea4000800017f */
[----:B--2---:R-:W-:Y:S05]  /*13e20*/  @!P0 BRA `(.L_x_2094) ;  /* 0x0000001c00408947 */ /* 0x004fea0003800000 */
.L_x_2136:
        /* <DEDUP_REMOVED lines=11> */
[----:B-----5:R-:W0:Y:S01]  /*13ee0*/  LDSM.16.MT88.4 R4, [R2+UR41+0xa400] ;  /* 0x00a400290204783b */ /* 0x020e220008004200 */
        /* <DEDUP_REMOVED lines=69> */
.L_x_2095:
[----:B------:R-:W3:Y:S01]  /*14340*/  LDL.LU R2, [R1] ;  /* 0x0000000001027983 */ /* 0x000ee20000300800 */
[----:B0-----:R-:W-:Y:S03]  /*14350*/  SYNCS.ARRIVE.TRANS64.A1T0 RZ, [R20+URZ+0x29850], RZ ;  /* 0x029850ff14ff79a7 */ /* 0x001fe6000810003f */
        /* <DEDUP_REMOVED lines=12> */
.L_x_2049:
[----:B------:R-:W-:Y:S05]  /*14420*/  BSYNC B6 ;  /* 0x0000000000067941 */ /* 0x000fea0003800000 */
.L_x_2047:
[----:B0-2---:R-:W2:Y:S02]  /*14430*/  LDL R0, [R1+0x30] ;  /* 0x0000300001007983 */ /* 0x005ea40000100800 */
        /* <DEDUP_REMOVED lines=14> */
.L_x_2096:
        /* <DEDUP_REMOVED lines=16> */
[----:B------:R-:W-:Y:S02]  /*14620*/  ISETP.GE.U32.AND P5, PT, R6, 0x10, PT ;  /* 0x000000100600780c */ /* 0x000fe40003fa6070 */
[----:B------:R-:W0:Y:S01]  /*14630*/  LDC R6, c[0x0][0xc10] ;  /* 0x00030400ff067b82 */ /* 0x000e220000000800 */
[----:B--2---:R-:W-:-:S02]  /*14640*/  IMAD.MOV.U32 R8, RZ, RZ, R0 ;  /* 0x000000ffff087224 */ /* 0x004fc400078e0000 */
[----:B---3--:R-:W2:Y:S02]  /*14650*/  SHFL.UP PT, R0, R5, 0x1, RZ ;  /* 0x0420000005007989 */ /* 0x008ea400000e00ff */
[----:B--2---:R-:W-:-:S05]  /*14660*/  SEL R0, R0, RZ, P1 ;  /* 0x000000ff00007207 */ /* 0x004fca0000800000 */
[----:B------:R-:W-:-:S05]  /*14670*/  IMAD.IADD R0, R5, 0x1, R0 ;  /* 0x0000000105007824 */ /* 0x000fca00078e0200 */
[----:B------:R-:W2:Y:S02]  /*14680*/  SHFL.UP PT, R4, R0, 0x2, RZ ;  /* 0x0440000000047989 */ /* 0x000ea400000e00ff */
        /* <DEDUP_REMOVED lines=18> */
.L_x_2102:
        /* <DEDUP_REMOVED lines=14> */
.L_x_2101:
[----:B------:R-:W-:Y:S05]  /*14890*/  BSYNC B0 ;  /* 0x0000000000007941 */ /* 0x000fea0003800000 */
.L_x_2100:
        /* <DEDUP_REMOVED lines=21> */
.L_x_2098:
        /* <DEDUP_REMOVED lines=12> */
[----:B------:R-:W-:Y:S01]  /*14ab0*/  ISETP.NE.AND P0, PT, RZ, UR7, PT ;  /* 0x00000007ff007c0c */ /* 0x000fe2000bf05270 */
[----:B------:R-:W-:-:S03]  /*14ac0*/  IMAD.MOV.U32 R11, RZ, RZ, RZ ;  /* 0x000000ffff0b7224 */ /* 0x000fc600078e00ff */
[----:B------:R-:W2:Y:S02]  /*14ad0*/  SHFL.IDX PT, R5, R5, R12, 0x1f ;  /* 0x00001f0c05057589 */ /* 0x000ea400000e0000 */
[----:B--2---:R-:W-:-:S05]  /*14ae0*/  IMAD R4, R5, R8, RZ ;  /* 0x0000000805047224 */ /* 0x004fca00078e02ff */
[----:B------:R-:W-:Y:S02]  /*14af0*/  IABS R9, R4 ;  /* 0x0000000400097213 */ /* 0x000fe40000000000 */
[----:B------:R-:W-:Y:S05]  /*14b00*/  @!P0 BRA `(.L_x_2103) ;  /* 0x00000000000c8947 */ /* 0x000fea0003800000 */
[----:B------:R-:W-:-:S06]  /*14b10*/  UIADD3 UR4, UR6, -0x1, URZ ;  /* 0xffffffff06047890 */ /* 0x000fcc000fffe03f */
[----:B------:R-:W-:-:S06]  /*14b20*/  IMAD.U32 R11, RZ, RZ, UR4 ;  /* 0x00000004ff0b7e24 */ /* 0x000fcc000f8e00ff */
[----:B------:R0:W2:Y:S02]  /*14b30*/  SHFL.IDX PT, R11, R10, R11, 0x1f ;  /* 0x00001f0b0a0b7589 */ /* 0x0000a400000e0000 */
.L_x_2103:
[----:B0-----:R-:W0:Y:S01]  /*14b40*/  I2F.RP R10, R9 ;  /* 0x00000009000a7306 */ /* 0x001e220000209400 */
[----:B--2---:R-:W-:-:S05]  /*14b50*/  IMAD R11, R11, R6, R7 ;  /* 0x000000060b0b7224 */ /* 0x004fca00078e0207 */
[----:B------:R2:W-:Y:S02]  /*14b60*/  STL [R1+0x20], R11 ;  /* 0x0000200b01007387 */ /* 0x0005e40000100800 */
[----:B0-----:R-:W0:Y:S02]  /*14b70*/  MUFU.RCP R10, R10 ;  /* 0x0000000a000a7308 */ /* 0x001e240000001000 */
[----:B0-----:R-:W-:-:S06]  /*14b80*/  VIADD R3, R10, 0xffffffe ;  /* 0x0ffffffe0a037836 */ /* 0x001fcc0000000000 */
[----:B------:R-:W0:Y:S02]  /*14b90*/  F2I.FTZ.U32.TRUNC.NTZ R3, R3 ;  /* 0x0000000300037305 */ /* 0x000e24000021f000 */
[----:B0-----:R-:W-:-:S04]  /*14ba0*/  IMAD.MOV R2, RZ, RZ, -R3 ;  /* 0x000000ffff027224 */ /* 0x001fc800078e0a03 */
[----:B------:R-:W-:Y:S02]  /*14bb0*/  IMAD R7, R2, R9, RZ ;  /* 0x0000000902077224 */ /* 0x000fe400078e02ff */
[----:B------:R-:W-:-:S04]  /*14bc0*/  IMAD.MOV.U32 R2, RZ, RZ, RZ ;  /* 0x000000ffff027224 */ /* 0x000fc800078e00ff */
[----:B------:R-:W-:-:S04]  /*14bd0*/  IMAD.HI.U32 R2, R3, R7, R2 ;  /* 0x0000000703027227 */ /* 0x000fc800078e0002 */
[----:B------:R-:W-:Y:S01]  /*14be0*/  IMAD.IADD R7, R0, 0x1, -R11 ;  /* 0x0000000100077824 */ /* 0x000fe200078e0a0b */
[----:B------:R-:W-:-:S04]  /*14bf0*/  IABS R0, R4 ;  /* 0x0000000400007213 */ /* 0x000fc80000000000 */
[----:B------:R-:W-:Y:S01]  /*14c00*/  IABS R3, R7 ;  /* 0x0000000700037213 */ /* 0x000fe20000000000 */
[----:B------:R-:W-:-:S04]  /*14c10*/  IMAD.MOV R0, RZ, RZ, -R0 ;  /* 0x000000ffff007224 */ /* 0x000fc800078e0a00 */
        /* <DEDUP_REMOVED lines=9> */
[----:B------:R-:W-:-:S04]  /*14cb0*/  @P0 VIADD R2, R2, 0x1 ;  /* 0x0000000102020836 */ /* 0x000fc80000000000 */
[----:B------:R-:W-:Y:S02]  /*14cc0*/  IMAD.MOV.U32 R9, RZ, RZ, R2 ;  /* 0x000000ffff097224 */ /* 0x000fe400078e0002 */
[----:B------:R-:W-:Y:S02]  /*14cd0*/  IMAD.MOV.U32 R2, RZ, RZ, RZ ;  /* 0x000000ffff027224 */ /* 0x000fe400078e00ff */
[----:B------:R-:W-:Y:S01]  /*14ce0*/  @!P2 IMAD.MOV R9, RZ, RZ, -R9 ;  /* 0x000000ffff09a224 */ /* 0x000fe200078e0a09 */
[----:B------:R-:W-:-:S05]  /*14cf0*/  @!P1 LOP3.LUT R9, RZ, R4, RZ, 0x33, !PT ;  /* 0x00000004ff099212 */ /* 0x000fca00078e33ff */
[----:B------:R-:W-:Y:S02]  /*14d00*/  IMAD R0, R8, R9, RZ ;  /* 0x0000000908007224 */ /* 0x000fe400078e02ff */
[----:B------:R-:W-:Y:S02]  /*14d10*/  IMAD.MOV R9, RZ, RZ, -R9 ;  /* 0x000000ffff097224 */ /* 0x000fe400078e0a09 */
[----:B------:R-:W-:Y:S02]  /*14d20*/  IMAD.MOV R3, RZ, RZ, -R0 ;  /* 0x000000ffff037224 */ /* 0x000fe400078e0a00 */
[----:B------:R-:W-:-:S03]  /*14d30*/  IMAD R7, R4, R9, R7 ;  /* 0x0000000904077224 */ /* 0x000fc600078e0207 */
[----:B------:R-:W-:Y:S01]  /*14d40*/  VIADDMNMX R6, R3, R6, R8, PT ;  /* 0x0000000603067246 */ /* 0x000fe20003800108 */
[----:B------:R-:W-:-:S03]  /*14d50*/  IMAD.IADD R0, R7, 0x1, R0 ;  /* 0x0000000107007824 */ /* 0x000fc600078e0200 */
[-C--:B------:R-:W-:Y:S02]  /*14d60*/  IABS R8, R6.reuse ;  /* 0x0000000600087213 */ /* 0x080fe40000000000 */
[----:B------:R-:W-:Y:S02]  /*14d70*/  IABS R4, R6 ;  /* 0x0000000600047213 */ /* 0x000fe40000000000 */
[----:B------:R-:W0:Y:S08]  /*14d80*/  I2F.RP R10, R8 ;  /* 0x00000008000a7306 */ /* 0x000e300000209400 */
[----:B0-----:R-:W2:Y:S02]  /*14d90*/  MUFU.RCP R10, R10 ;  /* 0x0000000a000a7308 */ /* 0x001ea40000001000 */
[----:B--2---:R-:W-:-:S06]  /*14da0*/  VIADD R11, R10, 0xffffffe ;  /* 0x0ffffffe0a0b7836 */ /* 0x004fcc0000000000 */
[----:B------:R-:W0:Y:S02]  /*14db0*/  F2I.FTZ.U32.TRUNC.NTZ R3, R11 ;  /* 0x0000000b00037305 */ /* 0x000e24000021f000 */
[----:B0-----:R-:W-:-:S04]  /*14dc0*/  IMAD.MOV R9, RZ, RZ, -R3 ;  /* 0x000000ffff097224 */ /* 0x001fc800078e0a03 */
[----:B------:R-:W-:-:S04]  /*14dd0*/  IMAD R9, R9, R8, RZ ;  /* 0x0000000809097224 */ /* 0x000fc800078e02ff */
[----:B------:R-:W-:Y:S01]  /*14de0*/  IMAD.HI.U32 R3, R3, R9, R2 ;  /* 0x0000000903037227 */ /* 0x000fe200078e0002 */
[----:B------:R-:W-:-:S03]  /*14df0*/  IABS R2, R7 ;  /* 0x0000000700027213 */ /* 0x000fc60000000000 */
[----:B------:R-:W-:Y:S02]  /*14e00*/  IMAD.MOV R9, RZ, RZ, -R4 ;  /* 0x000000ffff097224 */ /* 0x000fe400078e0a04 */
        /* <DEDUP_REMOVED lines=19> */
.L_x_2099:
[----:B------:R0:W-:Y:S01]  /*14f40*/  STL [R1+0x20], R0 ;  /* 0x0000200001007387 */ /* 0x0001e20000100800 */
[----:B------:R-:W-:Y:S01]  /*14f50*/  ULDC UR48, c[0x0][0xc14] ;  /* 0x0003050000307ab9 */ /* 0x000fe20000000800 */
[----:B------:R-:W-:Y:S02]  /*14f60*/  UMOV UR38, URZ ;  /* 0x0000003f00267c82 */ /* 0x000fe40008000000 */
[----:B------:R0:W-:Y:S03]  /*14f70*/  STL [R1+0x24], RZ ;  /* 0x000024ff01007387 */ /* 0x0001e60000100800 */
.L_x_2104:
        /* <DEDUP_REMOVED lines=15> */
.L_x_2097:
[----:B------:R-:W-:Y:S02]  /*15070*/  ULDC UR4, c[0x0][0xc14] ;  /* 0x0003050000047ab9 */ /* 0x000fe40000000800 */
[----:B------:R-:W-:-:S06]  /*15080*/  UISETP.GE.AND UP0, UPT, UR48, UR4, UPT ;  /* 0x000000043000728c */ /* 0x000fcc000bf06270 */
[----:B------:R-:W-:-:S13]  /*15090*/  PLOP3.LUT P0, PT, PT, PT, UP0, 0x80, 0x0 ;  /* 0x000000000000781c */ /* 0x000fda0003f0f008 */
[----:B------:R-:W-:Y:S05]  /*150a0*/  @!P0 BRA `(.L_x_2105) ;  /* 0xffffffc000988947 */ /* 0x000fea000383ffff */
.L_x_2043:
        /* <DEDUP_REMOVED lines=12> */
.L_x_2137:
[----:B------:R-:W-:Y:S05]  /*15170*/  BSYNC B0 ;  /* 0x0000000000007941 */ /* 0x000fea0003800000 */
.L_x_2106:
[----:B------:R-:W-:-:S03]  /*15180*/  UMOV UR4, 0xffffffff ;  /* 0xffffffff00047882 */ /* 0x000fc60000000000 */
[----:B------:R-:W-:Y:S05]  /*15190*/  BRA.DIV UR4, `(.L_x_2108) ;  /* 0x0000000a048c7947 */ /* 0x000fea000b800000 */
[----:B------:R-:W1:Y:S02]  /*151a0*/  S2R R2, SR_TID.X ;  /* 0x0000000000027919 */ /* 0x000e640000002100 */
[----:B-1----:R-:W-:-:S04]  /*151b0*/  SHF.R.U32.HI R2, RZ, 0x5, R2 ;  /* 0x00000005ff027819 */ /* 0x002fc80000011602 */
[----:B------:R-:W-:-:S05]  /*151c0*/  LOP3.LUT R2, R2, 0x3, RZ, 0xc0, !PT ;  /* 0x0000000302027812 */ /* 0x000fca00078ec0ff */
[----:B------:R1:W2:Y:S02]  /*151d0*/  SHFL.IDX PT, R14, R2, RZ, 0x1f ;  /* 0x00001fff020e7589 */ /* 0x0002a400000e0000 */
.L_x_2140:
[----:B--2---:R-:W-:Y:S01]  /*151e0*/  ISETP.NE.AND P0, PT, R14, RZ, PT ;  /* 0x000000ff0e00720c */ /* 0x004fe20003f05270 */
[----:B------:R-:W-:-:S12]  /*151f0*/  BSSY B0, `(.L_x_2109) ;  /* 0x000002e000007945 */ /* 0x000fd80003800000 */
[----:B------:R-:W-:Y:S05]  /*15200*/  @P0 BRA `(.L_x_2110) ;  /* 0x0000000000b00947 */ /* 0x000fea0003800000 */
[----:B------:R-:W-:-:S03]  /*15210*/  UMOV UR4, 0xffffffff ;  /* 0xffffffff00047882 */ /* 0x000fc60000000000 */
[----:B------:R-:W-:Y:S05]  /*15220*/  BRA.DIV UR4, `(.L_x_2111) ;  /* 0x0000000a049c7947 */ /* 0x000fea000b800000 */
[----:B------:R-:W-:-:S13]  /*15230*/  ELECT P6, URZ, PT ;  /* 0x00000000003f782f */ /* 0x000fda00038c0000 */
.L_x_2143:
[----:B------:R-:W-:Y:S05]  /*15240*/  @!P6 BRA `(.L_x_2110) ;  /* 0x0000000000a0e947 */ /* 0x000fea0003800000 */
[----:B------:R-:W-:-:S06]  /*15250*/  ULOP3.LUT UR4, UR40, 0x2, URZ, 0xfc, !UPT ;  /* 0x0000000228047892 */ /* 0x000fcc000f8efc3f */
[----:B-1----:R-:W-:-:S05]  /*15260*/  IMAD.U32 R2, RZ, RZ, UR4 ;  /* 0x00000004ff027e24 */ /* 0x002fca000f8e00ff */
[----:B------:R-:W-:-:S13]  /*15270*/  ISETP.NE.AND P0, PT, R2, 0x3, PT ;  /* 0x000000030200780c */ /* 0x000fda0003f05270 */
[----:B------:R-:W-:Y:S05]  /*15280*/  @!P0 BRA `(.L_x_2112) ;  /* 0x0000000000048947 */ /* 0x000fea0003800000 */
[----:B------:R-:W-:Y:S01]  /*15290*/  BPT.TRAP 0x1 ;  /* 0x000000040000795c */ /* 0x000fe20000300000 */
.L_x_2112:
        /* <DEDUP_REMOVED lines=14> */
.L_x_2144:
[----:B------:R-:W1:Y:S02]  /*15380*/  SYNCS.PHASECHK.TRANS64.TRYWAIT P1, [R7+URZ], R2 ;  /* 0x00000002070075a7 */ /* 0x000e64000802017f */
[----:B-1----:R-:W-:Y:S05]  /*15390*/  @!P1 BRA `(.L_x_2114) ;  /* 0x0000000800749947 */ /* 0x002fea0003800000 */
.L_x_2145:
[----:B------:R-:W-:Y:S05]  /*153a0*/  @!P0 BRA `(.L_x_2115) ;  /* 0x0000000000048947 */ /* 0x000fea0003800000 */
[----:B------:R-:W-:Y:S01]  /*153b0*/  BPT.TRAP 0x1 ;  /* 0x000000040000795c */ /* 0x000fe20000300000 */
.L_x_2115:
[----:B------:R-:W2:Y:S02]  /*153c0*/  LDL.LU R4, [R1] ;  /* 0x0000000001047983 */ /* 0x000ea40000300800 */
[----:B--2---:R-:W-:-:S04]  /*153d0*/  IMAD R4, R4, 0x8, R0 ;  /* 0x0000000804047824 */ /* 0x004fc800078e0200 */
[----:B------:R-:W2:Y:S02]  /*153e0*/  SYNCS.PHASECHK.TRANS64.TRYWAIT P1, [R4+URZ+0x29860], R5 ;  /* 0x02986005040075a7 */ /* 0x000ea4000802017f */
[----:B--2---:R-:W-:Y:S05]  /*153f0*/  @!P1 BRA `(.L_x_2116) ;  /* 0x0000000800709947 */ /* 0x004fea0003800000 */
.L_x_2146:
[----:B------:R-:W-:Y:S05]  /*15400*/  @!P0 BRA `(.L_x_2117) ;  /* 0x0000000000048947 */ /* 0x000fea0003800000 */
[----:B------:R-:W-:Y:S01]  /*15410*/  BPT.TRAP 0x1 ;  /* 0x000000040000795c */ /* 0x000fe20000300000 */
.L_x_2117:
[----:B------:R-:W-:-:S04]  /*15420*/  IMAD R3, R3, 0x8, R0 ;  /* 0x0000000803037824 */ /* 0x000fc800078e0200 */
[----:B------:R-:W3:Y:S02]  /*15430*/  SYNCS.PHASECHK.TRANS64.TRYWAIT P1, [R3+URZ+0x29860], R2 ;  /* 0x02986002030075a7 */ /* 0x000ee4000802017f */
[----:B---3--:R-:W-:Y:S05]  /*15440*/  @!P1 BRA `(.L_x_2118) ;  /* 0x0000000800709947 */ /* 0x008fea0003800000 */
.L_x_2147:
[----:B------:R-:W-:Y:S05]  /*15450*/  @!P0 BRA `(.L_x_2119) ;  /* 0x0000000000048947 */ /* 0x000fea0003800000 */
[----:B------:R-:W-:Y:S01]  /*15460*/  BPT.TRAP 0x1 ;  /* 0x000000040000795c */ /* 0x000fe20000300000 */
.L_x_2119:
[----:B------:R-:W4:Y:S02]  /*15470*/  SYNCS.PHASECHK.TRANS64.TRYWAIT P0, [R4+URZ+0x29880], R5 ;  /* 0x02988005040075a7 */ /* 0x000f24000800017f */
[----:B----4-:R-:W-:Y:S05]  /*15480*/  @!P0 BRA `(.L_x_2120) ;  /* 0x0000000800748947 */ /* 0x010fea0003800000 */
.L_x_2121:
[----:B------:R0:W0:Y:S02]  /*15490*/  SYNCS.PHASECHK.TRANS64.TRYWAIT P0, [R3+URZ+0x29880], R2 ;  /* 0x02988002030075a7 */ /* 0x000024000800017f */
[----:B0-----:R-:W-:Y:S05]  /*154a0*/  @!P0 NANOSLEEP.SYNCS 0x989680 ;  /* 0x009896800000895d */ /* 0x001fea0003900000 */
[----:B------:R-:W0:Y:S02]  /*154b0*/  @!P0 SYNCS.PHASECHK.TRANS64 P0, [R3+URZ+0x29880], R2 ;  /* 0x02988002030085a7 */ /* 0x000e24000800007f */
[----:B0-----:R-:W-:Y:S05]  /*154c0*/  @!P0 BRA `(.L_x_2121) ;  /* 0xfffffffc00f08947 */ /* 0x001fea000383ffff */
.L_x_2110:
[----:B------:R-:W-:Y:S05]  /*154d0*/  BSYNC B0 ;  /* 0x0000000000007941 */ /* 0x000fea0003800000 */
.L_x_2109:
[----:B------:R-:W-:Y:S05]  /*154e0*/  EXIT ;  /* 0x000000000000794d */ /* 0x000fea0003800000 */
.L_x_1982:
[----:B0-----:R-:W-:-:S04]  /*154f0*/  IMAD.U32 R3, RZ, RZ, UR41 ;  /* 0x00000029ff037e24 */ /* 0x001fc8000f8e00ff */
[----:B------:R0:W1:Y:S03]  /*15500*/  SYNCS.PHASECHK.TRANS64.TRYWAIT P1, [R3+URZ+0x29800], R6 ;  /* 0x02980006030075a7 */ /* 0x000066000802017f */
[----:B-1----:R-:W-:Y:S05]  /*15510*/  @!P1 NANOSLEEP.SYNCS 0x989680 ;  /* 0x009896800000995d */ /* 0x002fea0003900000 */
[----:B------:R-:W1:Y:S02]  /*15520*/  @!P1 SYNCS.PHASECHK.TRANS64 P1, [R3+URZ+0x29800], R6 ;  /* 0x02980006030095a7 */ /* 0x000e64000802007f */
[----:B-1----:R-:W-:Y:S05]  /*15530*/  @!P1 BRA `(.L_x_1982) ;  /* 0xfffffffc00ec9947 */ /* 0x002fea000383ffff */
[----:B------:R-:W-:Y:S05]  /*15540*/  BRA `(.L_x_2122) ;  /* 0xfffffec400707947 */ /* 0x000fea000383ffff */
.L_x_1986:
[----:B-1----:R1:W2:Y:S02]  /*15550*/  SYNCS.PHASECHK.TRANS64.TRYWAIT P2, [R2+URZ+0x29830], R3 ;  /* 0x02983003020075a7 */ /* 0x0022a4000804017f */
[----:B--2---:R-:W-:Y:S05]  /*15560*/  @!P2 NANOSLEEP.SYNCS 0x989680 ;  /* 0x009896800000a95d */ /* 0x004fea0003900000 */
[----:B------:R-:W2:Y:S02]  /*15570*/  @!P2 SYNCS.PHASECHK.TRANS64 P2, [R2+URZ+0x29830], R3 ;  /* 0x029830030200a5a7 */ /* 0x000ea4000804007f */
[----:B--2---:R-:W-:Y:S05]  /*15580*/  @!P2 BRA `(.L_x_1986) ;  /* 0xfffffffc00f0a947 */ /* 0x004fea000383ffff */
[----:B------:R-:W-:Y:S05]  /*15590*/  BRA `(.L_x_1985) ;  /* 0xfffffec400987947 */ /* 0x000fea000383ffff */
.L_x_1991:
[----:B-1----:R-:W-:-:S04]  /*155a0*/  IMAD.U32 R7, RZ, RZ, UR6 ;  /* 0x00000006ff077e24 */ /* 0x002fc8000f8e00ff */
[----:B------:R1:W2:Y:S03]  /*155b0*/  SYNCS.PHASECHK.TRANS64.TRYWAIT P2, [R7+URZ+0x29830], R6 ;  /* 0x02983006070075a7 */ /* 0x0002a6000804017f */
[----:B--2---:R-:W-:Y:S05]  /*155c0*/  @!P2 NANOSLEEP.SYNCS 0x989680 ;  /* 0x009896800000a95d */ /* 0x004fea0003900000 */
[----:B------:R-:W2:Y:S02]  /*155d0*/  @!P2 SYNCS.PHASECHK.TRANS64 P2, [R7+URZ+0x29830], R6 ;  /* 0x029830060700a5a7 */ /* 0x000ea4000804007f */
[----:B--2---:R-:W-:Y:S05]  /*155e0*/  @!P2 BRA `(.L_x_1991) ;  /* 0xfffffffc00eca947 */ /* 0x004fea000383ffff */
[----:B------:R-:W-:Y:S05]  /*155f0*/  BRA `(.L_x_1988) ;  /* 0xffffff0400987947 */ /* 0x000fea000383ffff */
.L_x_1995:
[----:B-1----:R-:W-:-:S04]  /*15600*/  IMAD.U32 R7, RZ, RZ, UR6 ;  /* 0x00000006ff077e24 */ /* 0x002fc8000f8e00ff */
[----:B------:R1:W2:Y:S03]  /*15610*/  SYNCS.PHASECHK.TRANS64.TRYWAIT P2, [R7+URZ+0x29850], R6 ;  /* 0x02985006070075a7 */ /* 0x0002a6000804017f */
[----:B--2---:R-:W-:Y:S05]  /*15620*/  @!P2 NANOSLEEP.SYNCS 0x989680 ;  /* 0x009896800000a95d */ /* 0x004fea0003900000 */
[----:B------:R-:W2:Y:S02]  /*15630*/  @!P2 SYNCS.PHASECHK.TRANS64 P2, [R7+URZ+0x29850], R6 ;  /* 0x029850060700a5a7 */ /* 0x000ea4000804007f */
[----:B--2---:R-:W-:Y:S05]  /*15640*/  @!P2 BRA `(.L_x_1995) ;  /* 0xfffffffc00eca947 */ /* 0x004fea000383ffff */
[----:B------:R-:W-:Y:S05]  /*15650*/  BRA `(.L_x_1992) ;  /* 0xffffff1000987947 */ /* 0x000fea000383ffff */
.L_x_2002:
[----:B-1----:R-:W-:-:S04]  /*15660*/  IMAD.U32 R7, RZ, RZ, UR6 ;  /* 0x00000006ff077e24 */ /* 0x002fc8000f8e00ff */
[----:B------:R1:W2:Y:S03]  /*15670*/  SYNCS.PHASECHK.TRANS64.TRYWAIT P2, [R7+URZ+0x29830], R6 ;  /* 0x02983006070075a7 */ /* 0x0002a6000804017f */
[----:B--2---:R-:W-:Y:S05]  /*15680*/  @!P2 NANOSLEEP.SYNCS 0x989680 ;  /* 0x009896800000a95d */ /* 0x004fea0003900000 */
[----:B------:R-:W2:Y:S02]  /*15690*/  @!P2 SYNCS.PHASECHK.TRANS64 P2, [R7+URZ+0x29830], R6 ;  /* 0x029830060700a5a7 */ /* 0x000ea4000804007f */
[----:B--2---:R-:W-:Y:S05]  /*156a0*/  @!P2 BRA `(.L_x_2002) ;  /* 0xfffffffc00eca947 */ /* 0x004fea000383ffff */
[----:B------:R-:W-:Y:S05]  /*156b0*/  BRA `(.L_x_1999) ;  /* 0xffffff4400d07947 */ /* 0x000fea000383ffff */
.L_x_2006:
[----:B-1----:R-:W-:-:S04]  /*156c0*/  IMAD.U32 R7, RZ, RZ, UR6 ;  /* 0x00000006ff077e24 */ /* 0x002fc8000f8e00ff */
[----:B------:R1:W2:Y:S03]  /*156d0*/  SYNCS.PHASECHK.TRANS64.TRYWAIT P2, [R7+URZ+0x29850], R6 ;  /* 0x02985006070075a7 */ /* 0x0002a6000804017f */
[----:B--2---:R-:W-:Y:S05]  /*156e0*/  @!P2 NANOSLEEP.SYNCS 0x989680 ;  /* 0x009896800000a95d */ /* 0x004fea0003900000 */
[----:B------:R-:W2:Y:S02]  /*156f0*/  @!P2 SYNCS.PHASECHK.TRANS64 P2, [R7+URZ+0x29850], R6 ;  /* 0x029850060700a5a7 */ /* 0x000ea4000804007f */
[----:B--2---:R-:W-:Y:S05]  /*15700*/  @!P2 BRA `(.L_x_2006) ;  /* 0xfffffffc00eca947 */ /* 0x004fea000383ffff */
[----:B------:R-:W-:Y:S05]  /*15710*/  BRA `(.L_x_2003) ;  /* 0xffffff5000d07947 */ /* 0x000fea000383ffff */
.L_x_2012:
[----:B-1----:R-:W-:-:S04]  /*15720*/  IMAD.U32 R5, RZ, RZ, UR9 ;  /* 0x00000009ff057e24 */ /* 0x002fc8000f8e00ff */
[----:B------:R1:W2:Y:S03]  /*15730*/  SYNCS.PHASECHK.TRANS64.TRYWAIT P1, [R5+URZ+0x29850], R0 ;  /* 0x02985000050075a7 */ /* 0x0002a6000802017f */
[----:B--2---:R-:W-:Y:S05]  /*15740*/  @!P1 NANOSLEEP.SYNCS 0x989680 ;  /* 0x009896800000995d */ /* 0x004fea0003900000 */
[----:B------:R-:W2:Y:S02]  /*15750*/  @!P1 SYNCS.PHASECHK.TRANS64 P1, [R5+URZ+0x29850], R0 ;  /* 0x02985000050095a7 */ /* 0x000ea4000802007f */
[----:B--2---:R-:W-:Y:S05]  /*15760*/  @!P1 BRA `(.L_x_2012) ;  /* 0xfffffffc00ec9947 */ /* 0x004fea000383ffff */
[----:B------:R-:W-:Y:S05]  /*15770*/  BRA `(.L_x_2011) ;  /* 0xffffff7c001c7947 */ /* 0x000fea000383ffff */
.L_x_2054:
[----:B------:R-:W-:Y:S02]  /*15780*/  IMAD.MOV.U32 R13, RZ, RZ, R4 ;  /* 0x000000ffff0d7224 */ /* 0x000fe400078e0004 */
[----:B------:R-:W-:Y:S02]  /*15790*/  IMAD.MOV.U32 R12, RZ, RZ, RZ ;  /* 0x000000ffff0c7224 */ /* 0x000fe400078e00ff */
[----:B------:R-:W-:Y:S02]  /*157a0*/  IMAD.MOV.U32 R11, RZ, RZ, 0x1f ;  /* 0x0000001fff0b7424 */ /* 0x000fe400078e00ff */
[----:B------:R-:W-:-:S07]  /*157b0*/  IMAD.MOV.U32 R15, RZ, RZ, -0x1 ;  /* 0xffffffffff0f7424 */ /* 0x000fce00078e00ff */
[----:B-1----:R-:W-:Y:S05]  /*157c0*/  WARPSYNC.COLLECTIVE R15, `(.L_x_2123) ;  /* 0x000000000f087348 */ /* 0x002fea0003c00000 */
[----:B------:R0:W2:Y:S02]  /*157d0*/  SHFL.IDX P6, R14, R13, R12, R11 ;  /* 0x0000000c0d0e7389 */ /* 0x0000a400000c000b */
[----:B012---:R-:W-:Y:S01]  /*157e0*/  ENDCOLLECTIVE ;  /* 0x000000000000791b */ /* 0x007fe20003800000 */
.L_x_2123:
[----:B------:R-:W-:Y:S05]  /*157f0*/  BRA `(.L_x_2124) ;  /* 0xffffffc800a07947 */ /* 0x000fea000383ffff */
.L_x_2056:
[----:B------:R-:W-:Y:S01]  /*15800*/  BSSY B0, `(.L_x_2125) ;  /* 0x0000006000007945 */ /* 0x000fe20003800000 */
[----:B------:R-:W-:-:S07]  /*15810*/  IMAD.MOV.U32 R15, RZ, RZ, -0x1 ;  /* 0xffffffffff0f7424 */ /* 0x000fce00078e00ff */
[----:B0-----:R-:W-:Y:S05]  /*15820*/  WARPSYNC.COLLECTIVE R15, `(.L_x_2126) ;  /* 0x000000000f0c7348 */ /* 0x001fea0003c00000 */
[----:B------:R-:W-:Y:S02]  /*15830*/  ELECT P6, UR62, PT ;  /* 0x00000000003e782f */ /* 0x000fe400038c0000 */
[----:B------:R-:W-:Y:S01]  /*15840*/  MOV R14, UR62 ;  /* 0x0000003e000e7c02 */ /* 0x000fe20008000f00 */
[----:B0-----:R-:W-:Y:S10]  /*15850*/  ENDCOLLECTIVE ;  /* 0x000000000000791b */ /* 0x001ff40003800000 */
.L_x_2126:
[----:B------:R-:W-:Y:S05]  /*15860*/  BSYNC B0 ;  /* 0x0000000000007941 */ /* 0x000fea0003800000 */
.L_x_2125:
[----:B------:R-:W-:Y:S05]  /*15870*/  BRA `(.L_x_2127) ;  /* 0xffffffc8009c7947 */ /* 0x000fea000383ffff */
.L_x_2059:
[----:B-1----:R1:W2:Y:S02]  /*15880*/  SYNCS.PHASECHK.TRANS64.TRYWAIT P2, [R3+URZ+0x29880], R2 ;  /* 0x02988002030075a7 */ /* 0x0022a4000804017f */
[----:B--2---:R-:W-:Y:S05]  /*15890*/  @!P2 NANOSLEEP.SYNCS 0x989680 ;  /* 0x009896800000a95d */ /* 0x004fea0003900000 */
[----:B------:R-:W2:Y:S02]  /*158a0*/  @!P2 SYNCS.PHASECHK.TRANS64 P2, [R3+URZ+0x29880], R2 ;  /* 0x029880020300a5a7 */ /* 0x000ea4000804007f */
[----:B--2---:R-:W-:Y:S05]  /*158b0*/  @!P2 BRA `(.L_x_2059) ;  /* 0xfffffffc00f0a947 */ /* 0x004fea000383ffff */
[----:B------:R-:W-:Y:S05]  /*158c0*/  BRA `(.L_x_2128) ;  /* 0xffffffc800fc7947 */ /* 0x000fea000383ffff */
.L_x_2061:
[----:B0-----:R0:W2:Y:S02]  /*158d0*/  SYNCS.PHASECHK.TRANS64.TRYWAIT P2, [R3+URZ+0x29840], R2 ;  /* 0x02984002030075a7 */ /* 0x0010a4000804017f */
[----:B--2---:R-:W-:Y:S05]  /*158e0*/  @!P2 NANOSLEEP.SYNCS 0x989680 ;  /* 0x009896800000a95d */ /* 0x004fea0003900000 */
[----:B------:R-:W2:Y:S02]  /*158f0*/  @!P2 SYNCS.PHASECHK.TRANS64 P2, [R3+URZ+0x29840], R2 ;  /* 0x029840020300a5a7 */ /* 0x000ea4000804007f */
[----:B--2---:R-:W-:Y:S05]  /*15900*/  @!P2 BRA `(.L_x_2061) ;  /* 0xfffffffc00f0a947 */ /* 0x004fea000383ffff */
[----:B------:R-:W-:Y:S05]  /*15910*/  BRA `(.L_x_2129) ;  /* 0xffffffcc00587947 */ /* 0x000fea000383ffff */
.L_x_2064:
[----:B--2---:R-:W-:-:S04]  /*15920*/  IMAD.U32 R3, RZ, RZ, UR41 ;  /* 0x00000029ff037e24 */ /* 0x004fc8000f8e00ff */
[----:B------:R2:W3:Y:S03]  /*15930*/  SYNCS.PHASECHK.TRANS64.TRYWAIT P0, [R3+URZ+0x29820], R2 ;  /* 0x02982002030075a7 */ /* 0x0004e6000800017f */
[----:B---3--:R-:W-:Y:S05]  /*15940*/  @!P0 NANOSLEEP.SYNCS 0x989680 ;  /* 0x009896800000895d */ /* 0x008fea0003900000 */
[----:B------:R-:W3:Y:S02]  /*15950*/  @!P0 SYNCS.PHASECHK.TRANS64 P0, [R3+URZ+0x29820], R2 ;  /* 0x02982002030085a7 */ /* 0x000ee4000800007f */
[----:B---3--:R-:W-:Y:S05]  /*15960*/  @!P0 BRA `(.L_x_2064) ;  /* 0xfffffffc00ec8947 */ /* 0x008fea000383ffff */
[----:B------:R-:W-:Y:S05]  /*15970*/  BRA `(.L_x_2130) ;  /* 0xffffffd000787947 */ /* 0x000fea000383ffff */
.L_x_2070:
[----:B0-----:R0:W3:Y:S02]  /*15980*/  SYNCS.PHASECHK.TRANS64.TRYWAIT P0, [R4+URZ+0x29880], R3 ;  /* 0x02988003040075a7 */ /* 0x0010e4000800017f */
[----:B---3--:R-:W-:Y:S05]  /*15990*/  @!P0 NANOSLEEP.SYNCS 0x989680 ;  /* 0x009896800000895d */ /* 0x008fea0003900000 */
[----:B------:R-:W3:Y:S02]  /*159a0*/  @!P0 SYNCS.PHASECHK.TRANS64 P0, [R4+URZ+0x29880], R3 ;  /* 0x02988003040085a7 */ /* 0x000ee4000800007f */
[----:B---3--:R-:W-:Y:S05]  /*159b0*/  @!P0 BRA `(.L_x_2070) ;  /* 0xfffffffc00f08947 */ /* 0x008fea000383ffff */
[----:B------:R-:W-:Y:S05]  /*159c0*/  BRA `(.L_x_2131) ;  /* 0xffffffd400207947 */ /* 0x000fea000383ffff */
.L_x_2075:
[----:B--2---:R2:W3:Y:S02]  /*159d0*/  SYNCS.PHASECHK.TRANS64.TRYWAIT P0, [R4+URZ+0x29840], R3 ;  /* 0x02984003040075a7 */ /* 0x0044e4000800017f */
[----:B---3--:R-:W-:Y:S05]  /*159e0*/  @!P0 NANOSLEEP.SYNCS 0x989680 ;  /* 0x009896800000895d */ /* 0x008fea0003900000 */
[----:B------:R-:W3:Y:S02]  /*159f0*/  @!P0 SYNCS.PHASECHK.TRANS64 P0, [R4+URZ+0x29840], R3 ;  /* 0x02984003040085a7 */ /* 0x000ee4000800007f */
[----:B---3--:R-:W-:Y:S05]  /*15a00*/  @!P0 BRA `(.L_x_2075) ;  /* 0xfffffffc00f08947 */ /* 0x008fea000383ffff */
[----:B------:R-:W-:Y:S05]  /*15a10*/  BRA `(.L_x_2132) ;  /* 0xffffffd400a87947 */ /* 0x000fea000383ffff */
.L_x_2083:
[----:B---3--:R-:W3:Y:S02]  /*15a20*/  LDL R3, [R1+0x4] ;  /* 0x0000040001037983 */ /* 0x008ee40000100800 */
[----:B---3--:R3:W4:Y:S02]  /*15a30*/  SYNCS.PHASECHK.TRANS64.TRYWAIT P2, [R3+URZ+0x29870], R2 ;  /* 0x02987002030075a7 */ /* 0x008724000804017f */
[----:B----4-:R-:W-:Y:S05]  /*15a40*/  @!P2 NANOSLEEP.SYNCS 0x989680 ;  /* 0x009896800000a95d */ /* 0x010fea0003900000 */
[----:B------:R-:W4:Y:S02]  /*15a50*/  @!P2 SYNCS.PHASECHK.TRANS64 P2, [R3+URZ+0x29870], R2 ;  /* 0x029870020300a5a7 */ /* 0x000f24000804007f */
[----:B----4-:R-:W-:Y:S05]  /*15a60*/  @!P2 BRA `(.L_x_2083) ;  /* 0xfffffffc00eca947 */ /* 0x010fea000383ffff */
[----:B------:R-:W-:Y:S05]  /*15a70*/  BRA `(.L_x_2133) ;  /* 0xffffffd800d07947 */ /* 0x000fea000383ffff */
.L_x_2085:
[----:B0-----:R-:W3:Y:S02]  /*15a80*/  LDL R4, [R1+0x4] ;  /* 0x0000040001047983 */ /* 0x001ee40000100800 */
[----:B---3--:R0:W3:Y:S02]  /*15a90*/  SYNCS.PHASECHK.TRANS64.TRYWAIT P2, [R4+URZ+0x29860], R3 ;  /* 0x02986003040075a7 */ /* 0x0080e4000804017f */
[----:B---3--:R-:W-:Y:S05]  /*15aa0*/  @!P2 NANOSLEEP.SYNCS 0x989680 ;  /* 0x009896800000a95d */ /* 0x008fea0003900000 */
[----:B------:R-:W3:Y:S02]  /*15ab0*/  @!P2 SYNCS.PHASECHK.TRANS64 P2, [R4+URZ+0x29860], R3 ;  /* 0x029860030400a5a7 */ /* 0x000ee4000804007f */
[----:B---3--:R-:W-:Y:S05]  /*15ac0*/  @!P2 BRA `(.L_x_2085) ;  /* 0xfffffffc00eca947 */ /* 0x008fea000383ffff */
[----:B------:R-:W-:Y:S05]  /*15ad0*/  BRA `(.L_x_2134) ;  /* 0xffffffd800d87947 */ /* 0x000fea000383ffff */
.L_x_2092:
[----:B--2---:R2:W3:Y:S02]  /*15ae0*/  SYNCS.PHASECHK.TRANS64.TRYWAIT P0, [R20+URZ+0x29870], R3 ;  /* 0x02987003140075a7 */ /* 0x0044e4000800017f */
[----:B---3--:R-:W-:Y:S05]  /*15af0*/  @!P0 NANOSLEEP.SYNCS 0x989680 ;  /* 0x009896800000895d */ /* 0x008fea0003900000 */
[----:B------:R-:W3:Y:S02]  /*15b00*/  @!P0 SYNCS.PHASECHK.TRANS64 P0, [R20+URZ+0x29870], R3 ;  /* 0x02987003140085a7 */ /* 0x000ee4000800007f */
[----:B---3--:R-:W-:Y:S05]  /*15b10*/  @!P0 BRA `(.L_x_2092) ;  /* 0xfffffffc00f08947 */ /* 0x008fea000383ffff */
[----:B------:R-:W-:Y:S05]  /*15b20*/  BRA `(.L_x_2135) ;  /* 0xffffffe000a47947 */ /* 0x000fea000383ffff */
.L_x_2094:
[----:B--2---:R2:W3:Y:S02]  /*15b30*/  SYNCS.PHASECHK.TRANS64.TRYWAIT P0, [R20+URZ+0x29860], R3 ;  /* 0x02986003140075a7 */ /* 0x0044e4000800017f */
[----:B---3--:R-:W-:Y:S05]  /*15b40*/  @!P0 NANOSLEEP.SYNCS 0x989680 ;  /* 0x009896800000895d */ /* 0x008fea0003900000 */
[----:B------:R-:W3:Y:S02]  /*15b50*/  @!P0 SYNCS.PHASECHK.TRANS64 P0, [R20+URZ+0x29860], R3 ;  /* 0x02986003140085a7 */ /* 0x000ee4000800007f */
[----:B---3--:R-:W-:Y:S05]  /*15b60*/  @!P0 BRA `(.L_x_2094) ;  /* 0xfffffffc00f08947 */ /* 0x008fea000383ffff */
[----:B------:R-:W-:Y:S05]  /*15b70*/  BRA `(.L_x_2136) ;  /* 0xffffffe000ac7947 */ /* 0x000fea000383ffff */
.L_x_2107:
[----:B0-----:R0:W1:Y:S02]  /*15b80*/  SYNCS.PHASECHK.TRANS64.TRYWAIT P0, [R0+URZ+0x29820], R3 ;  /* 0x02982003000075a7 */ /* 0x001064000800017f */
[----:B-1----:R-:W-:Y:S05]  /*15b90*/  @!P0 NANOSLEEP.SYNCS 0x989680 ;  /* 0x009896800000895d */ /* 0x002fea0003900000 */
[----:B------:R-:W1:Y:S02]  /*15ba0*/  @!P0 SYNCS.PHASECHK.TRANS64 P0, [R0+URZ+0x29820], R3 ;  /* 0x02982003000085a7 */ /* 0x000e64000800007f */
[----:B-1----:R-:W-:Y:S05]  /*15bb0*/  @!P0 BRA `(.L_x_2107) ;  /* 0xfffffffc00f08947 */ /* 0x002fea000383ffff */
[----:B------:R-:W-:Y:S05]  /*15bc0*/  BRA `(.L_x_2137) ;  /* 0xfffffff400687947 */ /* 0x000fea000383ffff */
.L_x_2108:
        /* <DEDUP_REMOVED lines=11> */
.L_x_2139:
[----:B------:R-:W-:Y:S05]  /*15c80*/  BSYNC B0 ;  /* 0x0000000000007941 */ /* 0x000fea0003800000 */
.L_x_2138:
[----:B------:R-:W-:Y:S05]  /*15c90*/  BRA `(.L_x_2140) ;  /* 0xfffffff400507947 */ /* 0x000fea000383ffff */
.L_x_2111:
[----:B------:R-:W-:Y:S01]  /*15ca0*/  BSSY B1, `(.L_x_2141) ;  /* 0x0000006000017945 */ /* 0x000fe20003800000 */
[----:B------:R-:W-:-:S07]  /*15cb0*/  IMAD.MOV.U32 R15, RZ, RZ, -0x1 ;  /* 0xffffffffff0f7424 */ /* 0x000fce00078e00ff */
[----:B01----:R-:W-:Y:S05]  /*15cc0*/  WARPSYNC.COLLECTIVE R15, `(.L_x_2142) ;  /* 0x000000000f0c7348 */ /* 0x003fea0003c00000 */
[----:B------:R-:W-:Y:S02]  /*15cd0*/  ELECT P6, UR62, PT ;  /* 0x00000000003e782f */ /* 0x000fe400038c0000 */
[----:B------:R-:W-:Y:S01]  /*15ce0*/  MOV R14, UR62 ;  /* 0x0000003e000e7c02 */ /* 0x000fe20008000f00 */
[----:B01----:R-:W-:Y:S10]  /*15cf0*/  ENDCOLLECTIVE ;  /* 0x000000000000791b */ /* 0x003ff40003800000 */
.L_x_2142:
[----:B------:R-:W-:Y:S05]  /*15d00*/  BSYNC B1 ;  /* 0x0000000000017941 */ /* 0x000fea0003800000 */
.L_x_2141:
[----:B------:R-:W-:Y:S05]  /*15d10*/  BRA `(.L_x_2143) ;  /* 0xfffffff400487947 */ /* 0x000fea000383ffff */
.L_x_2113:
[----:B0-----:R0:W1:Y:S02]  /*15d20*/  SYNCS.PHASECHK.TRANS64.TRYWAIT P1, [R6+URZ], R5 ;  /* 0x00000005060075a7 */ /* 0x001064000802017f */
[----:B-1----:R-:W-:Y:S05]  /*15d30*/  @!P1 NANOSLEEP.SYNCS 0x989680 ;  /* 0x009896800000995d */ /* 0x002fea0003900000 */
[----:B------:R-:W1:Y:S02]  /*15d40*/  @!P1 SYNCS.PHASECHK.TRANS64 P1, [R6+URZ], R5 ;  /* 0x00000005060095a7 */ /* 0x000e64000802007f */
[----:B-1----:R-:W-:Y:S05]  /*15d50*/  @!P1 BRA `(.L_x_2113) ;  /* 0xfffffffc00f09947 */ /* 0x002fea000383ffff */
[----:B------:R-:W-:Y:S05]  /*15d60*/  BRA `(.L_x_2144) ;  /* 0xfffffff400847947 */ /* 0x000fea000383ffff */
.L_x_2114:
[----:B-1----:R1:W2:Y:S02]  /*15d70*/  SYNCS.PHASECHK.TRANS64.TRYWAIT P1, [R7+URZ], R2 ;  /* 0x00000002070075a7 */ /* 0x0022a4000802017f */
[----:B--2---:R-:W-:Y:S05]  /*15d80*/  @!P1 NANOSLEEP.SYNCS 0x989680 ;  /* 0x009896800000995d */ /* 0x004fea0003900000 */
[----:B------:R-:W2:Y:S02]  /*15d90*/  @!P1 SYNCS.PHASECHK.TRANS64 P1, [R7+URZ], R2 ;  /* 0x00000002070095a7 */ /* 0x000ea4000802007f */
[----:B--2---:R-:W-:Y:S05]  /*15da0*/  @!P1 BRA `(.L_x_2114) ;  /* 0xfffffffc00f09947 */ /* 0x004fea000383ffff */
[----:B------:R-:W-:Y:S05]  /*15db0*/  BRA `(.L_x_2145) ;  /* 0xfffffff400787947 */ /* 0x000fea000383ffff */
.L_x_2116:
[----:B--2---:R2:W3:Y:S02]  /*15dc0*/  SYNCS.PHASECHK.TRANS64.TRYWAIT P1, [R4+URZ+0x29860], R5 ;  /* 0x02986005040075a7 */ /* 0x0044e4000802017f */
[----:B---3--:R-:W-:Y:S05]  /*15dd0*/  @!P1 NANOSLEEP.SYNCS 0x989680 ;  /* 0x009896800000995d */ /* 0x008fea0003900000 */
[----:B------:R-:W3:Y:S02]  /*15de0*/  @!P1 SYNCS.PHASECHK.TRANS64 P1, [R4+URZ+0x29860], R5 ;  /* 0x02986005040095a7 */ /* 0x000ee4000802007f */
[----:B---3--:R-:W-:Y:S05]  /*15df0*/  @!P1 BRA `(.L_x_2116) ;  /* 0xfffffffc00f09947 */ /* 0x008fea000383ffff */
[----:B------:R-:W-:Y:S05]  /*15e00*/  BRA `(.L_x_2146) ;  /* 0xfffffff4007c7947 */ /* 0x000fea000383ffff */
.L_x_2118:
[----:B---3--:R3:W4:Y:S02]  /*15e10*/  SYNCS.PHASECHK.TRANS64.TRYWAIT P1, [R3+URZ+0x29860], R2 ;  /* 0x02986002030075a7 */ /* 0x008724000802017f */
[----:B----4-:R-:W-:Y:S05]  /*15e20*/  @!P1 NANOSLEEP.SYNCS 0x989680 ;  /* 0x009896800000995d */ /* 0x010fea0003900000 */
[----:B------:R-:W4:Y:S02]  /*15e30*/  @!P1 SYNCS.PHASECHK.TRANS64 P1, [R3+URZ+0x29860], R2 ;  /* 0x02986002030095a7 */ /* 0x000f24000802007f */
[----:B----4-:R-:W-:Y:S05]  /*15e40*/  @!P1 BRA `(.L_x_2118) ;  /* 0xfffffffc00f09947 */ /* 0x010fea000383ffff */
[----:B------:R-:W-:Y:S05]  /*15e50*/  BRA `(.L_x_2147) ;  /* 0xfffffff4007c7947 */ /* 0x000fea000383ffff */
.L_x_2120:
[----:B----4-:R4:W0:Y:S02]  /*15e60*/  SYNCS.PHASECHK.TRANS64.TRYWAIT P0, [R4+URZ+0x29880], R5 ;  /* 0x02988005040075a7 */ /* 0x010824000800017f */
[----:B0-----:R-:W-:Y:S05]  /*15e70*/  @!P0 NANOSLEEP.SYNCS 0x989680 ;  /* 0x009896800000895d */ /* 0x001fea0003900000 */
[----:B------:R-:W0:Y:S02]  /*15e80*/  @!P0 SYNCS.PHASECHK.TRANS64 P0, [R4+URZ+0x29880], R5 ;  /* 0x02988005040085a7 */ /* 0x000e24000800007f */
[----:B0-----:R-:W-:Y:S05]  /*15e90*/  @!P0 BRA `(.L_x_2120) ;  /* 0xfffffffc00f08947 */ /* 0x001fea000383ffff */
[----:B------:R-:W-:Y:S05]  /*15ea0*/  BRA `(.L_x_2121) ;  /* 0xfffffff400787947 */ /* 0x000fea000383ffff */
.L_x_2148:
        /* <DEDUP_REMOVED lines=13> */
.L_x_2630:


//--------------------- .text._ZN7cutlass13device_kernelIN5flash11enable_sm90INS1_16FlashAttnFwdSm90INS1_25CollectiveMainloopFwdSm90ILi2EN4cute5tupleIJNS5_1CILi1EEES8_S8_EEENS6_IJNS7_ILi128EEENS7_ILi160EEENS7_ILi192EEEEEELi128ENS_12float_e4m3_tEfNS_4arch4Sm90ELb1ELb0ELb1ELb1ELb0ELb1ELb0ELb1ELb1ELb0ELb0ELb0EEENS1_21CollectiveEpilogueFwdINS6_IJSA_SA_SB_EEES9_NS_10bfloat16_tESG_Li256ELb1ELb0ELb0ELb1EEENS1_36VarlenDynamicPersistentTileSchedulerILi128ELi160ELi256ELi128ELb0ELb0ELb1ELb1ELb1ELb1EEEEEEEEEvNT_6ParamsE --------------------------
	.section	.text._ZN7cutlass13device_kernelIN5flash11enable_sm90INS1_16FlashAttnFwdSm90INS1_25CollectiveMainloopFwdSm90ILi2EN4cute5tupleIJNS5_1CILi1EEES8_S8_EEENS6_IJNS7_ILi128EEENS7_ILi160EEENS7_ILi192EEEEEELi128ENS_12float_e4m3_tEfNS_4arch4Sm90ELb1ELb0ELb1ELb1ELb0ELb1ELb0ELb1ELb1ELb0ELb0ELb0EEENS1_21CollectiveEpilogueFwdINS6_IJSA_SA_SB_EEES9_NS_10bfloat16_tESG_Li256ELb1ELb0ELb0ELb1EEENS1_36VarlenDynamicPersistentTileSchedulerILi128ELi160ELi256ELi128ELb0ELb0ELb1ELb1ELb1ELb1EEEEEEEEEvNT_6ParamsE,"ax",@progbits
	.align	128
.text._ZN7cutlass13device_kernelIN5flash11enable_sm90INS1_16FlashAttnFwdSm90INS1_25CollectiveMainloopFwdSm90ILi2EN4cute5tupleIJNS5_1CILi1EEES8_S8_EEENS6_IJNS7_ILi128EEENS7_ILi160EEENS7_ILi192EEEEEELi128ENS_12float_e4m3_tEfNS_4arch4Sm90ELb1ELb0ELb1ELb1ELb0ELb1ELb0ELb1ELb1ELb0ELb0ELb0EEENS1_21CollectiveEpilogueFwdINS6_IJSA_SA_SB_EEES9_NS_10bfloat16_tESG_Li256ELb1ELb0ELb0ELb1EEENS1_36VarlenDynamicPersistentTileSchedulerILi128ELi160ELi256ELi128ELb0ELb0ELb1ELb1ELb1ELb1EEEEEEEEEvNT_6ParamsE:
        .type           _ZN7cutlass13device_kernelIN5flash11enable_sm90INS1_16FlashAttnFwdSm90INS1_25CollectiveMainloopFwdSm90ILi2EN4cute5tupleIJNS5_1CILi1EEES8_S8_EEENS6_IJNS7_ILi128EEENS7_ILi160EEENS7_ILi192EEEEEELi128ENS_12float_e4m3_tEfNS_4arch4Sm90ELb1ELb0ELb1ELb1ELb0ELb1ELb0ELb1ELb1ELb0ELb0ELb0EEENS1_21CollectiveEpilogueFwdINS6_IJSA_SA_SB_EEES9_NS_10bfloat16_tESG_Li256ELb1ELb0ELb0ELb1EEENS1_36VarlenDynamicPersistentTileSchedulerILi128ELi160ELi256ELi128ELb0ELb0ELb1ELb1ELb1ELb1EEEEEEEEEvNT_6ParamsE,@function
        .size           _ZN7cutlass13device_kernelIN5flash11enable_sm90INS1_16FlashAttnFwdSm90INS1_25CollectiveMainloopFwdSm90ILi2EN4cute5tupleIJNS5_1CILi1EEES8_S8_EEENS6_IJNS7_ILi128EEENS7_ILi160EEENS7_ILi192EEEEEELi128ENS_12float_e4m3_tEfNS_4arch4Sm90ELb1ELb0ELb1ELb1ELb0ELb1ELb0ELb1ELb1ELb0ELb0ELb0EEENS1_21CollectiveEpilogueFwdINS6_IJSA_SA_SB_EEES9_NS_10bfloat16_tESG_Li256ELb1ELb0ELb0ELb1EEENS1_36VarlenDynamicPersistentTileSchedulerILi128ELi160ELi256ELi128ELb0ELb0ELb1ELb1ELb1ELb1EEEEEEEEEvNT_6ParamsE,(.L_x_2631 - _ZN7cutlass13device_kernelIN5flash11enable_sm90INS1_16FlashAttnFwdSm90INS1_25CollectiveMainloopFwdSm90ILi2EN4cute5tupleIJNS5_1CILi1EEES8_S8_EEENS6_IJNS7_ILi128EEENS7_ILi160EEENS7_ILi192EEEEEELi128ENS_12float_e4m3_tEfNS_4arch4Sm90ELb1ELb0ELb1ELb1ELb0ELb1ELb0ELb1ELb1ELb0ELb0ELb0EEENS1_21CollectiveEpilogueFwdINS6_IJSA_SA_SB_EEES9_NS_10bfloat16_tESG_Li256ELb1ELb0ELb0ELb1EEENS1_36VarlenDynamicPersistentTileSchedulerILi128ELi160ELi256ELi128ELb0ELb0ELb1ELb1ELb1ELb1EEEEEEEEEvNT_6ParamsE)
        .other          _ZN7cutlass13device_kernelIN5flash11enable_sm90INS1_16FlashAttnFwdSm90INS1_25CollectiveMainloopFwdSm90ILi2EN4cute5tupleIJNS5_1CILi1EEES8_S8_EEENS6_IJNS7_ILi128EEENS7_ILi160EEENS7_ILi192EEEEEELi128ENS_12float_e4m3_tEfNS_4arch4Sm90ELb1ELb0ELb1ELb1ELb0ELb1ELb0ELb1ELb1ELb0ELb0ELb0EEENS1_21CollectiveEpilogueFwdINS6_IJSA_SA_SB_EEES9_NS_10bfloat16_tESG_Li256ELb1ELb0ELb0ELb1EEENS1_36VarlenDynamicPersistentTileSchedulerILi128ELi160ELi256ELi128ELb0ELb0ELb1ELb1ELb1ELb1EEEEEEEEEvNT_6ParamsE,@"STO_CUDA_ENTRY STV_DEFAULT"
_ZN7cutlass13device_kernelIN5flash11enable_sm90INS1_16FlashAttnFwdSm90INS1_25CollectiveMainloopFwdSm90ILi2EN4cute5tupleIJNS5_1CILi1EEES8_S8_EEENS6_IJNS7_ILi128EEENS7_ILi160EEENS7_ILi192EEEEEELi128ENS_12float_e4m3_tEfNS_4arch4Sm90ELb1ELb0ELb1ELb1ELb0ELb1ELb0ELb1ELb1ELb0ELb0ELb0EEENS1_21CollectiveEpilogueFwdINS6_IJSA_SA_SB_EEES9_NS_10bfloat16_tESG_Li256ELb1ELb0ELb0ELb1EEENS1_36VarlenDynamicPersistentTileSchedulerILi128ELi160ELi256ELi128ELb0ELb0ELb1ELb1ELb1ELb1EEEEEEEEEvNT_6ParamsE:
        /* <DEDUP_REMOVED lines=27> */
.L_x_2150:
[----:B------:R-:W-:Y:S05]  /*01b0*/  BSYNC B0 ;  /* 0x0000000000007941 */ /* 0x000fea0003800000 */
.L_x_2149:
        /* <DEDUP_REMOVED lines=41> */
.L_x_2151:
        /* <DEDUP_REMOVED lines=22> */
.L_x_2152:
        /* <DEDUP_REMOVED lines=18> */
.L_x_2153:
        /* <DEDUP_REMOVED lines=22> */
.L_x_2154:
        /* <DEDUP_REMOVED lines=22> */
.L_x_2155:
        /* <DEDUP_REMOVED lines=8> */
.L_x_2158:
        /* <DEDUP_REMOVED lines=25> */
[----:B------:R-:W-:Y:S01]  /*0ba0*/  IMAD.MOV.U32 R17, RZ, RZ, RZ ;  /* 0x000000ffff117224 */ /* 0x000fe200078e00ff */
[----:B------:R-:W-:Y:S01]  /*0bb0*/  MOV R218, 0x20 ;  /* 0x0000002000da7802 */ /* 0x000fe20000000f00 */
[----:B------:R-:W-:Y:S01]  /*0bc0*/  IMAD.MOV.U32 R190, RZ, RZ, RZ ;  /* 0x000000ffffbe7224 */ /* 0x000fe200078e00ff */
[----:B------:R-:W-:Y:S01]  /*0bd0*/  MOV R145, RZ ;  /* 0x000000ff00917202 */ /* 0x000fe20000000f00 */
[----:B------:R-:W-:Y:S01]  /*0be0*/  IMAD.MOV.U32 R188, RZ, RZ, RZ ;  /* 0x000000ffffbc7224 */ /* 0x000fe200078e00ff */
[----:B------:R-:W-:Y:S01]  /*0bf0*/  ULOP3.LUT UR53, UR36, 0x1, URZ, 0xfc, !UPT ;  /* 0x0000000124357892 */ /* 0x000fe2000f8efc3f */
[----:B------:R-:W-:-:S06]  /*0c00*/  UMOV UR43, URZ ;  /* 0x0000003f002b7c82 */ /* 0x000fcc0008000000 */
[----:B------:R-:W-:Y:S01]  /*0c10*/  UIADD3 UR52, UR52, 0x14400, URZ ;  /* 0x0001440034347890 */ /* 0x000fe2000fffe03f */
[----:B0-----:R-:W-:-:S05]  /*0c20*/  VIADD R234, R0, 0xffffff80 ;  /* 0xffffff8000ea7836 */ /* 0x001fca0000000000 */
[----:B------:R-:W-:-:S04]  /*0c30*/  SHF.R.S32.HI R3, RZ, 0x1f, R234 ;  /* 0x0000001fff037819 */ /* 0x000fc800000114ea */
[CC--:B------:R-:W-:Y:S02]  /*0c40*/  LEA.HI R2, R3.reuse, R234.reuse, RZ, 0x5 ;  /* 0x000000ea03027211 */ /* 0x0c0fe400078f28ff */
[----:B------:R-:W-:Y:S02]  /*0c50*/  LEA.HI R0, R3, R234, RZ, 0x4 ;  /* 0x000000ea03007211 */ /* 0x000fe400078f20ff */
[----:B------:R-:W-:Y:S02]  /*0c60*/  SHF.L.U32 R2, R2, 0x5, RZ ;  /* 0x0000000502027819 */ /* 0x000fe400000006ff */
[----:B------:R-:W-:Y:S02]  /*0c70*/  LOP3.LUT R5, R0, 0x3fffff0, RZ, 0xc0, !PT ;  /* 0x03fffff000057812 */ /* 0x000fe400078ec0ff */
[----:B------:R-:W-:Y:S02]  /*0c80*/  SHF.R.S32.HI R209, RZ, 0x4, R0 ;  /* 0x00000004ffd17819 */ /* 0x000fe40000011400 */
[----:B------:R-:W-:Y:S01]  /*0c90*/  LOP3.LUT R2, R2, 0xfffffc00, RZ, 0xc0, !PT ;  /* 0xfffffc0002027812 */ /* 0x000fe200078ec0ff */
[----:B------:R-:W-:Y:S01]  /*0ca0*/  IMAD.IADD R5, R234, 0x1, -R5 ;  /* 0x00000001ea057824 */ /* 0x000fe200078e0a05 */
[----:B------:R-:W-:-:S02]  /*0cb0*/  LEA.HI R0, R0, R209, RZ, 0x1 ;  /* 0x000000d100007211 */ /* 0x000fc400078f08ff */
[-C--:B------:R-:W-:Y:S01]  /*0cc0*/  LEA.HI R4, R3, R234.reuse, RZ, 0x2 ;  /* 0x000000ea03047211 */ /* 0x080fe200078f10ff */
[----:B------:R-:W-:Y:S01]  /*0cd0*/  IMAD R5, R5, 0x40, R2 ;  /* 0x0000004005057824 */ /* 0x000fe200078e0202 */
[----:B------:R-:W-:Y:S02]  /*0ce0*/  LOP3.LUT R0, R0, 0x1ffffffe, RZ, 0xc0, !PT ;  /* 0x1ffffffe00007812 */ /* 0x000fe400078ec0ff */
[----:B------:R-:W-:Y:S02]  /*0cf0*/  LEA.HI R2, R234, R234, RZ, 0x1 ;  /* 0x000000eaea027211 */ /* 0x000fe400078f08ff */
[----:B------:R-:W-:Y:S01]  /*0d00*/  SHF.R.S32.HI R6, RZ, 0x2, R4 ;  /* 0x00000002ff067819 */ /* 0x000fe20000011404 */
[----:B------:R-:W-:Y:S01]  /*0d10*/  IMAD.IADD R0, R209, 0x1, -R0 ;  /* 0x00000001d1007824 */ /* 0x000fe200078e0a00 */
[----:B------:R-:W-:Y:S02]  /*0d20*/  SHF.R.S32.HI R7, RZ, 0x1f, R4 ;  /* 0x0000001fff077819 */ /* 0x000fe40000011404 */
[--C-:B------:R-:W-:Y:S01]  /*0d30*/  SHF.R.S32.HI R23, RZ, 0x1, R2.reuse ;  /* 0x00000001ff177819 */ /* 0x100fe20000011402 */
[----:B------:R-:W-:Y:S01]  /*0d40*/  IMAD R227, R0, 0x8, R5 ;  /* 0x0000000800e37824 */ /* 0x000fe200078e0205 */
[----:B------:R-:W-:-:S02]  /*0d50*/  SHF.R.S32.HI R4, RZ, 0x1f, R2 ;  /* 0x0000001fff047819 */ /* 0x000fc40000011402 */
[----:B------:R-:W-:Y:S01]  /*0d60*/  LOP3.LUT R5, R2, 0xfffffffe, RZ, 0xc0, !PT ;  /* 0xfffffffe02057812 */ /* 0x000fe200078ec0ff */
[----:B------:R-:W-:Y:S01]  /*0d70*/  VIADD R216, R23, 0x80 ;  /* 0x0000008017d87836 */ /* 0x000fe20000000000 */
[----:B------:R-:W-:Y:S02]  /*0d80*/  LEA.HI R4, R4, R23, RZ, 0x3 ;  /* 0x0000001704047211 */ /* 0x000fe400078f18ff */
[----:B------:R-:W-:Y:S01]  /*0d90*/  LEA.HI R0, R3, R234, RZ, 0x7 ;  /* 0x000000ea03007211 */ /* 0x000fe200078f38ff */
[----:B------:R-:W-:Y:S01]  /*0da0*/  IMAD.IADD R22, R234, 0x1, -R5 ;  /* 0x00000001ea167824 */ /* 0x000fe200078e0a05 */
[----:B------:R-:W-:Y:S02]  /*0db0*/  LOP3.LUT R4, R4, 0xfffffff8, RZ, 0xc0, !PT ;  /* 0xfffffff804047812 */ /* 0x000fe400078ec0ff */
[----:B------:R-:W-:Y:S01]  /*0dc0*/  LEA.HI R7, R7, R6, RZ, 0x2 ;  /* 0x0000000607077211 */ /* 0x000fe200078f10ff */
[----:B------:R-:W-:Y:S01]  /*0dd0*/  IMAD.SHL.U32 R18, R22, 0x10, RZ ;  /* 0x0000001016127824 */ /* 0x000fe200078e00ff */
[----:B------:R-:W-:Y:S01]  /*0de0*/  LOP3.LUT R219, R0, 0xffffff80, RZ, 0xc0, !PT ;  /* 0xffffff8000db7812 */ /* 0x000fe200078ec0ff */
[----:B------:R-:W-:Y:S01]  /*0df0*/  IMAD.IADD R224, R23, 0x1, -R4 ;  /* 0x0000000117e07824 */ /* 0x000fe200078e0a04 */
[----:B------:R-:W-:Y:S01]  /*0e00*/  SHF.R.S32.HI R5, RZ, 0x1f, R216 ;  /* 0x0000001fff057819 */ /* 0x000fe200000114d8 */
[----:B------:R-:W-:Y:S01]  /*0e10*/  VIADD R189, R18, 0x20 ;  /* 0x0000002012bd7836 */ /* 0x000fe20000000000 */
[----:B------:R-:W-:Y:S01]  /*0e20*/  LEA.HI R11, R216, R216, RZ, 0x1 ;  /* 0x000000d8d80b7211 */ /* 0x000fe200078f08ff */
[----:B------:R-:W-:Y:S01]  /*0e30*/  IMAD.SHL.U32 R4, R224, 0x80, RZ ;  /* 0x00000080e0047824 */ /* 0x000fe200078e00ff */
[----:B------:R-:W-:Y:S01]  /*0e40*/  LOP3.LUT R7, R7, 0xfffffffc, RZ, 0xc0, !PT ;  /* 0xfffffffc07077812 */ /* 0x000fe200078ec0ff */
[----:B------:R-:W-:Y:S01]  /*0e50*/  IMAD.SHL.U32 R19, R22, 0x8, RZ ;  /* 0x0000000816137824 */ /* 0x000fe200078e00ff */
[----:B------:R-:W-:-:S02]  /*0e60*/  IADD3 R219, R234, -R219, RZ ;  /* 0x800000dbeadb7210 */ /* 0x000fc40007ffe0ff */
[----:B------:R-:W-:Y:S02]  /*0e70*/  LEA.HI R8, R5, R216, RZ, 0x3 ;  /* 0x000000d805087211 */ /* 0x000fe400078f18ff */
[----:B------:R-:W-:Y:S02]  /*0e80*/  LOP3.LUT R5, R11, 0x3fffffe, RZ, 0xc0, !PT ;  /* 0x03fffffe0b057812 */ /* 0x000fe400078ec0ff */
[----:B------:R-:W-:Y:S02]  /*0e90*/  IADD3 R7, R6, -R7, RZ ;  /* 0x8000000706077210 */ /* 0x000fe40007ffe0ff */
[----:B------:R-:W-:Y:S01]  /*0ea0*/  LEA.HI R2, R2, R23, RZ, 0x1 ;  /* 0x0000001702027211 */ /* 0x000fe200078f08ff */
[----:B------:R-:W-:Y:S01]  /*0eb0*/  IMAD.IADD R200, R216, 0x1, -R5 ;  /* 0x00000001d8c87824 */ /* 0x000fe200078e0a05 */
[----:B------:R-:W-:Y:S01]  /*0ec0*/  SHF.R.S32.HI R6, RZ, 0x1f, R219 ;  /* 0x0000001fff067819 */ /* 0x000fe200000114db */
[----:B------:R-:W-:Y:S01]  /*0ed0*/  IMAD.SHL.U32 R196, R7, 0x80, RZ ;  /* 0x0000008007c47824 */ /* 0x000fe200078e00ff */
[----:B------:R-:W-:-:S02]  /*0ee0*/  LOP3.LUT R2, R2, 0x3fffffe, RZ, 0xc0, !PT ;  /* 0x03fffffe02027812 */ /* 0x000fc400078ec0ff */
[----:B------:R-:W-:Y:S02]  /*0ef0*/  SHF.L.U32 R9, R8, 0x6, RZ ;  /* 0x0000000608097819 */ /* 0x000fe400000006ff */
[----:B------:R-:W-:Y:S01]  /*0f00*/  LEA.HI R8, R6, R219, RZ, 0x2 ;  /* 0x000000db06087211 */ /* 0x000fe200078f10ff */
[----:B------:R-:W-:Y:S01]  /*0f10*/  IMAD.IADD R2, R23, 0x1, -R2 ;  /* 0x0000000117027824 */ /* 0x000fe200078e0a02 */
[----:B------:R-:W-:Y:S02]  /*0f20*/  LOP3.LUT R5, R4, 0x380, RZ, 0xc0, !PT ;  /* 0x0000038004057812 */ /* 0x000fe400078ec0ff */
[----:B------:R-:W-:Y:S02]  /*0f30*/  LOP3.LUT R13, R9, 0xfffffe00, RZ, 0xc0, !PT ;  /* 0xfffffe00090d7812 */ /* 0x000fe400078ec0ff */
[--C-:B------:R-:W-:Y:S02]  /*0f40*/  SHF.R.S32.HI R9, RZ, 0x2, R8.reuse ;  /* 0x00000002ff097819 */ /* 0x100fe40000011408 */
[----:B------:R-:W-:Y:S01]  /*0f50*/  SHF.R.S32.HI R10, RZ, 0x1f, R8 ;  /* 0x0000001fff0a7819 */ /* 0x000fe20000011408 */
[----:B------:R-:W-:Y:S01]  /*0f60*/  IMAD R200, R200, 0x40, R13 ;  /* 0x00000040c8c87824 */ /* 0x000fe200078e020d */
[----:B------:R-:W-:-:S02]  /*0f70*/  SHF.R.U32.HI R4, RZ, 0x3, R5 ;  /* 0x00000003ff047819 */ /* 0x000fc40000011605 */
[----:B------:R-:W-:Y:S02]  /*0f80*/  LOP3.LUT R5, R5, 0x10, R18, 0xf8, !PT ;  /* 0x0000001005057812 */ /* 0x000fe400078ef812 */
[----:B------:R-:W-:Y:S02]  /*0f90*/  LEA.HI R10, R10, R9, RZ, 0x3 ;  /* 0x000000090a0a7211 */ /* 0x000fe400078f18ff */
[----:B------:R-:W-:Y:S02]  /*0fa0*/  SHF.R.S32.HI R223, RZ, 0x7, R0 ;  /* 0x00000007ffdf7819 */ /* 0x000fe40000011400 */
[----:B------:R-:W-:Y:S02]  /*0fb0*/  LOP3.LUT R4, R5, R4, RZ, 0x3c, !PT ;  /* 0x0000000405047212 */ /* 0x000fe400078e3cff */
[C---:B------:R-:W-:Y:S02]  /*0fc0*/  LEA R198, R209.reuse, R2, 0x3 ;  /* 0x00000002d1c67211 */ /* 0x040fe400078e18ff */
[----:B------:R-:W-:Y:S01]  /*0fd0*/  SHF.R.S32.HI R2, RZ, 0x1f, R189 ;  /* 0x0000001fff027819 */ /* 0x000fe200000114bd */
[----:B------:R-:W-:Y:S01]  /*0fe0*/  IMAD R209, R209, 0x400, R4 ;  /* 0x00000400d1d17824 */ /* 0x000fe200078e0204 */
[----:B------:R-:W-:Y:S01]  /*0ff0*/  IADD3 R191, R18, 0x40, RZ ;  /* 0x0000004012bf7810 */ /* 0x000fe20007ffe0ff */
[----:B------:R-:W-:Y:S01]  /*1000*/  IMAD.SHL.U32 R198, R198, 0x40, RZ ;  /* 0x00000040c6c67824 */ /* 0x000fe200078e00ff */
[----:B------:R-:W-:-:S02]  /*1010*/  LOP3.LUT R10, R10, 0xfffffff8, RZ, 0xc0, !PT ;  /* 0xfffffff80a0a7812 */ /* 0x000fc400078ec0ff */
[----:B------:R-:W-:Y:S02]  /*1020*/  LEA.HI R0, R0, R223, RZ, 0x1 ;  /* 0x000000df00007211 */ /* 0x000fe400078f08ff */
[----:B------:R-:W-:Y:S01]  /*1030*/  LEA.HI R6, R6, R219, RZ, 0x5 ;  /* 0x000000db06067211 */ /* 0x000fe200078f28ff */
[----:B------:R-:W-:Y:S01]  /*1040*/  IMAD.IADD R9, R9, 0x1, -R10 ;  /* 0x0000000109097824 */ /* 0x000fe200078e0a0a */
[----:B------:R-:W-:Y:S02]  /*1050*/  LOP3.LUT P0, RZ, R7, 0x2, RZ, 0xc0, !PT ;  /* 0x0000000207ff7812 */ /* 0x000fe4000780c0ff */
[CC--:B------:R-:W-:Y:S02]  /*1060*/  LEA.HI R7, R2.reuse, R189.reuse, RZ, 0x4 ;  /* 0x000000bd02077211 */ /* 0x0c0fe400078f20ff */
[----:B------:R-:W-:Y:S02]  /*1070*/  SHF.R.S32.HI R4, RZ, 0x1f, R191 ;  /* 0x0000001fff047819 */ /* 0x000fe400000114bf */
[----:B------:R-:W-:-:S02]  /*1080*/  LEA.HI R2, R2, R189, RZ, 0x6 ;  /* 0x000000bd02027211 */ /* 0x000fc400078f30ff */
[----:B------:R-:W-:Y:S02]  /*1090*/  LOP3.LUT R0, R0, 0x3fffffe, RZ, 0xc0, !PT ;  /* 0x03fffffe00007812 */ /* 0x000fe400078ec0ff */
[----:B------:R-:W-:Y:S02]  /*10a0*/  SHF.R.S32.HI R6, RZ, 0x5, R6 ;  /* 0x00000005ff067819 */ /* 0x000fe40000011406 */
[----:B------:R-:W-:Y:S01]  /*10b0*/  LOP3.LUT R196, R196, 0x180, RZ, 0xc0, !PT ;  /* 0x00000180c4c47812 */ /* 0x000fe200078ec0ff */
[----:B------:R-:W-:Y:S01]  /*10c0*/  IMAD.IADD R0, R223, 0x1, -R0 ;  /* 0x00000001df007824 */ /* 0x000fe200078e0a00 */
[-C--:B------:R-:W-:Y:S01]  /*10d0*/  LEA.HI R5, R4, R191.reuse, RZ, 0x6 ;  /* 0x000000bf04057211 */ /* 0x080fe200078f30ff */
[----:B------:R-:W-:Y:S01]  /*10e0*/  IMAD R9, R6, 0x10, R9 ;  /* 0x0000001006097824 */ /* 0x000fe200078e0209 */
[----:B------:R-:W-:Y:S01]  /*10f0*/  LEA.HI R225, R4, R191, RZ, 0x4 ;  /* 0x000000bf04e17211 */ /* 0x000fe200078f20ff */
[----:B------:R-:W-:Y:S01]  /*1100*/  IMAD.SHL.U32 R4, R2, 0x80, RZ ;  /* 0x0000008002047824 */ /* 0x000fe200078e00ff */
[----:B------:R-:W-:Y:S01]  /*1110*/  LOP3.LUT R2, R196, 0x30, R7, 0xf8, !PT ;  /* 0x00000030c4027812 */ /* 0x000fe200078ef807 */
[----:B------:R-:W-:Y:S01]  /*1120*/  IMAD R206, R0, 0x40, R9 ;  /* 0x0000004000ce7824 */ /* 0x000fe200078e0209 */
[----:B------:R-:W-:-:S02]  /*1130*/  SHF.R.U32.HI R197, RZ, 0x3, R196 ;  /* 0x00000003ffc57819 */ /* 0x000fc400000116c4 */
[----:B------:R-:W-:Y:S02]  /*1140*/  SHF.L.U32 R12, R5, 0x7, RZ ;  /* 0x00000007050c7819 */ /* 0x000fe400000006ff */
[----:B------:R-:W-:Y:S02]  /*1150*/  LOP3.LUT R5, R4, 0xffffe000, RZ, 0xc0, !PT ;  /* 0xffffe00004057812 */ /* 0x000fe400078ec0ff */
[----:B------:R-:W-:Y:S02]  /*1160*/  LOP3.LUT R2, R2, R197, RZ, 0x3c, !PT ;  /* 0x000000c502027212 */ /* 0x000fe400078e3cff */
[----:B------:R-:W-:Y:S02]  /*1170*/  LEA.HI R3, R3, R234, RZ, 0x3 ;  /* 0x000000ea03037211 */ /* 0x000fe400078f18ff */
[C---:B------:R-:W-:Y:S02]  /*1180*/  LOP3.LUT R0, R196.reuse, 0x10, R18, 0xf8, !PT ;  /* 0x00000010c4007812 */ /* 0x040fe400078ef812 */
[----:B------:R-:W-:-:S02]  /*1190*/  LOP3.LUT R10, R196, 0x30, R225, 0xf8, !PT ;  /* 0x00000030c40a7812 */ /* 0x000fc400078ef8e1 */
[----:B------:R-:W-:Y:S02]  /*11a0*/  IADD3 R221, R2, R198, R5 ;  /* 0x000000c602dd7210 */ /* 0x000fe40007ffe005 */
[----:B------:R-:W-:Y:S02]  /*11b0*/  LOP3.LUT R5, R3, 0x1ffffff8, RZ, 0xc0, !PT ;  /* 0x1ffffff803057812 */ /* 0x000fe400078ec0ff */
[----:B------:R-:W-:Y:S01]  /*11c0*/  SHF.R.S32.HI R11, RZ, 0x1, R11 ;  /* 0x00000001ff0b7819 */ /* 0x000fe2000001140b */
[----:B------:R-:W-:Y:S01]  /*11d0*/  IMAD.IADD R221, R16, 0x1, R221 ;  /* 0x0000000110dd7824 */ /* 0x000fe200078e02dd */
[-C--:B------:R-:W-:Y:S01]  /*11e0*/  LOP3.LUT R207, R0, R197.reuse, RZ, 0x3c, !PT ;  /* 0x000000c500cf7212 */ /* 0x080fe200078e3cff */
[----:B------:R-:W-:Y:S01]  /*11f0*/  IMAD.IADD R5, R234, 0x1, -R5 ;  /* 0x00000001ea057824 */ /* 0x000fe200078e0a05 */
[----:B------:R-:W-:Y:S01]  /*1200*/  LOP3.LUT R13, R12, 0xffffe000, RZ, 0xc0, !PT ;  /* 0xffffe0000c0d7812 */ /* 0x000fe200078ec0ff */
[----:B------:R-:W-:Y:S01]  /*1210*/  IMAD.SHL.U32 R11, R11, 0x80, RZ ;  /* 0x000000800b0b7824 */ /* 0x000fe200078e00ff */
[----:B------:R-:W-:Y:S01]  /*1220*/  LOP3.LUT R10, R10, R197, RZ, 0x3c, !PT ;  /* 0x000000c50a0a7212 */ /* 0x000fe200078e3cff */
[----:B------:R-:W-:Y:S01]  /*1230*/  IMAD.IADD R207, R198, 0x1, R207 ;  /* 0x00000001c6cf7824 */ /* 0x000fe200078e02cf */
[----:B------:R-:W-:-:S02]  /*1240*/  LOP3.LUT R2, R196, 0x30, R18, 0xf8, !PT ;  /* 0x00000030c4027812 */ /* 0x000fc400078ef812 */
[----:B------:R-:W-:Y:S02]  /*1250*/  SEL R218, R218, 0xffffffe0, !P0 ;  /* 0xffffffe0dada7807 */ /* 0x000fe40004000000 */
[----:B------:R-:W-:Y:S02]  /*1260*/  SHF.R.S32.HI R204, RZ, 0x3, R3 ;  /* 0x00000003ffcc7819 */ /* 0x000fe40000011403 */
[----:B------:R-:W-:Y:S01]  /*1270*/  LOP3.LUT R8, R8, 0x7ffffffc, RZ, 0xc0, !PT ;  /* 0x7ffffffc08087812 */ /* 0x000fe200078ec0ff */
[----:B------:R-:W-:Y:S01]  /*1280*/  IMAD.IADD R208, R218, 0x1, R207 ;  /* 0x00000001dad07824 */ /* 0x000fe200078e02cf */
[----:B------:R-:W-:Y:S02]  /*1290*/  IADD3 R13, R10, R198, R13 ;  /* 0x000000c60a0d7210 */ /* 0x000fe40007ffe00d */
[----:B------:R-:W-:Y:S01]  /*12a0*/  LOP3.LUT R3, R2, R197, RZ, 0x3c, !PT ;  /* 0x000000c502037212 */ /* 0x000fe200078e3cff */
[----:B------:R-:W-:Y:S01]  /*12b0*/  IMAD.IADD R203, R219, 0x1, -R8 ;  /* 0x00000001dbcb7824 */ /* 0x000fe200078e0a08 */
[----:B------:R-:W-:-:S02]  /*12c0*/  SHF.R.S32.HI R215, RZ, 0x1f, R23 ;  /* 0x0000001fffd77819 */ /* 0x000fc40000011417 */
[----:B------:R-:W-:Y:S02]  /*12d0*/  SHF.L.U32 R201, R5, 0x3, RZ ;  /* 0x0000000305c97819 */ /* 0x000fe400000006ff */
[----:B------:R-:W-:Y:S02]  /*12e0*/  LOP3.LUT R199, R11, 0x180, RZ, 0xc0, !PT ;  /* 0x000001800bc77812 */ /* 0x000fe400078ec0ff */
[----:B------:R-:W-:Y:S02]  /*12f0*/  SHF.R.S32.HI R226, RZ, 0x4, R7 ;  /* 0x00000004ffe27819 */ /* 0x000fe40000011407 */
[----:B------:R-:W-:Y:S02]  /*1300*/  SHF.R.S32.HI R225, RZ, 0x4, R225 ;  /* 0x00000004ffe17819 */ /* 0x000fe400000114e1 */
[C---:B------:R-:W-:Y:S02]  /*1310*/  IADD3 R222, R16.reuse, R198, R3 ;  /* 0x000000c610de7210 */ /* 0x040fe40007ffe003 */
[----:B------:R-:W-:-:S02]  /*1320*/  IADD3 R220, R16, R13, RZ ;  /* 0x0000000d10dc7210 */ /* 0x000fc40007ffe0ff */
[----:B------:R-:W-:-:S07]  /*1330*/  IADD3 R218, R218, UR52, R207 ;  /* 0x00000034dada7c10 */ /* 0x000fce000fffe0cf */
.L_x_2365:
        /* <DEDUP_REMOVED lines=8> */
[----:B---345:R-:W-:Y:S01]  /*13c0*/  IMAD.MOV.U32 R9, RZ, RZ, RZ ;  /* 0x000000ffff097224 */ /* 0x038fe200078e00ff */
[----:B------:R-:W-:-:S02]  /*13d0*/  ISETP.NE.U32.AND P0, PT, RZ, UR6, PT ;  /* 0x00000006ff007c0c */ /* 0x000fc4000bf05070 */
[----:B------:R-:W-:Y:S02]  /*13e0*/  ISETP.NE.AND.EX P1, PT, RZ, UR5, PT, P1 ;  /* 0x00000005ff007c0c */ /* 0x000fe4000bf25310 */
[----:B------:R-:W-:Y:S02]  /*13f0*/  ISETP.NE.AND.EX P0, PT, RZ, UR7, PT, P0 ;  /* 0x00000007ff007c0c */ /* 0x000fe4000bf05300 */
[----:B------:R-:W-:Y:S02]  /*1400*/  MOV R27, RZ ;  /* 0x000000ff001b7202 */ /* 0x000fe40000000f00 */
[----:B--2---:R-:W-:Y:S01]  /*1410*/  SHF.R.S32.HI R214, RZ, 0x1f, R210 ;  /* 0x0000001fffd67819 */ /* 0x004fe200000114d2 */
[----:B------:R-:W-:-:S06]  /*1420*/  IMAD.SHL.U32 R212, R210, 0x4, RZ ;  /* 0x00000004d2d47824 */ /* 0x000fcc00078e00ff */
        /* <DEDUP_REMOVED lines=22> */
[----:B0-----:R-:W-:Y:S01]  /*1590*/  IMAD.U32 R2, RZ, RZ, UR5 ;  /* 0x00000005ff027e24 */ /* 0x001fe2000f8e00ff */
[----:B------:R-:W-:Y:S01]  /*15a0*/  MOV R26, UR4 ;  /* 0x00000004001a7c02 */ /* 0x000fe20008000f00 */
[----:B------:R-:W-:Y:S01]  /*15b0*/  IMAD.MOV.U32 R25, RZ, RZ, R210 ;  /* 0x000000ffff197224 */ /* 0x000fe200078e00d2 */
        /* <DEDUP_REMOVED lines=10> */
.L_x_2160:
[----:B------:R-:W-:Y:S01]  /*1660*/  ULDC.64 UR4, c[0x0][0xa20] ;  /* 0x0002880000047ab9 */ /* 0x000fe20000000a00 */
[----:B------:R-:W-:Y:S01]  /*1670*/  IMAD.MOV.U32 R217, RZ, RZ, R193 ;  /* 0x000000ffffd97224 */ /* 0x000fe200078e00c1 */
[----:B------:R-:W-:Y:S01]  /*1680*/  ISETP.NE.U32.AND P1, PT, RZ, UR4, PT ;  /* 0x00000004ff007c0c */ /* 0x000fe2000bf25070 */
[----:B------:R-:W-:-:S03]  /*1690*/  IMAD.MOV.U32 R211, RZ, RZ, R194 ;  /* 0x000000ffffd37224 */ /* 0x000fc600078e00c2 */
[----:B------:R-:W-:-:S13]  /*16a0*/  ISETP.NE.AND.EX P1, PT, RZ, UR5, PT, P1 ;  /* 0x00000005ff007c0c */ /* 0x000fda000bf25310 */
[----:B------:R-:W-:Y:S05]  /*16b0*/  @!P1 BRA `(.L_x_2161) ;  /* 0x0000000000109947 */ /* 0x000fea0003800000 */
[----:B------:R-:W-:-:S04]  /*16c0*/  IADD3 R4, P0, R212, UR4, RZ ;  /* 0x00000004d4047c10 */ /* 0x000fc8000ff1e0ff */
[----:B------:R-:W-:-:S05]  /*16d0*/  IADD3.X R5, R213, UR5, RZ, P0, !PT ;  /* 0x00000005d5057c10 */ /* 0x000fca00087fe4ff */
[----:B------:R0:W5:Y:S01]  /*16e0*/  LDG.E R26, desc[UR56][R4.64] ;  /* 0x00000038041a7981 */ /* 0x000162000c1e1900 */
[----:B------:R-:W-:Y:S05]  /*16f0*/  BRA `(.L_x_2162) ;  /* 0x0000000000107947 */ /* 0x000fea0003800000 */
.L_x_2161:
[----:B------:R-:W-:Y:S05]  /*1700*/  @!P0 BRA `(.L_x_2162) ;  /* 0x00000000000c8947 */ /* 0x000fea0003800000 */
[----:B------:R-:W2:Y:S04]  /*1710*/  LDG.E R3, desc[UR56][R6.64] ;  /* 0x0000003806037981 */ /* 0x000ea8000c1e1900 */
[----:B------:R-:W2:Y:S02]  /*1720*/  LDG.E R26, desc[UR56][R6.64+0x4] ;  /* 0x00000438061a7981 */ /* 0x000ea4000c1e1900 */
[----:B--2---:R-:W-:-:S07]  /*1730*/  IADD3 R26, -R3, R26, RZ ;  /* 0x0000001a031a7210 */ /* 0x004fce0007ffe1ff */
.L_x_2162:
        /* <DEDUP_REMOVED lines=8> */
[----:B------:R-:W2:Y:S01]  /*17c0*/  @P0 LDG.E R3, desc[UR56][R4.64+0x4] ;  /* 0x0000043804030981 */ /* 0x000ea2000c1e1900 */
[----:B------:R-:W-:Y:S01]  /*17d0*/  ISETP.NE.U32.AND P1, PT, RZ, UR4, PT ;  /* 0x00000004ff007c0c */ /* 0x000fe2000bf25070 */
[----:B------:R-:W-:-:S03]  /*17e0*/  IMAD.MOV.U32 R143, RZ, RZ, R26 ;  /* 0x000000ffff8f7224 */ /* 0x000fc600078e001a */
[----:B------:R-:W-:-:S13]  /*17f0*/  ISETP.NE.AND.EX P1, PT, RZ, UR5, PT, P1 ;  /* 0x00000005ff007c0c */ /* 0x000fda000bf25310 */
[----:B------:R-:W-:-:S04]  /*1800*/  @P1 IADD3 R6, P2, R212, UR4, RZ ;  /* 0x00000004d4061c10 */ /* 0x000fc8000ff5e0ff */
[----:B------:R-:W-:-:S05]  /*1810*/  @P1 IADD3.X R7, R213, UR5, RZ, P2, !PT ;  /* 0x00000005d5071c10 */ /* 0x000fca00097fe4ff */
[----:B------:R0:W5:Y:S01]  /*1820*/  @P1 LDG.E R143, desc[UR56][R6.64] ;  /* 0x00000038068f1981 */ /* 0x000162000c1e1900 */
[----:B--2---:R-:W-:Y:S01]  /*1830*/  @P0 IMAD.IADD R2, R3, 0x1, -R0 ;  /* 0x0000000103020824 */ /* 0x004fe200078e0a00 */
[----:B------:R-:W-:-:S04]  /*1840*/  LEA R3, R193, 0x11f, 0x7 ;  /* 0x0000011fc1037811 */ /* 0x000fc800078e38ff */
[----:B------:R-:W-:-:S04]  /*1850*/  IADD3 R202, R9, R2, RZ ;  /* 0x0000000209ca7210 */ /* 0x000fc80007ffe0ff */
[C---:B------:R-:W-:Y:S01]  /*1860*/  IADD3 R3, R202.reuse, R3, -R195 ;  /* 0x00000003ca037210 */ /* 0x040fe20007ffe8c3 */
[----:B------:R-:W-:-:S04]  /*1870*/  VIADD R0, R202, 0x9f ;  /* 0x0000009fca007836 */ /* 0x000fc80000000000 */
[----:B------:R-:W-:-:S04]  /*1880*/  IMAD.HI R0, R0, 0x66666667, RZ ;  /* 0x6666666700007827 */ /* 0x000fc800078e02ff */
[----:B------:R-:W-:Y:S01]  /*1890*/  IMAD.HI R3, R3, 0x66666667, RZ ;  /* 0x6666666703037827 */ /* 0x000fe200078e02ff */
[----:B------:R-:W-:-:S04]  /*18a0*/  SHF.R.U32.HI R157, RZ, 0x1f, R0 ;  /* 0x0000001fff9d7819 */ /* 0x000fc80000011600 */
[----:B------:R-:W-:Y:S02]  /*18b0*/  SHF.R.U32.HI R4, RZ, 0x1f, R3 ;  /* 0x0000001fff047819 */ /* 0x000fe40000011603 */
[----:B------:R-:W-:Y:S01]  /*18c0*/  LEA.HI.SX32 R157, R0, R157, 0x1a ;  /* 0x0000009d009d7211 */ /* 0x000fe200078fd2ff */
[----:B------:R-:W-:Y:S01]  /*18d0*/  IMAD.MOV R0, RZ, RZ, -R9 ;  /* 0x000000ffff007224 */ /* 0x000fe200078e0a09 */
[----:B------:R-:W-:-:S04]  /*18e0*/  LEA.HI.SX32 R4, R3, R4, 0x1a ;  /* 0x0000000403047211 */ /* 0x000fc800078fd2ff */
[----:B------:R-:W-:-:S05]  /*18f0*/  VIMNMX R4, R157, R4, PT ;  /* 0x000000049d047248 */ /* 0x000fca0003fe0100 */
[----:B------:R-:W-:Y:S01]  /*1900*/  IMAD R3, R4, 0xa0, -R9 ;  /* 0x000000a004037824 */ /* 0x000fe200078e0a09 */
[----:B------:R-:W-:-:S04]  /*1910*/  VIMNMX R4, RZ, R0, !PT ;  /* 0x00000000ff047248 */ /* 0x000fc80007fe0100 */
[----:B------:R-:W-:-:S04]  /*1920*/  VIMNMX R3, R3, R2, PT ;  /* 0x0000000203037248 */ /* 0x000fc80003fe0100 */
[----:B------:R-:W-:Y:S01]  /*1930*/  ISETP.GT.AND P0, PT, R3, R4, PT ;  /* 0x000000040300720c */ /* 0x000fe20003f04270 */
[----:B------:R-:W-:-:S05]  /*1940*/  IMAD.WIDE.U32 R4, R4, -0x33333333, RZ ;  /* 0xcccccccd04047825 */ /* 0x000fca00078e00ff */
[----:B------:R-:W-:-:S04]  /*1950*/  SHF.R.U32.HI R121, RZ, 0x7, R5 ;  /* 0x00000007ff797819 */ /* 0x000fc80000011605 */
[----:B------:R-:W-:-:S03]  /*1960*/  MOV R24, R121 ;  /* 0x0000007900187202 */ /* 0x000fc60000000f00 */
[----:B------:R-:W-:-:S04]  /*1970*/  @P0 VIADD R0, R3, 0x9f ;  /* 0x0000009f03000836 */ /* 0x000fc80000000000 */
        /* <DEDUP_REMOVED lines=26> */
.L_x_2165:
[----:B------:R-:W-:Y:S05]  /*1b20*/  BSYNC B6 ;  /* 0x0000000000067941 */ /* 0x000fea0003800000 */
.L_x_2164:
[----:B------:R-:W-:Y:S01]  /*1b30*/  VIADD R0, R16, 0xa400 ;  /* 0x0000a40010007836 */ /* 0x000fe20000000000 */
[----:B------:R-:W-:Y:S04]  /*1b40*/  BSSY B6, `(.L_x_2166) ;  /* 0x0000013000067945 */ /* 0x000fe80003800000 */
[----:B------:R-:W-:-:S13]  /*1b50*/  LOP3.LUT P0, RZ, R0, 0x3ff, RZ, 0xc0, !PT ;  /* 0x000003ff00ff7812 */ /* 0x000fda000780c0ff */
[----:B------:R-:W-:Y:S05]  /*1b60*/  @!P0 BRA `(.L_x_2167) ;  /* 0x0000000000408947 */ /* 0x000fea0003800000 */
[----:B------:R-:W-:Y:S01]  /*1b70*/  MOV R0, 0x0 ;  /* 0x0000000000007802 */ /* 0x000fe20000000f00 */
[----:B------:R-:W-:Y:S01]  /*1b80*/  ULDC.64 UR4, c[0x4][0xc8] ;  /* 0x0100320000047ab9 */ /* 0x000fe20000000a00 */
[----:B------:R-:W-:Y:S01]  /*1b90*/  ULDC.64 UR6, c[0x4][0xd0] ;  /* 0x0100340000067ab9 */ /* 0x000fe20000000a00 */
[----:B------:R-:W-:Y:S01]  /*1ba0*/  MOV R4, UR4 ;  /* 0x0000000400047c02 */ /* 0x000fe20008000f00 */
[----:B------:R0:W1:Y:S01]  /*1bb0*/  LDC.64 R14, c[0x4][R0] ;  /* 0x01000000000e7b82 */ /* 0x0000620000000a00 */
        /* <DEDUP_REMOVED lines=8> */
[----:B0-----:R-:W-:-:S07]  /*1c40*/  IMAD.MOV.U32 R12, RZ, RZ, 0x1 ;  /* 0x00000001ff0c7424 */ /* 0x001fce00078e00ff */
[----:B------:R-:W-:-:S07]  /*1c50*/  LEPC R20, `(.L_x_2167) ;  /* 0x000000001014794e */ /* 0x000fce0000000000 */
[----:B-1---5:R-:W-:Y:S05]  /*1c60*/  CALL.ABS.NOINC R14 ;  /* 0x000000000e007343 */ /* 0x022fea0003c00000 */
.L_x_2167:
[----:B------:R-:W-:Y:S05]  /*1c70*/  BSYNC B6 ;  /* 0x0000000000067941 */ /* 0x000fea0003800000 */
.L_x_2166:
[----:B------:R-:W-:Y:S01]  /*1c80*/  ULDC.64 UR4, c[0x0][0x9f8] ;  /* 0x00027e0000047ab9 */ /* 0x000fe20000000a00 */
[----:B------:R-:W0:Y:S01]  /*1c90*/  S2R R21, SR_TID.X ;  /* 0x0000000000157919 */ /* 0x000e220000002100 */
[----:B------:R-:W-:Y:S01]  /*1ca0*/  ISETP.NE.U32.AND P0, PT, RZ, UR4, PT ;  /* 0x00000004ff007c0c */ /* 0x000fe2000bf05070 */
[----:B------:R-:W1:Y:S08]  /*1cb0*/  LDC R0, c[0x0][0x428] ;  /* 0x00010a00ff007b82 */ /* 0x000e700000000800 */
[----:B------:R-:W2:Y:S01]  /*1cc0*/  LDC.64 R112, c[0x0][0x2f0] ;  /* 0x0000bc00ff707b82 */ /* 0x000ea20000000a00 */
[----:B------:R-:W-:Y:S01]  /*1cd0*/  ISETP.NE.AND.EX P0, PT, RZ, UR5, PT, P0 ;  /* 0x00000005ff007c0c */ /* 0x000fe2000bf05300 */
[----:B------:R-:W-:Y:S01]  /*1ce0*/  IMAD.IADD R98, R27, 0x1, R26 ;  /* 0x000000011b627824 */ /* 0x000fe200078e021a */
[----:B------:R-:W-:Y:S01]  /*1cf0*/  ULDC.64 UR6, c[0x0][0xa08] ;  /* 0x0002820000067ab9 */ /* 0x000fe20000000a00 */
[----:B------:R-:W-:-:S02]  /*1d00*/  IMAD.MOV.U32 R7, RZ, RZ, R194 ;  /* 0x000000ffff077224 */ /* 0x000fc400078e00c2 */
[----:B------:R-:W-:Y:S02]  /*1d10*/  IMAD.MOV.U32 R8, RZ, RZ, R18 ;  /* 0x000000ffff087224 */ /* 0x000fe400078e0012 */
[----:B------:R-:W3:Y:S06]  /*1d20*/  LDC R97, c[0x0][0x3d4] ;  /* 0x0000f500ff617b82 */ /* 0x000eec0000000800 */
[----:B------:R-:W-:Y:S02]  /*1d30*/  @P0 IADD3 R4, P1, R212, UR4, RZ ;  /* 0x00000004d4040c10 */ /* 0x000fe4000ff3e0ff */
[----:B------:R-:W4:Y:S02]  /*1d40*/  LDC.64 R106, c[0x0][0x3d8] ;  /* 0x0000f600ff6a7b82 */ /* 0x000f240000000a00 */
[----:B------:R-:W-:Y:S01]  /*1d50*/  @P0 IADD3.X R5, R213, UR5, RZ, P1, !PT ;  /* 0x00000005d5050c10 */ /* 0x000fe20008ffe4ff */
[----:B------:R-:W-:-:S04]  /*1d60*/  ULDC.64 UR4, c[0x0][0x2f8] ;  /* 0x0000be0000047ab9 */ /* 0x000fc80000000a00 */
[----:B------:R2:W4:Y:S01]  /*1d70*/  @P0 LDG.E R25, desc[UR56][R4.64] ;  /* 0x0000003804190981 */ /* 0x000522000c1e1900 */
[----:B0-----:R-:W-:Y:S01]  /*1d80*/  SHF.R.U32.HI R28, RZ, 0x7, R21 ;  /* 0x00000007ff1c7819 */ /* 0x001fe20000011615 */
[----:B------:R-:W0:Y:S01]  /*1d90*/  LDC.64 R100, c[0x0][0x3e8] ;  /* 0x0000fa00ff647b82 */ /* 0x000e220000000a00 */
[----:B-1----:R-:W-:Y:S01]  /*1da0*/  ISETP.NE.AND P0, PT, R0, 0x1, PT ;  /* 0x000000010000780c */ /* 0x002fe20003f05270 */
[----:B------:R-:W4:Y:S01]  /*1db0*/  LDL.LU R21, [R1+0x20] ;  /* 0x0000200001157983 */ /* 0x000f220000300800 */
[----:B------:R-:W-:-:S05]  /*1dc0*/  SHF.R.S32.HI R26, RZ, 0x1f, R98 ;  /* 0x0000001fff1a7819 */ /* 0x000fca0000011462 */
[-C--:B--2---:R-:W-:Y:S02]  /*1dd0*/  IMAD R6, R26, R112.reuse, RZ ;  /* 0x000000701a067224 */ /* 0x084fe400078e02ff */
[----:B------:R-:W-:-:S04]  /*1de0*/  IMAD.WIDE.U32 R4, R98, R112, RZ ;  /* 0x0000007062047225 */ /* 0x000fc800078e00ff */
[----:B------:R-:W1:Y:S08]  /*1df0*/  @P0 LDC R3, c[0x0][0x42c] ;  /* 0x00010b00ff030b82 */ /* 0x000e700000000800 */
[----:B------:R-:W2:Y:S01]  /*1e00*/  @P0 LDC R9, c[0x0][0x430] ;  /* 0x00010c00ff090b82 */ /* 0x000ea20000000800 */
[----:B-1----:R-:W-:-:S04]  /*1e10*/  @P0 IMAD.HI.U32 R0, R194, R3, RZ ;  /* 0x00000003c2000227 */ /* 0x002fc800078e00ff */
[----:B------:R-:W-:Y:S01]  /*1e20*/  IMAD R3, R98, R113, R6 ;  /* 0x0000007162037224 */ /* 0x000fe200078e0206 */
[----:B--2---:R-:W-:-:S03]  /*1e30*/  @P0 SHF.R.U32.HI R7, RZ, R9, R0 ;  /* 0x00000009ff070219 */ /* 0x004fc60000011600 */
[----:B------:R-:W-:Y:S01]  /*1e40*/  IMAD.IADD R5, R5, 0x1, R3 ;  /* 0x0000000105057824 */ /* 0x000fe200078e0203 */
[----:B------:R-:W-:Y:S02]  /*1e50*/  ISETP.NE.U32.AND P0, PT, RZ, UR6, PT ;  /* 0x00000006ff007c0c */ /* 0x000fe4000bf05070 */
[----:B------:R-:W-:Y:S01]  /*1e60*/  SHF.R.S32.HI R10, RZ, 0x1f, R7 ;  /* 0x0000001fff0a7819 */ /* 0x000fe20000011407 */
[----:B------:R-:W-:Y:S01]  /*1e70*/  IMAD.WIDE.U32 R4, R7, UR4, R4 ;  /* 0x0000000407047c25 */ /* 0x000fe2000f8e0004 */
[----:B------:R-:W-:Y:S02]  /*1e80*/  ISETP.NE.AND.EX P0, PT, RZ, UR7, PT, P0 ;  /* 0x00000007ff007c0c */ /* 0x000fe4000bf05300 */
[----:B------:R-:W-:Y:S01]  /*1e90*/  ISETP.NE.AND P6, PT, R28, 0x1, PT ;  /* 0x000000011c00780c */ /* 0x000fe20003fc5270 */
[----:B------:R-:W-:Y:S01]  /*1ea0*/  IMAD R0, R10, UR4, RZ ;  /* 0x000000040a007c24 */ /* 0x000fe2000f8e02ff */
[----:B------:R-:W-:-:S03]  /*1eb0*/  SHF.R.S32.HI R9, RZ, 0x1f, R18 ;  /* 0x0000001fff097819 */ /* 0x000fc60000011412 */
[----:B------:R-:W-:Y:S01]  /*1ec0*/  IMAD R3, R7, UR5, R0 ;  /* 0x0000000507037c24 */ /* 0x000fe2000f8e0200 */
[----:B------:R-:W-:-:S04]  /*1ed0*/  ULDC.64 UR4, c[0x0][0x300] ;  /* 0x0000c00000047ab9 */ /* 0x000fc80000000a00 */
[----:B------:R-:W-:Y:S01]  /*1ee0*/  IADD3 R5, R5, R3, RZ ;  /* 0x0000000305057210 */ /* 0x000fe20007ffe0ff */
[----:B------:R-:W-:-:S04]  /*1ef0*/  IMAD R6, R215, R112, RZ ;  /* 0x00000070d7067224 */ /* 0x000fc800078e02ff */
[----:B------:R-:W-:Y:S01]  /*1f00*/  IMAD R11, R23, R113, R6 ;  /* 0x00000071170b7224 */ /* 0x000fe200078e0206 */
[----:B---3--:R-:W-:Y:S01]  /*1f10*/  ISETP.GE.AND P3, PT, R189, R97, PT ;  /* 0x00000061bd00720c */ /* 0x008fe20003f66270 */
[----:B----4-:R-:W-:-:S04]  /*1f20*/  IMAD.WIDE.U32 R108, R23, R106, R8 ;  /* 0x0000006a176c7225 */ /* 0x010fc800078e0008 */
[----:B0-----:R-:W-:Y:S01]  /*1f30*/  IMAD.WIDE.U32 R102, R23, R100, R8 ;  /* 0x0000006417667225 */ /* 0x001fe200078e0008 */
[----:B------:R-:W-:-:S03]  /*1f40*/  ISETP.GE.AND P5, PT, R191, R97, PT ;  /* 0x00000061bf00720c */ /* 0x000fc60003fa6270 */
[----:B------:R-:W-:-:S04]  /*1f50*/  IMAD R14, R215, R106, RZ ;  /* 0x0000006ad70e7224 */ /* 0x000fc800078e02ff */
[----:B------:R-:W-:-:S04]  /*1f60*/  IMAD R13, R23, R107, R14 ;  /* 0x0000006b170d7224 */ /* 0x000fc800078e020e */
[----:B------:R-:W-:Y:S02]  /*1f70*/  IMAD.IADD R109, R13, 0x1, R109 ;  /* 0x000000010d6d7824 */ /* 0x000fe400078e026d */
[----:B------:R-:W-:Y:S01]  /*1f80*/  IMAD.MOV.U32 R120, RZ, RZ, 0x40 ;  /* 0x00000040ff787424 */ /* 0x000fe200078e00ff */
[C---:B------:R-:W-:Y:S01]  /*1f90*/  SHF.L.U64.HI R127, R112.reuse, 0x7, R113 ;  /* 0x00000007707f7819 */ /* 0x040fe20000010271 */
[----:B------:R-:W-:Y:S02]  /*1fa0*/  IMAD.SHL.U32 R128, R112, 0x80, RZ ;  /* 0x0000008070807824 */ /* 0x000fe400078e00ff */
[----:B-----5:R-:W-:-:S04]  /*1fb0*/  IMAD.WIDE.U32 R108, R143, R106, R108 ;  /* 0x0000006a8f6c7225 */ /* 0x020fc800078e006c */
[----:B------:R-:W-:Y:S02]  /*1fc0*/  IMAD.MOV.U32 R119, RZ, RZ, 0x20 ;  /* 0x00000020ff777424 */ /* 0x000fe400078e00ff */
[----:B------:R-:W-:Y:S01]  /*1fd0*/  IMAD R123, R107, 0xa0, RZ ;  /* 0x000000a06b7b7824 */ /* 0x000fe200078e02ff */
[----:B------:R-:W-:Y:S01]  /*1fe0*/  IADD3 R156, R28, 0x8, RZ ;  /* 0x000000081c9c7810 */ /* 0x000fe20007ffe0ff */
[----:B------:R-:W-:Y:S01]  /*1ff0*/  IMAD.SHL.U32 R118, R97, 0x2, RZ ;  /* 0x0000000261767824 */ /* 0x000fe200078e00ff */
[----:B------:R-:W-:Y:S02]  /*2000*/  SHF.R.S32.HI R144, RZ, 0x1f, R216 ;  /* 0x0000001fff907819 */ /* 0x000fe400000114d8 */
[----:B------:R-:W-:Y:S02]  /*2010*/  SHF.R.S32.HI R0, RZ, 0x1f, R25 ;  /* 0x0000001fff007819 */ /* 0x000fe40000011419 */
[----:B------:R-:W-:Y:S02]  /*2020*/  SEL R15, R25, RZ, !P0 ;  /* 0x000000ff190f7207 */ /* 0x000fe40004000000 */
[----:B------:R-:W-:-:S05]  /*2030*/  SEL R20, R0, RZ, !P0 ;  /* 0x000000ff00147207 */ /* 0x000fca0004000000 */
[----:B------:R-:W-:Y:S02]  /*2040*/  IMAD R0, R20, UR4, RZ ;  /* 0x0000000414007c24 */ /* 0x000fe4000f8e02ff */
[----:B------:R-:W-:-:S04]  /*2050*/  IMAD.WIDE.U32 R116, R15, UR4, R4 ;  /* 0x000000040f747c25 */ /* 0x000fc8000f8e0004 */
[----:B------:R-:W-:Y:S01]  /*2060*/  IMAD R3, R15, UR5, R0 ;  /* 0x000000050f037c24 */ /* 0x000fe2000f8e0200 */
[----:B------:R-:W-:Y:S05]  /*2070*/  @!P6 WARPSYNC.ALL ;  /* 0x000000000000e948 */ /* 0x000fea0003800000 */
[----:B------:R-:W-:Y:S01]  /*2080*/  IMAD.WIDE.U32 R4, R23, R112, R8 ;  /* 0x0000007017047225 */ /* 0x000fe200078e0008 */
[----:B------:R-:W-:-:S03]  /*2090*/  ULDC.64 UR4, c[0x0][0x320] ;  /* 0x0000c80000047ab9 */ /* 0x000fc60000000a00 */
[----:B------:R-:W-:Y:S01]  /*20a0*/  IMAD.IADD R0, R117, 0x1, R3 ;  /* 0x0000000175007824 */ /* 0x000fe200078e0203 */
[----:B------:R-:W-:Y:S01]  /*20b0*/  @!P6 BAR.SYNC.DEFER_BLOCKING 0x9, 0x100 ;  /* 0x024400000000eb1d */ /* 0x000fe20000010000 */
[----:B------:R-:W-:Y:S01]  /*20c0*/  IMAD R6, R10, UR4, RZ ;  /* 0x000000040a067c24 */ /* 0x000fe2000f8e02ff */
[----:B------:R-:W-:-:S03]  /*20d0*/  IADD3 R3, P0, R116, R4, RZ ;  /* 0x0000000474037210 */ /* 0x000fc60007f1e0ff */
[C---:B------:R-:W-:Y:S01]  /*20e0*/  IMAD R115, R7.reuse, UR5, R6 ;  /* 0x0000000507737c24 */ /* 0x040fe2000f8e0206 */
[----:B------:R-:W-:Y:S01]  /*20f0*/  IADD3.X R4, R0, R5, R11, P0, !PT ;  /* 0x0000000500047210 */ /* 0x000fe200007fe40b */
[----:B------:R-:W-:Y:S01]  /*2100*/  IMAD.WIDE.U32 R6, R7, UR4, R8 ;  /* 0x0000000407067c25 */ /* 0x000fe2000f8e0008 */
[----:B------:R-:W-:-:S03]  /*2110*/  ULDC UR4, c[0x0][0x2e4] ;  /* 0x0000b90000047ab9 */ /* 0x000fc60000000800 */
[----:B------:R-:W-:Y:S01]  /*2120*/  VIADD R5, R18, 0x80 ;  /* 0x0000008012057836 */ /* 0x000fe20000000000 */
[----:B------:R-:W-:-:S04]  /*2130*/  ISETP.GE.AND P1, PT, R189, UR4, PT ;  /* 0x00000004bd007c0c */ /* 0x000fc8000bf26270 */
[----:B------:R-:W-:Y:S02]  /*2140*/  ISETP.GE.AND P2, PT, R5, UR4, PT ;  /* 0x0000000405007c0c */ /* 0x000fe4000bf46270 */
[----:B------:R-:W-:Y:S02]  /*2150*/  SEL R5, RZ, 0xffffffff, P1 ;  /* 0xffffffffff057807 */ /* 0x000fe40000800000 */
[C---:B------:R-:W-:Y:S01]  /*2160*/  ISETP.GE.AND P0, PT, R18.reuse, UR4, PT ;  /* 0x0000000412007c0c */ /* 0x040fe2000bf06270 */
[----:B------:R-:W-:Y:S01]  /*2170*/  IMAD.MOV.U32 R114, RZ, RZ, R6 ;  /* 0x000000ffff727224 */ /* 0x000fe200078e0006 */
[C---:B------:R-:W-:Y:S01]  /*2180*/  IADD3 R10, R18.reuse, 0xa0, RZ ;  /* 0x000000a0120a7810 */ /* 0x040fe20007ffe0ff */
[----:B------:R-:W-:Y:S01]  /*2190*/  IMAD.SHL.U32 R11, R5, 0x2, RZ ;  /* 0x00000002050b7824 */ /* 0x000fe200078e00ff */
[----:B------:R-:W-:Y:S02]  /*21a0*/  SEL R6, RZ, 0x1, P0 ;  /* 0x00000001ff067807 */ /* 0x000fe40000000000 */
[----:B------:R-:W-:-:S02]  /*21b0*/  IADD3 R5, R18, 0x60, RZ ;  /* 0x0000006012057810 */ /* 0x000fc40007ffe0ff */
[----:B------:R-:W-:Y:S01]  /*21c0*/  ISETP.GE.AND P0, PT, R191, UR4, PT ;  /* 0x00000004bf007c0c */ /* 0x000fe2000bf06270 */
[----:B------:R-:W-:Y:S01]  /*21d0*/  IMAD.IADD R115, R7, 0x1, R115 ;  /* 0x0000000107737824 */ /* 0x000fe200078e0273 */
[----:B------:R-:W-:Y:S02]  /*21e0*/  ISETP.GE.AND P4, PT, R10, UR4, PT ;  /* 0x000000040a007c0c */ /* 0x000fe4000bf86270 */
[--C-:B------:R-:W-:Y:S02]  /*21f0*/  SHF.R.S32.HI R7, RZ, 0x1f, R19.reuse ;  /* 0x0000001fff077819 */ /* 0x100fe40000011413 */
[----:B------:R-:W-:Y:S01]  /*2200*/  LOP3.LUT R10, R11, 0x2, R6, 0xe2, !PT ;  /* 0x000000020b0a7812 */ /* 0x000fe200078ee206 */
[----:B------:R-:W-:Y:S01]  /*2210*/  IMAD.MOV.U32 R6, RZ, RZ, R19 ;  /* 0x000000ffff067224 */ /* 0x000fe200078e0013 */
[----:B------:R-:W-:Y:S01]  /*2220*/  ISETP.GE.AND P1, PT, R5, UR4, PT ;  /* 0x0000000405007c0c */ /* 0x000fe2000bf26270 */
[----:B------:R-:W-:Y:S01]  /*2230*/  ULDC.64 UR4, c[0x0][0x328] ;  /* 0x0000ca0000047ab9 */ /* 0x000fe20000000a00 */
[----:B------:R-:W-:-:S02]  /*2240*/  SEL R11, RZ, 0x4, P0 ;  /* 0x00000004ff0b7807 */ /* 0x000fc40000000000 */
[----:B------:R-:W-:Y:S01]  /*2250*/  ISETP.GE.AND P0, PT, R18, R97, PT ;  /* 0x000000611200720c */ /* 0x000fe20003f06270 */
[----:B------:R-:W-:Y:S01]  /*2260*/  IMAD.WIDE.U32 R110, R23, R106, R6 ;  /* 0x0000006a176e7225 */ /* 0x000fe200078e0006 */
[----:B------:R-:W-:-:S03]  /*2270*/  SEL R12, RZ, 0x8, P1 ;  /* 0x00000008ff0c7807 */ /* 0x000fc60000800000 */
[----:B------:R-:W-:Y:S01]  /*2280*/  IMAD.WIDE.U32 R104, R23, R100, R6 ;  /* 0x0000006417687225 */ /* 0x000fe200078e0006 */
[C---:B------:R-:W-:Y:S02]  /*2290*/  SEL R7, R97.reuse, RZ, P0 ;  /* 0x000000ff61077207 */ /* 0x040fe40000000000 */
[----:B------:R-:W-:Y:S02]  /*22a0*/  SEL R6, R97, RZ, P3 ;  /* 0x000000ff61067207 */ /* 0x000fe40001800000 */
[----:B------:R-:W-:Y:S01]  /*22b0*/  LOP3.LUT R10, R12, R10, R11, 0xfe, !PT ;  /* 0x0000000a0c0a7212 */ /* 0x000fe200078efe0b */
[----:B------:R-:W-:Y:S01]  /*22c0*/  IMAD.IADD R7, R18, 0x1, R7 ;  /* 0x0000000112077824 */ /* 0x000fe200078e0207 */
[----:B------:R-:W-:Y:S01]  /*22d0*/  SEL R11, RZ, 0x10, P2 ;  /* 0x00000010ff0b7807 */ /* 0x000fe20001000000 */
[----:B------:R-:W-:-:S03]  /*22e0*/  IMAD.IADD R8, R189, 0x1, R6 ;  /* 0x00000001bd087824 */ /* 0x000fc600078e0206 */
[----:B------:R-:W-:Y:S01]  /*22f0*/  LOP3.LUT R33, R10, R11, RZ, 0xfc, !PT ;  /* 0x0000000b0a217212 */ /* 0x000fe200078efcff */
[----:B------:R-:W-:Y:S01]  /*2300*/  IMAD R10, R215, R100, RZ ;  /* 0x00000064d70a7224 */ /* 0x000fe200078e02ff */
[----:B------:R-:W-:Y:S02]  /*2310*/  SHF.R.S32.HI R6, RZ, 0x1f, R7 ;  /* 0x0000001fff067819 */ /* 0x000fe40000011407 */
[----:B------:R-:W-:Y:S01]  /*2320*/  SHF.R.S32.HI R9, RZ, 0x1f, R8 ;  /* 0x0000001fff097819 */ /* 0x000fe20000011408 */
[----:B------:R-:W-:Y:S01]  /*2330*/  IMAD R12, R20, UR4, RZ ;  /* 0x00000004140c7c24 */ /* 0x000fe2000f8e02ff */
[C---:B------:R-:W-:Y:S01]  /*2340*/  LEA.HI R20, R6.reuse, R7, RZ, 0x4 ;  /* 0x0000000706147211 */ /* 0x040fe200078f20ff */
[----:B------:R-:W-:Y:S01]  /*2350*/  IMAD R11, R23, R101, R10 ;  /* 0x00000065170b7224 */ /* 0x000fe200078e020a */
[----:B------:R-:W-:Y:S02]  /*2360*/  SEL R10, R97, RZ, P5 ;  /* 0x000000ff610a7207 */ /* 0x000fe40002800000 */
[----:B------:R-:W-:-:S02]  /*2370*/  LEA.HI R7, R6, R7, RZ, 0x6 ;  /* 0x0000000706077211 */ /* 0x000fc400078f30ff */
[-C--:B------:R-:W-:Y:S01]  /*2380*/  LEA.HI R25, R9, R8.reuse, RZ, 0x4 ;  /* 0x0000000809197211 */ /* 0x080fe200078f20ff */
[----:B------:R-:W-:Y:S01]  /*2390*/  IMAD R31, R15, UR5, R12 ;  /* 0x000000050f1f7c24 */ /* 0x000fe2000f8e020c */
[----:B------:R-:W-:Y:S02]  /*23a0*/  LEA.HI R8, R9, R8, RZ, 0x6 ;  /* 0x0000000809087211 */ /* 0x000fe400078f30ff */
[----:B------:R-:W-:Y:S02]  /*23b0*/  IADD3 R12, R191, R10, RZ ;  /* 0x0000000abf0c7210 */ /* 0x000fe40007ffe0ff */
[----:B------:R-:W-:Y:S01]  /*23c0*/  SHF.R.S32.HI R7, RZ, 0x6, R7 ;  /* 0x00000006ff077819 */ /* 0x000fe20000011407 */
[----:B------:R-:W-:Y:S01]  /*23d0*/  IMAD.IADD R111, R111, 0x1, R13 ;  /* 0x000000016f6f7824 */ /* 0x000fe200078e020d */
[----:B------:R-:W-:Y:S01]  /*23e0*/  SHF.R.S32.HI R9, RZ, 0x6, R8 ;  /* 0x00000006ff097819 */ /* 0x000fe20000011408 */
[----:B------:R-:W-:Y:S01]  /*23f0*/  IMAD.IADD R103, R11, 0x1, R103 ;  /* 0x000000010b677824 */ /* 0x000fe200078e0267 */
[----:B------:R-:W-:-:S02]  /*2400*/  IADD3 R105, R105, R11, RZ ;  /* 0x0000000b69697210 */ /* 0x000fc40007ffe0ff */
[C---:B------:R-:W-:Y:S02]  /*2410*/  LOP3.LUT R8, R196.reuse, 0x30, R20, 0xf8, !PT ;  /* 0x00000030c4087812 */ /* 0x040fe400078ef814 */
[----:B------:R-:W-:Y:S02]  /*2420*/  LOP3.LUT R10, R196, 0x30, R25, 0xf8, !PT ;  /* 0x00000030c40a7812 */ /* 0x000fe400078ef819 */
[----:B------:R-:W-:Y:S02]  /*2430*/  SHF.R.S32.HI R13, RZ, 0x1f, R12 ;  /* 0x0000001fff0d7819 */ /* 0x000fe4000001140c */
[----:B------:R-:W-:Y:S02]  /*2440*/  SHF.R.U32.HI R6, RZ, 0x3, R199 ;  /* 0x00000003ff067819 */ /* 0x000fe400000116c7 */
[----:B------:R-:W-:Y:S01]  /*2450*/  LOP3.LUT R11, R199, 0x30, R20, 0xf8, !PT ;  /* 0x00000030c70b7812 */ /* 0x000fe200078ef814 */
[C---:B------:R-:W-:Y:S01]  /*2460*/  IMAD R142, R7.reuse, 0x2800, R198 ;  /* 0x00002800078e7824 */ /* 0x040fe200078e02c6 */
[-C--:B------:R-:W-:Y:S01]  /*2470*/  LOP3.LUT R10, R10, R197.reuse, RZ, 0x3c, !PT ;  /* 0x000000c50a0a7212 */ /* 0x080fe200078e3cff */
[----:B------:R-:W-:Y:S01]  /*2480*/  IMAD R133, R7, 0x2800, R200 ;  /* 0x0000280007857824 */ /* 0x000fe200078e02c8 */
[----:B------:R-:W-:Y:S01]  /*2490*/  LOP3.LUT R7, R8, R197, RZ, 0x3c, !PT ;  /* 0x000000c508077212 */ /* 0x000fe200078e3cff */
[----:B------:R-:W-:Y:S01]  /*24a0*/  IMAD R135, R9, 0x2800, R198 ;  /* 0x0000280009877824 */ /* 0x000fe200078e02c6 */
[----:B------:R-:W-:-:S02]  /*24b0*/  LEA.HI R27, R13, R12, RZ, 0x4 ;  /* 0x0000000c0d1b7211 */ /* 0x000fc400078f20ff */
[----:B------:R-:W-:Y:S02]  /*24c0*/  LOP3.LUT R8, R11, R6, RZ, 0x3c, !PT ;  /* 0x000000060b087212 */ /* 0x000fe400078e3cff */
[----:B------:R-:W-:Y:S02]  /*24d0*/  LEA.HI R12, R13, R12, RZ, 0x6 ;  /* 0x0000000c0d0c7211 */ /* 0x000fe400078f30ff */
[----:B------:R-:W-:Y:S01]  /*24e0*/  LOP3.LUT R11, R199, 0x30, R25, 0xf8, !PT ;  /* 0x00000030c70b7812 */ /* 0x000fe200078ef819 */
[----:B------:R-:W-:Y:S01]  /*24f0*/  IMAD.IADD R142, R142, 0x1, R7 ;  /* 0x000000018e8e7824 */ /* 0x000fe200078e0207 */
[----:B------:R-:W-:Y:S01]  /*2500*/  LOP3.LUT R21, R21, 0xfffffffe, RZ, 0xc0, !PT ;  /* 0xfffffffe15157812 */ /* 0x000fe200078ec0ff */
[----:B------:R-:W-:Y:S01]  /*2510*/  IMAD.IADD R135, R135, 0x1, R10 ;  /* 0x0000000187877824 */ /* 0x000fe200078e020a */
[----:B------:R-:W-:Y:S01]  /*2520*/  SHF.R.S32.HI R7, RZ, 0x6, R12 ;  /* 0x00000006ff077819 */ /* 0x000fe2000001140c */
[----:B------:R-:W-:Y:S01]  /*2530*/  IMAD R131, R9, 0x2800, R200 ;  /* 0x0000280009837824 */ /* 0x000fe200078e02c8 */
[----:B------:R-:W-:Y:S01]  /*2540*/  LOP3.LUT R13, R199, 0x30, R27, 0xf8, !PT ;  /* 0x00000030c70d7812 */ /* 0x000fe200078ef81b */
[----:B------:R-:W-:Y:S01]  /*2550*/  IMAD.IADD R133, R133, 0x1, R8 ;  /* 0x0000000185857824 */ /* 0x000fe200078e0208 */
[----:B------:R-:W-:-:S02]  /*2560*/  LOP3.LUT R10, R11, R6, RZ, 0x3c, !PT ;  /* 0x000000060b0a7212 */ /* 0x000fc400078e3cff */
[----:B------:R-:W-:Y:S02]  /*2570*/  SHF.R.S32.HI R9, RZ, 0x1f, R143 ;  /* 0x0000001fff097819 */ /* 0x000fe4000001148f */
[----:B------:R-:W-:Y:S02]  /*2580*/  LOP3.LUT R8, R196, 0x30, R27, 0xf8, !PT ;  /* 0x00000030c4087812 */ /* 0x000fe400078ef81b */
[----:B------:R-:W-:Y:S01]  /*2590*/  @P5 LOP3.LUT R21, R21, 0x1, RZ, 0xfc, !PT ;  /* 0x0000000115155812 */ /* 0x000fe200078efcff */
[----:B------:R-:W-:Y:S01]  /*25a0*/  IMAD R132, R7, 0x2800, R198 ;  /* 0x0000280007847824 */ /* 0x000fe200078e02c6 */
[----:B------:R-:W-:Y:S01]  /*25b0*/  LOP3.LUT R13, R13, R6, RZ, 0x3c, !PT ;  /* 0x000000060d0d7212 */ /* 0x000fe200078e3cff */
[----:B------:R-:W-:Y:S01]  /*25c0*/  IMAD R130, R7, 0x2800, R200 ;  /* 0x0000280007827824 */ /* 0x000fe200078e02c8 */
[----:B------:R-:W-:Y:S01]  /*25d0*/  IADD3 R131, R131, R10, RZ ;  /* 0x0000000a83837210 */ /* 0x000fe20007ffe0ff */
[----:B------:R-:W-:Y:S01]  /*25e0*/  IMAD R10, R9, R100, RZ ;  /* 0x00000064090a7224 */ /* 0x000fe200078e02ff */
[----:B------:R-:W-:-:S02]  /*25f0*/  R2P PR, R224, 0x6 ;  /* 0x00000006e0007804 */ /* 0x000fc40000000000 */
[----:B------:R-:W-:Y:S01]  /*2600*/  LOP3.LUT R7, R8, R197, RZ, 0x3c, !PT ;  /* 0x000000c508077212 */ /* 0x000fe200078e3cff */
[----:B------:R-:W-:Y:S01]  /*2610*/  IMAD R8, R9, R106, RZ ;  /* 0x0000006a09087224 */ /* 0x000fe200078e02ff */
[----:B------:R0:W-:Y:S01]  /*2620*/  STL [R1+0x20], R21 ;  /* 0x0000201501007387 */ /* 0x0001e20000100800 */
[----:B------:R-:W-:Y:S01]  /*2630*/  IMAD.IADD R130, R130, 0x1, R13 ;  /* 0x0000000182827824 */ /* 0x000fe200078e020d */
[----:B------:R-:W-:Y:S01]  /*2640*/  SHF.L.U64.HI R9, R100, 0x7, R101 ;  /* 0x0000000764097819 */ /* 0x000fe20000010265 */
[----:B------:R-:W-:Y:S01]  /*2650*/  IMAD R11, R113, 0xa0, RZ ;  /* 0x000000a0710b7824 */ /* 0x000fe200078e02ff */
[----:B------:R-:W-:Y:S01]  /*2660*/  SEL R120, R120, 0xffffffc0, !P2 ;  /* 0xffffffc078787807 */ /* 0x000fe20005000000 */
[----:B------:R-:W-:Y:S01]  /*2670*/  IMAD.WIDE.U32 R114, R15, UR4, R114 ;  /* 0x000000040f727c25 */ /* 0x000fe2000f8e0072 */
[----:B------:R-:W-:-:S03]  /*2680*/  IADD3 R98, P2, R23, R98, RZ ;  /* 0x0000006217627210 */ /* 0x000fc60007f5e0ff */
[----:B------:R-:W-:-:S04]  /*2690*/  IMAD.WIDE.U32 R112, R112, 0xa0, RZ ;  /* 0x000000a070707825 */ /* 0x000fc800078e00ff */
[----:B0-----:R-:W-:Y:S02]  /*26a0*/  IMAD R21, R143, R101, R10 ;  /* 0x000000658f157224 */ /* 0x001fe400078e020a */
[----:B------:R-:W-:Y:S02]  /*26b0*/  IMAD R13, R101, 0xa0, RZ ;  /* 0x000000a0650d7824 */ /* 0x000fe400078e02ff */
[----:B------:R-:W-:Y:S02]  /*26c0*/  IMAD.SHL.U32 R10, R100, 0x80, RZ ;  /* 0x00000080640a7824 */ /* 0x000fe400078e00ff */
[----:B------:R-:W-:Y:S01]  /*26d0*/  IMAD.WIDE.U32 R104, R143, R100, R104 ;  /* 0x000000648f687225 */ /* 0x000fe200078e0068 */
[----:B------:R-:W-:-:S03]  /*26e0*/  SEL R30, RZ, 0x20, P4 ;  /* 0x00000020ff1e7807 */ /* 0x000fc60002000000 */
[----:B------:R-:W-:-:S04]  /*26f0*/  IMAD.WIDE.U32 R102, R143, R100, R102 ;  /* 0x000000648f667225 */ /* 0x000fc800078e0066 */
[----:B------:R-:W-:Y:S02]  /*2700*/  IMAD R15, R143, R107, R8 ;  /* 0x0000006b8f0f7224 */ /* 0x000fe400078e0208 */
[----:B------:R-:W-:Y:S01]  /*2710*/  IMAD.WIDE.U32 R100, R100, 0xa0, RZ ;  /* 0x000000a064647825 */ /* 0x000fe200078e00ff */
[----:B------:R-:W-:-:S03]  /*2720*/  IADD3 R122, R113, R11, RZ ;  /* 0x0000000b717a7210 */ /* 0x000fc60007ffe0ff */
[----:B------:R-:W-:Y:S01]  /*2730*/  IMAD.WIDE.U32 R110, R143, R106, R110 ;  /* 0x0000006a8f6e7225 */ /* 0x000fe200078e006e */
[----:B------:R-:W-:-:S03]  /*2740*/  IADD3 R12, R15, R109, RZ ;  /* 0x0000006d0f0c7210 */ /* 0x000fc60007ffe0ff */
[----:B------:R-:W-:Y:S01]  /*2750*/  IMAD.IADD R126, R101, 0x1, R13 ;  /* 0x00000001657e7824 */ /* 0x000fe200078e020d */
[----:B------:R-:W-:Y:S01]  /*2760*/  SHF.L.U32 R8, R106, 0x7, RZ ;  /* 0x000000076a087819 */ /* 0x000fe200000006ff */
[----:B------:R-:W-:Y:S01]  /*2770*/  IMAD.IADD R132, R132, 0x1, R7 ;  /* 0x0000000184847824 */ /* 0x000fe200078e0207 */
[C---:B------:R-:W-:Y:S01]  /*2780*/  SHF.L.U64.HI R7, R106.reuse, 0x7, R107 ;  /* 0x000000076a077819 */ /* 0x040fe2000001026b */
[----:B------:R-:W-:Y:S01]  /*2790*/  IMAD.X R99, R215, 0x1, R26, P2 ;  /* 0x00000001d7637824 */ /* 0x000fe200010e061a */
[----:B------:R-:W-:Y:S01]  /*27a0*/  SEL R119, R119, 0xffffffe0, !P1 ;  /* 0xffffffe077777807 */ /* 0x000fe20004800000 */
[----:B------:R-:W-:Y:S01]  /*27b0*/  IMAD.IADD R11, R111, 0x1, R15 ;  /* 0x000000016f0b7824 */ /* 0x000fe200078e020f */
[----:B------:R-:W-:Y:S01]  /*27c0*/  SHF.R.S32.HI R15, RZ, 0x4, R20 ;  /* 0x00000004ff0f7819 */ /* 0x000fe20000011414 */
[----:B------:R-:W-:Y:S01]  /*27d0*/  IMAD.IADD R13, R105, 0x1, R21 ;  /* 0x00000001690d7824 */ /* 0x000fe200078e0215 */
[----:B------:R-:W-:Y:S01]  /*27e0*/  SHF.R.S32.HI R26, RZ, 0x4, R27 ;  /* 0x00000004ff1a7819 */ /* 0x000fe2000001141b */
[----:B------:R-:W-:Y:S01]  /*27f0*/  IMAD.IADD R14, R21, 0x1, R103 ;  /* 0x00000001150e7824 */ /* 0x000fe200078e0267 */
[----:B------:R-:W-:Y:S01]  /*2800*/  SHF.R.S32.HI R21, RZ, 0x4, R25 ;  /* 0x00000004ff157819 */ /* 0x000fe20000011419 */
[----:B------:R-:W-:Y:S01]  /*2810*/  IMAD.WIDE.U32 R106, R106, 0xa0, RZ ;  /* 0x000000a06a6a7825 */ /* 0x000fe200078e00ff */
[----:B------:R-:W-:-:S02]  /*2820*/  LOP3.LUT R37, R33, R30, RZ, 0xfc, !PT ;  /* 0x0000001e21257212 */ /* 0x000fc400078efcff */
[----:B------:R-:W-:Y:S02]  /*2830*/  LOP3.LUT R20, R20, 0xfffffff0, RZ, 0xc0, !PT ;  /* 0xfffffff014147812 */ /* 0x000fe400078ec0ff */
[----:B------:R-:W-:Y:S02]  /*2840*/  LOP3.LUT R25, R25, 0xfffffff0, RZ, 0xc0, !PT ;  /* 0xfffffff019197812 */ /* 0x000fe400078ec0ff */
[----:B------:R-:W-:Y:S02]  /*2850*/  LOP3.LUT R27, R27, 0xfffffff0, RZ, 0xc0, !PT ;  /* 0xfffffff01b1b7812 */ /* 0x000fe400078ec0ff */
[----:B------:R-:W-:Y:S01]  /*2860*/  LOP3.LUT R32, R33, 0x1, RZ, 0xc0, !PT ;  /* 0x0000000121207812 */ /* 0x000fe200078ec0ff */
        /* <DEDUP_REMOVED lines=11> */
.L_x_2267:
[----:B0-23--:R-:W2:Y:S01]  /*2920*/  LDL.LU R40, [R1+0x20] ;  /* 0x0000200001287983 */ /* 0x00dea20000300800 */
[----:B------:R-:W0:Y:S01]  /*2930*/  LDC.64 R124, c[0x0][0x2d8] ;  /* 0x0000b600ff7c7b82 */ /* 0x000e220000000a00 */
[----:B------:R-:W-:Y:S01]  /*2940*/  IADD3 R43, R24, -0x1, RZ ;  /* 0xffffffff182b7810 */ /* 0x000fe20007ffe0ff */
[----:B------:R-:W-:Y:S01]  /*2950*/  IMAD R47, R17, 0x7800, R207 ;  /* 0x00007800112f7824 */ /* 0x000fe200078e02cf */
[----:B------:R-:W-:Y:S05]  /*2960*/  YIELD ;  /* 0x0000000000007946 */ /* 0x000fea0003800000 */
[----:B------:R-:W1:Y:S01]  /*2970*/  LDC R134, c[0x0][0x3d4] ;  /* 0x0000f500ff867b82 */ /* 0x000e620000000800 */
[----:B------:R-:W-:Y:S01]  /*2980*/  ISETP.GT.AND P4, PT, R43, R121, PT ;  /* 0x000000792b00720c */ /* 0x000fe20003f84270 */
[-C--:B------:R-:W-:Y:S01]  /*2990*/  IMAD R39, R122, R43.reuse, RZ ;  /* 0x0000002b7a277224 */ /* 0x080fe200078e02ff */
[----:B------:R-:W-:Y:S01]  /*29a0*/  SHF.R.S32.HI R38, RZ, 0x1f, R43 ;  /* 0x0000001fff267819 */ /* 0x000fe2000001142b */
[----:B------:R-:W-:Y:S01]  /*29b0*/  IMAD.WIDE.U32 R138, R112, R43, RZ ;  /* 0x0000002b708a7225 */ /* 0x000fe200078e00ff */
[----:B------:R-:W-:Y:S03]  /*29c0*/  BSSY B0, `(.L_x_2168) ;  /* 0x0000caa000007945 */ /* 0x000fe60003800000 */
[----:B------:R-:W-:Y:S01]  /*29d0*/  IMAD R39, R38, R112, R39 ;  /* 0x0000007026277224 */ /* 0x000fe200078e0227 */
[----:B------:R-:W-:Y:S01]  /*29e0*/  IADD3 R45, P1, P2, R3, R138, R128 ;  /* 0x0000008a032d7210 */ /* 0x000fe20007a3e080 */
[----:B------:R-:W-:-:S02]  /*29f0*/  IMAD.IADD R47, R16, 0x1, R47 ;  /* 0x00000001102f7824 */ /* 0x000fc400078e022f */
[----:B------:R-:W-:Y:S02]  /*2a00*/  IMAD.IADD R93, R139, 0x1, R39 ;  /* 0x000000018b5d7824 */ /* 0x000fe400078e0227 */
[----:B------:R-:W-:-:S03]  /*2a10*/  IMAD R39, R17, 0x7800, R208 ;  /* 0x0000780011277824 */ /* 0x000fc600078e02d0 */
[----:B------:R-:W-:Y:S02]  /*2a20*/  IADD3.X R24, R4, R93, R127, P1, P2 ;  /* 0x0000005d04187210 */ /* 0x000fe40000fe447f */
[-C--:B0-----:R-:W-:Y:S02]  /*2a30*/  IADD3 R48, P1, P2, R138, R124.reuse, R3 ;  /* 0x0000007c8a307210 */ /* 0x081fe40007a3e003 */
[----:B------:R-:W-:Y:S02]  /*2a40*/  IADD3 R46, R16, R39, RZ ;  /* 0x00000027102e7210 */ /* 0x000fe40007ffe0ff */
[----:B------:R-:W-:Y:S02]  /*2a50*/  IADD3.X R49, R93, R125, R4, P1, P2 ;  /* 0x0000007d5d317210 */ /* 0x000fe40000fe4404 */
[----:B-1----:R-:W-:Y:S02]  /*2a60*/  ISETP.GE.AND P1, PT, R134, 0x1, PT ;  /* 0x000000018600780c */ /* 0x002fe40003f26270 */
[----:B------:R-:W-:-:S05]  /*2a70*/  IADD3 R44, P2, R45, R124, RZ ;  /* 0x0000007c2d2c7210 */ /* 0x000fca0007f5e0ff */
[----:B------:R-:W-:Y:S02]  /*2a80*/  IMAD.X R45, R24, 0x1, R125, P2 ;  /* 0x00000001182d7824 */ /* 0x000fe400010e067d */
        /* <DEDUP_REMOVED lines=37> */
[----:B------:R-:W-:Y:S02]  /*2ce0*/  CS2R R138, SRZ ;  /* 0x00000000008a7805 */ /* 0x000fe4000001ff00 */
[----:B------:R-:W-:Y:S02]  /*2cf0*/  IADD3 R53, R19, 0x10, RZ ;  /* 0x0000001013357810 */ /* 0x000fe40007ffe0ff */
[----:B------:R-:W-:Y:S01]  /*2d00*/  IADD3.X R41, R11, UR5, R39, P1, P4 ;  /* 0x000000050b297c10 */ /* 0x000fe20008fe8427 */
[----:B------:R-:W-:-:S02]  /*2d10*/  ULDC.64 UR4, c[0x0][0x3e0] ;  /* 0x0000f80000047ab9 */ /* 0x000fc40000000a00 */
        /* <DEDUP_REMOVED lines=31> */
[----:B------:R-:W-:-:S13]  /*2f10*/  ISETP.GE.AND P1, PT, R53, R134, PT ;  /* 0x000000863500720c */ /* 0x000fda0003f26270 */
[----:B------:R1:W5:Y:S04]  /*2f20*/  @!P1 LDG.E.64 R74, desc[UR56][R40.64+0x50] ;  /* 0x00005038284a9981 */ /* 0x000368000c1e1b00 */
[----:B------:R1:W5:Y:S02]  /*2f30*/  @!P1 LDG.E.64 R76, desc[UR56][R42.64+0x50] ;  /* 0x000050382a4c9981 */ /* 0x000364000c1e1b00 */
.L_x_2172:
[----:B------:R-:W-:Y:S05]  /*2f40*/  BSYNC B1 ;  /* 0x0000000000017941 */ /* 0x000fea0003800000 */
.L_x_2171:
        /* <DEDUP_REMOVED lines=13> */
[----:B------:R-:W-:Y:S01]  /*3020*/  CS2R R72, SRZ ;  /* 0x0000000000487805 */ /* 0x000fe2000001ff00 */
[----:B------:R-:W-:Y:S01]  /*3030*/  IMAD.MOV.U32 R151, RZ, RZ, R78 ;  /* 0x000000ffff977224 */ /* 0x000fe200078e004e */
        /* <DEDUP_REMOVED lines=46> */
.L_x_2174:
[----:B------:R-:W-:Y:S05]  /*3320*/  BSYNC B1 ;  /* 0x0000000000017941 */ /* 0x000fea0003800000 */
.L_x_2173:
[----:B------:R-:W-:Y:S01]  /*3330*/  UISETP.NE.AND UP0, UPT, UR53, 0x3, UPT ;  /* 0x000000033500788c */ /* 0x000fe2000bf05270 */
[----:B------:R-:W-:Y:S01]  /*3340*/  MOV R158, R82 ;  /* 0x00000052009e7202 */ /* 0x000fe20000000f00 */
        /* <DEDUP_REMOVED lines=21> */
[----:B------:R-:W-:Y:S01]  /*34a0*/  IMAD.MOV.U32 R153, RZ, RZ, R72 ;  /* 0x000000ffff997224 */ /* 0x000fe200078e0048 */
[----:B------:R-:W-:Y:S06]  /*34b0*/  @!P1 BRA `(.L_x_2175) ;  /* 0x0000000000049947 */ /* 0x000fec0003800000 */
[----:B------:R-:W-:Y:S01]  /*34c0*/  BPT.TRAP 0x1 ;  /* 0x000000040000795c */ /* 0x000fe20000300000 */
.L_x_2175:
[----:B------:R-:W-:Y:S01]  /*34d0*/  IMAD R39, R17, 0x8, R16 ;  /* 0x0000000811277824 */ /* 0x000fe200078e0210 */
[----:B------:R-:W-:Y:S01]  /*34e0*/  SHF.L.U32 R96, R190, 0x1f, RZ ;  /* 0x0000001fbe607819 */ /* 0x000fe200000006ff */
[----:B------:R-:W-:Y:S03]  /*34f0*/  BSSY B1, `(.L_x_2176) ;  /* 0x0000003000017945 */ /* 0x000fe60003800000 */
[----:B------:R-:W3:Y:S02]  /*3500*/  SYNCS.PHASECHK.TRANS64.TRYWAIT P5, [R39+URZ+0x29890], R96 ;  /* 0x02989060270075a7 */ /* 0x000ee400080a017f */
[----:B---3--:R-:W-:Y:S05]  /*3510*/  @!P5 BRA `(.L_x_2177) ;  /* 0x0000029c00b8d947 */ /* 0x008fea0003800000 */
.L_x_2495:
[----:B------:R-:W-:Y:S05]  /*3520*/  BSYNC B1 ;  /* 0x0000000000017941 */ /* 0x000fea0003800000 */
.L_x_2176:
        /* <DEDUP_REMOVED lines=10> */
[----:B------:R-:W-:Y:S02]  /*35d0*/  SHF.R.U32.HI R138, RZ, 0x8, R139 ;  /* 0x00000008ff8a7819 */ /* 0x000fe4000001168b */
[----:B------:R-:W-:Y:S01]  /*35e0*/  SHF.R.U32.HI R169, RZ, 0x10, R137 ;  /* 0x00000010ffa97819 */ /* 0x000fe20000011689 */
[----:B------:R-:W-:Y:S01]  /*35f0*/  IMAD.SHL.U32 R136, R136, 0x100, RZ ;  /* 0x0000010088887824 */ /* 0x000fe200078e00ff */
[----:B------:R-:W-:Y:S02]  /*3600*/  LOP3.LUT R137, R137, 0xff0000ff, RZ, 0xc0, !PT ;  /* 0xff0000ff89897812 */ /* 0x000fe400078ec0ff */
[----:B------:R-:W-:Y:S02]  /*3610*/  SHF.R.U32.HI R167, RZ, 0x10, R139 ;  /* 0x00000010ffa77819 */ /* 0x000fe4000001168b */
[----:B------:R-:W-:-:S02]  /*3620*/  LOP3.LUT R166, R139, 0xff0000ff, RZ, 0xc0, !PT ;  /* 0xff0000ff8ba67812 */ /* 0x000fc400078ec0ff */
        /* <DEDUP_REMOVED lines=51> */
[--C-:B------:R-:W-:Y:S01]  /*3960*/  HADD2.F32 R169, -RZ, R166.reuse.H1_H1 ;  /* 0x300000a6ffa97230 */ /* 0x100fe20000004100 */
[----:B------:R-:W-:Y:S01]  /*3970*/  F2FP.SATFINITE.E4M3.F32.PACK_AB_MERGE_C R165, R168, R165, RZ ;  /* 0x000000a5a8a5723e */ /* 0x000fe200048070ff */
[----:B------:R-:W-:Y:S01]  /*3980*/  HADD2.F32 R168, -RZ, R166.H0_H0 ;  /* 0x200000a6ffa87230 */ /* 0x000fe20000004100 */
[----:B------:R-:W-:Y:S01]  /*3990*/  F2FP.F16.E4M3.UNPACK_B R167, R42.H1 ;  /* 0x0000002affa7723e */ /* 0x000fe200030006ff */
[--C-:B------:R-:W-:Y:S01]  /*39a0*/  HADD2.F32 R172, -RZ, R174.reuse.H1_H1 ;  /* 0x300000aeffac7230 */ /* 0x100fe20000004100 */
[----:B------:R-:W-:Y:S01]  /*39b0*/  F2FP.F16.E4M3.UNPACK_B R173, R137 ;  /* 0x00000089ffad723e */ /* 0x000fe200020006ff */
[----:B------:R-:W-:Y:S01]  /*39c0*/  HADD2.F32 R174, -RZ, R174.H0_H0 ;  /* 0x200000aeffae7230 */ /* 0x000fe20000004100 */
[-C--:B------:R-:W-:Y:S01]  /*39d0*/  F2FP.F16.E4M3.UNPACK_B R166, R136.reuse.H1 ;  /* 0x00000088ffa6723e */ /* 0x080fe200030006ff */
[----:B------:R-:W-:Y:S01]  /*39e0*/  HADD2.F32 R137, -RZ, R167.H1_H1 ;  /* 0x300000a7ff897230 */ /* 0x000fe20000004100 */
[----:B------:R-:W-:Y:S01]  /*39f0*/  F2FP.F16.E4M3.UNPACK_B R170, R136 ;  /* 0x00000088ffaa723e */ /* 0x000fe200020006ff */
[----:B------:R-:W-:-:S02]  /*3a00*/  HADD2.F32 R176, -RZ, R173.H1_H1 ;  /* 0x300000adffb07230 */ /* 0x000fc40000004100 */
[-C--:B------:R-:W-:Y:S01]  /*3a10*/  FMUL.FTZ R175, R169, R172.reuse ;  /* 0x000000aca9af7220 */ /* 0x080fe20000410000 */
[----:B------:R-:W-:Y:S02]  /*3a20*/  HADD2.F32 R171, -RZ, R166.H1_H1 ;  /* 0x300000a6ffab7230 */ /* 0x000fe40000004100 */
[C---:B------:R-:W-:Y:S01]  /*3a30*/  FMUL.FTZ R180, R168.reuse, R172 ;  /* 0x000000aca8b47220 */ /* 0x040fe20000410000 */
[----:B------:R-:W-:Y:S02]  /*3a40*/  HADD2.F32 R167, -RZ, R167.H0_H0 ;  /* 0x200000a7ffa77230 */ /* 0x000fe40000004100 */
[----:B------:R-:W-:Y:S01]  /*3a50*/  FMUL.FTZ R178, R137, R176 ;  /* 0x000000b089b27220 */ /* 0x000fe20000410000 */
[----:B------:R-:W-:Y:S02]  /*3a60*/  HADD2.F32 R172, -RZ, R170.H1_H1 ;  /* 0x300000aaffac7230 */ /* 0x000fe40000004100 */
[----:B------:R-:W-:Y:S01]  /*3a70*/  FFMA.FTZ R136, R168, R171, -R175 ;  /* 0x000000aba8887223 */ /* 0x000fe200000108af */
[----:B------:R-:W-:Y:S01]  /*3a80*/  F2FP.F16.E4M3.UNPACK_B R42, R42 ;  /* 0x0000002aff2a723e */ /* 0x000fe200020006ff */
[----:B------:R-:W-:Y:S01]  /*3a90*/  FMUL.FTZ R176, R167, R176 ;  /* 0x000000b0a7b07220 */ /* 0x000fe20000410000 */
[----:B------:R-:W-:Y:S01]  /*3aa0*/  F2FP.F16.E4M3.UNPACK_B R168, R43 ;  /* 0x0000002bffa8723e */ /* 0x000fe200020006ff */
[----:B------:R-:W-:Y:S01]  /*3ab0*/  FFMA.FTZ R43, R169, R171, R180 ;  /* 0x000000aba92b7223 */ /* 0x000fe200000100b4 */
[-C--:B------:R-:W-:Y:S01]  /*3ac0*/  FFMA.FTZ R178, R167, R172.reuse, -R178 ;  /* 0x000000aca7b27223 */ /* 0x080fe200000108b2 */
[----:B------:R-:W-:Y:S01]  /*3ad0*/  FFMA.FTZ R169, R137, R172, R176 ;  /* 0x000000ac89a97223 */ /* 0x000fe200000100b0 */
[----:B------:R-:W-:Y:S01]  /*3ae0*/  HADD2.F32 R137, -RZ, R42.H0_H0 ;  /* 0x2000002aff897230 */ /* 0x000fe20000004100 */
[----:B------:R-:W-:Y:S01]  /*3af0*/  F2FP.SATFINITE.E4M3.F32.PACK_AB_MERGE_C R41, R41, R40, R164 ;  /* 0x000000282929723e */ /* 0x000fe200048070a4 */
[----:B------:R-:W-:Y:S01]  /*3b00*/  HADD2.F32 R167, -RZ, R168.H0_H0 ;  /* 0x200000a8ffa77230 */ /* 0x000fe20000004100 */
[----:B------:R-:W-:Y:S01]  /*3b10*/  F2FP.SATFINITE.E4M3.F32.PACK_AB_MERGE_C R43, R43, R136, RZ ;  /* 0x000000882b2b723e */ /* 0x000fe200048070ff */
[----:B------:R-:W-:Y:S01]  /*3b20*/  HADD2.F32 R42, -RZ, R42.H1_H1 ;  /* 0x3000002aff2a7230 */ /* 0x000fe20000004100 */
[----:B------:R-:W-:Y:S01]  /*3b30*/  F2FP.SATFINITE.E4M3.F32.PACK_AB_MERGE_C R169, R169, R178, RZ ;  /* 0x000000b2a9a9723e */ /* 0x000fe200048070ff */
[----:B------:R-:W-:-:S02]  /*3b40*/  HADD2.F32 R173, -RZ, R173.H0_H0 ;  /* 0x200000adffad7230 */ /* 0x000fc40000004100 */
[----:B------:R-:W-:Y:S01]  /*3b50*/  FMUL.FTZ R171, R167, R174 ;  /* 0x000000aea7ab7220 */ /* 0x000fe20000410000 */
[----:B------:R-:W-:Y:S01]  /*3b60*/  HADD2.F32 R168, -RZ, R168.H1_H1 ;  /* 0x300000a8ffa87230 */ /* 0x000fe20000004100 */
[----:B------:R-:W-:Y:S01]  /*3b70*/  F2FP.SATFINITE.E4M3.F32.PACK_AB_MERGE_C R40, R139, R138, R165 ;  /* 0x0000008a8b28723e */ /* 0x000fe200048070a5 */
[----:B------:R-:W-:Y:S02]  /*3b80*/  HADD2.F32 R166, -RZ, R166.H0_H0 ;  /* 0x200000a6ffa67230 */ /* 0x000fe40000004100 */
[-C--:B------:R-:W-:Y:S01]  /*3b90*/  FMUL.FTZ R172, R42, R173.reuse ;  /* 0x000000ad2aac7220 */ /* 0x080fe20000410000 */
[----:B------:R-:W-:Y:S02]  /*3ba0*/  HADD2.F32 R170, -RZ, R170.H0_H0 ;  /* 0x200000aaffaa7230 */ /* 0x000fe40000004100 */
[C---:B------:R-:W-:Y:S01]  /*3bb0*/  FMUL.FTZ R176, R168.reuse, R174 ;  /* 0x000000aea8b07220 */ /* 0x040fe20000410000 */
[----:B------:R-:W-:Y:S01]  /*3bc0*/  FMUL.FTZ R173, R137, R173 ;  /* 0x000000ad89ad7220 */ /* 0x000fe20000410000 */
[----:B------:R-:W-:-:S02]  /*3bd0*/  FFMA.FTZ R171, R168, R166, R171 ;  /* 0x000000a6a8ab7223 */ /* 0x000fc400000100ab */
[----:B------:R-:W-:Y:S01]  /*3be0*/  FFMA.FTZ R176, R167, R166, -R176 ;  /* 0x000000a6a7b07223 */ /* 0x000fe200000108b0 */
[-C--:B------:R-:W-:Y:S01]  /*3bf0*/  FFMA.FTZ R172, R137, R170.reuse, -R172 ;  /* 0x000000aa89ac7223 */ /* 0x080fe200000108ac */
[----:B------:R-:W-:-:S03]  /*3c00*/  FFMA.FTZ R173, R42, R170, R173 ;  /* 0x000000aa2aad7223 */ /* 0x000fc600000100ad */
[----:B------:R-:W-:Y:S02]  /*3c10*/  F2FP.SATFINITE.E4M3.F32.PACK_AB_MERGE_C R43, R171, R176, R43 ;  /* 0x000000b0ab2b723e */ /* 0x000fe4000480702b */
[----:B------:R-:W-:-:S07]  /*3c20*/  F2FP.SATFINITE.E4M3.F32.PACK_AB_MERGE_C R42, R173, R172, R169 ;  /* 0x000000acad2a723e */ /* 0x000fce00048070a9 */
.L_x_2183:
[----:B------:R-:W-:Y:S05]  /*3c30*/  BSYNC B3 ;  /* 0x0000000000037941 */ /* 0x000fea0003800000 */
.L_x_2182:
[----:B-1----:R4:W-:Y:S02]  /*3c40*/  STG.E.128 desc[UR56][R48.64], R40 ;  /* 0x0000002830007986 */ /* 0x0029e4000c101d38 */
.L_x_2181:
[----:B------:R-:W-:Y:S05]  /*3c50*/  BSYNC B2 ;  /* 0x0000000000027941 */ /* 0x000fea0003800000 */
.L_x_2180:
        /* <DEDUP_REMOVED lines=9> */
[----:B------:R-:W-:Y:S02]  /*3cf0*/  SHF.R.U32.HI R124, RZ, 0x8, R125 ;  /* 0x00000008ff7c7819 */ /* 0x000fe4000001167d */
[----:B------:R-:W-:Y:S02]  /*3d00*/  LOP3.LUT R94, R95, 0xff0000ff, RZ, 0xc0, !PT ;  /* 0xff0000ff5f5e7812 */ /* 0x000fe400078ec0ff */
[----:B------:R-:W-:Y:S01]  /*3d10*/  SHF.R.U32.HI R137, RZ, 0x10, R95 ;  /* 0x00000010ff897819 */ /* 0x000fe2000001165f */
[----:B------:R-:W-:Y:S01]  /*3d20*/  IMAD.SHL.U32 R95, R139, 0x100, RZ ;  /* 0x000001008b5f7824 */ /* 0x000fe200078e00ff */
[----:B------:R-:W-:Y:S02]  /*3d30*/  LOP3.LUT R136, R125, 0xff0000ff, RZ, 0xc0, !PT ;  /* 0xff0000ff7d887812 */ /* 0x000fe400078ec0ff */
[----:B------:R-:W-:Y:S01]  /*3d40*/  SHF.R.U32.HI R138, RZ, 0x10, R125 ;  /* 0x00000010ff8a7819 */ /* 0x000fe2000001167d */
[----:B------:R-:W-:Y:S01]  /*3d50*/  IMAD.SHL.U32 R125, R124, 0x100, RZ ;  /* 0x000001007c7d7824 */ /* 0x000fe200078e00ff */
[----:B------:R-:W-:Y:S01]  /*3d60*/  LOP3.LUT R94, R94, 0xff00, R95, 0xf8, !PT ;  /* 0x0000ff005e5e7812 */ /* 0x000fe200078ef85f */
[----:B-1----:R-:W-:Y:S01]  /*3d70*/  IMAD.MOV.U32 R124, RZ, RZ, R40 ;  /* 0x000000ffff7c7224 */ /* 0x002fe200078e0028 */
[----:B------:R-:W-:Y:S01]  /*3d80*/  SHF.L.U32 R95, R137, 0x10, RZ ;  /* 0x00000010895f7819 */ /* 0x000fe200000006ff */
[----:B------:R-:W-:Y:S01]  /*3d90*/  IMAD.U32 R138, R138, 0x10000, RZ ;  /* 0x000100008a8a7824 */ /* 0x000fe200078e00ff */
[----:B------:R-:W-:-:S02]  /*3da0*/  LOP3.LUT R125, R136, 0xff00, R125, 0xf8, !PT ;  /* 0x0000ff00887d7812 */ /* 0x000fc400078ef87d */
        /* <DEDUP_REMOVED lines=44> */
[----:B------:R-:W-:Y:S01]  /*4070*/  F2FP.SATFINITE.E4M3.F32.PACK_AB_MERGE_C R137, R138, R137, RZ ;  /* 0x000000898a89723e */ /* 0x000fe200048070ff */
[--C-:B------:R-:W-:Y:S01]  /*4080*/  HADD2.F32 R162, -RZ, R139.reuse.H0_H0 ;  /* 0x2000008bffa27230 */ /* 0x100fe20000004100 */
[-C--:B------:R-:W-:Y:S01]  /*4090*/  F2FP.F16.E4M3.UNPACK_B R167, R95.reuse.H1 ;  /* 0x0000005fffa7723e */ /* 0x080fe200030006ff */
[----:B------:R-:W-:Y:S01]  /*40a0*/  HADD2.F32 R139, -RZ, R139.H1_H1 ;  /* 0x3000008bff8b7230 */ /* 0x000fe20000004100 */
[----:B------:R-:W-:Y:S02]  /*40b0*/  F2FP.F16.E4M3.UNPACK_B R138, R42.H1 ;  /* 0x0000002aff8a723e */ /* 0x000fe400030006ff */
[----:B------:R-:W-:Y:S01]  /*40c0*/  F2FP.F16.E4M3.UNPACK_B R166, R95 ;  /* 0x0000005fffa6723e */ /* 0x000fe200020006ff */
[----:B------:R-:W-:Y:S01]  /*40d0*/  HADD2.F32 R169, -RZ, R167.H1_H1 ;  /* 0x300000a7ffa97230 */ /* 0x000fe20000004100 */
[-C--:B------:R-:W-:Y:S01]  /*40e0*/  F2FP.F16.E4M3.UNPACK_B R163, R94.reuse ;  /* 0x0000005effa3723e */ /* 0x080fe200020006ff */
        /* <DEDUP_REMOVED lines=38> */
.L_x_2187:
[----:B------:R-:W-:Y:S05]  /*4350*/  BSYNC B3 ;  /* 0x0000000000037941 */ /* 0x000fea0003800000 */
.L_x_2186:
[----:B-1----:R0:W-:Y:S02]  /*4360*/  STG.E.128 desc[UR56][R48.64+0x20], R40 ;  /* 0x0000202830007986 */ /* 0x0021e4000c101d38 */
.L_x_2185:
[----:B------:R-:W-:Y:S05]  /*4370*/  BSYNC B2 ;  /* 0x0000000000027941 */ /* 0x000fea0003800000 */
.L_x_2184:
        /* <DEDUP_REMOVED lines=111> */
.L_x_2191:
[----:B------:R-:W-:Y:S05]  /*4a70*/  BSYNC B3 ;  /* 0x0000000000037941 */ /* 0x000fea0003800000 */
.L_x_2190:
[----:B-1----:R0:W-:Y:S02]  /*4a80*/  STG.E.128 desc[UR56][R48.64+0x40], R40 ;  /* 0x0000402830007986 */ /* 0x0021e4000c101d38 */
.L_x_2189:
[----:B------:R-:W-:Y:S05]  /*4a90*/  BSYNC B2 ;  /* 0x0000000000027941 */ /* 0x000fea0003800000 */
.L_x_2188:
        /* <DEDUP_REMOVED lines=14> */
[----:B------:R-:W-:Y:S01]  /*4b80*/  IMAD.SHL.U32 R87, R87, 0x100, RZ ;  /* 0x0000010057577824 */ /* 0x000fe200078e00ff */
[----:B------:R-:W-:Y:S01]  /*4b90*/  SHF.R.U32.HI R93, RZ, 0x10, R83 ;  /* 0x00000010ff5d7819 */ /* 0x000fe20000011653 */
[----:B-1----:R-:W-:Y:S01]  /*4ba0*/  IMAD.MOV.U32 R83, RZ, RZ, R41 ;  /* 0x000000ffff537224 */ /* 0x002fe200078e0029 */
[----:B------:R-:W-:Y:S01]  /*4bb0*/  LOP3.LUT R41, R82, 0xff00, R85, 0xf8, !PT ;  /* 0x0000ff0052297812 */ /* 0x000fe200078ef855 */
[----:B------:R-:W-:Y:S01]  /*4bc0*/  IMAD.U32 R92, R92, 0x10000, RZ ;  /* 0x000100005c5c7824 */ /* 0x000fe200078e00ff */
[----:B------:R-:W-:Y:S01]  /*4bd0*/  MOV R84, R40 ;  /* 0x0000002800547202 */ /* 0x000fe20000000f00 */
        /* <DEDUP_REMOVED lines=92> */
.L_x_2195:
[----:B------:R-:W-:Y:S05]  /*51a0*/  BSYNC B3 ;  /* 0x0000000000037941 */ /* 0x000fea0003800000 */
.L_x_2194:
[----:B-1----:R0:W-:Y:S02]  /*51b0*/  STG.E.128 desc[UR56][R48.64+0x60], R40 ;  /* 0x0000602830007986 */ /* 0x0021e4000c101d38 */
.L_x_2193:
[----:B------:R-:W-:Y:S05]  /*51c0*/  BSYNC B2 ;  /* 0x0000000000027941 */ /* 0x000fea0003800000 */
.L_x_2192:
        /* <DEDUP_REMOVED lines=10> */
[----:B------:R-:W-:Y:S02]  /*5270*/  SHF.R.U32.HI R85, RZ, 0x10, R79 ;  /* 0x00000010ff557819 */ /* 0x000fe4000001164f */
[----:B------:R-:W-:Y:S02]  /*5280*/  LOP3.LUT R80, R79, 0xff0000ff, RZ, 0xc0, !PT ;  /* 0xff0000ff4f507812 */ /* 0x000fe400078ec0ff */
[----:B------:R-:W-:Y:S02]  /*5290*/  SHF.R.U32.HI R84, RZ, 0x10, R81 ;  /* 0x00000010ff547819 */ /* 0x000fe40000011651 */
[----:B------:R-:W-:Y:S01]  /*52a0*/  LOP3.LUT R82, R81, 0xff0000ff, RZ, 0xc0, !PT ;  /* 0xff0000ff51527812 */ /* 0x000fe200078ec0ff */
[----:B------:R-:W-:Y:S01]  /*52b0*/  IMAD.SHL.U32 R81, R78, 0x100, RZ ;  /* 0x000001004e517824 */ /* 0x000fe200078e00ff */
[----:B------:R-:W-:Y:S01]  /*52c0*/  SHF.L.U32 R79, R83, 0x8, RZ ;  /* 0x00000008534f7819 */ /* 0x000fe200000006ff */
[----:B-1----:R-:W-:Y:S01]  /*52d0*/  IMAD.MOV.U32 R78, RZ, RZ, R40 ;  /* 0x000000ffff4e7224 */ /* 0x002fe200078e0028 */
[----:B------:R-:W-:-:S02]  /*52e0*/  F2FP.F16.E4M3.UNPACK_B R40, R41 ;  /* 0x00000029ff28723e */ /* 0x000fc400020006ff */
[----:B------:R-:W-:Y:S01]  /*52f0*/  LOP3.LUT R80, R80, 0xff00, R79, 0xf8, !PT ;  /* 0x0000ff0050507812 */ /* 0x000fe200078ef84f */
[----:B------:R-:W-:Y:S01]  /*5300*/  IMAD.U32 R79, R85, 0x10000, RZ ;  /* 0x00010000554f7824 */ /* 0x000fe200078e00ff */
[----:B------:R-:W-:Y:S02]  /*5310*/  LOP3.LUT R83, R82, 0xff00, R81, 0xf8, !PT ;  /* 0x0000ff0052537812 */ /* 0x000fe400078ef851 */
[----:B------:R-:W-:Y:S02]  /*5320*/  SHF.L.U32 R82, R84, 0x10, RZ ;  /* 0x0000001054527819 */ /* 0x000fe400000006ff */
        /* <DEDUP_REMOVED lines=89> */
.L_x_2199:
[----:B------:R-:W-:Y:S05]  /*58c0*/  BSYNC B3 ;  /* 0x0000000000037941 */ /* 0x000fea0003800000 */
.L_x_2198:
[----:B-1----:R0:W-:Y:S02]  /*58d0*/  STG.E.128 desc[UR56][R48.64+0x80], R40 ;  /* 0x0000802830007986 */ /* 0x0021e4000c101d38 */
.L_x_2197:
[----:B------:R-:W-:Y:S05]  /*58e0*/  BSYNC B2 ;  /* 0x0000000000027941 */ /* 0x000fea0003800000 */
.L_x_2196:
        /* <DEDUP_REMOVED lines=16> */
[----:B------:R-:W-:Y:S01]  /*59f0*/  IMAD.U32 R76, R80, 0x10000, RZ ;  /* 0x00010000504c7824 */ /* 0x000fe200078e00ff */
[----:B-1----:R-:W-:Y:S01]  /*5a00*/  MOV R74, R40 ;  /* 0x00000028004a7202 */ /* 0x002fe20000000f00 */
[----:B------:R-:W-:Y:S01]  /*5a10*/  IMAD.U32 R79, R79, 0x10000, RZ ;  /* 0x000100004f4f7824 */ /* 0x000fe200078e00ff */
[----:B------:R-:W-:-:S02]  /*5a20*/  LOP3.LUT R78, R78, 0xff00, R77, 0xf8, !PT ;  /* 0x0000ff004e4e7812 */ /* 0x000fc400078ef84d */
        /* <DEDUP_REMOVED lines=90> */
.L_x_2201:
[----:B------:R-:W-:Y:S05]  /*5fd0*/  BSYNC B2 ;  /* 0x0000000000027941 */ /* 0x000fea0003800000 */
.L_x_2200:
[----:B-1----:R0:W-:Y:S02]  /*5fe0*/  STG.E.128 desc[UR56][R48.64+0xa0], R40 ;  /* 0x0000a02830007986 */ /* 0x0021e4000c101d38 */
.L_x_2179:
[----:B------:R-:W-:Y:S05]  /*5ff0*/  BSYNC B1 ;  /* 0x0000000000017941 */ /* 0x000fea0003800000 */
.L_x_2178:
        /* <DEDUP_REMOVED lines=8> */
[--C-:B------:R-:W-:Y:S01]  /*6080*/  SHF.R.U32.HI R70, RZ, 0x8, R71.reuse ;  /* 0x00000008ff467819 */ /* 0x100fe20000011647 */
[----:B-1----:R-:W-:Y:S01]  /*6090*/  IMAD.MOV.U32 R48, RZ, RZ, R40 ;  /* 0x000000ffff307224 */ /* 0x002fe200078e0028 */
[----:B------:R-:W-:Y:S02]  /*60a0*/  LOP3.LUT R49, R71, 0xff0000ff, RZ, 0xc0, !PT ;  /* 0xff0000ff47317812 */ /* 0x000fe400078ec0ff */
[----:B------:R-:W-:Y:S01]  /*60b0*/  SHF.R.U32.HI R74, RZ, 0x10, R71 ;  /* 0x00000010ff4a7819 */ /* 0x000fe20000011647 */
[----:B------:R-:W-:Y:S01]  /*60c0*/  IMAD.SHL.U32 R70, R70, 0x100, RZ ;  /* 0x0000010046467824 */ /* 0x000fe200078e00ff */
[--C-:B------:R-:W-:Y:S02]  /*60d0*/  SHF.R.U32.HI R72, RZ, 0x8, R73.reuse ;  /* 0x00000008ff487819 */ /* 0x100fe40000011649 */
[----:B------:R-:W-:Y:S02]  /*60e0*/  LOP3.LUT R71, R73, 0xff0000ff, RZ, 0xc0, !PT ;  /* 0xff0000ff49477812 */ /* 0x000fe400078ec0ff */
[----:B------:R-:W-:-:S02]  /*60f0*/  SHF.R.U32.HI R73, RZ, 0x10, R73 ;  /* 0x00000010ff497819 */ /* 0x000fc40000011649 */
[----:B------:R-:W-:Y:S02]  /*6100*/  SHF.L.U32 R72, R72, 0x8, RZ ;  /* 0x0000000848487819 */ /* 0x000fe400000006ff */
[----:B------:R-:W-:Y:S01]  /*6110*/  LOP3.LUT R49, R49, 0xff00, R70, 0xf8, !PT ;  /* 0x0000ff0031317812 */ /* 0x000fe200078ef846 */
[----:B------:R-:W-:Y:S01]  /*6120*/  IMAD.U32 R70, R74, 0x10000, RZ ;  /* 0x000100004a467824 */ /* 0x000fe200078e00ff */
[----:B------:R-:W-:Y:S01]  /*6130*/  LOP3.LUT R72, R71, 0xff00, R72, 0xf8, !PT ;  /* 0x0000ff0047487812 */ /* 0x000fe200078ef848 */
[----:B------:R-:W-:Y:S01]  /*6140*/  IMAD.U32 R73, R73, 0x10000, RZ ;  /* 0x0001000049497824 */ /* 0x000fe200078e00ff */
        /* <DEDUP_REMOVED lines=90> */
.L_x_2206:
[----:B------:R-:W-:Y:S05]  /*66f0*/  BSYNC B2 ;  /* 0x0000000000027941 */ /* 0x000fea0003800000 */
.L_x_2205:
[----:B-1----:R0:W-:Y:S02]  /*6700*/  STG.E.128 desc[UR56][R44.64], R40 ;  /* 0x000000282c007986 */ /* 0x0021e4000c101d38 */
.L_x_2204:
[----:B------:R-:W-:Y:S05]  /*6710*/  BSYNC B1 ;  /* 0x0000000000017941 */ /* 0x000fea0003800000 */
.L_x_2203:
        /* <DEDUP_REMOVED lines=15> */
[----:B------:R-:W-:Y:S01]  /*6810*/  LOP3.LUT R68, R69, 0xff0000ff, RZ, 0xc0, !PT ;  /* 0xff0000ff45447812 */ /* 0x000fe200078ec0ff */
[----:B------:R-:W-:Y:S01]  /*6820*/  IMAD.SHL.U32 R67, R67, 0x100, RZ ;  /* 0x0000010043437824 */ /* 0x000fe200078e00ff */
[----:B------:R-:W-:-:S02]  /*6830*/  LOP3.LUT R66, R66, 0xff00, R49, 0xf8, !PT ;  /* 0x0000ff0042427812 */ /* 0x000fc400078ef831 */
[-C--:B------:R-:W-:Y:S02]  /*6840*/  F2FP.F16.E4M3.UNPACK_B R40, R41.reuse ;  /* 0x00000029ff28723e */ /* 0x080fe400020006ff */
[----:B------:R-:W-:Y:S01]  /*6850*/  LOP3.LUT R70, R68, 0xff00, R67, 0xf8, !PT ;  /* 0x0000ff0044467812 */ /* 0x000fe200078ef843 */
[----:B------:R-:W-:Y:S01]  /*6860*/  IMAD.U32 R67, R71, 0x10000, RZ ;  /* 0x0001000047437824 */ /* 0x000fe200078e00ff */
[----:B------:R-:W-:Y:S02]  /*6870*/  SHF.L.U32 R49, R72, 0x10, RZ ;  /* 0x0000001048317819 */ /* 0x000fe400000006ff */
[-C--:B------:R-:W-:Y:S02]  /*6880*/  F2FP.F16.E4M3.UNPACK_B R68, R150.reuse.H1 ;  /* 0x00000096ff44723e */ /* 0x080fe400030006ff */
[----:B------:R-:W-:Y:S02]  /*6890*/  F2FP.F16.E4M3.UNPACK_B R41, R41.H1 ;  /* 0x00000029ff29723e */ /* 0x000fe400030006ff */
[----:B------:R-:W-:Y:S01]  /*68a0*/  LOP3.LUT R72, R70, 0xff0000, R67, 0xf8, !PT ;  /* 0x00ff000046487812 */ /* 0x000fe200078ef843 */
[--C-:B------:R-:W-:Y:S01]  /*68b0*/  HADD2.F32 R71, -RZ, R68.reuse.H1_H1 ;  /* 0x30000044ff477230 */ /* 0x100fe20000004100 */
[-C--:B------:R-:W-:Y:S01]  /*68c0*/  F2FP.F16.E4M3.UNPACK_B R67, R149.reuse.H1 ;  /* 0x00000095ff43723e */ /* 0x080fe200030006ff */
[----:B------:R-:W-:Y:S01]  /*68d0*/  HADD2.F32 R70, -RZ, R68.H0_H0 ;  /* 0x20000044ff467230 */ /* 0x000fe20000004100 */
[----:B------:R-:W-:Y:S01]  /*68e0*/  LOP3.LUT R69, R66, 0xff0000, R49, 0xf8, !PT ;  /* 0x00ff000042457812 */ /* 0x000fe200078ef831 */
[----:B------:R-:W-:Y:S01]  /*68f0*/  HADD2.F32 R66, -RZ, R41.H1_H1 ;  /* 0x30000029ff427230 */ /* 0x000fe20000004100 */
[----:B------:R-:W-:Y:S01]  /*6900*/  F2FP.F16.E4M3.UNPACK_B R150, R150 ;  /* 0x00000096ff96723e */ /* 0x000fe200020006ff */
[----:B------:R-:W-:Y:S01]  /*6910*/  HADD2.F32 R68, -RZ, R67.H0_H0 ;  /* 0x20000043ff447230 */ /* 0x000fe20000004100 */
[----:B------:R-:W-:Y:S01]  /*6920*/  F2FP.F16.E4M3.UNPACK_B R149, R149 ;  /* 0x00000095ff95723e */ /* 0x000fe200020006ff */
[----:B------:R-:W-:-:S02]  /*6930*/  HADD2.F32 R49, -RZ, R40.H1_H1 ;  /* 0x30000028ff317230 */ /* 0x000fc40000004100 */
[-C--:B------:R-:W-:Y:S01]  /*6940*/  FMUL.FTZ R74, R66, R71.reuse ;  /* 0x00000047424a7220 */ /* 0x080fe20000410000 */
[----:B------:R-:W-:Y:S02]  /*6950*/  HADD2.F32 R41, -RZ, R41.H0_H0 ;  /* 0x20000029ff297230 */ /* 0x000fe40000004100 */
[----:B------:R-:W-:Y:S02]  /*6960*/  HADD2.F32 R67, -RZ, R67.H1_H1 ;  /* 0x30000043ff437230 */ /* 0x000fe40000004100 */
[----:B------:R-:W-:Y:S01]  /*6970*/  FMUL.FTZ R73, R49, R70 ;  /* 0x0000004631497220 */ /* 0x000fe20000410000 */
[----:B------:R-:W-:Y:S02]  /*6980*/  HADD2.F32 R40, -RZ, R40.H0_H0 ;  /* 0x20000028ff287230 */ /* 0x000fe40000004100 */
[C---:B------:R-:W-:Y:S01]  /*6990*/  FMUL.FTZ R71, R41.reuse, R71 ;  /* 0x0000004729477220 */ /* 0x040fe20000410000 */
[-C--:B------:R-:W-:Y:S01]  /*69a0*/  FFMA.FTZ R76, R41, R67.reuse, -R74 ;  /* 0x00000043294c7223 */ /* 0x080fe2000001084a */
[----:B------:R-:W-:Y:S01]  /*69b0*/  F2FP.F16.E4M3.UNPACK_B R41, R48.H1 ;  /* 0x00000030ff29723e */ /* 0x000fe200030006ff */
[C---:B------:R-:W-:Y:S01]  /*69c0*/  FMUL.FTZ R70, R40.reuse, R70 ;  /* 0x0000004628467220 */ /* 0x040fe20000410000 */
[----:B------:R-:W-:Y:S01]  /*69d0*/  F2FP.F16.E4M3.UNPACK_B R48, R48 ;  /* 0x00000030ff30723e */ /* 0x000fe200020006ff */
[-C--:B------:R-:W-:Y:S01]  /*69e0*/  FFMA.FTZ R40, R40, R68.reuse, -R73 ;  /* 0x0000004428287223 */ /* 0x080fe20000010849 */
[----:B------:R-:W-:Y:S01]  /*69f0*/  FFMA.FTZ R77, R66, R67, R71 ;  /* 0x00000043424d7223 */ /* 0x000fe20000010047 */
[----:B------:R-:W-:Y:S01]  /*6a00*/  FFMA.FTZ R75, R49, R68, R70 ;  /* 0x00000044314b7223 */ /* 0x000fe20000010046 */
        /* <DEDUP_REMOVED lines=64> */
.L_x_2210:
[----:B------:R-:W-:Y:S05]  /*6e10*/  BSYNC B2 ;  /* 0x0000000000027941 */ /* 0x000fea0003800000 */
.L_x_2209:
[----:B-1----:R0:W-:Y:S02]  /*6e20*/  STG.E.128 desc[UR56][R44.64+0x20], R40 ;  /* 0x000020282c007986 */ /* 0x0021e4000c101d38 */
.L_x_2208:
[----:B------:R-:W-:Y:S05]  /*6e30*/  BSYNC B1 ;  /* 0x0000000000017941 */ /* 0x000fea0003800000 */
.L_x_2207:
        /* <DEDUP_REMOVED lines=11> */
[----:B------:R-:W-:Y:S01]  /*6ef0*/  MOV R49, R42 ;  /* 0x0000002a00317202 */ /* 0x000fe20000000f00 */
[----:B------:R-:W-:Y:S01]  /*6f00*/  IMAD.SHL.U32 R43, R68, 0x100, RZ ;  /* 0x00000100442b7824 */ /* 0x000fe200078e00ff */
[----:B------:R-:W-:Y:S01]  /*6f10*/  LOP3.LUT R48, R63, 0xff0000ff, RZ, 0xc0, !PT ;  /* 0xff0000ff3f307812 */ /* 0x000fe200078ec0ff */
[----:B------:R-:W-:Y:S01]  /*6f20*/  IMAD.SHL.U32 R42, R64, 0x100, RZ ;  /* 0x00000100402a7824 */ /* 0x000fe200078e00ff */
[----:B------:R-:W-:Y:S02]  /*6f30*/  SHF.R.U32.HI R67, RZ, 0x10, R63 ;  /* 0x00000010ff437819 */ /* 0x000fe4000001163f */
[----:B------:R-:W-:-:S02]  /*6f40*/  LOP3.LUT R63, R65, 0xff0000ff, RZ, 0xc0, !PT ;  /* 0xff0000ff413f7812 */ /* 0x000fc400078ec0ff */
[----:B------:R-:W-:Y:S02]  /*6f50*/  SHF.R.U32.HI R66, RZ, 0x10, R65 ;  /* 0x00000010ff427819 */ /* 0x000fe40000011641 */
[----:B------:R-:W-:Y:S01]  /*6f60*/  LOP3.LUT R43, R48, 0xff00, R43, 0xf8, !PT ;  /* 0x0000ff00302b7812 */ /* 0x000fe200078ef82b */
[----:B------:R-:W-:Y:S01]  /*6f70*/  IMAD.U32 R48, R67, 0x10000, RZ ;  /* 0x0001000043307824 */ /* 0x000fe200078e00ff */
[----:B------:R-:W-:Y:S02]  /*6f80*/  LOP3.LUT R63, R63, 0xff00, R42, 0xf8, !PT ;  /* 0x0000ff003f3f7812 */ /* 0x000fe400078ef82a */
[----:B------:R-:W-:Y:S02]  /*6f90*/  SHF.L.U32 R66, R66, 0x10, RZ ;  /* 0x0000001042427819 */ /* 0x000fe400000006ff */
[----:B------:R-:W-:Y:S02]  /*6fa0*/  F2FP.F16.E4M3.UNPACK_B R64, R147.H1 ;  /* 0x00000093ff40723e */ /* 0x000fe400030006ff */
[----:B------:R-:W-:-:S02]  /*6fb0*/  F2FP.F16.E4M3.UNPACK_B R42, R41 ;  /* 0x00000029ff2a723e */ /* 0x000fc400020006ff */
        /* <DEDUP_REMOVED lines=89> */
.L_x_2214:
[----:B------:R-:W-:Y:S05]  /*7550*/  BSYNC B2 ;  /* 0x0000000000027941 */ /* 0x000fea0003800000 */
.L_x_2213:
[----:B-1----:R0:W-:Y:S02]  /*7560*/  STG.E.128 desc[UR56][R44.64+0x40], R40 ;  /* 0x000040282c007986 */ /* 0x0021e4000c101d38 */
.L_x_2212:
[----:B------:R-:W-:Y:S05]  /*7570*/  BSYNC B1 ;  /* 0x0000000000017941 */ /* 0x000fea0003800000 */
.L_x_2211:
        /* <DEDUP_REMOVED lines=13> */
[----:B------:R-:W-:Y:S01]  /*7650*/  SHF.R.U32.HI R64, RZ, 0x10, R59 ;  /* 0x00000010ff407819 */ /* 0x000fe2000001163b */
[----:B------:R-:W-:Y:S01]  /*7660*/  IMAD.SHL.U32 R43, R48, 0x100, RZ ;  /* 0x00000100302b7824 */ /* 0x000fe200078e00ff */
[----:B------:R-:W-:Y:S02]  /*7670*/  LOP3.LUT R59, R59, 0xff0000ff, RZ, 0xc0, !PT ;  /* 0xff0000ff3b3b7812 */ /* 0x000fe400078ec0ff */
[----:B------:R-:W-:-:S02]  /*7680*/  LOP3.LUT R60, R61, 0xff0000ff, RZ, 0xc0, !PT ;  /* 0xff0000ff3d3c7812 */ /* 0x000fc400078ec0ff */
[----:B------:R-:W-:Y:S02]  /*7690*/  SHF.R.U32.HI R63, RZ, 0x10, R61 ;  /* 0x00000010ff3f7819 */ /* 0x000fe4000001163d */
[----:B------:R-:W-:Y:S02]  /*76a0*/  LOP3.LUT R48, R59, 0xff00, R42, 0xf8, !PT ;  /* 0x0000ff003b307812 */ /* 0x000fe400078ef82a */
[----:B------:R-:W-:Y:S01]  /*76b0*/  LOP3.LUT R62, R60, 0xff00, R43, 0xf8, !PT ;  /* 0x0000ff003c3e7812 */ /* 0x000fe200078ef82b */
[----:B------:R-:W-:Y:S01]  /*76c0*/  IMAD.U32 R43, R64, 0x10000, RZ ;  /* 0x00010000402b7824 */ /* 0x000fe200078e00ff */
        /* <DEDUP_REMOVED lines=92> */
.L_x_2218:
[----:B------:R-:W-:Y:S05]  /*7c90*/  BSYNC B2 ;  /* 0x0000000000027941 */ /* 0x000fea0003800000 */
.L_x_2217:
[----:B-1----:R0:W-:Y:S02]  /*7ca0*/  STG.E.128 desc[UR56][R44.64+0x60], R40 ;  /* 0x000060282c007986 */ /* 0x0021e4000c101d38 */
.L_x_2216:
[----:B------:R-:W-:Y:S05]  /*7cb0*/  BSYNC B1 ;  /* 0x0000000000017941 */ /* 0x000fea0003800000 */
.L_x_2215:
        /* <DEDUP_REMOVED lines=10> */
[----:B------:R-:W-:Y:S02]  /*7d60*/  LOP3.LUT R47, R55, 0xff0000ff, RZ, 0xc0, !PT ;  /* 0xff0000ff372f7812 */ /* 0x000fe400078ec0ff */
[----:B------:R-:W-:Y:S02]  /*7d70*/  SHF.R.U32.HI R56, RZ, 0x10, R55 ;  /* 0x00000010ff387819 */ /* 0x000fe40000011637 */
[--C-:B------:R-:W-:Y:S02]  /*7d80*/  SHF.R.U32.HI R55, RZ, 0x8, R57.reuse ;  /* 0x00000008ff377819 */ /* 0x100fe40000011639 */
[----:B------:R-:W-:Y:S02]  /*7d90*/  LOP3.LUT R54, R57, 0xff0000ff, RZ, 0xc0, !PT ;  /* 0xff0000ff39367812 */ /* 0x000fe400078ec0ff */
[----:B------:R-:W-:Y:S01]  /*7da0*/  MOV R48, R42 ;  /* 0x0000002a00307202 */ /* 0x000fe20000000f00 */
[----:B------:R-:W-:Y:S01]  /*7db0*/  IMAD.SHL.U32 R43, R55, 0x100, RZ ;  /* 0x00000100372b7824 */ /* 0x000fe200078e00ff */
[----:B------:R-:W-:Y:S01]  /*7dc0*/  SHF.R.U32.HI R58, RZ, 0x10, R57 ;  /* 0x00000010ff3a7819 */ /* 0x000fe20000011639 */
[----:B------:R-:W-:Y:S01]  /*7dd0*/  IMAD.SHL.U32 R42, R59, 0x100, RZ ;  /* 0x000001003b2a7824 */ /* 0x000fe200078e00ff */
[----:B------:R-:W-:-:S02]  /*7de0*/  F2FP.F16.E4M3.UNPACK_B R55, R91.H1 ;  /* 0x0000005bff37723e */ /* 0x000fc400030006ff */
[----:B------:R-:W-:Y:S01]  /*7df0*/  LOP3.LUT R43, R54, 0xff00, R43, 0xf8, !PT ;  /* 0x0000ff00362b7812 */ /* 0x000fe200078ef82b */
[----:B------:R-:W-:Y:S01]  /*7e00*/  IMAD.U32 R54, R56, 0x10000, RZ ;  /* 0x0001000038367824 */ /* 0x000fe200078e00ff */
[----:B------:R-:W-:Y:S01]  /*7e10*/  LOP3.LUT R47, R47, 0xff00, R42, 0xf8, !PT ;  /* 0x0000ff002f2f7812 */ /* 0x000fe200078ef82a */
[--C-:B------:R-:W-:Y:S01]  /*7e20*/  HADD2.F32 R57, -RZ, R55.reuse.H0_H0 ;  /* 0x20000037ff397230 */ /* 0x100fe20000004100 */
[----:B------:R-:W-:Y:S02]  /*7e30*/  SHF.L.U32 R58, R58, 0x10, RZ ;  /* 0x000000103a3a7819 */ /* 0x000fe400000006ff */
[-C--:B------:R-:W-:Y:S02]  /*7e40*/  F2FP.F16.E4M3.UNPACK_B R42, R41.reuse ;  /* 0x00000029ff2a723e */ /* 0x080fe400020006ff */
[----:B------:R-:W-:Y:S02]  /*7e50*/  LOP3.LUT R56, R47, 0xff0000, R54, 0xf8, !PT ;  /* 0x00ff00002f387812 */ /* 0x000fe400078ef836 */
        /* <DEDUP_REMOVED lines=86> */
.L_x_2222:
[----:B------:R-:W-:Y:S05]  /*83c0*/  BSYNC B2 ;  /* 0x0000000000027941 */ /* 0x000fea0003800000 */
.L_x_2221:
[----:B-1----:R0:W-:Y:S02]  /*83d0*/  STG.E.128 desc[UR56][R44.64+0x80], R40 ;  /* 0x000080282c007986 */ /* 0x0021e4000c101d38 */
.L_x_2220:
[----:B------:R-:W-:Y:S05]  /*83e0*/  BSYNC B1 ;  /* 0x0000000000017941 */ /* 0x000fea0003800000 */
.L_x_2219:
        /* <DEDUP_REMOVED lines=14> */
[----:B------:R-:W-:Y:S02]  /*84d0*/  SHF.R.U32.HI R51, RZ, 0x10, R53 ;  /* 0x00000010ff337819 */ /* 0x000fe40000011635 */
[----:B------:R-:W-:-:S02]  /*84e0*/  SHF.L.U32 R42, R52, 0x8, RZ ;  /* 0x00000008342a7819 */ /* 0x000fc400000006ff */
[----:B------:R-:W-:Y:S02]  /*84f0*/  LOP3.LUT R50, R53, 0xff0000ff, RZ, 0xc0, !PT ;  /* 0xff0000ff35327812 */ /* 0x000fe400078ec0ff */
        /* <DEDUP_REMOVED lines=92> */
[----:B------:R-:W-:Y:S02]  /*8ac0*/  F2FP.SATFINITE.E4M3.F32.PACK_AB_MERGE_C R41, R57, R56, R61 ;  /* 0x000000383929723e */ /* 0x000fe4000480703d */
[----:B------:R-:W-:Y:S02]  /*8ad0*/  F2FP.SATFINITE.E4M3.F32.PACK_AB_MERGE_C R40, R88, R55, R60 ;  /* 0x000000375828723e */ /* 0x000fe4000480703c */
[----:B------:R-:W-:-:S07]  /*8ae0*/  MOV R42, R52 ;  /* 0x00000034002a7202 */ /* 0x000fce0000000f00 */
.L_x_2224:
[----:B------:R-:W-:Y:S05]  /*8af0*/  BSYNC B1 ;  /* 0x0000000000017941 */ /* 0x000fea0003800000 */
.L_x_2223:
[----:B-1----:R0:W-:Y:S01]  /*8b00*/  STG.E.128 desc[UR56][R44.64+0xa0], R40 ;  /* 0x0000a0282c007986 */ /* 0x0021e2000c101d38 */
[----:B------:R-:W-:Y:S05]  /*8b10*/  BRA `(.L_x_2202) ;  /* 0x0000006800507947 */ /* 0x000fea0003800000 */
.L_x_2170:
        /* <DEDUP_REMOVED lines=43> */
.L_x_2226:
[----:B------:R-:W-:Y:S05]  /*8dd0*/  BSYNC B1 ;  /* 0x0000000000017941 */ /* 0x000fea0003800000 */
.L_x_2225:
        /* <DEDUP_REMOVED lines=47> */
.L_x_2228:
[----:B------:R-:W-:Y:S05]  /*90d0*/  BSYNC B1 ;  /* 0x0000000000017941 */ /* 0x000fea0003800000 */
.L_x_2227:
        /* <DEDUP_REMOVED lines=8> */
[----:B------:R-:W-:Y:S01]  /*9160*/  MOV R165, R62 ;  /* 0x0000003e00a57202 */ /* 0x000fe20000000f00 */
        /* <DEDUP_REMOVED lines=14> */
[----:B------:R-:W-:Y:S01]  /*9250*/  IMAD.MOV.U32 R148, RZ, RZ, R84 ;  /* 0x000000ffff947224 */ /* 0x000fe200078e0054 */
[----:B------:R-:W-:Y:S06]  /*9260*/  @!P1 BRA `(.L_x_2229) ;  /* 0x0000000000049947 */ /* 0x000fec0003800000 */
[----:B------:R-:W-:Y:S01]  /*9270*/  BPT.TRAP 0x1 ;  /* 0x000000040000795c */ /* 0x000fe20000300000 */
.L_x_2229:
[----:B------:R-:W-:Y:S01]  /*9280*/  IMAD R39, R17, 0x8, R16 ;  /* 0x0000000811277824 */ /* 0x000fe200078e0210 */
[----:B------:R-:W-:Y:S01]  /*9290*/  SHF.L.U32 R96, R190, 0x1f, RZ ;  /* 0x0000001fbe607819 */ /* 0x000fe200000006ff */
[----:B------:R-:W1:Y:S01]  /*92a0*/  LDC R146, c[0x0][0x2e4] ;  /* 0x0000b900ff927b82 */ /* 0x000e620000000800 */
[----:B------:R-:W-:Y:S02]  /*92b0*/  BSSY B1, `(.L_x_2230) ;  /* 0x0000004000017945 */ /* 0x000fe40003800000 */
[----:B------:R-:W2:Y:S05]  /*92c0*/  SYNCS.PHASECHK.TRANS64.TRYWAIT P5, [R39+URZ+0x29890], R96 ;  /* 0x02989060270075a7 */ /* 0x000eaa00080a017f */
[----:B------:R-:W3:Y:S01]  /*92d0*/  LDC.64 R136, c[0x0][0x2f0] ;  /* 0x0000bc00ff887b82 */ /* 0x000ee20000000a00 */
[----:B--2---:R-:W-:Y:S05]  /*92e0*/  @!P5 BRA `(.L_x_2231) ;  /* 0x000002400058d947 */ /* 0x004fea0003800000 */
.L_x_2496:
[----:B------:R-:W-:Y:S05]  /*92f0*/  BSYNC B1 ;  /* 0x0000000000017941 */ /* 0x000fea0003800000 */
.L_x_2230:
[----:B------:R-:W-:Y:S01]  /*9300*/  BSSY B1, `(.L_x_2232) ;  /* 0x00002eb000017945 */ /* 0x000fe20003800000 */
[----:B-1----:R-:W-:Y:S02]  /*9310*/  IMAD.IADD R155, R146, 0x1, -R118 ;  /* 0x00000001929b7824 */ /* 0x002fe400078e0a76 */
[----:B------:R-:W-:Y:S01]  /*9320*/  IMAD.MOV.U32 R139, RZ, RZ, R93 ;  /* 0x000000ffff8b7224 */ /* 0x000fe200078e005d */
[----:B------:R-:W-:Y:S06]  /*9330*/  @P4 BRA `(.L_x_2233) ;  /* 0x0000002c009c4947 */ /* 0x000fec0003800000 */
[----:B------:R-:W-:Y:S01]  /*9340*/  ISETP.NE.AND P4, PT, R32, RZ, PT ;  /* 0x000000ff2000720c */ /* 0x000fe20003f85270 */
[-C--:B0--3--:R-:W-:Y:S01]  /*9350*/  IMAD R88, R215, R136.reuse, RZ ;  /* 0x00000088d7587224 */ /* 0x089fe200078e02ff */
[----:B------:R-:W-:Y:S01]  /*9360*/  BSSY B2, `(.L_x_2234) ;  /* 0x00000f4000027945 */ /* 0x000fe20003800000 */
[----:B------:R-:W-:-:S04]  /*9370*/  IMAD.WIDE.U32 R140, R23, R136, R138 ;  /* 0x00000088178c7225 */ /* 0x000fc800078e008a */
[----:B------:R-:W-:-:S05]  /*9380*/  IMAD R89, R23, R137, R88 ;  /* 0x0000008917597224 */ /* 0x000fca00078e0258 */
[----:B------:R-:W-:Y:S01]  /*9390*/  IADD3 R166, R89, R141, RZ ;  /* 0x0000008d59a67210 */ /* 0x000fe20007ffe0ff */
[----:B------:R-:W-:Y:S06]  /*93a0*/  @!P4 BRA `(.L_x_2235) ;  /* 0x0000000c00bcc947 */ /* 0x000fec0003800000 */
        /* <DEDUP_REMOVED lines=23> */
[----:B------:R-:W-:Y:S01]  /*9520*/  F2FP.F16.E4M3.UNPACK_B R180, R176.H1 ;  /* 0x000000b0ffb4723e */ /* 0x000fe200030006ff */
[----:B-1----:R-:W-:Y:S01]  /*9530*/  IMAD.MOV.U32 R186, RZ, RZ, R94 ;  /* 0x000000ffffba7224 */ /* 0x002fe200078e005e */
[----:B------:R-:W-:Y:S02]  /*9540*/  F2FP.F16.E4M3.UNPACK_B R177, R92.H1 ;  /* 0x0000005cffb1723e */ /* 0x000fe400030006ff */
        /* <DEDUP_REMOVED lines=16> */
[C---:B------:R-:W-:Y:S01]  /*9650*/  FMUL.FTZ R179, R177.reuse, R180 ;  /* 0x000000b4b1b37220 */ /* 0x040fe20000410000 */
[----:B------:R-:W-:Y:S01]  /*9660*/  F2FP.F16.E4M3.UNPACK_B R192, R186.H1 ;  /* 0x000000baffc0723e */ /* 0x000fe200030006ff */
[C---:B------:R-:W-:Y:S01]  /*9670*/  FMUL.FTZ R180, R54.reuse, R180 ;  /* 0x000000b436b47220 */ /* 0x040fe20000410000 */
[----:B------:R-:W-:Y:S01]  /*9680*/  F2FP.F16.E4M3.UNPACK_B R187, R90.H1 ;  /* 0x0000005affbb723e */ /* 0x000fe200030006ff */
[-C--:B------:R-:W-:Y:S01]  /*9690*/  FFMA.FTZ R179, R54, R52.reuse, -R179 ;  /* 0x0000003436b37223 */ /* 0x080fe200000108b3 */
[----:B------:R-:W-:Y:S02]  /*96a0*/  HADD2.F32 R233, -RZ, R94.H0_H0 ;  /* 0x2000005effe97230 */ /* 0x000fe40000004100 */
[----:B------:R-:W-:Y:S01]  /*96b0*/  FFMA.FTZ R177, R177, R52, R180 ;  /* 0x00000034b1b17223 */ /* 0x000fe200000100b4 */
[----:B------:R-:W-:Y:S01]  /*96c0*/  F2FP.F16.E4M3.UNPACK_B R180, R176 ;  /* 0x000000b0ffb4723e */ /* 0x000fe200020006ff */
[----:B------:R-:W-:Y:S01]  /*96d0*/  HADD2.F32 R176, -RZ, R88.H0_H0 ;  /* 0x20000058ffb07230 */ /* 0x000fe20000004100 */
[----:B------:R-:W-:Y:S01]  /*96e0*/  F2FP.F16.E4M3.UNPACK_B R52, R92 ;  /* 0x0000005cff34723e */ /* 0x000fe200020006ff */
[----:B------:R-:W-:Y:S01]  /*96f0*/  HADD2.F32 R228, -RZ, R192.H0_H0 ;  /* 0x200000c0ffe47230 */ /* 0x000fe20000004100 */
[----:B------:R-:W-:Y:S01]  /*9700*/  F2FP.F16.E4M3.UNPACK_B R92, R178 ;  /* 0x000000b2ff5c723e */ /* 0x000fe200020006ff */
[----:B------:R-:W-:Y:S01]  /*9710*/  HADD2.F32 R183, -RZ, R180.H0_H0 ;  /* 0x200000b4ffb77230 */ /* 0x000fe20000004100 */
[----:B------:R-:W-:Y:S01]  /*9720*/  F2FP.F16.E4M3.UNPACK_B R229, R173.H1 ;  /* 0x000000adffe5723e */ /* 0x000fe200030006ff */
[----:B------:R-:W-:-:S02]  /*9730*/  HADD2.F32 R54, -RZ, R52.H0_H0 ;  /* 0x20000034ff367230 */ /* 0x000fc40000004100 */
[----:B------:R-:W-:Y:S01]  /*9740*/  FMUL.FTZ R232, R228, R233 ;  /* 0x000000e9e4e87220 */ /* 0x000fe20000410000 */
[----:B------:R-:W-:Y:S01]  /*9750*/  HADD2.F32 R181, -RZ, R92.H0_H0 ;  /* 0x2000005cffb57230 */ /* 0x000fe20000004100 */
[----:B------:R-:W-:Y:S01]  /*9760*/  F2FP.F16.E4M3.UNPACK_B R171, R171 ;  /* 0x000000abffab723e */ /* 0x000fe200020006ff */
[----:B------:R-:W-:Y:S02]  /*9770*/  HADD2.F32 R230, -RZ, R187.H0_H0 ;  /* 0x200000bbffe67230 */ /* 0x000fe40000004100 */
[-C--:B------:R-:W-:Y:S01]  /*9780*/  FMUL.FTZ R185, R54, R183.reuse ;  /* 0x000000b736b97220 */ /* 0x080fe20000410000 */
[----:B------:R-:W-:Y:S01]  /*9790*/  FMUL.FTZ R183, R176, R183 ;  /* 0x000000b7b0b77220 */ /* 0x000fe20000410000 */
[----:B------:R-:W-:Y:S01]  /*97a0*/  HADD2.F32 R52, -RZ, R52.H1_H1 ;  /* 0x30000034ff347230 */ /* 0x000fe20000004100 */
[----:B------:R-:W-:Y:S01]  /*97b0*/  F2FP.F16.E4M3.UNPACK_B R186, R186 ;  /* 0x000000baffba723e */ /* 0x000fe200020006ff */
[----:B------:R-:W-:Y:S02]  /*97c0*/  HADD2.F32 R231, -RZ, R229.H0_H0 ;  /* 0x200000e5ffe77230 */ /* 0x000fe40000004100 */
[----:B------:R-:W-:Y:S01]  /*97d0*/  FFMA.FTZ R54, R54, R181, R183 ;  /* 0x000000b536367223 */ /* 0x000fe200000100b7 */
[----:B------:R-:W-:-:S02]  /*97e0*/  HADD2.F32 R183, -RZ, R180.H1_H1 ;  /* 0x300000b4ffb77230 */ /* 0x000fc40000004100 */
[----:B------:R-:W-:Y:S01]  /*97f0*/  FMUL.FTZ R233, R230, R233 ;  /* 0x000000e9e6e97220 */ /* 0x000fe20000410000 */
[----:B------:R-:W-:Y:S02]  /*9800*/  HADD2.F32 R94, -RZ, R94.H1_H1 ;  /* 0x3000005eff5e7230 */ /* 0x000fe40000004100 */
[----:B------:R-:W-:Y:S01]  /*9810*/  FFMA.FTZ R176, R176, R181, -R185 ;  /* 0x000000b5b0b07223 */ /* 0x000fe200000108b9 */
[----:B------:R-:W-:Y:S02]  /*9820*/  HADD2.F32 R192, -RZ, R192.H1_H1 ;  /* 0x300000c0ffc07230 */ /* 0x000fe40000004100 */
[----:B------:R-:W-:Y:S01]  /*9830*/  FMUL.FTZ R185, R52, R183 ;  /* 0x000000b734b97220 */ /* 0x000fe20000410000 */
[----:B------:R-:W-:Y:S02]  /*9840*/  HADD2.F32 R187, -RZ, R187.H1_H1 ;  /* 0x300000bbffbb7230 */ /* 0x000fe40000004100 */
[----:B------:R-:W-:Y:S01]  /*9850*/  FFMA.FTZ R233, R228, R231, R233 ;  /* 0x000000e7e4e97223 */ /* 0x000fe200000100e9 */
[----:B------:R-:W-:-:S02]  /*9860*/  HADD2.F32 R88, -RZ, R88.H1_H1 ;  /* 0x30000058ff587230 */ /* 0x000fc40000004100 */
[-C--:B------:R-:W-:Y:S01]  /*9870*/  FMUL.FTZ R228, R192, R94.reuse ;  /* 0x0000005ec0e47220 */ /* 0x080fe20000410000 */
[----:B------:R-:W-:Y:S02]  /*9880*/  HADD2.F32 R181, -RZ, R92.H1_H1 ;  /* 0x3000005cffb57230 */ /* 0x000fe40000004100 */
[C---:B------:R-:W-:Y:S01]  /*9890*/  FMUL.FTZ R94, R187.reuse, R94 ;  /* 0x0000005ebb5e7220 */ /* 0x040fe20000410000 */
[----:B------:R-:W-:Y:S02]  /*98a0*/  HADD2.F32 R229, -RZ, R229.H1_H1 ;  /* 0x300000e5ffe57230 */ /* 0x000fe40000004100 */
[----:B------:R-:W-:Y:S01]  /*98b0*/  FMUL.FTZ R183, R88, R183 ;  /* 0x000000b758b77220 */ /* 0x000fe20000410000 */
[----:B------:R-:W-:Y:S01]  /*98c0*/  FFMA.FTZ R232, R230, R231, -R232 ;  /* 0x000000e7e6e87223 */ /* 0x000fe200000108e8 */
[----:B------:R-:W-:Y:S01]  /*98d0*/  FFMA.FTZ R92, R88, R181, -R185 ;  /* 0x000000b5585c7223 */ /* 0x000fe200000108b9 */
[----:B------:R-:W-:Y:S01]  /*98e0*/  SHF.R.U32.HI R88, RZ, 0x8, R53 ;  /* 0x00000008ff587819 */ /* 0x000fe20000011635 */
[----:B------:R-:W-:Y:S01]  /*98f0*/  FFMA.FTZ R94, R192, R229, R94 ;  /* 0x000000e5c05e7223 */ /* 0x000fe2000001005e */
[----:B------:R-:W-:Y:S01]  /*9900*/  F2FP.F16.E4M3.UNPACK_B R90, R90 ;  /* 0x0000005aff5a723e */ /* 0x000fe200020006ff */
[----:B------:R-:W-:Y:S01]  /*9910*/  HADD2.F32 R231, -RZ, R171.H0_H0 ;  /* 0x200000abffe77230 */ /* 0x000fe20000004100 */
[----:B------:R-:W-:Y:S01]  /*9920*/  F2FP.F16.E4M3.UNPACK_B R173, R173 ;  /* 0x000000adffad723e */ /* 0x000fe200020006ff */
[----:B------:R-:W-:Y:S01]  /*9930*/  HADD2.F32 R192, -RZ, R186.H0_H0 ;  /* 0x200000baffc07230 */ /* 0x000fe20000004100 */
[----:B------:R-:W-:Y:S01]  /*9940*/  SHF.R.U32.HI R182, RZ, 0x8, R41 ;  /* 0x00000008ffb67819 */ /* 0x000fe20000011629 */
[----:B------:R-:W-:Y:S01]  /*9950*/  FFMA.FTZ R52, R52, R181, R183 ;  /* 0x000000b534347223 */ /* 0x000fe200000100b7 */
[----:B------:R-:W-:Y:S01]  /*9960*/  SHF.R.U32.HI R178, RZ, 0x10, R53 ;  /* 0x00000010ffb27819 */ /* 0x000fe20000011635 */
[----:B------:R-:W-:Y:S01]  /*9970*/  FFMA.FTZ R187, R187, R229, -R228 ;  /* 0x000000e5bbbb7223 */ /* 0x000fe200000108e4 */
[----:B------:R-:W-:Y:S01]  /*9980*/  LOP3.LUT R181, R53, 0xff0000ff, RZ, 0xc0, !PT ;  /* 0xff0000ff35b57812 */ /* 0x000fe200078ec0ff */
[----:B------:R-:W-:Y:S01]  /*9990*/  IMAD.SHL.U32 R88, R88, 0x100, RZ ;  /* 0x0000010058587824 */ /* 0x000fe200078e00ff */
[--C-:B------:R-:W-:Y:S01]  /*99a0*/  SHF.R.U32.HI R180, RZ, 0x10, R55.reuse ;  /* 0x00000010ffb47819 */ /* 0x100fe20000011637 */
[----:B------:R-:W-:Y:S01]  /*99b0*/  HADD2.F32 R229, -RZ, R90.H0_H0 ;  /* 0x2000005affe57230 */ /* 0x000fe20000004100 */
[----:B------:R-:W-:Y:S01]  /*99c0*/  SHF.R.U32.HI R53, RZ, 0x8, R55 ;  /* 0x00000008ff357819 */ /* 0x000fe20000011637 */
[----:B------:R-:W-:Y:S01]  /*99d0*/  HADD2.F32 R228, -RZ, R173.H0_H0 ;  /* 0x200000adffe47230 */ /* 0x000fe20000004100 */
[----:B------:R-:W-:Y:S01]  /*99e0*/  LOP3.LUT R183, R55, 0xff0000ff, RZ, 0xc0, !PT ;  /* 0xff0000ff37b77812 */ /* 0x000fe200078ec0ff */
[-C--:B------:R-:W-:Y:S01]  /*99f0*/  FMUL.FTZ R230, R192, R231.reuse ;  /* 0x000000e7c0e67220 */ /* 0x080fe20000410000 */
[----:B------:R-:W-:Y:S01]  /*9a00*/  SHF.R.U32.HI R55, RZ, 0x10, R41 ;  /* 0x00000010ff377819 */ /* 0x000fe20000011629 */
[----:B------:R-:W-:Y:S01]  /*9a10*/  HADD2.F32 R171, -RZ, R171.H1_H1 ;  /* 0x300000abffab7230 */ /* 0x000fe20000004100 */
[----:B------:R-:W-:Y:S01]  /*9a20*/  LOP3.LUT R185, R41, 0xff0000ff, RZ, 0xc0, !PT ;  /* 0xff0000ff29b97812 */ /* 0x000fe200078ec0ff */
[----:B------:R-:W-:Y:S01]  /*9a30*/  HADD2.F32 R186, -RZ, R186.H1_H1 ;  /* 0x300000baffba7230 */ /* 0x000fe20000004100 */
[----:B------:R-:W-:Y:S01]  /*9a40*/  SHF.L.U32 R182, R182, 0x8, RZ ;  /* 0x00000008b6b67819 */ /* 0x000fe200000006ff */
[----:B------:R-:W-:Y:S01]  /*9a50*/  HADD2.F32 R90, -RZ, R90.H1_H1 ;  /* 0x3000005aff5a7230 */ /* 0x000fe20000004100 */
[----:B------:R-:W-:Y:S01]  /*9a60*/  LOP3.LUT R181, R181, 0xff00, R88, 0xf8, !PT ;  /* 0x0000ff00b5b57812 */ /* 0x000fe200078ef858 */
[----:B------:R-:W-:Y:S01]  /*9a70*/  FMUL.FTZ R231, R229, R231 ;  /* 0x000000e7e5e77220 */ /* 0x000fe20000410000 */
[----:B------:R-:W-:Y:S01]  /*9a80*/  LOP3.LUT R182, R185, 0xff00, R182, 0xf8, !PT ;  /* 0x0000ff00b9b67812 */ /* 0x000fe200078ef8b6 */
[----:B------:R-:W-:Y:S01]  /*9a90*/  FFMA.FTZ R230, R229, R228, -R230 ;  /* 0x000000e4e5e67223 */ /* 0x000fe200000108e6 */
[----:B------:R-:W-:Y:S01]  /*9aa0*/  SHF.L.U32 R55, R55, 0x10, RZ ;  /* 0x0000001037377819 */ /* 0x000fe200000006ff */
[----:B------:R-:W-:-:S02]  /*9ab0*/  IMAD.SHL.U32 R88, R53, 0x100, RZ ;  /* 0x0000010035587824 */ /* 0x000fc400078e00ff */
[-C--:B------:R-:W-:Y:S01]  /*9ac0*/  FMUL.FTZ R229, R186, R171.reuse ;  /* 0x000000abbae57220 */ /* 0x080fe20000410000 */
[----:B------:R-:W-:Y:S02]  /*9ad0*/  HADD2.F32 R173, -RZ, R173.H1_H1 ;  /* 0x300000adffad7230 */ /* 0x000fe40000004100 */
[----:B------:R-:W-:Y:S01]  /*9ae0*/  FMUL.FTZ R171, R90, R171 ;  /* 0x000000ab5aab7220 */ /* 0x000fe20000410000 */
[----:B------:R-:W-:Y:S01]  /*9af0*/  F2FP.SATFINITE.E4M3.F32.PACK_AB_MERGE_C R179, R179, R42, RZ ;  /* 0x0000002ab3b3723e */ /* 0x000fe200048070ff */
[----:B------:R-:W-:Y:S01]  /*9b00*/  IMAD.U32 R178, R178, 0x10000, RZ ;  /* 0x00010000b2b27824 */ /* 0x000fe200078e00ff */
[----:B------:R-:W-:Y:S01]  /*9b10*/  LOP3.LUT R55, R182, 0xff0000, R55, 0xf8, !PT ;  /* 0x00ff0000b6377812 */ /* 0x000fe200078ef837 */
[-C--:B------:R-:W-:Y:S01]  /*9b20*/  FFMA.FTZ R186, R186, R173.reuse, R171 ;  /* 0x000000adbaba7223 */ /* 0x080fe200000100ab */
[----:B------:R-:W-:Y:S01]  /*9b30*/  F2FP.SATFINITE.E4M3.F32.PACK_AB_MERGE_C R177, R177, R40, RZ ;  /* 0x00000028b1b1723e */ /* 0x000fe200048070ff */
[----:B------:R-:W-:Y:S01]  /*9b40*/  FFMA.FTZ R229, R90, R173, -R229 ;  /* 0x000000ad5ae57223 */ /* 0x000fe200000108e5 */
[----:B------:R-:W-:Y:S01]  /*9b50*/  LOP3.LUT R183, R183, 0xff00, R88, 0xf8, !PT ;  /* 0x0000ff00b7b77812 */ /* 0x000fe200078ef858 */
[----:B------:R-:W-:Y:S01]  /*9b60*/  IMAD.U32 R180, R180, 0x10000, RZ ;  /* 0x00010000b4b47824 */ /* 0x000fe200078e00ff */
[----:B------:R-:W-:Y:S01]  /*9b70*/  F2FP.SATFINITE.E4M3.F32.PACK_AB_MERGE_C R88, R92, R176, R179 ;  /* 0x000000b05c58723e */ /* 0x000fe200048070b3 */
[----:B------:R-:W-:Y:S01]  /*9b80*/  FFMA.FTZ R231, R192, R228, R231 ;  /* 0x000000e4c0e77223 */ /* 0x000fe200000100e7 */
        /* <DEDUP_REMOVED lines=9> */
[----:B------:R-:W-:Y:S01]  /*9c20*/  SHF.R.U32.HI R184, RZ, 0x8, R43 ;  /* 0x00000008ffb87819 */ /* 0x000fe2000001162b */
[----:B------:R-:W-:-:S02]  /*9c30*/  HADD2.F32 R42, -RZ, R52.H0_H0 ;  /* 0x20000034ff2a7230 */ /* 0x000fc40000004100 */
[-C--:B------:R-:W-:Y:S01]  /*9c40*/  FMUL.FTZ R179, R40, R177.reuse ;  /* 0x000000b128b37220 */ /* 0x080fe20000410000 */
[----:B------:R-:W-:Y:S01]  /*9c50*/  HADD2.F32 R173, -RZ, R54.H0_H0 ;  /* 0x20000036ffad7230 */ /* 0x000fe20000004100 */
[----:B------:R-:W-:Y:S01]  /*9c60*/  SHF.R.U32.HI R41, RZ, 0x10, R43 ;  /* 0x00000010ff297819 */ /* 0x000fe2000001162b */
[----:B------:R-:W-:Y:S02]  /*9c70*/  IMAD.SHL.U32 R184, R184, 0x100, RZ ;  /* 0x00000100b8b87824 */ /* 0x000fe400078e00ff */
[C---:B------:R-:W-:Y:S01]  /*9c80*/  FMUL.FTZ R177, R42.reuse, R177 ;  /* 0x000000b12ab17220 */ /* 0x040fe20000410000 */
[----:B------:R-:W-:Y:S01]  /*9c90*/  LOP3.LUT R43, R43, 0xff0000ff, RZ, 0xc0, !PT ;  /* 0xff0000ff2b2b7812 */ /* 0x000fe200078ec0ff */
[-C--:B------:R-:W-:Y:S01]  /*9ca0*/  FFMA.FTZ R42, R42, R173.reuse, -R179 ;  /* 0x000000ad2a2a7223 */ /* 0x080fe200000108b3 */
[----:B------:R-:W-:Y:S02]  /*9cb0*/  HADD2.F32 R52, -RZ, R52.H1_H1 ;  /* 0x30000034ff347230 */ /* 0x000fe40000004100 */
[----:B------:R-:W-:Y:S01]  /*9cc0*/  FFMA.FTZ R40, R40, R173, R177 ;  /* 0x000000ad28287223 */ /* 0x000fe200000100b1 */
[----:B------:R-:W-:Y:S01]  /*9cd0*/  HADD2.F32 R173, -RZ, R176.H1_H1 ;  /* 0x300000b0ffad7230 */ /* 0x000fe20000004100 */
[----:B------:R-:W-:Y:S01]  /*9ce0*/  F2FP.F16.E4M3.UNPACK_B R93, R93.H1 ;  /* 0x0000005dff5d723e */ /* 0x000fe200030006ff */
[----:B------:R-:W-:Y:S01]  /*9cf0*/  HADD2.F32 R176, -RZ, R54.H1_H1 ;  /* 0x30000036ffb07230 */ /* 0x000fe20000004100 */
[----:B------:R-:W-:Y:S01]  /*9d00*/  F2FP.F16.E4M3.UNPACK_B R178, R55.H1 ;  /* 0x00000037ffb2723e */ /* 0x000fe200030006ff */
[----:B------:R-:W-:Y:S01]  /*9d10*/  IMAD.U32 R41, R41, 0x10000, RZ ;  /* 0x0001000029297824 */ /* 0x000fe200078e00ff */
[----:B------:R-:W-:Y:S01]  /*9d20*/  LOP3.LUT R184, R43, 0xff00, R184, 0xf8, !PT ;  /* 0x0000ff002bb87812 */ /* 0x000fe200078ef8b8 */
[----:B------:R-:W-:Y:S01]  /*9d30*/  FMUL.FTZ R55, R171, R173 ;  /* 0x000000adab377220 */ /* 0x000fe20000410000 */
[----:B------:R-:W-:Y:S01]  /*9d40*/  F2FP.F16.E4M3.UNPACK_B R89, R89.H1 ;  /* 0x00000059ff59723e */ /* 0x000fe200030006ff */
[----:B------:R-:W-:Y:S01]  /*9d50*/  HADD2.F32 R54, -RZ, R93.H0_H0 ;  /* 0x2000005dff367230 */ /* 0x000fe20000004100 */
[----:B------:R-:W-:Y:S01]  /*9d60*/  LOP3.LUT R43, R183, 0xff0000, R180, 0xf8, !PT ;  /* 0x00ff0000b72b7812 */ /* 0x000fe200078ef8b4 */
[----:B------:R-:W-:Y:S01]  /*9d70*/  FMUL.FTZ R180, R52, R173 ;  /* 0x000000ad34b47220 */ /* 0x000fe20000410000 */
[----:B------:R-:W-:Y:S01]  /*9d80*/  F2FP.F16.E4M3.UNPACK_B R173, R53.H1 ;  /* 0x00000035ffad723e */ /* 0x000fe200030006ff */
[----:B------:R-:W-:-:S02]  /*9d90*/  HADD2.F32 R179, -RZ, R178.H0_H0 ;  /* 0x200000b2ffb37230 */ /* 0x000fc40000004100 */
[-C--:B------:R-:W-:Y:S01]  /*9da0*/  FFMA.FTZ R53, R52, R176.reuse, -R55 ;  /* 0x000000b034357223 */ /* 0x080fe20000010837 */
[----:B------:R-:W-:Y:S01]  /*9db0*/  HADD2.F32 R52, -RZ, R89.H0_H0 ;  /* 0x20000059ff347230 */ /* 0x000fe20000004100 */
[----:B------:R-:W-:Y:S01]  /*9dc0*/  LOP3.LUT R41, R184, 0xff0000, R41, 0xf8, !PT ;  /* 0x00ff0000b8297812 */ /* 0x000fe200078ef829 */
[----:B------:R-:W-:Y:S02]  /*9dd0*/  HADD2.F32 R177, -RZ, R93.H1_H1 ;  /* 0x3000005dffb17230 */ /* 0x000fe40000004100 */
[----:B------:R-:W-:Y:S01]  /*9de0*/  FFMA.FTZ R55, R171, R176, R180 ;  /* 0x000000b0ab377223 */ /* 0x000fe200000100b4 */
[----:B------:R-:W-:Y:S02]  /*9df0*/  HADD2.F32 R178, -RZ, R178.H1_H1 ;  /* 0x300000b2ffb27230 */ /* 0x000fe40000004100 */
[-C--:B------:R-:W-:Y:S01]  /*9e00*/  FMUL.FTZ R181, R54, R179.reuse ;  /* 0x000000b336b57220 */ /* 0x080fe20000410000 */
[----:B------:R-:W-:Y:S02]  /*9e10*/  HADD2.F32 R89, -RZ, R89.H1_H1 ;  /* 0x30000059ff597230 */ /* 0x000fe40000004100 */
[----:B------:R-:W-:Y:S01]  /*9e20*/  FMUL.FTZ R179, R52, R179 ;  /* 0x000000b334b37220 */ /* 0x000fe20000410000 */
[----:B------:R-:W-:-:S02]  /*9e30*/  HADD2.F32 R171, -RZ, R173.H0_H0 ;  /* 0x200000adffab7230 */ /* 0x000fc40000004100 */
[-C--:B------:R-:W-:Y:S01]  /*9e40*/  FMUL.FTZ R180, R177, R178.reuse ;  /* 0x000000b2b1b47220 */ /* 0x080fe20000410000 */
[----:B------:R-:W-:Y:S02]  /*9e50*/  HADD2.F32 R176, -RZ, R173.H1_H1 ;  /* 0x300000adffb07230 */ /* 0x000fe40000004100 */
[----:B------:R-:W-:Y:S01]  /*9e60*/  FMUL.FTZ R178, R89, R178 ;  /* 0x000000b259b27220 */ /* 0x000fe20000410000 */
[----:B------:R-:W-:Y:S01]  /*9e70*/  F2FP.F16.E4M3.UNPACK_B R173, R41 ;  /* 0x00000029ffad723e */ /* 0x000fe200020006ff */
[----:B------:R-:W-:Y:S01]  /*9e80*/  FFMA.FTZ R52, R52, R171, -R181 ;  /* 0x000000ab34347223 */ /* 0x000fe200000108b5 */
[----:B------:R-:W-:Y:S01]  /*9e90*/  F2FP.F16.E4M3.UNPACK_B R93, R91 ;  /* 0x0000005bff5d723e */ /* 0x000fe200020006ff */
[----:B------:R-:W-:Y:S01]  /*9ea0*/  FFMA.FTZ R54, R54, R171, R179 ;  /* 0x000000ab36367223 */ /* 0x000fe200000100b3 */
[----:B------:R-:W-:Y:S01]  /*9eb0*/  F2FP.F16.E4M3.UNPACK_B R171, R95 ;  /* 0x0000005fffab723e */ /* 0x000fe200020006ff */
[-C--:B------:R-:W-:Y:S01]  /*9ec0*/  FFMA.FTZ R177, R177, R176.reuse, R178 ;  /* 0x000000b0b1b17223 */ /* 0x080fe200000100b2 */
[----:B------:R-:W-:Y:S01]  /*9ed0*/  FFMA.FTZ R89, R89, R176, -R180 ;  /* 0x000000b059597223 */ /* 0x000fe200000108b4 */
[----:B------:R-:W-:Y:S01]  /*9ee0*/  F2FP.F16.E4M3.UNPACK_B R178, R43 ;  /* 0x0000002bffb2723e */ /* 0x000fe200020006ff */
[----:B------:R-:W-:Y:S01]  /*9ef0*/  HADD2.F32 R181, -RZ, R173.H0_H0 ;  /* 0x200000adffb57230 */ /* 0x000fe20000004100 */
[----:B------:R-:W-:Y:S01]  /*9f00*/  F2FP.F16.E4M3.UNPACK_B R95, R95.H1 ;  /* 0x0000005fff5f723e */ /* 0x000fe200030006ff */
[----:B------:R-:W-:Y:S01]  /*9f10*/  HADD2.F32 R176, -RZ, R93.H0_H0 ;  /* 0x2000005dffb07230 */ /* 0x000fe20000004100 */
[----:B------:R-:W-:Y:S01]  /*9f20*/  F2FP.F16.E4M3.UNPACK_B R91, R91.H1 ;  /* 0x0000005bff5b723e */ /* 0x000fe200030006ff */
[----:B------:R-:W-:Y:S01]  /*9f30*/  HADD2.F32 R179, -RZ, R171.H0_H0 ;  /* 0x200000abffb37230 */ /* 0x000fe20000004100 */
[----:B------:R-:W-:Y:S01]  /*9f40*/  F2FP.SATFINITE.E4M3.F32.PACK_AB_MERGE_C R94, R94, R233, RZ ;  /* 0x000000e95e5e723e */ /* 0x000fe200048070ff */
[----:B------:R-:W-:-:S02]  /*9f50*/  HADD2.F32 R180, -RZ, R178.H0_H0 ;  /* 0x200000b2ffb47230 */ /* 0x000fc40000004100 */
[CC--:B------:R-:W-:Y:S01]  /*9f60*/  FMUL.FTZ R182, R176.reuse, R181.reuse ;  /* 0x000000b5b0b67220 */ /* 0x0c0fe20000410000 */
[----:B------:R-:W-:Y:S02]  /*9f70*/  HADD2.F32 R171, -RZ, R171.H1_H1 ;  /* 0x300000abffab7230 */ /* 0x000fe40000004100 */
[C---:B------:R-:W-:Y:S01]  /*9f80*/  FMUL.FTZ R183, R179.reuse, R181 ;  /* 0x000000b5b3b77220 */ /* 0x040fe20000410000 */
[----:B------:R-:W-:Y:S01]  /*9f90*/  F2FP.F16.E4M3.UNPACK_B R181, R43.H1 ;  /* 0x0000002bffb5723e */ /* 0x000fe200030006ff */
[-C--:B------:R-:W-:Y:S01]  /*9fa0*/  FFMA.FTZ R179, R179, R180.reuse, R182 ;  /* 0x000000b4b3b37223 */ /* 0x080fe200000100b6 */
[----:B------:R-:W-:Y:S01]  /*9fb0*/  F2FP.F16.E4M3.UNPACK_B R182, R41.H1 ;  /* 0x00000029ffb6723e */ /* 0x000fe200030006ff */
[----:B------:R-:W-:Y:S01]  /*9fc0*/  FFMA.FTZ R176, R176, R180, -R183 ;  /* 0x000000b4b0b07223 */ /* 0x000fe200000108b7 */
[----:B------:R-:W-:Y:S01]  /*9fd0*/  HADD2.F32 R180, -RZ, R95.H0_H0 ;  /* 0x2000005fffb47230 */ /* 0x000fe20000004100 */
[----:B------:R-:W-:Y:S01]  /*9fe0*/  F2FP.SATFINITE.E4M3.F32.PACK_AB_MERGE_C R94, R186, R231, R94 ;  /* 0x000000e7ba5e723e */ /* 0x000fe2000480705e */
[----:B------:R-:W-:Y:S01]  /*9ff0*/  HADD2.F32 R41, -RZ, R91.H0_H0 ;  /* 0x2000005bff297230 */ /* 0x000fe20000004100 */
[----:B------:R-:W-:Y:S01]  /*a000*/  F2FP.SATFINITE.E4M3.F32.PACK_AB_MERGE_C R90, R187, R232, RZ ;  /* 0x000000e8bb5a723e */ /* 0x000fe200048070ff */
[----:B------:R-:W-:Y:S01]  /*a010*/  HADD2.F32 R183, -RZ, R182.H0_H0 ;  /* 0x200000b6ffb77230 */ /* 0x000fe20000004100 */
[----:B------:R-:W-:Y:S01]  /*a020*/  F2FP.SATFINITE.E4M3.F32.PACK_AB_MERGE_C R52, R89, R52, RZ ;  /* 0x000000345934723e */ /* 0x000fe200048070ff */
[----:B------:R-:W-:Y:S01]  /*a030*/  HADD2.F32 R43, -RZ, R181.H0_H0 ;  /* 0x200000b5ff2b7230 */ /* 0x000fe20000004100 */
[----:B------:R-:W-:Y:S01]  /*a040*/  F2FP.SATFINITE.E4M3.F32.PACK_AB_MERGE_C R54, R177, R54, RZ ;  /* 0x00000036b136723e */ /* 0x000fe200048070ff */
[----:B------:R-:W-:-:S02]  /*a050*/  HADD2.F32 R95, -RZ, R95.H1_H1 ;  /* 0x3000005fff5f7230 */ /* 0x000fc40000004100 */
[CC--:B------:R-:W-:Y:S01]  /*a060*/  FMUL.FTZ R184, R180.reuse, R183.reuse ;  /* 0x000000b7b4b87220 */ /* 0x0c0fe20000410000 */
[----:B------:R-:W-:Y:S01]  /*a070*/  FMUL.FTZ R183, R41, R183 ;  /* 0x000000b729b77220 */ /* 0x000fe20000410000 */
        /* <DEDUP_REMOVED lines=8> */
[----:B------:R-:W-:Y:S01]  /*a100*/  HADD2.F32 R93, -RZ, R93.H1_H1 ;  /* 0x3000005dff5d7230 */ /* 0x000fe20000004100 */
[----:B------:R-:W-:Y:S01]  /*a110*/  F2FP.SATFINITE.E4M3.F32.PACK_AB_MERGE_C R89, R53, R42, R52 ;  /* 0x0000002a3559723e */ /* 0x000fe20004807034 */
[-C--:B------:R-:W-:Y:S01]  /*a120*/  FFMA.FTZ R184, R91, R180.reuse, -R184 ;  /* 0x000000b45bb87223 */ /* 0x080fe200000108b8 */
[----:B------:R-:W-:Y:S01]  /*a130*/  FFMA.FTZ R186, R95, R180, R182 ;  /* 0x000000b45fba7223 */ /* 0x000fe200000100b6 */
[----:B------:R-:W-:-:S02]  /*a140*/  HADD2.F32 R180, -RZ, R173.H1_H1 ;  /* 0x300000adffb47230 */ /* 0x000fc40000004100 */
[----:B------:R-:W-:Y:S01]  /*a150*/  HADD2.F32 R178, -RZ, R178.H1_H1 ;  /* 0x300000b2ffb27230 */ /* 0x000fe20000004100 */
[----:B------:R-:W-:Y:S02]  /*a160*/  F2FP.SATFINITE.E4M3.F32.PACK_AB_MERGE_C R41, R184, R41, RZ ;  /* 0x00000029b829723e */ /* 0x000fe400048070ff */
[-C--:B------:R-:W-:Y:S01]  /*a170*/  FMUL.FTZ R182, R171, R180.reuse ;  /* 0x000000b4abb67220 */ /* 0x080fe20000410000 */
[C---:B------:R-:W-:Y:S01]  /*a180*/  FMUL.FTZ R180, R93.reuse, R180 ;  /* 0x000000b45db47220 */ /* 0x040fe20000410000 */
[----:B------:R-:W-:Y:S02]  /*a190*/  F2FP.SATFINITE.E4M3.F32.PACK_AB_MERGE_C R43, R186, R43, RZ ;  /* 0x0000002bba2b723e */ /* 0x000fe400048070ff */
[-C--:B------:R-:W-:Y:S01]  /*a1a0*/  FFMA.FTZ R93, R93, R178.reuse, -R182 ;  /* 0x000000b25d5d7223 */ /* 0x080fe200000108b6 */
[----:B------:R-:W-:-:S04]  /*a1b0*/  FFMA.FTZ R180, R171, R178, R180 ;  /* 0x000000b2abb47223 */ /* 0x000fc800000100b4 */
[----:B------:R-:W-:Y:S02]  /*a1c0*/  F2FP.SATFINITE.E4M3.F32.PACK_AB_MERGE_C R91, R93, R176, R41 ;  /* 0x000000b05d5b723e */ /* 0x000fe40004807029 */
[----:B------:R-:W-:Y:S02]  /*a1d0*/  F2FP.SATFINITE.E4M3.F32.PACK_AB_MERGE_C R93, R55, R40, R54 ;  /* 0x00000028375d723e */ /* 0x000fe40004807036 */
[----:B------:R-:W-:-:S07]  /*a1e0*/  F2FP.SATFINITE.E4M3.F32.PACK_AB_MERGE_C R95, R180, R179, R43 ;  /* 0x000000b3b45f723e */ /* 0x000fce000480702b */
.L_x_2237:
[----:B------:R-:W-:Y:S05]  /*a1f0*/  BSYNC B3 ;  /* 0x0000000000037941 */ /* 0x000fea0003800000 */
.L_x_2236:
        /* <DEDUP_REMOVED lines=10> */
.L_x_2235:
[----:B------:R-:W-:Y:S05]  /*a2a0*/  BSYNC B2 ;  /* 0x0000000000027941 */ /* 0x000fea0003800000 */
.L_x_2234:
        /* <DEDUP_REMOVED lines=41> */
[----:B------:R-:W-:-:S02]  /*a540*/  LOP3.LUT R58, R59, 0xff0000ff, RZ, 0xc0, !PT ;  /* 0xff0000ff3b3a7812 */ /* 0x000fc400078ec0ff */
[----:B------:R-:W-:Y:S02]  /*a550*/  SHF.R.U32.HI R94, RZ, 0x10, R59 ;  /* 0x00000010ff5e7819 */ /* 0x000fe4000001163b */
[----:B------:R-:W-:Y:S02]  /*a560*/  LOP3.LUT R90, R45, 0xff0000ff, RZ, 0xc0, !PT ;  /* 0xff0000ff2d5a7812 */ /* 0x000fe400078ec0ff */
[----:B------:R-:W-:Y:S02]  /*a570*/  SHF.L.U32 R59, R95, 0x8, RZ ;  /* 0x000000085f3b7819 */ /* 0x000fe400000006ff */
[----:B0-----:R-:W-:Y:S01]  /*a580*/  MOV R56, R52 ;  /* 0x0000003400387202 */ /* 0x001fe20000000f00 */
[----:B------:R-:W-:Y:S01]  /*a590*/  IMAD.MOV.U32 R52, RZ, RZ, R42 ;  /* 0x000000ffff347224 */ /* 0x000fe200078e002a */
[----:B------:R-:W-:Y:S02]  /*a5a0*/  LOP3.LUT R95, R90, 0xff00, R93, 0xf8, !PT ;  /* 0x0000ff005a5f7812 */ /* 0x000fe400078ef85d */
[----:B------:R-:W-:-:S02]  /*a5b0*/  LOP3.LUT R40, R58, 0xff00, R59, 0xf8, !PT ;  /* 0x0000ff003a287812 */ /* 0x000fc400078ef83b */
[----:B------:R-:W-:Y:S02]  /*a5c0*/  LOP3.LUT R44, R44, 0xff0000, R47, 0xf8, !PT ;  /* 0x00ff00002c2c7812 */ /* 0x000fe400078ef82f */
        /* <DEDUP_REMOVED lines=65> */
[----:B------:R-:W-:Y:S01]  /*a9e0*/  FFMA.FTZ R92, R94, R172, -R175 ;  /* 0x000000ac5e5c7223 */ /* 0x000fe200000108af */
[--C-:B------:R-:W-:Y:S02]  /*a9f0*/  HADD2.F32 R171, -RZ, R168.reuse.H1_H1 ;  /* 0x300000a8ffab7230 */ /* 0x100fe40000004100 */
[----:B------:R-:W-:Y:S01]  /*aa00*/  FMUL.FTZ R176, R95, R176 ;  /* 0x000000b05fb07220 */ /* 0x000fe20000410000 */
        /* <DEDUP_REMOVED lines=10> */
[----:B------:R-:W-:-:S02]  /*aab0*/  HADD2.F32 R168, -RZ, R170.H0_H0 ;  /* 0x200000aaffa87230 */ /* 0x000fc40000004100 */
[CC--:B------:R-:W-:Y:S01]  /*aac0*/  FMUL.FTZ R172, R52.reuse, R169.reuse ;  /* 0x000000a934ac7220 */ /* 0x0c0fe20000410000 */
[----:B------:R-:W-:Y:S02]  /*aad0*/  HADD2.F32 R54, -RZ, R54.H1_H1 ;  /* 0x30000036ff367230 */ /* 0x000fe40000004100 */
[----:B------:R-:W-:Y:S01]  /*aae0*/  FMUL.FTZ R173, R167, R169 ;  /* 0x000000a9a7ad7220 */ /* 0x000fe20000410000 */
[----:B------:R-:W-:Y:S01]  /*aaf0*/  HADD2.F32 R95, -RZ, R95.H1_H1 ;  /* 0x3000005fff5f7230 */ /* 0x000fe20000004100 */
[----:B------:R-:W-:Y:S01]  /*ab00*/  F2FP.F16.E4M3.UNPACK_B R92, R41 ;  /* 0x00000029ff5c723e */ /* 0x000fe200020006ff */
[----:B------:R-:W-:Y:S02]  /*ab10*/  HADD2.F32 R170, -RZ, R170.H1_H1 ;  /* 0x300000aaffaa7230 */ /* 0x000fe40000004100 */
[----:B------:R-:W-:Y:S01]  /*ab20*/  FFMA.FTZ R173, R52, R168, -R173 ;  /* 0x000000a834ad7223 */ /* 0x000fe200000108ad */
[----:B------:R-:W-:Y:S01]  /*ab30*/  F2FP.SATFINITE.E4M3.F32.PACK_AB_MERGE_C R52, R93, R58, R46 ;  /* 0x0000003a5d34723e */ /* 0x000fe2000480702e */
[----:B------:R-:W-:Y:S01]  /*ab40*/  FMUL.FTZ R174, R54, R171 ;  /* 0x000000ab36ae7220 */ /* 0x000fe20000410000 */
[----:B------:R-:W-:Y:S01]  /*ab50*/  F2FP.F16.E4M3.UNPACK_B R58, R45 ;  /* 0x0000002dff3a723e */ /* 0x000fe200020006ff */
[----:B------:R-:W-:Y:S01]  /*ab60*/  FMUL.FTZ R169, R95, R171 ;  /* 0x000000ab5fa97220 */ /* 0x000fe20000410000 */
[----:B------:R-:W-:Y:S01]  /*ab70*/  F2FP.F16.E4M3.UNPACK_B R57, R53 ;  /* 0x00000035ff39723e */ /* 0x000fe200020006ff */
[----:B------:R-:W-:Y:S01]  /*ab80*/  FFMA.FTZ R172, R167, R168, R172 ;  /* 0x000000a8a7ac7223 */ /* 0x000fe200000100ac */
[----:B------:R-:W-:Y:S01]  /*ab90*/  F2FP.SATFINITE.E4M3.F32.PACK_AB_MERGE_C R177, R177, R94, RZ ;  /* 0x0000005eb1b1723e */ /* 0x000fe200048070ff */
[----:B------:R-:W-:Y:S01]  /*aba0*/  HADD2.F32 R94, -RZ, R58.H0_H0 ;  /* 0x2000003aff5e7230 */ /* 0x000fe20000004100 */
[----:B------:R-:W-:Y:S01]  /*abb0*/  F2FP.SATFINITE.E4M3.F32.PACK_AB_MERGE_C R47, R90, R59, R47 ;  /* 0x0000003b5a2f723e */ /* 0x000fe2000480702f */
[----:B------:R-:W-:Y:S01]  /*abc0*/  HADD2.F32 R59, -RZ, R92.H0_H0 ;  /* 0x2000005cff3b7230 */ /* 0x000fe20000004100 */
[----:B------:R-:W-:Y:S01]  /*abd0*/  F2FP.F16.E4M3.UNPACK_B R90, R44 ;  /* 0x0000002cff5a723e */ /* 0x000fe200020006ff */
[----:B------:R-:W-:Y:S01]  /*abe0*/  FFMA.FTZ R95, R95, R170, R174 ;  /* 0x000000aa5f5f7223 */ /* 0x000fe200000100ae */
[----:B------:R-:W-:Y:S01]  /*abf0*/  HADD2.F32 R56, -RZ, R57.H0_H0 ;  /* 0x20000039ff387230 */ /* 0x000fe20000004100 */
[----:B------:R-:W-:Y:S01]  /*ac00*/  F2FP.F16.E4M3.UNPACK_B R53, R53.H1 ;  /* 0x00000035ff35723e */ /* 0x000fe200030006ff */
[----:B------:R-:W-:Y:S01]  /*ac10*/  FMUL.FTZ R167, R59, R94 ;  /* 0x0000005e3ba77220 */ /* 0x000fe20000410000 */
[----:B------:R-:W-:Y:S01]  /*ac20*/  HADD2.F32 R93, -RZ, R90.H0_H0 ;  /* 0x2000005aff5d7230 */ /* 0x000fe20000004100 */
[----:B------:R-:W-:Y:S01]  /*ac30*/  F2FP.SATFINITE.E4M3.F32.PACK_AB_MERGE_C R46, R95, R172, R177 ;  /* 0x000000ac5f2e723e */ /* 0x000fe200048070b1 */
[----:B------:R-:W-:Y:S01]  /*ac40*/  FMUL.FTZ R94, R56, R94 ;  /* 0x0000005e385e7220 */ /* 0x000fe20000410000 */
[----:B------:R-:W-:Y:S01]  /*ac50*/  HADD2.F32 R92, -RZ, R92.H1_H1 ;  /* 0x3000005cff5c7230 */ /* 0x000fe20000004100 */
[----:B------:R-:W-:Y:S01]  /*ac60*/  F2FP.F16.E4M3.UNPACK_B R44, R44.H1 ;  /* 0x0000002cff2c723e */ /* 0x000fe200030006ff */
        /* <DEDUP_REMOVED lines=10> */
[----:B------:R-:W-:-:S02]  /*ad10*/  HADD2.F32 R45, -RZ, R53.H0_H0 ;  /* 0x20000035ff2d7230 */ /* 0x000fc40000004100 */
[----:B------:R-:W-:Y:S01]  /*ad20*/  FFMA.FTZ R58, R92, R93, R95 ;  /* 0x0000005d5c3a7223 */ /* 0x000fe2000001005f */
[--C-:B------:R-:W-:Y:S02]  /*ad30*/  HADD2.F32 R90, -RZ, R59.reuse.H0_H0 ;  /* 0x2000003bff5a7230 */ /* 0x100fe40000004100 */
[----:B------:R-:W-:Y:S01]  /*ad40*/  FFMA.FTZ R54, R54, R170, -R169 ;  /* 0x000000aa36367223 */ /* 0x000fe200000108a9 */
[--C-:B------:R-:W-:Y:S01]  /*ad50*/  HADD2.F32 R93, -RZ, R94.reuse.H0_H0 ;  /* 0x2000005eff5d7230 */ /* 0x100fe20000004100 */
[-C--:B------:R-:W-:Y:S01]  /*ad60*/  F2FP.F16.E4M3.UNPACK_B R172, R42.reuse.H1 ;  /* 0x0000002affac723e */ /* 0x080fe200030006ff */
[----:B------:R-:W-:Y:S01]  /*ad70*/  HADD2.F32 R92, -RZ, R59.H1_H1 ;  /* 0x3000003bff5c7230 */ /* 0x000fe20000004100 */
[----:B------:R-:W-:Y:S01]  /*ad80*/  F2FP.F16.E4M3.UNPACK_B R171, R42 ;  /* 0x0000002affab723e */ /* 0x000fe200020006ff */
[----:B------:R-:W-:Y:S02]  /*ad90*/  HADD2.F32 R95, -RZ, R94.H1_H1 ;  /* 0x3000005eff5f7230 */ /* 0x000fe40000004100 */
[----:B------:R-:W-:Y:S01]  /*ada0*/  FMUL.FTZ R168, R90, R93 ;  /* 0x0000005d5aa87220 */ /* 0x000fe20000410000 */
[----:B------:R-:W-:-:S02]  /*adb0*/  HADD2.F32 R53, -RZ, R53.H1_H1 ;  /* 0x30000035ff357230 */ /* 0x000fc40000004100 */
[----:B------:R-:W-:Y:S01]  /*adc0*/  FMUL.FTZ R93, R45, R93 ;  /* 0x0000005d2d5d7220 */ /* 0x000fe20000410000 */
[--C-:B------:R-:W-:Y:S02]  /*add0*/  HADD2.F32 R59, -RZ, R44.reuse.H0_H0 ;  /* 0x2000002cff3b7230 */ /* 0x100fe40000004100 */
[-C--:B------:R-:W-:Y:S01]  /*ade0*/  FMUL.FTZ R170, R92, R95.reuse ;  /* 0x0000005f5caa7220 */ /* 0x080fe20000410000 */
[----:B------:R-:W-:Y:S02]  /*adf0*/  HADD2.F32 R94, -RZ, R44.H1_H1 ;  /* 0x3000002cff5e7230 */ /* 0x000fe40000004100 */
[----:B------:R-:W-:Y:S01]  /*ae00*/  FMUL.FTZ R95, R53, R95 ;  /* 0x0000005f355f7220 */ /* 0x000fe20000410000 */
[----:B------:R-:W-:Y:S01]  /*ae10*/  F2FP.SATFINITE.E4M3.F32.PACK_AB_MERGE_C R54, R54, R173, R175 ;  /* 0x000000ad3636723e */ /* 0x000fe200048070af */
[-C--:B------:R-:W-:Y:S01]  /*ae20*/  FFMA.FTZ R44, R45, R59.reuse, -R168 ;  /* 0x0000003b2d2c7223 */ /* 0x080fe200000108a8 */
[----:B------:R-:W-:Y:S01]  /*ae30*/  FFMA.FTZ R45, R90, R59, R93 ;  /* 0x0000003b5a2d7223 */ /* 0x000fe2000001005d */
[-C--:B------:R-:W-:Y:S01]  /*ae40*/  FFMA.FTZ R53, R53, R94.reuse, -R170 ;  /* 0x0000005e35357223 */ /* 0x080fe200000108aa */
[----:B------:R-:W-:Y:S01]  /*ae50*/  FFMA.FTZ R90, R92, R94, R95 ;  /* 0x0000005e5c5a7223 */ /* 0x000fe2000001005f */
[-C--:B------:R-:W-:Y:S01]  /*ae60*/  F2FP.F16.E4M3.UNPACK_B R94, R43.reuse.H1 ;  /* 0x0000002bff5e723e */ /* 0x080fe200030006ff */
[--C-:B------:R-:W-:Y:S01]  /*ae70*/  HADD2.F32 R173, -RZ, R172.reuse.H0_H0 ;  /* 0x200000acffad7230 */ /* 0x100fe20000004100 */
[----:B------:R-:W-:Y:S01]  /*ae80*/  F2FP.F16.E4M3.UNPACK_B R93, R43 ;  /* 0x0000002bff5d723e */ /* 0x000fe200020006ff */
[----:B------:R-:W-:Y:S01]  /*ae90*/  HADD2.F32 R172, -RZ, R172.H1_H1 ;  /* 0x300000acffac7230 */ /* 0x000fe20000004100 */
[-C--:B------:R-:W-:Y:S01]  /*aea0*/  F2FP.F16.E4M3.UNPACK_B R59, R55.reuse ;  /* 0x00000037ff3b723e */ /* 0x080fe200020006ff */
        /* <DEDUP_REMOVED lines=37> */
[----:B------:R-:W-:Y:S02]  /*b100*/  F2FP.SATFINITE.E4M3.F32.PACK_AB_MERGE_C R53, R41, R56, R44 ;  /* 0x000000382935723e */ /* 0x000fe4000480702c */
[----:B------:R-:W-:Y:S01]  /*b110*/  F2FP.SATFINITE.E4M3.F32.PACK_AB_MERGE_C R55, R59, R40, R174 ;  /* 0x000000283b37723e */ /* 0x000fe200048070ae */
[----:B------:R-:W-:Y:S01]  /*b120*/  IMAD.MOV.U32 R40, RZ, RZ, R47 ;  /* 0x000000ffff287224 */ /* 0x000fe200078e002f */
[----:B------:R-:W-:Y:S02]  /*b130*/  F2FP.SATFINITE.E4M3.F32.PACK_AB_MERGE_C R43, R93, R42, R43 ;  /* 0x0000002a5d2b723e */ /* 0x000fe4000480702b */
[----:B------:R-:W-:-:S02]  /*b140*/  F2FP.SATFINITE.E4M3.F32.PACK_AB_MERGE_C R41, R58, R57, R45 ;  /* 0x000000393a29723e */ /* 0x000fc4000480702d */
[----:B------:R-:W-:-:S07]  /*b150*/  MOV R42, R46 ;  /* 0x0000002e002a7202 */ /* 0x000fce0000000f00 */
.L_x_2241:
[----:B------:R-:W-:Y:S05]  /*b160*/  BSYNC B3 ;  /* 0x0000000000037941 */ /* 0x000fea0003800000 */
.L_x_2240:
        /* <DEDUP_REMOVED lines=10> */
.L_x_2239:
[----:B------:R-:W-:Y:S05]  /*b210*/  BSYNC B2 ;  /* 0x0000000000027941 */ /* 0x000fea0003800000 */
.L_x_2238:
[----:B------:R-:W-:-:S13]  /*b220*/  ISETP.NE.AND P4, PT, R34, RZ, PT ;  /* 0x000000ff2200720c */ /* 0x000fda0003f85270 */
[----:B------:R-:W-:Y:S05]  /*b230*/  @!P4 BRA `(.L_x_2233) ;  /* 0x0000000c00dcc947 */ /* 0x000fea0003800000 */
[C---:B------:R-:W-:Y:S01]  /*b240*/  ISETP.GE.AND P6, PT, R191.reuse, R97, PT ;  /* 0x00000061bf00720c */ /* 0x040fe20003fc6270 */
[----:B------:R-:W-:Y:S01]  /*b250*/  BSSY B2, `(.L_x_2242) ;  /* 0x00000eb000027945 */ /* 0x000fe20003800000 */
[----:B---3--:R-:W-:Y:S02]  /*b260*/  IADD3 R53, P4, P5, R116, R140, R27 ;  /* 0x0000008c74357210 */ /* 0x008fe40007d9e01b */
[----:B0-----:R-:W-:Y:S02]  /*b270*/  SEL R40, R118, R155, !P6 ;  /* 0x0000009b76287207 */ /* 0x001fe40007000000 */
[----:B------:R-:W-:Y:S02]  /*b280*/  IADD3.X R52, R0, R166, R30, P4, P5 ;  /* 0x000000a600347210 */ /* 0x000fe400027ea41e */
[----:B------:R-:W-:Y:S02]  /*b290*/  SHF.R.S32.HI R41, RZ, 0x1f, R40 ;  /* 0x0000001fff297819 */ /* 0x000fe40000011428 */
[----:B------:R-:W-:-:S02]  /*b2a0*/  ISETP.GE.AND P4, PT, R191, R134, PT ;  /* 0x00000086bf00720c */ /* 0x000fc40003f86270 */
        /* <DEDUP_REMOVED lines=229> */
.L_x_2243:
[----:B------:R-:W-:Y:S05]  /*c100*/  BSYNC B2 ;  /* 0x0000000000027941 */ /* 0x000fea0003800000 */
.L_x_2242:
        /* <DEDUP_REMOVED lines=10> */
.L_x_2233:
[----:B------:R-:W-:Y:S05]  /*c1b0*/  BSYNC B1 ;  /* 0x0000000000017941 */ /* 0x000fea0003800000 */
.L_x_2232:
        /* <DEDUP_REMOVED lines=66> */
[----:B------:R-:W-:Y:S01]  /*c5e0*/  F2FP.F16.E4M3.UNPACK_B R58, R57.H1 ;  /* 0x00000039ff3a723e */ /* 0x000fe200030006ff */
[----:B------:R-:W-:Y:S01]  /*c5f0*/  HADD2.F32 R41, -RZ, R63.H0_H0 ;  /* 0x2000003fff297230 */ /* 0x000fe20000004100 */
[----:B------:R-:W-:Y:S01]  /*c600*/  LOP3.LUT R40, R55, 0xff0000, R40, 0xf8, !PT ;  /* 0x00ff000037287812 */ /* 0x000fe200078ef828 */
[----:B------:R-:W-:Y:S01]  /*c610*/  HADD2.F32 R56, -RZ, R60.H0_H0 ;  /* 0x2000003cff387230 */ /* 0x000fe20000004100 */
[----:B------:R-:W-:Y:S01]  /*c620*/  F2FP.F16.E4M3.UNPACK_B R61, R160.H1 ;  /* 0x000000a0ff3d723e */ /* 0x000fe200030006ff */
[--C-:B------:R-:W-:Y:S01]  /*c630*/  HADD2.F32 R55, -RZ, R58.reuse.H0_H0 ;  /* 0x2000003aff377230 */ /* 0x100fe20000004100 */
[----:B------:R-:W-:Y:S01]  /*c640*/  SHF.R.U32.HI R67, RZ, 0x10, R67 ;  /* 0x00000010ff437819 */ /* 0x000fe20000011643 */
[----:B------:R-:W-:-:S02]  /*c650*/  HADD2.F32 R58, -RZ, R58.H1_H1 ;  /* 0x3000003aff3a7230 */ /* 0x000fc40000004100 */
[CC--:B------:R-:W-:Y:S01]  /*c660*/  FMUL.FTZ R66, R56.reuse, R41.reuse ;  /* 0x0000002938427220 */ /* 0x0c0fe20000410000 */
[----:B------:R-:W-:Y:S02]  /*c670*/  HADD2.F32 R62, -RZ, R61.H0_H0 ;  /* 0x2000003dff3e7230 */ /* 0x000fe40000004100 */
[----:B------:R-:W-:Y:S01]  /*c680*/  FMUL.FTZ R77, R55, R41 ;  /* 0x00000029374d7220 */ /* 0x000fe20000410000 */
[----:B------:R-:W-:Y:S01]  /*c690*/  IMAD.U32 R67, R67, 0x10000, RZ ;  /* 0x0001000043437824 */ /* 0x000fe200078e00ff */
[----:B------:R-:W-:Y:S01]  /*c6a0*/  SHF.R.U32.HI R65, RZ, 0x10, R65 ;  /* 0x00000010ff417819 */ /* 0x000fe20000011641 */
[-C--:B------:R-:W-:Y:S01]  /*c6b0*/  FFMA.FTZ R55, R55, R62.reuse, -R66 ;  /* 0x0000003e37377223 */ /* 0x080fe20000010842 */
[----:B------:R-:W-:Y:S02]  /*c6c0*/  FFMA.FTZ R56, R56, R62, R77 ;  /* 0x0000003e38387223 */ /* 0x000fe4000001004d */
[----:B------:R-:W-:Y:S01]  /*c6d0*/  LOP3.LUT R41, R64, 0xff0000, R67, 0xf8, !PT ;  /* 0x00ff000040297812 */ /* 0x000fe200078ef843 */
[----:B------:R-:W-:Y:S01]  /*c6e0*/  HADD2.F32 R62, -RZ, R63.H1_H1 ;  /* 0x3000003fff3e7230 */ /* 0x000fe20000004100 */
[----:B------:R-:W-:Y:S01]  /*c6f0*/  F2FP.F16.E4M3.UNPACK_B R158, R158 ;  /* 0x0000009eff9e723e */ /* 0x000fe200020006ff */
[----:B------:R-:W-:Y:S01]  /*c700*/  IMAD.U32 R65, R65, 0x10000, RZ ;  /* 0x0001000041417824 */ /* 0x000fe200078e00ff */
[----:B------:R-:W-:Y:S01]  /*c710*/  F2FP.F16.E4M3.UNPACK_B R160, R160 ;  /* 0x000000a0ffa0723e */ /* 0x000fe200020006ff */
[----:B------:R-:W-:Y:S01]  /*c720*/  HADD2.F32 R64, -RZ, R61.H1_H1 ;  /* 0x3000003dff407230 */ /* 0x000fe20000004100 */
[----:B------:R-:W-:Y:S01]  /*c730*/  F2FP.F16.E4M3.UNPACK_B R61, R59 ;  /* 0x0000003bff3d723e */ /* 0x000fe200020006ff */
[----:B------:R-:W-:Y:S01]  /*c740*/  HADD2.F32 R63, -RZ, R60.H1_H1 ;  /* 0x3000003cff3f7230 */ /* 0x000fe20000004100 */
[----:B------:R-:W-:Y:S01]  /*c750*/  F2FP.F16.E4M3.UNPACK_B R60, R57 ;  /* 0x00000039ff3c723e */ /* 0x000fe200020006ff */
[----:B------:R-:W-:Y:S01]  /*c760*/  FMUL.FTZ R66, R58, R62 ;  /* 0x0000003e3a427220 */ /* 0x000fe20000410000 */
[----:B------:R-:W-:Y:S01]  /*c770*/  LOP3.LUT R44, R44, 0xff0000, R65, 0xf8, !PT ;  /* 0x00ff00002c2c7812 */ /* 0x000fe200078ef841 */
[----:B------:R-:W-:-:S02]  /*c780*/  HADD2.F32 R65, -RZ, R158.H0_H0 ;  /* 0x2000009eff417230 */ /* 0x000fc40000004100 */
[C---:B------:R-:W-:Y:S01]  /*c790*/  FMUL.FTZ R57, R63.reuse, R62 ;  /* 0x0000003e3f397220 */ /* 0x040fe20000410000 */
[--C-:B------:R-:W-:Y:S02]  /*c7a0*/  HADD2.F32 R62, -RZ, R61.reuse.H0_H0 ;  /* 0x2000003dff3e7230 */ /* 0x100fe40000004100 */
[----:B------:R-:W-:Y:S02]  /*c7b0*/  HADD2.F32 R59, -RZ, R60.H0_H0 ;  /* 0x2000003cff3b7230 */ /* 0x000fe40000004100 */
[-C--:B------:R-:W-:Y:S01]  /*c7c0*/  FFMA.FTZ R58, R58, R64.reuse, -R57 ;  /* 0x000000403a3a7223 */ /* 0x080fe20000010839 */
[----:B------:R-:W-:Y:S01]  /*c7d0*/  FFMA.FTZ R57, R63, R64, R66 ;  /* 0x000000403f397223 */ /* 0x000fe20000010042 */
[----:B------:R-:W-:Y:S02]  /*c7e0*/  HADD2.F32 R63, -RZ, R160.H0_H0 ;  /* 0x200000a0ff3f7230 */ /* 0x000fe40000004100 */
[-C--:B------:R-:W-:Y:S01]  /*c7f0*/  FMUL.FTZ R64, R62, R65.reuse ;  /* 0x000000413e407220 */ /* 0x080fe20000410000 */
[----:B------:R-:W-:Y:S01]  /*c800*/  FMUL.FTZ R65, R59, R65 ;  /* 0x000000413b417220 */ /* 0x000fe20000410000 */
[----:B------:R-:W-:Y:S01]  /*c810*/  HADD2.F32 R158, -RZ, R158.H1_H1 ;  /* 0x3000009eff9e7230 */ /* 0x000fe20000004100 */
[----:B------:R-:W-:Y:S01]  /*c820*/  F2FP.SATFINITE.E4M3.F32.PACK_AB_MERGE_C R55, R58, R55, RZ ;  /* 0x000000373a37723e */ /* 0x000fe200048070ff */
[----:B------:R-:W-:-:S02]  /*c830*/  HADD2.F32 R61, -RZ, R61.H1_H1 ;  /* 0x3000003dff3d7230 */ /* 0x000fc40000004100 */
[-C--:B------:R-:W-:Y:S01]  /*c840*/  FFMA.FTZ R59, R59, R63.reuse, -R64 ;  /* 0x0000003f3b3b7223 */ /* 0x080fe20000010840 */
[----:B------:R-:W-:Y:S01]  /*c850*/  FFMA.FTZ R67, R62, R63, R65 ;  /* 0x0000003f3e437223 */ /* 0x000fe20000010041 */
[----:B------:R-:W-:Y:S01]  /*c860*/  HADD2.F32 R60, -RZ, R60.H1_H1 ;  /* 0x3000003cff3c7230 */ /* 0x000fe20000004100 */
[----:B------:R-:W-:Y:S01]  /*c870*/  F2FP.F16.E4M3.UNPACK_B R65, R159.H1 ;  /* 0x0000009fff41723e */ /* 0x000fe200030006ff */
        /* <DEDUP_REMOVED lines=23> */
[--C-:B------:R-:W-:Y:S02]  /*c9f0*/  HADD2.F32 R63, -RZ, R159.reuse.H0_H0 ;  /* 0x2000009fff3f7230 */ /* 0x100fe40000004100 */
[C---:B------:R-:W-:Y:S01]  /*ca00*/  FMUL.FTZ R65, R60.reuse, R65 ;  /* 0x000000413c417220 */ /* 0x040fe20000410000 */
[----:B------:R-:W-:Y:S01]  /*ca10*/  F2FP.F16.E4M3.UNPACK_B R161, R161 ;  /* 0x000000a1ffa1723e */ /* 0x000fe200020006ff */
[-C--:B------:R-:W-:Y:S01]  /*ca20*/  FFMA.FTZ R77, R60, R61.reuse, -R77 ;  /* 0x0000003d3c4d7223 */ /* 0x080fe2000001084d */
[----:B------:R-:W-:Y:S01]  /*ca30*/  F2FP.F16.E4M3.UNPACK_B R60, R46 ;  /* 0x0000002eff3c723e */ /* 0x000fe200020006ff */
[----:B------:R-:W-:Y:S01]  /*ca40*/  FFMA.FTZ R79, R62, R61, R65 ;  /* 0x0000003d3e4f7223 */ /* 0x000fe20000010041 */
[----:B------:R-:W-:Y:S01]  /*ca50*/  HADD2.F32 R46, -RZ, R54.H0_H0 ;  /* 0x20000036ff2e7230 */ /* 0x000fe20000004100 */
[----:B------:R-:W-:Y:S01]  /*ca60*/  F2FP.SATFINITE.E4M3.F32.PACK_AB_MERGE_C R57, R57, R56, RZ ;  /* 0x000000383939723e */ /* 0x000fe200048070ff */
[----:B------:R-:W-:Y:S01]  /*ca70*/  HADD2.F32 R159, -RZ, R159.H1_H1 ;  /* 0x3000009fff9f7230 */ /* 0x000fe20000004100 */
[----:B------:R-:W-:Y:S01]  /*ca80*/  F2FP.F16.E4M3.UNPACK_B R58, R52 ;  /* 0x00000034ff3a723e */ /* 0x000fe200020006ff */
[----:B------:R-:W-:-:S02]  /*ca90*/  HADD2.F32 R61, -RZ, R60.H0_H0 ;  /* 0x2000003cff3d7230 */ /* 0x000fc40000004100 */
[----:B------:R-:W-:Y:S01]  /*caa0*/  FMUL.FTZ R64, R46, R63 ;  /* 0x0000003f2e407220 */ /* 0x000fe20000410000 */
[----:B------:R-:W-:Y:S01]  /*cab0*/  HADD2.F32 R60, -RZ, R60.H1_H1 ;  /* 0x3000003cff3c7230 */ /* 0x000fe20000004100 */
[----:B------:R-:W-:Y:S01]  /*cac0*/  F2FP.SATFINITE.E4M3.F32.PACK_AB_MERGE_C R56, R78, R59, R55 ;  /* 0x0000003b4e38723e */ /* 0x000fe20004807037 */
[----:B------:R-:W-:Y:S02]  /*cad0*/  HADD2.F32 R54, -RZ, R54.H1_H1 ;  /* 0x30000036ff367230 */ /* 0x000fe40000004100 */
[----:B------:R-:W-:Y:S01]  /*cae0*/  FMUL.FTZ R65, R61, R63 ;  /* 0x0000003f3d417220 */ /* 0x000fe20000410000 */
[--C-:B------:R-:W-:Y:S02]  /*caf0*/  HADD2.F32 R62, -RZ, R161.reuse.H0_H0 ;  /* 0x200000a1ff3e7230 */ /* 0x100fe40000004100 */
[-C--:B------:R-:W-:Y:S01]  /*cb00*/  FMUL.FTZ R63, R60, R159.reuse ;  /* 0x0000009f3c3f7220 */ /* 0x080fe20000410000 */
[----:B------:R-:W-:Y:S02]  /*cb10*/  HADD2.F32 R161, -RZ, R161.H1_H1 ;  /* 0x300000a1ffa17230 */ /* 0x000fe40000004100 */
[----:B------:R-:W-:Y:S01]  /*cb20*/  FMUL.FTZ R159, R54, R159 ;  /* 0x0000009f369f7220 */ /* 0x000fe20000410000 */
[----:B------:R-:W-:Y:S01]  /*cb30*/  F2FP.SATFINITE.E4M3.F32.PACK_AB_MERGE_C R77, R77, R88, RZ ;  /* 0x000000584d4d723e */ /* 0x000fe200048070ff */
[-C--:B------:R-:W-:Y:S01]  /*cb40*/  FFMA.FTZ R65, R46, R62.reuse, -R65 ;  /* 0x0000003e2e417223 */ /* 0x080fe20000010841 */
[----:B------:R-:W-:Y:S01]  /*cb50*/  FFMA.FTZ R46, R61, R62, R64 ;  /* 0x0000003e3d2e7223 */ /* 0x000fe20000010040 */
[-C--:B------:R-:W-:Y:S01]  /*cb60*/  FFMA.FTZ R54, R54, R161.reuse, -R63 ;  /* 0x000000a136367223 */ /* 0x080fe2000001083f */
[----:B------:R-:W-:Y:S01]  /*cb70*/  FFMA.FTZ R159, R60, R161, R159 ;  /* 0x000000a13c9f7223 */ /* 0x000fe2000001009f */
[----:B------:R-:W-:-:S02]  /*cb80*/  F2FP.F16.E4M3.UNPACK_B R60, R45 ;  /* 0x0000002dff3c723e */ /* 0x000fc400020006ff */
[----:B------:R-:W-:Y:S02]  /*cb90*/  F2FP.F16.E4M3.UNPACK_B R63, R44 ;  /* 0x0000002cff3f723e */ /* 0x000fe400020006ff */
[----:B------:R-:W-:Y:S01]  /*cba0*/  F2FP.SATFINITE.E4M3.F32.PACK_AB_MERGE_C R76, R79, R76, RZ ;  /* 0x0000004c4f4c723e */ /* 0x000fe200048070ff */
[----:B------:R-:W-:Y:S01]  /*cbb0*/  HADD2.F32 R59, -RZ, R60.H0_H0 ;  /* 0x2000003cff3b7230 */ /* 0x000fe20000004100 */
[----:B------:R-:W-:Y:S01]  /*cbc0*/  F2FP.SATFINITE.E4M3.F32.PACK_AB_MERGE_C R55, R158, R67, R57 ;  /* 0x000000439e37723e */ /* 0x000fe20004807039 */
[----:B------:R-:W-:Y:S01]  /*cbd0*/  HADD2.F32 R66, -RZ, R63.H0_H0 ;  /* 0x2000003fff427230 */ /* 0x000fe20000004100 */
[----:B------:R-:W-:Y:S01]  /*cbe0*/  F2FP.F16.E4M3.UNPACK_B R61, R42 ;  /* 0x0000002aff3d723e */ /* 0x000fe200020006ff */
[----:B------:R-:W-:Y:S01]  /*cbf0*/  HADD2.F32 R57, -RZ, R58.H0_H0 ;  /* 0x2000003aff397230 */ /* 0x000fe20000004100 */
[----:B------:R-:W-:Y:S01]  /*cc00*/  F2FP.SATFINITE.E4M3.F32.PACK_AB_MERGE_C R54, R54, R65, R77 ;  /* 0x000000413636723e */ /* 0x000fe2000480704d */
[----:B------:R-:W-:Y:S01]  /*cc10*/  HADD2.F32 R62, -RZ, R60.H1_H1 ;  /* 0x3000003cff3e7230 */ /* 0x000fe20000004100 */
        /* <DEDUP_REMOVED lines=19> */
[----:B------:R-:W-:Y:S01]  /*cd50*/  F2FP.F16.E4M3.UNPACK_B R66, R41.H1 ;  /* 0x00000029ff42723e */ /* 0x000fe200030006ff */
[----:B------:R-:W-:Y:S02]  /*cd60*/  HADD2.F32 R44, -RZ, R59.H0_H0 ;  /* 0x2000003bff2c7230 */ /* 0x000fe40000004100 */
[----:B------:R-:W-:-:S02]  /*cd70*/  HADD2.F32 R61, -RZ, R61.H1_H1 ;  /* 0x3000003dff3d7230 */ /* 0x000fc40000004100 */
[-C--:B------:R-:W-:Y:S01]  /*cd80*/  FMUL.FTZ R67, R60, R65.reuse ;  /* 0x000000413c437220 */ /* 0x080fe20000410000 */
[----:B------:R-:W-:Y:S02]  /*cd90*/  HADD2.F32 R64, -RZ, R64.H1_H1 ;  /* 0x30000040ff407230 */ /* 0x000fe40000004100 */
[----:B------:R-:W-:Y:S01]  /*cda0*/  FMUL.FTZ R65, R44, R65 ;  /* 0x000000412c417220 */ /* 0x000fe20000410000 */
[----:B------:R-:W-:Y:S02]  /*cdb0*/  HADD2.F32 R59, -RZ, R59.H1_H1 ;  /* 0x3000003bff3b7230 */ /* 0x000fe40000004100 */
        /* <DEDUP_REMOVED lines=8> */
[----:B------:R-:W-:Y:S01]  /*ce40*/  FFMA.FTZ R77, R44, R63, -R67 ;  /* 0x0000003f2c4d7223 */ /* 0x000fe20000010843 */
[-C--:B------:R-:W-:Y:S01]  /*ce50*/  F2FP.F16.E4M3.UNPACK_B R59, R47.reuse ;  /* 0x0000002fff3b723e */ /* 0x080fe200020006ff */
[----:B------:R-:W-:Y:S01]  /*ce60*/  FFMA.FTZ R79, R61, R62, R64 ;  /* 0x0000003e3d4f7223 */ /* 0x000fe20000010040 */
[----:B------:R-:W-:Y:S01]  /*ce70*/  F2FP.F16.E4M3.UNPACK_B R60, R47.H1 ;  /* 0x0000002fff3c723e */ /* 0x000fe200030006ff */
[----:B------:R-:W-:Y:S01]  /*ce80*/  HADD2.F32 R44, -RZ, R42.H0_H0 ;  /* 0x2000002aff2c7230 */ /* 0x000fe20000004100 */
[----:B------:R-:W-:Y:S01]  /*ce90*/  F2FP.F16.E4M3.UNPACK_B R43, R43.H1 ;  /* 0x0000002bff2b723e */ /* 0x000fe200030006ff */
[----:B------:R-:W-:Y:S01]  /*cea0*/  HADD2.F32 R61, -RZ, R59.H0_H0 ;  /* 0x2000003bff3d7230 */ /* 0x000fe20000004100 */
[-C--:B------:R-:W-:Y:S01]  /*ceb0*/  F2FP.F16.E4M3.UNPACK_B R41, R40.reuse ;  /* 0x00000028ff29723e */ /* 0x080fe200020006ff */
[----:B------:R-:W-:Y:S01]  /*cec0*/  HADD2.F32 R67, -RZ, R65.H0_H0 ;  /* 0x20000041ff437230 */ /* 0x000fe20000004100 */
[----:B------:R-:W-:Y:S01]  /*ced0*/  F2FP.F16.E4M3.UNPACK_B R62, R40.H1 ;  /* 0x00000028ff3e723e */ /* 0x000fe200030006ff */
[----:B------:R-:W-:Y:S01]  /*cee0*/  HADD2.F32 R40, -RZ, R60.H0_H0 ;  /* 0x2000003cff287230 */ /* 0x000fe20000004100 */
[----:B------:R-:W-:Y:S01]  /*cef0*/  F2FP.SATFINITE.E4M3.F32.PACK_AB_MERGE_C R77, R88, R77, RZ ;  /* 0x0000004d584d723e */ /* 0x000fe200048070ff */
[----:B------:R-:W-:-:S02]  /*cf00*/  HADD2.F32 R76, -RZ, R66.H0_H0 ;  /* 0x20000042ff4c7230 */ /* 0x000fc40000004100 */
[-C--:B------:R-:W-:Y:S01]  /*cf10*/  FMUL.FTZ R89, R61, R67.reuse ;  /* 0x000000433d597220 */ /* 0x080fe20000410000 */
[----:B------:R-:W-:Y:S02]  /*cf20*/  HADD2.F32 R47, -RZ, R43.H0_H0 ;  /* 0x2000002bff2f7230 */ /* 0x000fe40000004100 */
[----:B------:R-:W-:Y:S01]  /*cf30*/  FMUL.FTZ R90, R44, R67 ;  /* 0x000000432c5a7220 */ /* 0x000fe20000410000 */
        /* <DEDUP_REMOVED lines=34> */
[----:B------:R-:W-:-:S07]  /*d160*/  MOV R40, R56 ;  /* 0x0000003800287202 */ /* 0x000fce0000000f00 */
.L_x_2247:
[----:B------:R-:W-:Y:S05]  /*d170*/  BSYNC B2 ;  /* 0x0000000000027941 */ /* 0x000fea0003800000 */
.L_x_2246:
[----:B0-----:R0:W-:Y:S04]  /*d180*/  STG.E.128 desc[UR56][R48.64], R40 ;  /* 0x0000002830007986 */ /* 0x0011e8000c101d38 */
[----:B-1----:R0:W-:Y:S02]  /*d190*/  @!P2 STG.E.128 desc[UR56][R50.64], R44 ;  /* 0x0000002c3200a986 */ /* 0x0021e4000c101d38 */
.L_x_2245:
[----:B------:R-:W-:Y:S05]  /*d1a0*/  BSYNC B1 ;  /* 0x0000000000017941 */ /* 0x000fea0003800000 */
.L_x_2244:
        /* <DEDUP_REMOVED lines=9> */
[----:B------:R-:W-:-:S04]  /*d240*/  LEA.HI.SX32 R41, R40, R21, 0x1b ;  /* 0x0000001528297211 */ /* 0x000fc800078fdaff */
[----:B------:R-:W-:-:S04]  /*d250*/  SHF.L.U32 R43, R41, 0x4, RZ ;  /* 0x00000004292b7819 */ /* 0x000fc800000006ff */
[----:B------:R-:W-:-:S13]  /*d260*/  ISETP.GE.AND P2, PT, R43, R146, PT ;  /* 0x000000922b00720c */ /* 0x000fda0003f46270 */
[--C-:B------:R-:W-:Y:S02]  /*d270*/  @!P2 SHF.R.S32.HI R40, RZ, 0x1f, R43.reuse ;  /* 0x0000001fff28a819 */ /* 0x100fe4000001142b */
[----:B------:R-:W-:-:S04]  /*d280*/  @!P2 IADD3 R51, P4, P5, R116, R138, R43 ;  /* 0x0000008a7433a210 */ /* 0x000fc80007d9e02b */
[----:B------:R-:W-:Y:S02]  /*d290*/  @!P2 IADD3.X R40, R0, R53, R40, P4, P5 ;  /* 0x000000350028a210 */ /* 0x000fe400027ea428 */
[----:B------:R-:W-:-:S05]  /*d2a0*/  IADD3 R48, P4, R49, R124, RZ ;  /* 0x0000007c31307210 */ /* 0x000fca0007f9e0ff */
[----:B------:R-:W-:Y:S01]  /*d2b0*/  IMAD.X R49, R42, 0x1, R125, P4 ;  /* 0x000000012a317824 */ /* 0x000fe200020e067d */
        /* <DEDUP_REMOVED lines=11> */
[----:B------:R-:W-:-:S03]  /*d370*/  IMAD R43, R17, 0x7800, R40 ;  /* 0x00007800112b7824 */ /* 0x000fc600078e0228 */
[C---:B------:R-:W-:Y:S01]  /*d380*/  IADD3 R41, R16.reuse, R41, RZ ;  /* 0x0000002910297210 */ /* 0x040fe20007ffe0ff */
[----:B------:R-:W-:-:S05]  /*d390*/  IMAD.IADD R44, R16, 0x1, R43 ;  /* 0x00000001102c7824 */ /* 0x000fca00078e022b */
        /* <DEDUP_REMOVED lines=15> */
[----:B------:R-:W-:Y:S02]  /*d490*/  LOP3.LUT R59, R83, 0xff0000ff, RZ, 0xc0, !PT ;  /* 0xff0000ff533b7812 */ /* 0x000fe400078ec0ff */
[----:B------:R-:W-:Y:S02]  /*d4a0*/  SHF.R.U32.HI R66, RZ, 0x10, R81 ;  /* 0x00000010ff427819 */ /* 0x000fe40000011651 */
[----:B------:R-:W-:Y:S02]  /*d4b0*/  LOP3.LUT R61, R69, 0xff0000ff, RZ, 0xc0, !PT ;  /* 0xff0000ff453d7812 */ /* 0x000fe400078ec0ff */
[----:B------:R-:W-:Y:S01]  /*d4c0*/  SHF.L.U32 R42, R58, 0x8, RZ ;  /* 0x000000083a2a7819 */ /* 0x000fe200000006ff */
[----:B------:R-:W-:Y:S01]  /*d4d0*/  IMAD.U32 R44, R66, 0x10000, RZ ;  /* 0x00010000422c7824 */ /* 0x000fe200078e00ff */
[----:B------:R-:W-:Y:S02]  /*d4e0*/  SHF.R.U32.HI R56, RZ, 0x8, R71 ;  /* 0x00000008ff387819 */ /* 0x000fe40000011647 */
[----:B------:R-:W-:Y:S01]  /*d4f0*/  LOP3.LUT R59, R59, 0xff00, R40, 0xf8, !PT ;  /* 0x0000ff003b3b7812 */ /* 0x000fe200078ef828 */
[----:B------:R-:W-:Y:S01]  /*d500*/  IMAD.U32 R40, R64, 0x10000, RZ ;  /* 0x0001000040287824 */ /* 0x000fe200078e00ff */
[----:B------:R-:W-:Y:S01]  /*d510*/  LOP3.LUT R63, R61, 0xff00, R42, 0xf8, !PT ;  /* 0x0000ff003d3f7812 */ /* 0x000fe200078ef82a */
[----:B------:R-:W-:Y:S01]  /*d520*/  IMAD.SHL.U32 R46, R56, 0x100, RZ ;  /* 0x00000100382e7824 */ /* 0x000fe200078e00ff */
[----:B------:R-:W-:-:S02]  /*d530*/  F2FP.F16.E4M3.UNPACK_B R64, R151.H1 ;  /* 0x00000097ff40723e */ /* 0x000fc400030006ff */
[----:B------:R-:W-:Y:S02]  /*d540*/  F2FP.F16.E4M3.UNPACK_B R61, R60.H1 ;  /* 0x0000003cff3d723e */ /* 0x000fe400030006ff */
[----:B------:R-:W-:Y:S01]  /*d550*/  F2FP.F16.E4M3.UNPACK_B R58, R57.H1 ;  /* 0x00000039ff3a723e */ /* 0x000fe200030006ff */
[----:B------:R-:W-:Y:S01]  /*d560*/  HADD2.F32 R42, -RZ, R64.H0_H0 ;  /* 0x20000040ff2a7230 */ /* 0x000fe20000004100 */
[----:B------:R-:W-:Y:S01]  /*d570*/  SHF.R.U32.HI R62, RZ, 0x10, R71 ;  /* 0x00000010ff3e7819 */ /* 0x000fe20000011647 */
[----:B------:R-:W-:Y:S01]  /*d580*/  HADD2.F32 R56, -RZ, R61.H0_H0 ;  /* 0x2000003dff387230 */ /* 0x000fe20000004100 */
[----:B------:R-:W-:Y:S02]  /*d590*/  LOP3.LUT R65, R71, 0xff0000ff, RZ, 0xc0, !PT ;  /* 0xff0000ff47417812 */ /* 0x000fe400078ec0ff */
[----:B------:R-:W-:Y:S02]  /*d5a0*/  LOP3.LUT R40, R59, 0xff0000, R40, 0xf8, !PT ;  /* 0x00ff00003b287812 */ /* 0x000fe400078ef828 */
[----:B------:R-:W-:Y:S01]  /*d5b0*/  LOP3.LUT R44, R55, 0xff0000, R44, 0xf8, !PT ;  /* 0x00ff0000372c7812 */ /* 0x000fe200078ef82c */
[----:B------:R-:W-:Y:S01]  /*d5c0*/  HADD2.F32 R55, -RZ, R58.H0_H0 ;  /* 0x2000003aff377230 */ /* 0x000fe20000004100 */
[----:B------:R-:W-:Y:S01]  /*d5d0*/  F2FP.F16.E4M3.UNPACK_B R59, R153.H1 ;  /* 0x00000099ff3b723e */ /* 0x000fe200030006ff */
[----:B------:R-:W-:Y:S01]  /*d5e0*/  FMUL.FTZ R68, R56, R42 ;  /* 0x0000002a38447220 */ /* 0x000fe20000410000 */
[----:B------:R-:W-:-:S02]  /*d5f0*/  SHF.R.U32.HI R67, RZ, 0x10, R69 ;  /* 0x00000010ff437819 */ /* 0x000fc40000011645 */
[----:B------:R-:W-:Y:S01]  /*d600*/  LOP3.LUT R66, R65, 0xff00, R46, 0xf8, !PT ;  /* 0x0000ff0041427812 */ /* 0x000fe200078ef82e */
[----:B------:R-:W-:Y:S01]  /*d610*/  IMAD.U32 R65, R62, 0x10000, RZ ;  /* 0x000100003e417824 */ /* 0x000fe200078e00ff */
[----:B------:R-:W-:Y:S01]  /*d620*/  SHF.L.U32 R46, R67, 0x10, RZ ;  /* 0x00000010432e7819 */ /* 0x000fe200000006ff */
[--C-:B------:R-:W-:Y:S02]  /*d630*/  HADD2.F32 R62, -RZ, R59.reuse.H0_H0 ;  /* 0x2000003bff3e7230 */ /* 0x100fe40000004100 */
[----:B------:R-:W-:Y:S01]  /*d640*/  FMUL.FTZ R67, R55, R42 ;  /* 0x0000002a37437220 */ /* 0x000fe20000410000 */
[----:B------:R-:W-:Y:S02]  /*d650*/  F2FP.F16.E4M3.UNPACK_B R151, R151 ;  /* 0x00000097ff97723e */ /* 0x000fe400020006ff */
        /* <DEDUP_REMOVED lines=10> */
[----:B------:R-:W-:-:S02]  /*d700*/  HADD2.F32 R59, -RZ, R58.H1_H1 ;  /* 0x3000003aff3b7230 */ /* 0x000fc40000004100 */
[----:B------:R-:W-:Y:S02]  /*d710*/  HADD2.F32 R64, -RZ, R151.H0_H0 ;  /* 0x20000097ff407230 */ /* 0x000fe40000004100 */
[CC--:B------:R-:W-:Y:S01]  /*d720*/  FMUL.FTZ R66, R62.reuse, R65.reuse ;  /* 0x000000413e427220 */ /* 0x0c0fe20000410000 */
        /* <DEDUP_REMOVED lines=38> */
[----:B------:R-:W-:Y:S02]  /*d990*/  HADD2.F32 R61, -RZ, R152.H0_H0 ;  /* 0x20000098ff3d7230 */ /* 0x000fe40000004100 */
[----:B------:R-:W-:Y:S01]  /*d9a0*/  FFMA.FTZ R60, R57, R62, -R58 ;  /* 0x0000003e393c7223 */ /* 0x000fe2000001083a */
[----:B------:R-:W-:Y:S01]  /*d9b0*/  F2FP.F16.E4M3.UNPACK_B R57, R54 ;  /* 0x00000036ff39723e */ /* 0x000fe200020006ff */
[----:B------:R-:W-:Y:S01]  /*d9c0*/  HADD2.F32 R54, -RZ, R52.H0_H0 ;  /* 0x20000034ff367230 */ /* 0x000fe20000004100 */
[----:B------:R-:W-:Y:S01]  /*d9d0*/  F2FP.F16.E4M3.UNPACK_B R154, R154 ;  /* 0x0000009aff9a723e */ /* 0x000fe200020006ff */
[----:B------:R-:W-:Y:S01]  /*d9e0*/  FFMA.FTZ R77, R59, R62, R64 ;  /* 0x0000003e3b4d7223 */ /* 0x000fe20000010040 */
[----:B------:R-:W-:Y:S01]  /*d9f0*/  HADD2.F32 R152, -RZ, R152.H1_H1 ;  /* 0x30000098ff987230 */ /* 0x000fe20000004100 */
[----:B------:R-:W-:Y:S01]  /*da00*/  F2FP.SATFINITE.E4M3.F32.PACK_AB_MERGE_C R55, R70, R55, RZ ;  /* 0x000000374637723e */ /* 0x000fe200048070ff */
[--C-:B------:R-:W-:Y:S01]  /*da10*/  HADD2.F32 R58, -RZ, R57.reuse.H0_H0 ;  /* 0x20000039ff3a7230 */ /* 0x100fe20000004100 */
[----:B------:R-:W-:Y:S01]  /*da20*/  F2FP.F16.E4M3.UNPACK_B R64, R46 ;  /* 0x0000002eff40723e */ /* 0x000fe200020006ff */
[----:B------:R-:W-:Y:S01]  /*da30*/  HADD2.F32 R57, -RZ, R57.H1_H1 ;  /* 0x30000039ff397230 */ /* 0x000fe20000004100 */
[----:B------:R-:W-:Y:S01]  /*da40*/  F2FP.SATFINITE.E4M3.F32.PACK_AB_MERGE_C R67, R67, R56, RZ ;  /* 0x000000384343723e */ /* 0x000fe200048070ff */
[----:B------:R-:W-:-:S02]  /*da50*/  HADD2.F32 R59, -RZ, R154.H0_H0 ;  /* 0x2000009aff3b7230 */ /* 0x000fc40000004100 */
[-C--:B------:R-:W-:Y:S01]  /*da60*/  FMUL.FTZ R63, R58, R61.reuse ;  /* 0x0000003d3a3f7220 */ /* 0x080fe20000410000 */
[----:B------:R-:W-:Y:S02]  /*da70*/  HADD2.F32 R52, -RZ, R52.H1_H1 ;  /* 0x30000034ff347230 */ /* 0x000fe40000004100 */
[C---:B------:R-:W-:Y:S01]  /*da80*/  FMUL.FTZ R61, R54.reuse, R61 ;  /* 0x0000003d363d7220 */ /* 0x040fe20000410000 */
[----:B------:R-:W-:Y:S02]  /*da90*/  HADD2.F32 R154, -RZ, R154.H1_H1 ;  /* 0x3000009aff9a7230 */ /* 0x000fe40000004100 */
[CC--:B------:R-:W-:Y:S01]  /*daa0*/  FMUL.FTZ R69, R57.reuse, R152.reuse ;  /* 0x0000009839457220 */ /* 0x0c0fe20000410000 */
[-C--:B------:R-:W-:Y:S01]  /*dab0*/  FFMA.FTZ R54, R54, R59.reuse, -R63 ;  /* 0x0000003b36367223 */ /* 0x080fe2000001083f */
[----:B------:R-:W-:Y:S01]  /*dac0*/  FFMA.FTZ R61, R58, R59, R61 ;  /* 0x0000003b3a3d7223 */ /* 0x000fe2000001003d */
[C---:B------:R-:W-:Y:S01]  /*dad0*/  FMUL.FTZ R152, R52.reuse, R152 ;  /* 0x0000009834987220 */ /* 0x040fe20000410000 */
[----:B------:R-:W-:Y:S01]  /*dae0*/  F2FP.F16.E4M3.UNPACK_B R59, R45 ;  /* 0x0000002dff3b723e */ /* 0x000fe200020006ff */
[-C--:B------:R-:W-:Y:S01]  /*daf0*/  FFMA.FTZ R69, R52, R154.reuse, -R69 ;  /* 0x0000009a34457223 */ /* 0x080fe20000010845 */
[----:B------:R-:W-:Y:S01]  /*db00*/  F2FP.F16.E4M3.UNPACK_B R58, R41 ;  /* 0x00000029ff3a723e */ /* 0x000fe200020006ff */
[----:B------:R-:W-:Y:S01]  /*db10*/  FFMA.FTZ R52, R57, R154, R152 ;  /* 0x0000009a39347223 */ /* 0x000fe20000010098 */
[----:B------:R-:W-:Y:S01]  /*db20*/  F2FP.SATFINITE.E4M3.F32.PACK_AB_MERGE_C R71, R60, R71, RZ ;  /* 0x000000473c47723e */ /* 0x000fe200048070ff */
[--C-:B------:R-:W-:Y:S01]  /*db30*/  HADD2.F32 R60, -RZ, R59.reuse.H0_H0 ;  /* 0x2000003bff3c7230 */ /* 0x100fe20000004100 */
[----:B------:R-:W-:Y:S01]  /*db40*/  F2FP.SATFINITE.E4M3.F32.PACK_AB_MERGE_C R56, R68, R65, R55 ;  /* 0x000000414438723e */ /* 0x000fe20004807037 */
[----:B------:R-:W-:Y:S01]  /*db50*/  HADD2.F32 R65, -RZ, R64.H0_H0 ;  /* 0x20000040ff417230 */ /* 0x000fe20000004100 */
[----:B------:R-:W-:Y:S01]  /*db60*/  F2FP.F16.E4M3.UNPACK_B R62, R44 ;  /* 0x0000002cff3e723e */ /* 0x000fe200020006ff */
[----:B------:R-:W-:Y:S01]  /*db70*/  HADD2.F32 R57, -RZ, R58.H0_H0 ;  /* 0x2000003aff397230 */ /* 0x000fe20000004100 */
[----:B------:R-:W-:Y:S01]  /*db80*/  F2FP.SATFINITE.E4M3.F32.PACK_AB_MERGE_C R76, R77, R76, RZ ;  /* 0x0000004c4d4c723e */ /* 0x000fe200048070ff */
[----:B------:R-:W-:Y:S01]  /*db90*/  HADD2.F32 R64, -RZ, R64.H1_H1 ;  /* 0x30000040ff407230 */ /* 0x000fe20000004100 */
[----:B------:R-:W-:Y:S01]  /*dba0*/  F2FP.SATFINITE.E4M3.F32.PACK_AB_MERGE_C R55, R151, R66, R67 ;  /* 0x000000429737723e */ /* 0x000fe20004807043 */
[----:B------:R-:W-:Y:S01]  /*dbb0*/  HADD2.F32 R63, -RZ, R62.H0_H0 ;  /* 0x2000003eff3f7230 */ /* 0x000fe20000004100 */
[----:B------:R-:W-:Y:S01]  /*dbc0*/  F2FP.SATFINITE.E4M3.F32.PACK_AB_MERGE_C R52, R52, R61, R76 ;  /* 0x0000003d3434723e */ /* 0x000fe2000480704c */
[----:B------:R-:W-:Y:S01]  /*dbd0*/  FMUL.FTZ R66, R60, R65 ;  /* 0x000000413c427220 */ /* 0x000fe20000410000 */
[----:B------:R-:W-:-:S02]  /*dbe0*/  HADD2.F32 R61, -RZ, R59.H1_H1 ;  /* 0x3000003bff3d7230 */ /* 0x000fc40000004100 */
[C---:B------:R-:W-:Y:S01]  /*dbf0*/  FMUL.FTZ R65, R57.reuse, R65 ;  /* 0x0000004139417220 */ /* 0x040fe20000410000 */
[----:B------:R-:W-:Y:S02]  /*dc00*/  HADD2.F32 R59, -RZ, R58.H1_H1 ;  /* 0x3000003aff3b7230 */ /* 0x000fe40000004100 */
[-C--:B------:R-:W-:Y:S01]  /*dc10*/  FFMA.FTZ R57, R57, R63.reuse, -R66 ;  /* 0x0000003f39397223 */ /* 0x080fe20000010842 */
[----:B------:R-:W-:Y:S02]  /*dc20*/  HADD2.F32 R62, -RZ, R62.H1_H1 ;  /* 0x3000003eff3e7230 */ /* 0x000fe40000004100 */
[-C--:B------:R-:W-:Y:S01]  /*dc30*/  FMUL.FTZ R66, R61, R64.reuse ;  /* 0x000000403d427220 */ /* 0x080fe20000410000 */
[----:B------:R-:W-:Y:S01]  /*dc40*/  FFMA.FTZ R58, R60, R63, R65 ;  /* 0x0000003f3c3a7223 */ /* 0x000fe20000010041 */
[C---:B------:R-:W-:Y:S01]  /*dc50*/  FMUL.FTZ R64, R59.reuse, R64 ;  /* 0x000000403b407220 */ /* 0x040fe20000410000 */
[----:B------:R-:W-:Y:S01]  /*dc60*/  F2FP.F16.E4M3.UNPACK_B R60, R45.H1 ;  /* 0x0000002dff3c723e */ /* 0x000fe200030006ff */
[----:B------:R-:W-:Y:S01]  /*dc70*/  FFMA.FTZ R68, R59, R62, -R66 ;  /* 0x0000003e3b447223 */ /* 0x000fe20000010842 */
[----:B------:R-:W-:Y:S01]  /*dc80*/  F2FP.F16.E4M3.UNPACK_B R59, R46.H1 ;  /* 0x0000002eff3b723e */ /* 0x000fe200030006ff */
[----:B------:R-:W-:Y:S01]  /*dc90*/  FFMA.FTZ R67, R61, R62, R64 ;  /* 0x0000003e3d437223 */ /* 0x000fe20000010040 */
[----:B------:R-:W-:Y:S01]  /*dca0*/  F2FP.F16.E4M3.UNPACK_B R41, R41.H1 ;  /* 0x00000029ff29723e */ /* 0x000fe200030006ff */
[--C-:B------:R-:W-:Y:S01]  /*dcb0*/  HADD2.F32 R46, -RZ, R60.reuse.H0_H0 ;  /* 0x2000003cff2e7230 */ /* 0x100fe20000004100 */
[----:B------:R-:W-:Y:S01]  /*dcc0*/  F2FP.F16.E4M3.UNPACK_B R44, R44.H1 ;  /* 0x0000002cff2c723e */ /* 0x000fe200030006ff */
        /* <DEDUP_REMOVED lines=8> */
[--C-:B------:R-:W-:Y:S02]  /*dd50*/  HADD2.F32 R59, -RZ, R44.reuse.H0_H0 ;  /* 0x2000002cff3b7230 */ /* 0x100fe40000004100 */
[----:B------:R-:W-:Y:S02]  /*dd60*/  HADD2.F32 R41, -RZ, R41.H1_H1 ;  /* 0x30000029ff297230 */ /* 0x000fe40000004100 */
[-C--:B------:R-:W-:Y:S01]  /*dd70*/  FMUL.FTZ R66, R60, R62.reuse ;  /* 0x0000003e3c427220 */ /* 0x080fe20000410000 */
[----:B------:R-:W-:Y:S02]  /*dd80*/  HADD2.F32 R44, -RZ, R44.H1_H1 ;  /* 0x3000002cff2c7230 */ /* 0x000fe40000004100 */
[----:B------:R-:W-:Y:S01]  /*dd90*/  FFMA.FTZ R70, R46, R59, R61 ;  /* 0x0000003b2e467223 */ /* 0x000fe2000001003d */
[----:B------:R-:W-:Y:S01]  /*dda0*/  F2FP.F16.E4M3.UNPACK_B R46, R47 ;  /* 0x0000002fff2e723e */ /* 0x000fe200020006ff */
[----:B------:R-:W-:Y:S01]  /*ddb0*/  FFMA.FTZ R69, R45, R59, -R64 ;  /* 0x0000003b2d457223 */ /* 0x000fe20000010840 */
[C---:B------:R-:W-:Y:S01]  /*ddc0*/  FMUL.FTZ R45, R41.reuse, R62 ;  /* 0x0000003e292d7220 */ /* 0x040fe20000410000 */
[----:B------:R-:W-:Y:S01]  /*ddd0*/  FFMA.FTZ R76, R41, R44, -R66 ;  /* 0x0000002c294c7223 */ /* 0x000fe20000010842 */
[-C--:B------:R-:W-:Y:S01]  /*dde0*/  F2FP.F16.E4M3.UNPACK_B R41, R43.reuse ;  /* 0x0000002bff29723e */ /* 0x080fe200020006ff */
[----:B------:R-:W-:Y:S01]  /*ddf0*/  HADD2.F32 R59, -RZ, R46.H0_H0 ;  /* 0x2000002eff3b7230 */ /* 0x000fe20000004100 */
[----:B------:R-:W-:Y:S01]  /*de00*/  F2FP.F16.E4M3.UNPACK_B R64, R42.H1 ;  /* 0x0000002aff40723e */ /* 0x000fe200030006ff */
[----:B------:R-:W-:Y:S01]  /*de10*/  HADD2.F32 R65, -RZ, R63.H0_H0 ;  /* 0x2000003fff417230 */ /* 0x000fe20000004100 */
[----:B------:R-:W-:Y:S01]  /*de20*/  F2FP.F16.E4M3.UNPACK_B R43, R43.H1 ;  /* 0x0000002bff2b723e */ /* 0x000fe200030006ff */
[----:B------:R-:W-:Y:S01]  /*de30*/  FFMA.FTZ R71, R60, R44, R45 ;  /* 0x0000002c3c477223 */ /* 0x000fe2000001002d */
        /* <DEDUP_REMOVED lines=11> */
[----:B------:R-:W-:Y:S02]  /*def0*/  HADD2.F32 R47, -RZ, R47.H1_H1 ;  /* 0x3000002fff2f7230 */ /* 0x000fe40000004100 */
[----:B------:R-:W-:Y:S01]  /*df00*/  FMUL.FTZ R65, R45, R66 ;  /* 0x000000422d417220 */ /* 0x000fe20000410000 */
[----:B------:R-:W-:Y:S02]  /*df10*/  HADD2.F32 R64, -RZ, R64.H1_H1 ;  /* 0x30000040ff407230 */ /* 0x000fe40000004100 */
[----:B------:R-:W-:Y:S01]  /*df20*/  FFMA.FTZ R77, R44, R61, -R77 ;  /* 0x0000003d2c4d7223 */ /* 0x000fe2000001084d */
[----:B------:R-:W-:-:S02]  /*df30*/  HADD2.F32 R43, -RZ, R43.H1_H1 ;  /* 0x3000002bff2b7230 */ /* 0x000fc40000004100 */
[C---:B------:R-:W-:Y:S01]  /*df40*/  FMUL.FTZ R80, R40.reuse, R66 ;  /* 0x0000004228507220 */ /* 0x040fe20000410000 */
[----:B------:R-:W-:Y:S02]  /*df50*/  HADD2.F32 R62, -RZ, R60.H0_H0 ;  /* 0x2000003cff3e7230 */ /* 0x000fe40000004100 */
[-C--:B------:R-:W-:Y:S01]  /*df60*/  FMUL.FTZ R44, R47, R64.reuse ;  /* 0x000000402f2c7220 */ /* 0x080fe20000410000 */
[----:B------:R-:W-:Y:S02]  /*df70*/  HADD2.F32 R46, -RZ, R46.H1_H1 ;  /* 0x3000002eff2e7230 */ /* 0x000fe40000004100 */
[----:B------:R-:W-:Y:S01]  /*df80*/  FMUL.FTZ R64, R43, R64 ;  /* 0x000000402b407220 */ /* 0x000fe20000410000 */
[----:B------:R-:W-:Y:S02]  /*df90*/  HADD2.F32 R63, -RZ, R63.H1_H1 ;  /* 0x3000003fff3f7230 */ /* 0x000fe40000004100 */
[----:B------:R-:W-:Y:S01]  /*dfa0*/  FFMA.FTZ R65, R40, R62, R65 ;  /* 0x0000003e28417223 */ /* 0x000fe20000010041 */
[----:B------:R-:W-:-:S02]  /*dfb0*/  HADD2.F32 R60, -RZ, R60.H1_H1 ;  /* 0x3000003cff3c7230 */ /* 0x000fc40000004100 */
[----:B------:R-:W-:Y:S01]  /*dfc0*/  FFMA.FTZ R80, R45, R62, -R80 ;  /* 0x0000003e2d507223 */ /* 0x000fe20000010850 */
[----:B------:R-:W-:Y:S02]  /*dfd0*/  HADD2.F32 R41, -RZ, R41.H1_H1 ;  /* 0x30000029ff297230 */ /* 0x000fe40000004100 */
[CC--:B------:R-:W-:Y:S01]  /*dfe0*/  FMUL.FTZ R40, R46.reuse, R63.reuse ;  /* 0x0000003f2e287220 */ /* 0x0c0fe20000410000 */
[----:B------:R-:W-:Y:S02]  /*dff0*/  HADD2.F32 R42, -RZ, R42.H1_H1 ;  /* 0x3000002aff2a7230 */ /* 0x000fe40000004100 */
[-C--:B------:R-:W-:Y:S01]  /*e000*/  FFMA.FTZ R43, R43, R60.reuse, -R44 ;  /* 0x0000003c2b2b7223 */ /* 0x080fe2000001082c */
[----:B------:R-:W-:Y:S01]  /*e010*/  FFMA.FTZ R64, R47, R60, R64 ;  /* 0x0000003c2f407223 */ /* 0x000fe20000010040 */
[----:B------:R-:W-:Y:S01]  /*e020*/  FMUL.FTZ R63, R41, R63 ;  /* 0x0000003f293f7220 */ /* 0x000fe20000410000 */
[----:B------:R-:W-:Y:S01]  /*e030*/  FFMA.FTZ R78, R59, R61, R78 ;  /* 0x0000003d3b4e7223 */ /* 0x000fe2000001004e */
[----:B------:R-:W-:Y:S01]  /*e040*/  FFMA.FTZ R40, R41, R42, -R40 ;  /* 0x0000002a29287223 */ /* 0x000fe20000010828 */
[----:B------:R-:W-:Y:S01]  /*e050*/  F2FP.SATFINITE.E4M3.F32.PACK_AB_MERGE_C R43, R43, R80, RZ ;  /* 0x000000502b2b723e */ /* 0x000fe200048070ff */
[----:B------:R-:W-:Y:S01]  /*e060*/  FFMA.FTZ R63, R46, R42, R63 ;  /* 0x0000002a2e3f7223 */ /* 0x000fe2000001003f */
[----:B------:R-:W-:Y:S01]  /*e070*/  F2FP.SATFINITE.E4M3.F32.PACK_AB_MERGE_C R70, R71, R70, RZ ;  /* 0x000000464746723e */ /* 0x000fe200048070ff */
[----:B------:R-:W-:Y:S01]  /*e080*/  IMAD.MOV.U32 R44, RZ, RZ, R55 ;  /* 0x000000ffff2c7224 */ /* 0x000fe200078e0037 */
        /* <DEDUP_REMOVED lines=8> */
.L_x_2251:
[----:B------:R-:W-:Y:S05]  /*e110*/  BSYNC B2 ;  /* 0x0000000000027941 */ /* 0x000fea0003800000 */
.L_x_2250:
[----:B0-----:R3:W-:Y:S04]  /*e120*/  STG.E.128 desc[UR56][R48.64], R40 ;  /* 0x0000002830007986 */ /* 0x0017e8000c101d38 */
[----:B-1----:R3:W-:Y:S02]  /*e130*/  @!P2 STG.E.128 desc[UR56][R50.64], R44 ;  /* 0x0000002c3200a986 */ /* 0x0027e4000c101d38 */
.L_x_2249:
[----:B------:R-:W-:Y:S05]  /*e140*/  BSYNC B1 ;  /* 0x0000000000017941 */ /* 0x000fea0003800000 */
.L_x_2248:
[----:B------:R-:W-:-:S13]  /*e150*/  ISETP.NE.AND P2, PT, R34, RZ, PT ;  /* 0x000000ff2200720c */ /* 0x000fda0003f45270 */
[----:B------:R-:W-:Y:S05]  /*e160*/  @!P2 BRA `(.L_x_2202) ;  /* 0x0000001000bca947 */ /* 0x000fea0003800000 */
[----:B------:R-:W-:Y:S01]  /*e170*/  ISETP.GE.AND P5, PT, R191, R97, PT ;  /* 0x00000061bf00720c */ /* 0x000fe20003fa6270 */
[----:B------:R-:W-:Y:S01]  /*e180*/  BSSY B1, `(.L_x_2252) ;  /* 0x00000ed000017945 */ /* 0x000fe20003800000 */
[----:B0--3--:R-:W-:Y:S02]  /*e190*/  IADD3 R49, P2, P4, R116, R138, R27 ;  /* 0x0000008a74317210 */ /* 0x009fe40007c5e01b */
[----:B------:R-:W-:Y:S02]  /*e1a0*/  SEL R155, R118, R155, !P5 ;  /* 0x0000009b769b7207 */ /* 0x000fe40006800000 */
[----:B------:R-:W-:Y:S02]  /*e1b0*/  IADD3.X R42, R0, R53, R30, P2, P4 ;  /* 0x00000035002a7210 */ /* 0x000fe400017e841e */
[----:B------:R-:W-:Y:S02]  /*e1c0*/  SHF.R.S32.HI R40, RZ, 0x1f, R155 ;  /* 0x0000001fff287819 */ /* 0x000fe4000001149b */
[----:B------:R-:W-:-:S02]  /*e1d0*/  IADD3 R48, P2, R49, R124, RZ ;  /* 0x0000007c31307210 */ /* 0x000fc40007f5e0ff */
[----:B------:R-:W-:-:S03]  /*e1e0*/  LEA.HI R155, R40, R155, RZ, 0x5 ;  /* 0x0000009b289b7211 */ /* 0x000fc600078f28ff */
[----:B------:R-:W-:Y:S01]  /*e1f0*/  IMAD.X R49, R42, 0x1, R125, P2 ;  /* 0x000000012a317824 */ /* 0x000fe200010e067d */
[----:B------:R-:W-:Y:S02]  /*e200*/  LEA.HI.SX32 R155, R155, R26, 0x1b ;  /* 0x0000001a9b9b7211 */ /* 0x000fe400078fdaff */
[----:B------:R-:W-:Y:S02]  /*e210*/  ISETP.GE.AND P2, PT, R191, R134, PT ;  /* 0x00000086bf00720c */ /* 0x000fe40003f46270 */
        /* <DEDUP_REMOVED lines=15> */
[--C-:B------:R-:W-:Y:S01]  /*e310*/  SHF.R.U32.HI R57, RZ, 0x8, R85.reuse ;  /* 0x00000008ff397819 */ /* 0x100fe20000011655 */
[----:B0-----:R-:W-:Y:S01]  /*e320*/  IMAD.MOV.U32 R50, RZ, RZ, R40 ;  /* 0x000000ffff327224 */ /* 0x001fe200078e0028 */
[----:B------:R-:W-:Y:S01]  /*e330*/  LOP3.LUT R52, R85, 0xff0000ff, RZ, 0xc0, !PT ;  /* 0xff0000ff55347812 */ /* 0x000fe200078ec0ff */
[----:B------:R-:W-:Y:S01]  /*e340*/  IMAD.MOV.U32 R55, RZ, RZ, R42 ;  /* 0x000000ffff377224 */ /* 0x000fe200078e002a */
[----:B------:R-:W-:Y:S01]  /*e350*/  SHF.R.U32.HI R66, RZ, 0x10, R85 ;  /* 0x00000010ff427819 */ /* 0x000fe20000011655 */
[----:B------:R-:W-:Y:S01]  /*e360*/  IMAD.SHL.U32 R57, R57, 0x100, RZ ;  /* 0x0000010039397824 */ /* 0x000fe200078e00ff */
[----:B------:R-:W-:Y:S01]  /*e370*/  SHF.R.U32.HI R61, RZ, 0x8, R87 ;  /* 0x00000008ff3d7819 */ /* 0x000fe20000011657 */
[----:B-1----:R-:W-:Y:S01]  /*e380*/  IMAD.MOV.U32 R59, RZ, RZ, R46 ;  /* 0x000000ffff3b7224 */ /* 0x002fe200078e002e */
[----:B------:R-:W-:Y:S02]  /*e390*/  MOV R56, R44 ;  /* 0x0000002c00387202 */ /* 0x000fe40000000f00 */
[----:B------:R-:W-:Y:S01]  /*e3a0*/  LOP3.LUT R44, R52, 0xff00, R57, 0xf8, !PT ;  /* 0x0000ff00342c7812 */ /* 0x000fe200078ef839 */
[----:B------:R-:W-:Y:S01]  /*e3b0*/  IMAD.U32 R57, R66, 0x10000, RZ ;  /* 0x0001000042397824 */ /* 0x000fe200078e00ff */
[----:B------:R-:W-:-:S02]  /*e3c0*/  LOP3.LUT R54, R87, 0xff0000ff, RZ, 0xc0, !PT ;  /* 0xff0000ff57367812 */ /* 0x000fc400078ec0ff */
[----:B------:R-:W-:Y:S02]  /*e3d0*/  SHF.R.U32.HI R63, RZ, 0x8, R73 ;  /* 0x00000008ff3f7819 */ /* 0x000fe40000011649 */
[----:B------:R-:W-:Y:S02]  /*e3e0*/  SHF.R.U32.HI R65, RZ, 0x8, R75 ;  /* 0x00000008ff417819 */ /* 0x000fe4000001164b */
[----:B------:R-:W-:Y:S01]  /*e3f0*/  SHF.L.U32 R61, R61, 0x8, RZ ;  /* 0x000000083d3d7819 */ /* 0x000fe200000006ff */
[----:B------:R-:W-:Y:S01]  /*e400*/  IMAD.SHL.U32 R63, R63, 0x100, RZ ;  /* 0x000001003f3f7824 */ /* 0x000fe200078e00ff */
[----:B------:R-:W-:Y:S01]  /*e410*/  SHF.R.U32.HI R62, RZ, 0x10, R87 ;  /* 0x00000010ff3e7819 */ /* 0x000fe20000011657 */
[----:B------:R-:W-:Y:S01]  /*e420*/  IMAD.SHL.U32 R65, R65, 0x100, RZ ;  /* 0x0000010041417824 */ /* 0x000fe200078e00ff */
[----:B------:R-:W-:Y:S02]  /*e430*/  LOP3.LUT R40, R54, 0xff00, R61, 0xf8, !PT ;  /* 0x0000ff0036287812 */ /* 0x000fe400078ef83d */
[----:B------:R-:W-:-:S02]  /*e440*/  LOP3.LUT R44, R44, 0xff0000, R57, 0xf8, !PT ;  /* 0x00ff00002c2c7812 */ /* 0x000fc400078ef839 */
[----:B------:R-:W-:Y:S02]  /*e450*/  SHF.L.U32 R61, R62, 0x10, RZ ;  /* 0x000000103e3d7819 */ /* 0x000fe400000006ff */
[----:B------:R-:W-:Y:S02]  /*e460*/  LOP3.LUT R58, R73, 0xff0000ff, RZ, 0xc0, !PT ;  /* 0xff0000ff493a7812 */ /* 0x000fe400078ec0ff */
[----:B------:R-:W-:Y:S02]  /*e470*/  LOP3.LUT R60, R75, 0xff0000ff, RZ, 0xc0, !PT ;  /* 0xff0000ff4b3c7812 */ /* 0x000fe400078ec0ff */
[----:B------:R-:W-:Y:S02]  /*e480*/  F2FP.F16.E4M3.UNPACK_B R62, R150.H1 ;  /* 0x00000096ff3e723e */ /* 0x000fe400030006ff */
[----:B------:R-:W-:Y:S02]  /*e490*/  F2FP.F16.E4M3.UNPACK_B R57, R56.H1 ;  /* 0x00000038ff39723e */ /* 0x000fe400030006ff */
[----:B------:R-:W-:-:S02]  /*e4a0*/  F2FP.F16.E4M3.UNPACK_B R52, R50.H1 ;  /* 0x00000032ff34723e */ /* 0x000fc400030006ff */
[----:B------:R-:W-:Y:S01]  /*e4b0*/  LOP3.LUT R46, R58, 0xff00, R63, 0xf8, !PT ;  /* 0x0000ff003a2e7812 */ /* 0x000fe200078ef83f */
[----:B------:R-:W-:Y:S01]  /*e4c0*/  HADD2.F32 R63, -RZ, R62.H0_H0 ;  /* 0x2000003eff3f7230 */ /* 0x000fe20000004100 */
[----:B------:R-:W-:Y:S01]  /*e4d0*/  LOP3.LUT R42, R60, 0xff00, R65, 0xf8, !PT ;  /* 0x0000ff003c2a7812 */ /* 0x000fe200078ef841 */
[----:B------:R-:W-:Y:S01]  /*e4e0*/  HADD2.F32 R58, -RZ, R57.H0_H0 ;  /* 0x20000039ff3a7230 */ /* 0x000fe20000004100 */
[----:B------:R-:W-:Y:S01]  /*e4f0*/  F2FP.F16.E4M3.UNPACK_B R60, R148.H1 ;  /* 0x00000094ff3c723e */ /* 0x000fe200030006ff */
[----:B------:R-:W-:Y:S01]  /*e500*/  HADD2.F32 R54, -RZ, R52.H0_H0 ;  /* 0x20000034ff367230 */ /* 0x000fe20000004100 */
[----:B------:R-:W-:Y:S02]  /*e510*/  LOP3.LUT R40, R40, 0xff0000, R61, 0xf8, !PT ;  /* 0x00ff000028287812 */ /* 0x000fe400078ef83d */
[----:B------:R-:W-:Y:S01]  /*e520*/  SHF.R.U32.HI R64, RZ, 0x10, R73 ;  /* 0x00000010ff407819 */ /* 0x000fe20000011649 */
[----:B------:R-:W-:Y:S02]  /*e530*/  HADD2.F32 R61, -RZ, R60.H0_H0 ;  /* 0x2000003cff3d7230 */ /* 0x000fe40000004100 */
[-C--:B------:R-:W-:Y:S01]  /*e540*/  FMUL.FTZ R69, R58, R63.reuse ;  /* 0x0000003f3a457220 */ /* 0x080fe20000410000 */
[----:B------:R-:W-:Y:S01]  /*e550*/  FMUL.FTZ R63, R54, R63 ;  /* 0x0000003f363f7220 */ /* 0x000fe20000410000 */
[----:B------:R-:W-:Y:S01]  /*e560*/  F2FP.F16.E4M3.UNPACK_B R150, R150 ;  /* 0x00000096ff96723e */ /* 0x000fe200020006ff */
[----:B------:R-:W-:-:S02]  /*e570*/  IMAD.U32 R65, R64, 0x10000, RZ ;  /* 0x0001000040417824 */ /* 0x000fc400078e00ff */
[-C--:B------:R-:W-:Y:S01]  /*e580*/  FFMA.FTZ R69, R54, R61.reuse, -R69 ;  /* 0x0000003d36457223 */ /* 0x080fe20000010845 */
[----:B------:R-:W-:Y:S01]  /*e590*/  FFMA.FTZ R66, R58, R61, R63 ;  /* 0x0000003d3a427223 */ /* 0x000fe2000001003f */
[----:B------:R-:W-:Y:S01]  /*e5a0*/  HADD2.F32 R63, -RZ, R62.H1_H1 ;  /* 0x3000003eff3f7230 */ /* 0x000fe20000004100 */
[----:B------:R-:W-:Y:S01]  /*e5b0*/  F2FP.F16.E4M3.UNPACK_B R56, R56 ;  /* 0x00000038ff38723e */ /* 0x000fe200020006ff */
[----:B------:R-:W-:Y:S01]  /*e5c0*/  HADD2.F32 R58, -RZ, R57.H1_H1 ;  /* 0x30000039ff3a7230 */ /* 0x000fe20000004100 */
[----:B------:R-:W-:Y:S01]  /*e5d0*/  F2FP.F16.E4M3.UNPACK_B R50, R50 ;  /* 0x00000032ff32723e */ /* 0x000fe200020006ff */
[----:B------:R-:W-:Y:S01]  /*e5e0*/  HADD2.F32 R54, -RZ, R52.H1_H1 ;  /* 0x30000034ff367230 */ /* 0x000fe20000004100 */
[----:B------:R-:W-:Y:S01]  /*e5f0*/  LOP3.LUT R46, R46, 0xff0000, R65, 0xf8, !PT ;  /* 0x00ff00002e2e7812 */ /* 0x000fe200078ef841 */
[----:B------:R-:W-:Y:S01]  /*e600*/  HADD2.F32 R61, -RZ, R60.H1_H1 ;  /* 0x3000003cff3d7230 */ /* 0x000fe20000004100 */
[----:B------:R-:W-:Y:S01]  /*e610*/  F2FP.F16.E4M3.UNPACK_B R148, R148 ;  /* 0x00000094ff94723e */ /* 0x000fe200020006ff */
[----:B------:R-:W-:Y:S01]  /*e620*/  FMUL.FTZ R65, R58, R63 ;  /* 0x0000003f3a417220 */ /* 0x000fe20000410000 */
[----:B------:R-:W-:-:S02]  /*e630*/  HADD2.F32 R60, -RZ, R150.H0_H0 ;  /* 0x20000096ff3c7230 */ /* 0x000fc40000004100 */
        /* <DEDUP_REMOVED lines=9> */
[----:B------:R-:W-:Y:S01]  /*e6d0*/  HADD2.F32 R56, -RZ, R56.H1_H1 ;  /* 0x30000038ff387230 */ /* 0x000fe20000004100 */
[----:B------:R-:W-:Y:S01]  /*e6e0*/  SHF.R.U32.HI R67, RZ, 0x10, R75 ;  /* 0x00000010ff437819 */ /* 0x000fe2000001164b */
[-C--:B------:R-:W-:Y:S01]  /*e6f0*/  FFMA.FTZ R62, R52, R54.reuse, -R61 ;  /* 0x00000036343e7223 */ /* 0x080fe2000001083d */
[----:B------:R-:W-:Y:S01]  /*e700*/  FFMA.FTZ R64, R57, R54, R60 ;  /* 0x0000003639407223 */ /* 0x000fe2000001003c */
[----:B------:R-:W-:Y:S02]  /*e710*/  HADD2.F32 R50, -RZ, R50.H1_H1 ;  /* 0x30000032ff327230 */ /* 0x000fe40000004100 */
[----:B------:R-:W-:Y:S01]  /*e720*/  FMUL.FTZ R57, R56, R63 ;  /* 0x0000003f38397220 */ /* 0x000fe20000410000 */
[----:B------:R-:W-:Y:S01]  /*e730*/  HADD2.F32 R61, -RZ, R148.H1_H1 ;  /* 0x30000094ff3d7230 */ /* 0x000fe20000004100 */
[----:B------:R-:W-:Y:S01]  /*e740*/  F2FP.F16.E4M3.UNPACK_B R52, R149.H1 ;  /* 0x00000095ff34723e */ /* 0x000fe200030006ff */
[----:B------:R-:W-:Y:S01]  /*e750*/  IMAD.U32 R67, R67, 0x10000, RZ ;  /* 0x0001000043437824 */ /* 0x000fe200078e00ff */
[----:B------:R-:W-:Y:S01]  /*e760*/  F2FP.F16.E4M3.UNPACK_B R54, R59.H1 ;  /* 0x0000003bff36723e */ /* 0x000fe200030006ff */
[C---:B------:R-:W-:Y:S01]  /*e770*/  FMUL.FTZ R63, R50.reuse, R63 ;  /* 0x0000003f323f7220 */ /* 0x040fe20000410000 */
[----:B------:R-:W-:Y:S01]  /*e780*/  FFMA.FTZ R65, R50, R61, -R57 ;  /* 0x0000003d32417223 */ /* 0x000fe20000010839 */
[----:B------:R-:W-:Y:S01]  /*e790*/  F2FP.F16.E4M3.UNPACK_B R50, R55.H1 ;  /* 0x00000037ff32723e */ /* 0x000fe200030006ff */
[----:B------:R-:W-:Y:S01]  /*e7a0*/  HADD2.F32 R60, -RZ, R52.H0_H0 ;  /* 0x20000034ff3c7230 */ /* 0x000fe20000004100 */
[----:B------:R-:W-:Y:S01]  /*e7b0*/  F2FP.F16.E4M3.UNPACK_B R58, R147.H1 ;  /* 0x00000093ff3a723e */ /* 0x000fe200030006ff */
[----:B------:R-:W-:Y:S01]  /*e7c0*/  HADD2.F32 R57, -RZ, R54.H0_H0 ;  /* 0x20000036ff397230 */ /* 0x000fe20000004100 */
[----:B------:R-:W-:Y:S01]  /*e7d0*/  LOP3.LUT R42, R42, 0xff0000, R67, 0xf8, !PT ;  /* 0x00ff00002a2a7812 */ /* 0x000fe200078ef843 */
[----:B------:R-:W-:Y:S01]  /*e7e0*/  FFMA.FTZ R67, R56, R61, R63 ;  /* 0x0000003d38437223 */ /* 0x000fe2000001003f */
[----:B------:R-:W-:Y:S01]  /*e7f0*/  HADD2.F32 R63, -RZ, R52.H1_H1 ;  /* 0x30000034ff3f7230 */ /* 0x000fe20000004100 */
[----:B------:R-:W-:Y:S01]  /*e800*/  F2FP.F16.E4M3.UNPACK_B R149, R149 ;  /* 0x00000095ff95723e */ /* 0x000fe200020006ff */
[----:B------:R-:W-:-:S02]  /*e810*/  HADD2.F32 R52, -RZ, R50.H0_H0 ;  /* 0x20000032ff347230 */ /* 0x000fc40000004100 */
[CC--:B------:R-:W-:Y:S01]  /*e820*/  FMUL.FTZ R61, R57.reuse, R60.reuse ;  /* 0x0000003c393d7220 */ /* 0x0c0fe20000410000 */
[----:B------:R-:W-:Y:S01]  /*e830*/  HADD2.F32 R56, -RZ, R58.H0_H0 ;  /* 0x2000003aff387230 */ /* 0x000fe20000004100 */
[----:B------:R-:W-:Y:S01]  /*e840*/  F2FP.F16.E4M3.UNPACK_B R59, R59 ;  /* 0x0000003bff3b723e */ /* 0x000fe200020006ff */
[----:B------:R-:W-:Y:S02]  /*e850*/  HADD2.F32 R54, -RZ, R54.H1_H1 ;  /* 0x30000036ff367230 */ /* 0x000fe40000004100 */
[C---:B------:R-:W-:Y:S01]  /*e860*/  FMUL.FTZ R70, R52.reuse, R60 ;  /* 0x0000003c34467220 */ /* 0x040fe20000410000 */
[----:B------:R-:W-:Y:S02]  /*e870*/  HADD2.F32 R50, -RZ, R50.H1_H1 ;  /* 0x30000032ff327230 */ /* 0x000fe40000004100 */
[-C--:B------:R-:W-:Y:S01]  /*e880*/  FFMA.FTZ R60, R52, R56.reuse, -R61 ;  /* 0x00000038343c7223 */ /* 0x080fe2000001083d */
[----:B------:R-:W-:Y:S02]  /*e890*/  HADD2.F32 R61, -RZ, R58.H1_H1 ;  /* 0x3000003aff3d7230 */ /* 0x000fe40000004100 */
[----:B------:R-:W-:Y:S01]  /*e8a0*/  FMUL.FTZ R73, R54, R63 ;  /* 0x0000003f36497220 */ /* 0x000fe20000410000 */
[----:B------:R-:W-:Y:S01]  /*e8b0*/  F2FP.F16.E4M3.UNPACK_B R55, R55 ;  /* 0x00000037ff37723e */ /* 0x000fe200020006ff */
[C---:B------:R-:W-:Y:S01]  /*e8c0*/  FMUL.FTZ R63, R50.reuse, R63 ;  /* 0x0000003f323f7220 */ /* 0x040fe20000410000 */
[----:B------:R-:W-:Y:S01]  /*e8d0*/  FFMA.FTZ R74, R57, R56, R70 ;  /* 0x00000038394a7223 */ /* 0x000fe20000010046 */
[----:B------:R-:W-:Y:S01]  /*e8e0*/  FFMA.FTZ R75, R50, R61, -R73 ;  /* 0x0000003d324b7223 */ /* 0x000fe20000010849 */
[----:B------:R-:W-:Y:S01]  /*e8f0*/  F2FP.F16.E4M3.UNPACK_B R147, R147 ;  /* 0x00000093ff93723e */ /* 0x000fe200020006ff */
[----:B------:R-:W-:Y:S01]  /*e900*/  FFMA.FTZ R77, R54, R61, R63 ;  /* 0x0000003d364d7223 */ /* 0x000fe2000001003f */
[----:B------:R-:W-:-:S02]  /*e910*/  HADD2.F32 R61, -RZ, R149.H0_H0 ;  /* 0x20000095ff3d7230 */ /* 0x000fc40000004100 */
[----:B------:R-:W-:Y:S02]  /*e920*/  HADD2.F32 R52, -RZ, R59.H0_H0 ;  /* 0x2000003bff347230 */ /* 0x000fe40000004100 */
[----:B------:R-:W-:Y:S02]  /*e930*/  HADD2.F32 R56, -RZ, R149.H1_H1 ;  /* 0x30000095ff387230 */ /* 0x000fe40000004100 */
[----:B------:R-:W-:Y:S02]  /*e940*/  HADD2.F32 R50, -RZ, R55.H0_H0 ;  /* 0x20000037ff327230 */ /* 0x000fe40000004100 */
[-C--:B------:R-:W-:Y:S01]  /*e950*/  FMUL.FTZ R63, R52, R61.reuse ;  /* 0x0000003d343f7220 */ /* 0x080fe20000410000 */
[----:B------:R-:W-:Y:S02]  /*e960*/  HADD2.F32 R59, -RZ, R59.H1_H1 ;  /* 0x3000003bff3b7230 */ /* 0x000fe40000004100 */
[----:B------:R-:W-:Y:S02]  /*e970*/  HADD2.F32 R55, -RZ, R55.H1_H1 ;  /* 0x30000037ff377230 */ /* 0x000fe40000004100 */
[----:B------:R-:W-:Y:S01]  /*e980*/  FMUL.FTZ R61, R50, R61 ;  /* 0x0000003d323d7220 */ /* 0x000fe20000410000 */
[----:B------:R-:W-:-:S02]  /*e990*/  HADD2.F32 R57, -RZ, R147.H0_H0 ;  /* 0x20000093ff397230 */ /* 0x000fc40000004100 */
[-C--:B------:R-:W-:Y:S01]  /*e9a0*/  FMUL.FTZ R58, R59, R56.reuse ;  /* 0x000000383b3a7220 */ /* 0x080fe20000410000 */
[----:B------:R-:W-:Y:S02]  /*e9b0*/  HADD2.F32 R54, -RZ, R147.H1_H1 ;  /* 0x30000093ff367230 */ /* 0x000fe40000004100 */
[C---:B------:R-:W-:Y:S01]  /*e9c0*/  FMUL.FTZ R56, R55.reuse, R56 ;  /* 0x0000003837387220 */ /* 0x040fe20000410000 */
[-C--:B------:R-:W-:Y:S01]  /*e9d0*/  FFMA.FTZ R63, R50, R57.reuse, -R63 ;  /* 0x00000039323f7223 */ /* 0x080fe2000001083f */
[----:B------:R-:W-:Y:S01]  /*e9e0*/  FFMA.FTZ R70, R52, R57, R61 ;  /* 0x0000003934467223 */ /* 0x000fe2000001003d */
[-C--:B------:R-:W-:Y:S01]  /*e9f0*/  FFMA.FTZ R72, R55, R54.reuse, -R58 ;  /* 0x0000003637487223 */ /* 0x080fe2000001083a */
[----:B------:R-:W-:Y:S01]  /*ea00*/  FFMA.FTZ R73, R59, R54, R56 ;  /* 0x000000363b497223 */ /* 0x000fe20000010038 */
[----:B------:R-:W-:Y:S02]  /*ea10*/  F2FP.SATFINITE.E4M3.F32.PACK_AB_MERGE_C R50, R71, R66, RZ ;  /* 0x000000424732723e */ /* 0x000fe400048070ff */
[----:B------:R-:W-:-:S02]  /*ea20*/  F2FP.F16.E4M3.UNPACK_B R58, R45 ;  /* 0x0000002dff3a723e */ /* 0x000fc400020006ff */
[----:B------:R-:W-:Y:S02]  /*ea30*/  F2FP.F16.E4M3.UNPACK_B R61, R46 ;  /* 0x0000002eff3d723e */ /* 0x000fe400020006ff */
[----:B------:R-:W-:Y:S01]  /*ea40*/  F2FP.F16.E4M3.UNPACK_B R56, R41 ;  /* 0x00000029ff38723e */ /* 0x000fe200020006ff */
[--C-:B------:R-:W-:Y:S01]  /*ea50*/  HADD2.F32 R59, -RZ, R58.reuse.H0_H0 ;  /* 0x2000003aff3b7230 */ /* 0x100fe20000004100 */
[----:B------:R-:W-:Y:S01]  /*ea60*/  F2FP.SATFINITE.E4M3.F32.PACK_AB_MERGE_C R55, R75, R60, RZ ;  /* 0x0000003c4b37723e */ /* 0x000fe200048070ff */
[----:B------:R-:W-:Y:S01]  /*ea70*/  HADD2.F32 R58, -RZ, R58.H1_H1 ;  /* 0x3000003aff3a7230 */ /* 0x000fe20000004100 */
[----:B------:R-:W-:Y:S01]  /*ea80*/  F2FP.SATFINITE.E4M3.F32.PACK_AB_MERGE_C R50, R67, R64, R50 ;  /* 0x000000404332723e */ /* 0x000fe20004807032 */
[--C-:B------:R-:W-:Y:S01]  /*ea90*/  HADD2.F32 R64, -RZ, R61.reuse.H0_H0 ;  /* 0x2000003dff407230 */ /* 0x100fe20000004100 */
[----:B------:R-:W-:Y:S01]  /*eaa0*/  F2FP.SATFINITE.E4M3.F32.PACK_AB_MERGE_C R52, R68, R69, RZ ;  /* 0x000000454434723e */ /* 0x000fe200048070ff */
[----:B------:R-:W-:Y:S01]  /*eab0*/  HADD2.F32 R57, -RZ, R56.H0_H0 ;  /* 0x20000038ff397230 */ /* 0x000fe20000004100 */
[----:B------:R-:W-:Y:S01]  /*eac0*/  F2FP.F16.E4M3.UNPACK_B R60, R44 ;  /* 0x0000002cff3c723e */ /* 0x000fe200020006ff */
[----:B------:R-:W-:Y:S01]  /*ead0*/  HADD2.F32 R61, -RZ, R61.H1_H1 ;  /* 0x3000003dff3d7230 */ /* 0x000fe20000004100 */
[----:B------:R-:W-:Y:S01]  /*eae0*/  F2FP.SATFINITE.E4M3.F32.PACK_AB_MERGE_C R52, R65, R62, R52 ;  /* 0x0000003e4134723e */ /* 0x000fe20004807034 */
[-C--:B------:R-:W-:Y:S01]  /*eaf0*/  FMUL.FTZ R66, R59, R64.reuse ;  /* 0x000000403b427220 */ /* 0x080fe20000410000 */
[----:B------:R-:W-:Y:S01]  /*eb00*/  FMUL.FTZ R64, R57, R64 ;  /* 0x0000004039407220 */ /* 0x000fe20000410000 */
[----:B------:R-:W-:Y:S01]  /*eb10*/  HADD2.F32 R62, -RZ, R60.H0_H0 ;  /* 0x2000003cff3e7230 */ /* 0x000fe20000004100 */
[----:B------:R-:W-:Y:S01]  /*eb20*/  F2FP.SATFINITE.E4M3.F32.PACK_AB_MERGE_C R55, R72, R63, R55 ;  /* 0x0000003f4837723e */ /* 0x000fe20004807037 */
[----:B------:R-:W-:-:S02]  /*eb30*/  HADD2.F32 R56, -RZ, R56.H1_H1 ;  /* 0x30000038ff387230 */ /* 0x000fc40000004100 */
[----:B------:R-:W-:Y:S01]  /*eb40*/  FMUL.FTZ R63, R58, R61 ;  /* 0x0000003d3a3f7220 */ /* 0x000fe20000410000 */
[----:B------:R-:W-:Y:S01]  /*eb50*/  F2FP.F16.E4M3.UNPACK_B R41, R41.H1 ;  /* 0x00000029ff29723e */ /* 0x000fe200030006ff */
[-C--:B------:R-:W-:Y:S01]  /*eb60*/  FFMA.FTZ R64, R59, R62.reuse, R64 ;  /* 0x0000003e3b407223 */ /* 0x080fe20000010040 */
[----:B------:R-:W-:Y:S02]  /*eb70*/  HADD2.F32 R59, -RZ, R60.H1_H1 ;  /* 0x3000003cff3b7230 */ /* 0x000fe40000004100 */
[----:B------:R-:W-:Y:S01]  /*eb80*/  FFMA.FTZ R66, R57, R62, -R66 ;  /* 0x0000003e39427223 */ /* 0x000fe20000010842 */
[C---:B------:R-:W-:Y:S01]  /*eb90*/  FMUL.FTZ R61, R56.reuse, R61 ;  /* 0x0000003d383d7220 */ /* 0x040fe20000410000 */
[----:B------:R-:W-:Y:S01]  /*eba0*/  F2FP.F16.E4M3.UNPACK_B R57, R45.H1 ;  /* 0x0000002dff39723e */ /* 0x000fe200030006ff */
[----:B------:R-:W-:Y:S02]  /*ebb0*/  HADD2.F32 R45, -RZ, R41.H0_H0 ;  /* 0x20000029ff2d7230 */ /* 0x000fe40000004100 */
[-C--:B------:R-:W-:Y:S01]  /*ebc0*/  FFMA.FTZ R65, R56, R59.reuse, -R63 ;  /* 0x0000003b38417223 */ /* 0x080fe2000001083f */
[----:B------:R-:W-:Y:S01]  /*ebd0*/  F2FP.F16.E4M3.UNPACK_B R56, R46.H1 ;  /* 0x0000002eff38723e */ /* 0x000fe200030006ff */
[----:B------:R-:W-:Y:S01]  /*ebe0*/  FFMA.FTZ R67, R58, R59, R61 ;  /* 0x0000003b3a437223 */ /* 0x000fe2000001003d */
[--C-:B------:R-:W-:Y:S01]  /*ebf0*/  HADD2.F32 R46, -RZ, R57.reuse.H0_H0 ;  /* 0x20000039ff2e7230 */ /* 0x100fe20000004100 */
[----:B------:R-:W-:Y:S01]  /*ec00*/  F2FP.F16.E4M3.UNPACK_B R44, R44.H1 ;  /* 0x0000002cff2c723e */ /* 0x000fe200030006ff */
[----:B------:R-:W-:Y:S01]  /*ec10*/  HADD2.F32 R57, -RZ, R57.H1_H1 ;  /* 0x30000039ff397230 */ /* 0x000fe20000004100 */
[----:B------:R-:W-:Y:S01]  /*ec20*/  F2FP.SATFINITE.E4M3.F32.PACK_AB_MERGE_C R54, R77, R74, RZ ;  /* 0x0000004a4d36723e */ /* 0x000fe200048070ff */
[--C-:B------:R-:W-:Y:S01]  /*ec30*/  HADD2.F32 R58, -RZ, R56.reuse.H0_H0 ;  /* 0x20000038ff3a7230 */ /* 0x100fe20000004100 */
        /* <DEDUP_REMOVED lines=59> */
[----:B------:R-:W-:Y:S02]  /*eff0*/  F2FP.SATFINITE.E4M3.F32.PACK_AB_MERGE_C R43, R44, R73, R43 ;  /* 0x000000492c2b723e */ /* 0x000fe4000480702b */
[----:B------:R-:W-:Y:S01]  /*f000*/  F2FP.SATFINITE.E4M3.F32.PACK_AB_MERGE_C R47, R42, R63, R58 ;  /* 0x0000003f2a2f723e */ /* 0x000fe2000480703a */
[----:B------:R-:W-:Y:S01]  /*f010*/  IMAD.MOV.U32 R42, RZ, RZ, R55 ;  /* 0x000000ffff2a7224 */ /* 0x000fe200078e0037 */
[----:B------:R-:W-:Y:S02]  /*f020*/  F2FP.SATFINITE.E4M3.F32.PACK_AB_MERGE_C R41, R65, R66, R68 ;  /* 0x000000424129723e */ /* 0x000fe40004807044 */
[----:B------:R-:W-:Y:S02]  /*f030*/  F2FP.SATFINITE.E4M3.F32.PACK_AB_MERGE_C R45, R67, R64, R69 ;  /* 0x00000040432d723e */ /* 0x000fe40004807045 */
[----:B------:R-:W-:-:S07]  /*f040*/  MOV R44, R50 ;  /* 0x00000032002c7202 */ /* 0x000fce0000000f00 */
.L_x_2253:
[----:B------:R-:W-:Y:S05]  /*f050*/  BSYNC B1 ;  /* 0x0000000000017941 */ /* 0x000fea0003800000 */
.L_x_2252:
        /* <DEDUP_REMOVED lines=10> */
.L_x_2169:
[----:B------:R-:W-:-:S06]  /*f100*/  UISETP.NE.AND UP0, UPT, UR53, 0x3, UPT ;  /* 0x000000033500788c */ /* 0x000fcc000bf05270 */
[----:B------:R-:W-:-:S13]  /*f110*/  PLOP3.LUT P1, PT, PT, PT, UP0, 0x80, 0x0 ;  /* 0x000000000000781c */ /* 0x000fda0003f2f008 */
[----:B------:R-:W-:Y:S05]  /*f120*/  @!P1 BRA `(.L_x_2254) ;  /* 0x0000000000049947 */ /* 0x000fea0003800000 */
[----:B------:R-:W-:Y:S01]  /*f130*/  BPT.TRAP 0x1 ;  /* 0x000000040000795c */ /* 0x000fe20000300000 */
.L_x_2254:
[----:B------:R-:W-:Y:S01]  /*f140*/  LEA R39, R17, R16, 0x3 ;  /* 0x0000001011277211 */ /* 0x000fe200078e18ff */
[----:B------:R-:W-:Y:S01]  /*f150*/  IMAD R38, R24, -0xa0, R2 ;  /* 0xffffff6018267824 */ /* 0x000fe200078e0202 */
[----:B------:R-:W-:Y:S01]  /*f160*/  SHF.L.U32 R96, R190, 0x1f, RZ ;  /* 0x0000001fbe607819 */ /* 0x000fe200000006ff */
[----:B------:R-:W-:Y:S03]  /*f170*/  BSSY B1, `(.L_x_2255) ;  /* 0x0000004000017945 */ /* 0x000fe60003800000 */
[----:B------:R-:W1:Y:S01]  /*f180*/  SYNCS.PHASECHK.TRANS64.TRYWAIT P2, [R39+URZ+0x29890], R96 ;  /* 0x02989060270075a7 */ /* 0x000e62000804017f */
[----:B------:R-:W-:Y:S01]  /*f190*/  VIMNMX R38, R38, 0xa0, PT ;  /* 0x000000a026267848 */ /* 0x000fe20003fe0100 */
[----:B-1----:R-:W-:Y:S06]  /*f1a0*/  @!P2 BRA `(.L_x_2256) ;  /* 0x000001e000bca947 */ /* 0x002fec0003800000 */
.L_x_2497:
[----:B------:R-:W-:Y:S05]  /*f1b0*/  BSYNC B1 ;  /* 0x0000000000017941 */ /* 0x000fea0003800000 */
.L_x_2255:
        /* <DEDUP_REMOVED lines=21> */
.L_x_2258:
[----:B------:R-:W-:Y:S05]  /*f310*/  BSYNC B1 ;  /* 0x0000000000017941 */ /* 0x000fea0003800000 */
.L_x_2257:
        /* <DEDUP_REMOVED lines=20> */
.L_x_2202:
[----:B------:R-:W-:Y:S05]  /*f460*/  BSYNC B0 ;  /* 0x0000000000007941 */ /* 0x000fea0003800000 */
.L_x_2168:
        /* <DEDUP_REMOVED lines=17> */
.L_x_2260:
[----:B------:R-:W-:Y:S05]  /*f580*/  BSYNC B0 ;  /* 0x0000000000007941 */ /* 0x000fea0003800000 */
.L_x_2259:
[----:B------:R-:W1:Y:S01]  /*f590*/  SYNCS.PHASECHK.TRANS64.TRYWAIT P1, [R39+URZ+0x298b0], R96 ;  /* 0x0298b060270075a7 */ /* 0x000e62000802017f */
[----:B------:R-:W-:Y:S01]  /*f5a0*/  ULDC UR42, c[0x0][0x310] ;  /* 0x0000c400002a7ab9 */ /* 0x000fe20000000800 */
[----:B------:R-:W-:Y:S01]  /*f5b0*/  ULDC.64 UR38, c[0x0][0x318] ;  /* 0x0000c60000267ab9 */ /* 0x000fe20000000a00 */
[----:B------:R-:W-:Y:S01]  /*f5c0*/  ULDC.64 UR40, c[0x0][0x308] ;  /* 0x0000c20000287ab9 */ /* 0x000fe20000000a00 */
[----:B------:R-:W-:Y:S01]  /*f5d0*/  BSSY B0, `(.L_x_2261) ;  /* 0x0000003000007945 */ /* 0x000fe20003800000 */
[----:B------:R-:W-:-:S03]  /*f5e0*/  IMAD R41, R17, 0x5000, R209 ;  /* 0x0000500011297824 */ /* 0x000fc600078e02d1 */
[----:B-1----:R-:W-:Y:S05]  /*f5f0*/  @!P1 BRA `(.L_x_2262) ;  /* 0x000001dc00bc9947 */ /* 0x002fea0003800000 */
.L_x_2498:
[----:B------:R-:W-:Y:S05]  /*f600*/  BSYNC B0 ;  /* 0x0000000000007941 */ /* 0x000fea0003800000 */
.L_x_2261:
[----:B------:R-:W-:Y:S01]  /*f610*/  ISETP.GE.AND P1, PT, R23, R38, PT ;  /* 0x000000261700720c */ /* 0x000fe20003f26270 */
[----:B------:R-:W-:Y:S01]  /*f620*/  BSSY B0, `(.L_x_2263) ;  /* 0x000001a000007945 */ /* 0x000fe20003800000 */
[C---:B------:R-:W-:Y:S01]  /*f630*/  IMAD.IADD R48, R16.reuse, 0x1, R41 ;  /* 0x0000000110307824 */ /* 0x040fe200078e0229 */
[-C--:B------:R-:W-:Y:S01]  /*f640*/  IADD3 R49, R16, R41.reuse, R119 ;  /* 0x0000002910317210 */ /* 0x080fe20007ffe077 */
[----:B------:R-:W-:Y:S01]  /*f650*/  IMAD.WIDE R44, R24, 0xa0, R98 ;  /* 0x000000a0182c7825 */ /* 0x000fe200078e0262 */
[CC--:B------:R-:W-:Y:S02]  /*f660*/  IADD3 R50, R16.reuse, R41.reuse, R120 ;  /* 0x0000002910327210 */ /* 0x0c0fe40007ffe078 */
[----:B------:R-:W-:-:S06]  /*f670*/  IADD3 R51, R16, R41, R129 ;  /* 0x0000002910337210 */ /* 0x000fcc0007ffe081 */
[----:B------:R-:W-:Y:S05]  /*f680*/  @P1 BRA `(.L_x_2264) ;  /* 0x00000000004c1947 */ /* 0x000fea0003800000 */
[----:B------:R-:W-:Y:S01]  /*f690*/  MOV R41, R31 ;  /* 0x0000001f00297202 */ /* 0x000fe20000000f00 */
[----:B0-----:R-:W-:Y:S02]  /*f6a0*/  IMAD.MOV.U32 R40, RZ, RZ, R114 ;  /* 0x000000ffff287224 */ /* 0x001fe400078e0072 */
        /* <DEDUP_REMOVED lines=17> */
.L_x_2264:
[----:B------:R-:W-:Y:S05]  /*f7c0*/  BSYNC B0 ;  /* 0x0000000000007941 */ /* 0x000fea0003800000 */
.L_x_2263:
[----:B------:R-:W-:Y:S01]  /*f7d0*/  ISETP.GE.AND P1, PT, R216, R38, PT ;  /* 0x00000026d800720c */ /* 0x000fe20003f26270 */
[----:B------:R-:W-:-:S12]  /*f7e0*/  BSSY B0, `(.L_x_2265) ;  /* 0x0000017000007945 */ /* 0x000fd80003800000 */
[----:B------:R-:W-:Y:S05]  /*f7f0*/  @P1 BRA `(.L_x_2266) ;  /* 0x0000000000541947 */ /* 0x000fea0003800000 */
[----:B--2---:R-:W-:Y:S01]  /*f800*/  IADD3 R43, P1, R44, 0x80, RZ ;  /* 0x000000802c2b7810 */ /* 0x004fe20007f3e0ff */
[----:B0-----:R-:W-:Y:S02]  /*f810*/  IMAD.MOV.U32 R40, RZ, RZ, R114 ;  /* 0x000000ffff287224 */ /* 0x001fe400078e0072 */
[----:B------:R-:W-:Y:S02]  /*f820*/  IMAD.MOV.U32 R41, RZ, RZ, R31 ;  /* 0x000000ffff297224 */ /* 0x000fe400078e001f */
        /* <DEDUP_REMOVED lines=18> */
.L_x_2266:
[----:B------:R-:W-:Y:S05]  /*f950*/  BSYNC B0 ;  /* 0x0000000000007941 */ /* 0x000fea0003800000 */
.L_x_2265:
[----:B------:R-:W4:Y:S01]  /*f960*/  LDL R38, [R1+0x20] ;  /* 0x0000200001267983 */ /* 0x000f220000100800 */
[----:B-1----:R-:W-:Y:S01]  /*f970*/  @!P2 IADD3 R39, R39, 0x298c0, RZ ;  /* 0x000298c02727a810 */ /* 0x002fe20007ffe0ff */
[----:B------:R-:W-:Y:S01]  /*f980*/  VIADD R17, R17, 0x1 ;  /* 0x0000000111117836 */ /* 0x000fe20000000000 */
[----:B------:R-:W-:Y:S01]  /*f990*/  @!PT LDS RZ, [RZ] ;  /* 0x00000000fffff984 */ /* 0x000fe20000000800 */
[----:B------:R-:W-:Y:S01]  /*f9a0*/  @!PT LDS RZ, [RZ] ;  /* 0x00000000fffff984 */ /* 0x000fe20000000800 */
[----:B------:R-:W-:Y:S01]  /*f9b0*/  @!PT LDS RZ, [RZ] ;  /* 0x00000000fffff984 */ /* 0x000fe20000000800 */
[----:B------:R-:W-:Y:S01]  /*f9c0*/  @!PT LDS RZ, [RZ] ;  /* 0x00000000fffff984 */ /* 0x000fe20000000800 */
[----:B------:R1:W-:Y:S06]  /*f9d0*/  MEMBAR.ALL.CTA ;  /* 0x0000000000007992 */ /* 0x0003ec0000008000 */
[----:B-1----:R-:W1:Y:S01]  /*f9e0*/  FENCE.VIEW.ASYNC.S ;  /* 0x00000000000073c6 */ /* 0x002e620000000000 */
[----:B------:R-:W-:Y:S01]  /*f9f0*/  @!P2 PRMT R39, RZ, 0x654, R39 ;  /* 0x00000654ff27a816 */ /* 0x000fe20000000027 */
[----:B-1----:R1:W-:Y:S01]  /*fa00*/  BAR.SYNC.DEFER_BLOCKING R156, 0x80 ;  /* 0x0002009c0000751d */ /* 0x0023e20000010000 */
[----:B------:R-:W-:-:S04]  /*fa10*/  ISETP.NE.AND P1, PT, R17, 0x2, PT ;  /* 0x000000021100780c */ /* 0x000fc80003f25270 */
[----:B------:R-:W-:Y:S01]  /*fa20*/  SEL R17, R17, RZ, P1 ;  /* 0x000000ff11117207 */ /* 0x000fe20000800000 */
[----:B------:R5:W-:Y:S02]  /*fa30*/  @!P2 SYNCS.ARRIVE.TRANS64.RED.A1T0 RZ, [R39+URZ], RZ ;  /* 0x000000ff27ffa9a7 */ /* 0x000be4000810043f */
[----:B-----5:R-:W-:-:S04]  /*fa40*/  SEL R39, RZ, 0x1, P1 ;  /* 0x00000001ff277807 */ /* 0x020fc80000800000 */
[----:B------:R-:W-:Y:S02]  /*fa50*/  LOP3.LUT R190, R190, R39, RZ, 0x3c, !PT ;  /* 0x00000027bebe7212 */ /* 0x000fe400078e3cff */
[----:B----4-:R-:W-:-:S13]  /*fa60*/  LOP3.LUT P4, RZ, R38, 0x2, RZ, 0xc0, !PT ;  /* 0x0000000226ff7812 */ /* 0x010fda000788c0ff */
[----:B-1----:R-:W-:Y:S05]  /*fa70*/  @P4 BRA `(.L_x_2267) ;  /* 0xffffff2c00a84947 */ /* 0x002fea000383ffff */
[----:B------:R-:W1:Y:S01]  /*fa80*/  S2R R38, SR_TID.X ;  /* 0x0000000000267919 */ /* 0x000e620000002100 */
[----:B------:R-:W-:Y:S02]  /*fa90*/  PLOP3.LUT P0, PT, PT, PT, PT, 0x8, 0x0 ;  /* 0x000000000000781c */ /* 0x000fe40003f0e170 */
[----:B-1----:R-:W-:-:S04]  /*faa0*/  SHF.R.U32.HI R38, RZ, 0x7, R38 ;  /* 0x00000007ff267819 */ /* 0x002fc80000011626 */
[----:B------:R-:W-:-:S13]  /*fab0*/  ISETP.NE.AND P4, PT, R38, 0x1, PT ;  /* 0x000000012600780c */ /* 0x000fda0003f85270 */
[----:B------:R-:W-:Y:S06]  /*fac0*/  @!P4 BAR.ARV 0x9, 0x100 ;  /* 0x024400000000cb1d */ /* 0x000fec0000002000 */
.L_x_2163:
[----:B------:R-:W1:Y:S01]  /*fad0*/  LDC R0, c[0x0][0x428] ;  /* 0x00010a00ff007b82 */ /* 0x000e620000000800 */
[----:B------:R-:W-:Y:S02]  /*fae0*/  PLOP3.LUT P1, PT, PT, PT, PT, 0x80, 0x0 ;  /* 0x000000000000781c */ /* 0x000fe40003f2f070 */
[----:B------:R-:W-:Y:S01]  /*faf0*/  CS2R R90, SRZ ;  /* 0x00000000005a7805 */ /* 0x000fe2000001ff00 */
[----:B------:R-:W-:Y:S01]  /*fb00*/  IMAD.MOV.U32 R87, RZ, RZ, RZ ;  /* 0x000000ffff577224 */ /* 0x000fe200078e00ff */
        /* <DEDUP_REMOVED lines=14> */
[----:B0-23--:R-:W-:Y:S02]  /*fbf0*/  CS2R R40, SRZ ;  /* 0x0000000000287805 */ /* 0x00dfe4000001ff00 */
[----:B------:R-:W-:-:S02]  /*fc00*/  CS2R R42, SRZ ;  /* 0x00000000002a7805 */ /* 0x000fc4000001ff00 */
[----:B------:R-:W-:Y:S02]  /*fc10*/  CS2R R44, SRZ ;  /* 0x00000000002c7805 */ /* 0x000fe4000001ff00 */
[----:B------:R-:W-:Y:S02]  /*fc20*/  CS2R R46, SRZ ;  /* 0x00000000002e7805 */ /* 0x000fe4000001ff00 */
[----:B------:R-:W-:Y:S02]  /*fc30*/  CS2R R48, SRZ ;  /* 0x0000000000307805 */ /* 0x000fe4000001ff00 */
[----:B------:R-:W-:Y:S02]  /*fc40*/  CS2R R88, SRZ ;  /* 0x0000000000587805 */ /* 0x000fe4000001ff00 */
[----:B-1----:R-:W-:Y:S02]  /*fc50*/  ISETP.NE.AND P2, PT, R0, 0x1, PT ;  /* 0x000000010000780c */ /* 0x002fe40003f45270 */
[----:B------:R-:W-:-:S02]  /*fc60*/  CS2R R52, SRZ ;  /* 0x0000000000347805 */ /* 0x000fc4000001ff00 */
[----:B------:R-:W-:Y:S02]  /*fc70*/  IADD3 R0, R202, 0x11f, -R195 ;  /* 0x0000011fca007810 */ /* 0x000fe40007ffe8c3 */
[----:B------:R-:W-:Y:S02]  /*fc80*/  CS2R R92, SRZ ;  /* 0x00000000005c7805 */ /* 0x000fe4000001ff00 */
[----:B------:R-:W-:Y:S02]  /*fc90*/  CS2R R56, SRZ ;  /* 0x0000000000387805 */ /* 0x000fe4000001ff00 */
[----:B------:R-:W-:Y:S02]  /*fca0*/  CS2R R94, SRZ ;  /* 0x00000000005e7805 */ /* 0x000fe4000001ff00 */
[----:B------:R-:W-:Y:S01]  /*fcb0*/  CS2R R60, SRZ ;  /* 0x00000000003c7805 */ /* 0x000fe2000001ff00 */
[----:B------:R-:W-:Y:S01]  /*fcc0*/  IMAD R0, R193, 0x80, R0 ;  /* 0x00000080c1007824 */ /* 0x000fe200078e0200 */
[----:B------:R-:W-:-:S02]  /*fcd0*/  CS2R R96, SRZ ;  /* 0x0000000000607805 */ /* 0x000fc4000001ff00 */
[----:B------:R-:W-:Y:S02]  /*fce0*/  CS2R R64, SRZ ;  /* 0x0000000000407805 */ /* 0x000fe4000001ff00 */
[----:B------:R-:W-:Y:S01]  /*fcf0*/  CS2R R98, SRZ ;  /* 0x0000000000627805 */ /* 0x000fe2000001ff00 */
[----:B------:R-:W-:Y:S01]  /*fd00*/  IMAD.HI R0, R0, 0x66666667, RZ ;  /* 0x6666666700007827 */ /* 0x000fe200078e02ff */
[----:B------:R-:W-:Y:S01]  /*fd10*/  MOV R68, RZ ;  /* 0x000000ff00447202 */ /* 0x000fe20000000f00 */
[----:B------:R-:W0:Y:S02]  /*fd20*/  @P2 LDC R5, c[0x0][0x42c] ;  /* 0x00010b00ff052b82 */ /* 0x000e240000000800 */
[----:B------:R-:W-:Y:S01]  /*fd30*/  IMAD.MOV.U32 R101, RZ, RZ, RZ ;  /* 0x000000ffff657224 */ /* 0x000fe200078e00ff */
[----:B------:R-:W-:Y:S01]  /*fd40*/  SHF.R.U32.HI R3, RZ, 0x1f, R0 ;  /* 0x0000001fff037819 */ /* 0x000fe20000011600 */
[----:B------:R-:W-:-:S03]  /*fd50*/  IMAD.MOV.U32 R72, RZ, RZ, RZ ;  /* 0x000000ffff487224 */ /* 0x000fc600078e00ff */
[----:B------:R-:W-:Y:S01]  /*fd60*/  LEA.HI.SX32 R0, R0, R3, 0x1a ;  /* 0x0000000300007211 */ /* 0x000fe200078fd2ff */
[----:B------:R-:W1:Y:S03]  /*fd70*/  @P2 LDC R2, c[0x0][0x430] ;  /* 0x00010c00ff022b82 */ /* 0x000e660000000800 */
[----:B------:R-:W-:Y:S01]  /*fd80*/  VIMNMX R157, R157, R0, PT ;  /* 0x000000009d9d7248 */ /* 0x000fe20003fe0100 */
[----:B0-----:R-:W-:-:S05]  /*fd90*/  @P2 IMAD.HI.U32 R5, R194, R5, RZ ;  /* 0x00000005c2052227 */ /* 0x001fca00078e00ff */
[----:B-1----:R-:W-:Y:S02]  /*fda0*/  @P2 SHF.R.U32.HI R194, RZ, R2, R5 ;  /* 0x00000002ffc22219 */ /* 0x002fe40000011605 */
[----:B------:R-:W-:Y:S02]  /*fdb0*/  CS2R R4, SRZ ;  /* 0x0000000000047805 */ /* 0x000fe4000001ff00 */
[----:B------:R-:W-:Y:S01]  /*fdc0*/  ISETP.GE.AND P2, PT, R157, 0x1, PT ;  /* 0x000000019d00780c */ /* 0x000fe20003f46270 */
[----:B------:R-:W-:-:S12]  /*fdd0*/  @P0 BRA `(.L_x_2268) ;  /* 0x00000000000c0947 */ /* 0x000fd80003800000 */
[----:B------:R-:W0:Y:S01]  /*fde0*/  FENCE.VIEW.ASYNC.G ;  /* 0x00000000000073c6 */ /* 0x000e220000000100 */
[----:B------:R-:W-:Y:S05]  /*fdf0*/  WARPSYNC.ALL ;  /* 0x0000000000007948 */ /* 0x000fea0003800000 */
[----:B0-----:R-:W-:Y:S06]  /*fe00*/  BAR.ARV 0xc, 0x180 ;  /* 0x0306000000007b1d */ /* 0x001fec0000002000 */
.L_x_2268:
[----:B------:R-:W-:Y:S01]  /*fe10*/  IMAD.MOV.U32 R100, RZ, RZ, RZ ;  /* 0x000000ffff647224 */ /* 0x000fe200078e00ff */
[----:B------:R-:W-:Y:S01]  /*fe20*/  MOV R103, RZ ;  /* 0x000000ff00677202 */ /* 0x000fe20000000f00 */
[----:B------:R-:W-:Y:S06]  /*fe30*/  @!P2 BRA `(.L_x_2269) ;  /* 0x0000014400eca947 */ /* 0x000fec0003800000 */
[----:B------:R-:W-:-:S03]  /*fe40*/  UMOV UR4, 0xffffffff ;  /* 0xffffffff00047882 */ /* 0x000fc60000000000 */
[----:B------:R-:W-:Y:S05]  /*fe50*/  BRA.DIV UR4, `(.L_x_2270) ;  /* 0x000001d604b87947 */ /* 0x000fea000b800000 */
[----:B------:R0:W1:Y:S02]  /*fe60*/  SHFL.IDX PT, R192, R223, RZ, 0x1f ;  /* 0x00001fffdfc07589 */ /* 0x00006400000e0000 */
.L_x_2501:
        /* <DEDUP_REMOVED lines=17> */
[----:B------:R-:W-:Y:S01]  /*ff80*/  IMAD.U32 R7, RZ, RZ, UR7 ;  /* 0x00000007ff077e24 */ /* 0x000fe2000f8e00ff */
[----:B------:R-:W-:Y:S01]  /*ff90*/  MOV R8, 0x70 ;  /* 0x0000007000087802 */ /* 0x000fe20000000f00 */
[----:B------:R-:W-:-:S02]  /*ffa0*/  IMAD.U32 R10, RZ, RZ, UR4 ;  /* 0x00000004ff0a7e24 */ /* 0x000fc4000f8e00ff */
[----:B------:R-:W-:Y:S02]  /*ffb0*/  IMAD.U32 R11, RZ, RZ, UR5 ;  /* 0x00000005ff0b7e24 */ /* 0x000fe4000f8e00ff */
[----:B------:R-:W-:Y:S02]  /*ffc0*/  IMAD.MOV.U32 R12, RZ, RZ, 0x1 ;  /* 0x00000001ff0c7424 */ /* 0x000fe400078e00ff */
[----:B-1----:R-:W-:-:S07]  /*ffd0*/  IMAD.MOV.U32 R13, RZ, RZ, RZ ;  /* 0x000000ffff0d7224 */ /* 0x002fce00078e00ff */
[----:B------:R-:W-:-:S07]  /*ffe0*/  LEPC R20, `(.L_x_2271) ;  /* 0x000000001014794e */ /* 0x000fce0000000000 */
[----:B0-2--5:R-:W-:Y:S05]  /*fff0*/  CALL.ABS.NOINC R2 ;  /* 0x0000000002007343 */ /* 0x025fea0003c00000 */
.L_x_2271:
        /* <DEDUP_REMOVED lines=19> */
[-C--:B---3--:R-:W-:Y:S01]  /*10130*/  @P0 IMAD R7, R7, R12.reuse, RZ ;  /* 0x0000000c07070224 */ /* 0x088fe200078e02ff */
[----:B------:R-:W-:Y:S01]  /*10140*/  @P1 IADD3 R5, R5, R11, RZ ;  /* 0x0000000b05051210 */ /* 0x000fe20007ffe0ff */
[----:B------:R-:W-:-:S04]  /*10150*/  @P0 IMAD.WIDE.U32 R2, R194, R12, R2 ;  /* 0x0000000cc2020225 */ /* 0x000fc800078e0002 */
[-C--:B----4-:R-:W-:Y:S02]  /*10160*/  @P1 IMAD R0, R9, R14.reuse, RZ ;  /* 0x0000000e09001224 */ /* 0x090fe400078e02ff */
[C---:B------:R-:W-:Y:S02]  /*10170*/  @P0 IMAD R9, R194.reuse, R13, R7 ;  /* 0x0000000dc2090224 */ /* 0x040fe400078e0207 */
[C---:B------:R-:W-:Y:S01]  /*10180*/  @P1 IMAD R11, R194.reuse, R15, R0 ;  /* 0x0000000fc20b1224 */ /* 0x040fe200078e0200 */
[----:B------:R-:W-:Y:S01]  /*10190*/  MOV R0, 0x3f800000 ;  /* 0x3f80000000007802 */ /* 0x000fe20000000f00 */
[----:B------:R-:W-:Y:S01]  /*101a0*/  @P1 IMAD.WIDE.U32 R6, R194, R14, R4 ;  /* 0x0000000ec2061225 */ /* 0x000fe200078e0004 */
[----:B------:R-:W-:Y:S01]  /*101b0*/  @P0 LEA R4, P2, R2, UR4, 0x2 ;  /* 0x0000000402040c11 */ /* 0x000fe2000f8410ff */
[----:B------:R-:W-:Y:S02]  /*101c0*/  ULDC UR4, c[0x0][0x3d4] ;  /* 0x0000f50000047ab9 */ /* 0x000fe40000000800 */
[----:B------:R-:W-:Y:S01]  /*101d0*/  @P0 IMAD.IADD R5, R3, 0x1, R9 ;  /* 0x0000000103050824 */ /* 0x000fe200078e0209 */
[----:B------:R-:W-:Y:S01]  /*101e0*/  @P1 LEA R8, P3, R6, UR6, 0x2 ;  /* 0x0000000606081c11 */ /* 0x000fe2000f8610ff */
[----:B------:R-:W-:-:S03]  /*101f0*/  @P1 IMAD.IADD R3, R7, 0x1, R11 ;  /* 0x0000000107031824 */ /* 0x000fc600078e020b */
        /* <DEDUP_REMOVED lines=20> */
.L_x_2275:
[----:B--2---:R2:W3:Y:S02]  /*10340*/  SYNCS.PHASECHK.TRANS64.TRYWAIT P0, [R16+URZ+0x29800], R3 ;  /* 0x02980003100075a7 */ /* 0x0044e4000800017f */
[----:B---3--:R-:W-:Y:S05]  /*10350*/  @!P0 NANOSLEEP.SYNCS 0x989680 ;  /* 0x009896800000895d */ /* 0x008fea0003900000 */
[----:B------:R-:W3:Y:S02]  /*10360*/  @!P0 SYNCS.PHASECHK.TRANS64 P0, [R16+URZ+0x29800], R3 ;  /* 0x02980003100085a7 */ /* 0x000ee4000800007f */
[----:B---3--:R-:W-:Y:S05]  /*10370*/  @!P0 BRA `(.L_x_2275) ;  /* 0xfffffffc00f08947 */ /* 0x008fea000383ffff */
.L_x_2274:
[----:B------:R-:W-:Y:S05]  /*10380*/  BSYNC B0 ;  /* 0x0000000000007941 */ /* 0x000fea0003800000 */
.L_x_2273:
[----:B------:R-:W-:Y:S05]  /*10390*/  BRA `(.L_x_2276) ;  /* 0x0000006c00d87947 */ /* 0x000fea0003800000 */
.L_x_2272:
        /* <DEDUP_REMOVED lines=32> */
.L_x_2277:
        /* <DEDUP_REMOVED lines=12> */
[----:B------:R-:W-:Y:S01]  /*10660*/  IMAD R9, R193, R11, R8 ;  /* 0x0000000bc1097224 */ /* 0x000fe200078e0208 */
[----:B------:R-:W-:Y:S01]  /*10670*/  SHF.L.U32 R57, R6, 0x7, RZ ;  /* 0x0000000706397819 */ /* 0x000fe200000006ff */
[----:B------:R-:W-:Y:S02]  /*10680*/  IMAD.IADD R5, R5, 0x1, R3 ;  /* 0x0000000105057824 */ /* 0x000fe400078e0203 */
[----:B------:R-:W-:Y:S02]  /*10690*/  IMAD R0, R193, -0x80, R195 ;  /* 0xffffff80c1007824 */ /* 0x000fe400078e02c3 */
[----:B------:R-:W-:Y:S01]  /*106a0*/  IMAD.IADD R3, R7, 0x1, R9 ;  /* 0x0000000107037824 */ /* 0x000fe200078e0209 */
[----:B------:R-:W-:Y:S02]  /*106b0*/  SHF.L.U64.HI R52, R4, 0x7, R5 ;  /* 0x0000000704347819 */ /* 0x000fe40000010205 */
        /* <DEDUP_REMOVED lines=19> */
[----:B------:R-:W-:Y:S01]  /*107f0*/  IMAD.MOV.U32 R4, RZ, RZ, R46 ;  /* 0x000000ffff047224 */ /* 0x000fe200078e002e */
[----:B------:R-:W-:Y:S01]  /*10800*/  MOV R6, R48 ;  /* 0x0000003000067202 */ /* 0x000fe20000000f00 */
        /* <DEDUP_REMOVED lines=9> */
[-C--:B------:R-:W-:Y:S01]  /*108a0*/  IMAD R0, R215, R12.reuse, RZ ;  /* 0x0000000cd7007224 */ /* 0x080fe200078e02ff */
[----:B------:R-:W-:Y:S01]  /*108b0*/  ULDC UR4, c[0x0][0x3d4] ;  /* 0x0000f50000047ab9 */ /* 0x000fe20000000800 */
[----:B------:R-:W-:Y:S01]  /*108c0*/  IMAD.MOV.U32 R8, RZ, RZ, R19 ;  /* 0x000000ffff087224 */ /* 0x000fe200078e0013 */
[----:B------:R-:W-:Y:S01]  /*108d0*/  ULDC.64 UR6, c[0x0][0x3c8] ;  /* 0x0000f20000067ab9 */ /* 0x000fe20000000a00 */
[----:B------:R-:W-:Y:S01]  /*108e0*/  IMAD.MOV.U32 R9, RZ, RZ, R50 ;  /* 0x000000ffff097224 */ /* 0x000fe200078e0032 */
[----:B------:R-:W-:Y:S01]  /*108f0*/  ULDC.64 UR8, c[0x0][0x3e0] ;  /* 0x0000f80000087ab9 */ /* 0x000fe20000000a00 */
[C---:B------:R-:W-:Y:S01]  /*10900*/  IMAD R21, R23.reuse, R13, R0 ;  /* 0x0000000d17157224 */ /* 0x040fe200078e0200 */
[----:B------:R-:W-:Y:S01]  /*10910*/  CS2R R42, SRZ ;  /* 0x00000000002a7805 */ /* 0x000fe2000001ff00 */
[----:B------:R-:W-:Y:S01]  /*10920*/  IMAD.WIDE.U32 R14, R23, R12, R8 ;  /* 0x0000000c170e7225 */ /* 0x000fe200078e0008 */
[----:B------:R-:W-:-:S03]  /*10930*/  CS2R R40, SRZ ;  /* 0x0000000000287805 */ /* 0x000fc6000001ff00 */
[-C--:B------:R-:W-:Y:S01]  /*10940*/  IMAD R0, R215, R10.reuse, RZ ;  /* 0x0000000ad7007224 */ /* 0x080fe200078e02ff */
[----:B------:R-:W-:Y:S01]  /*10950*/  IADD3 R21, R15, R21, RZ ;  /* 0x000000150f157210 */ /* 0x000fe20007ffe0ff */
[----:B------:R-:W-:Y:S01]  /*10960*/  IMAD.WIDE.U32 R8, R23, R10, R8 ;  /* 0x0000000a17087225 */ /* 0x000fe200078e0008 */
[----:B------:R-:W-:-:S03]  /*10970*/  IADD3 R14, P2, P5, R55, R46, R14 ;  /* 0x0000002e370e7210 */ /* 0x000fc60007d5e00e */
[----:B------:R-:W-:Y:S01]  /*10980*/  IMAD R15, R23, R11, R0 ;  /* 0x0000000b170f7224 */ /* 0x000fe200078e0200 */
[----:B------:R-:W-:Y:S01]  /*10990*/  IADD3 R46, P3, P4, R57, R48, R8 ;  /* 0x00000030392e7210 */ /* 0x000fe20007c7e008 */
[----:B------:R-:W-:Y:S02]  /*109a0*/  VIADD R8, R19, 0x10 ;  /* 0x0000001013087836 */ /* 0x000fe40000000000 */
[----:B------:R-:W-:Y:S01]  /*109b0*/  IMAD.IADD R0, R9, 0x1, R15 ;  /* 0x0000000109007824 */ /* 0x000fe200078e020f */
[C---:B------:R-:W-:Y:S01]  /*109c0*/  IADD3 R9, R19.reuse, 0x30, RZ ;  /* 0x0000003013097810 */ /* 0x040fe20007ffe0ff */
[C---:B------:R-:W-:Y:S01]  /*109d0*/  VIADD R20, R19.reuse, 0x20 ;  /* 0x0000002013147836 */ /* 0x040fe20000000000 */
[----:B------:R-:W-:Y:S02]  /*109e0*/  ISETP.GE.AND P1, PT, R8, UR4, PT ;  /* 0x0000000408007c0c */ /* 0x000fe4000bf26270 */
[----:B------:R-:W-:Y:S02]  /*109f0*/  IADD3.X R0, R54, R51, R0, P3, P4 ;  /* 0x0000003336007210 */ /* 0x000fe40001fe8400 */
[----:B------:R-:W-:-:S02]  /*10a00*/  ISETP.GE.AND P4, PT, R19, UR4, PT ;  /* 0x0000000413007c0c */ /* 0x000fc4000bf86270 */
[----:B------:R-:W-:Y:S02]  /*10a10*/  IADD3.X R8, R52, R53, R21, P2, P5 ;  /* 0x0000003534087210 */ /* 0x000fe400017ea415 */
[----:B------:R-:W-:Y:S02]  /*10a20*/  IADD3 R14, P3, R14, UR6, RZ ;  /* 0x000000060e0e7c10 */ /* 0x000fe4000ff7e0ff */
[----:B------:R-:W-:Y:S02]  /*10a30*/  IADD3 R46, P5, R46, UR8, RZ ;  /* 0x000000082e2e7c10 */ /* 0x000fe4000ffbe0ff */
[----:B------:R-:W-:Y:S01]  /*10a40*/  ISETP.GE.AND P2, PT, R20, UR4, PT ;  /* 0x0000000414007c0c */ /* 0x000fe2000bf46270 */
[C---:B------:R-:W-:Y:S01]  /*10a50*/  VIADD R20, R19.reuse, 0x40 ;  /* 0x0000004013147836 */ /* 0x040fe20000000000 */
        /* <DEDUP_REMOVED lines=28> */
.L_x_2281:
[----:B------:R-:W-:Y:S05]  /*10c20*/  BSYNC B1 ;  /* 0x0000000000017941 */ /* 0x000fea0003800000 */
.L_x_2280:
        /* <DEDUP_REMOVED lines=14> */
.L_x_2504:
[----:B------:R-:W-:-:S03]  /*10d10*/  UMOV UR4, 0xffffffff ;  /* 0xffffffff00047882 */ /* 0x000fc60000000000 */
[----:B------:R-:W-:Y:S05]  /*10d20*/  BRA.DIV UR4, `(.L_x_2283) ;  /* 0x000001ca04547947 */ /* 0x000fea000b800000 */
.L_x_2507:
[----:B------:R-:W-:-:S03]  /*10d30*/  UMOV UR4, 0xffffffff ;  /* 0xffffffff00047882 */ /* 0x000fc60000000000 */
[----:B------:R-:W-:Y:S05]  /*10d40*/  BRA.DIV UR4, `(.L_x_2284) ;  /* 0x000001ca04747947 */ /* 0x000fea000b800000 */
.L_x_2510:
[----:B------:R-:W-:-:S03]  /*10d50*/  UMOV UR4, 0xffffffff ;  /* 0xffffffff00047882 */ /* 0x000fc60000000000 */
[----:B------:R-:W-:Y:S05]  /*10d60*/  BRA.DIV UR4, `(.L_x_2285) ;  /* 0x000001ca04947947 */ /* 0x000fea000b800000 */
.L_x_2513:
        /* <DEDUP_REMOVED lines=8> */
.L_x_2514:
[----:B------:R-:W-:Y:S05]  /*10df0*/  BSYNC B1 ;  /* 0x0000000000017941 */ /* 0x000fea0003800000 */
.L_x_2286:
[----:B------:R-:W-:Y:S05]  /*10e00*/  @P0 BRA `(.L_x_2288) ;  /* 0x0000006400180947 */ /* 0x000fea0003800000 */
[----:B------:R-:W3:Y:S01]  /*10e10*/  LDC R0, c[0x0][0x3d4] ;  /* 0x0000f500ff007b82 */ /* 0x000ee20000000800 */
[C---:B--2---:R-:W-:Y:S01]  /*10e20*/  IADD3 R3, R19.reuse, 0x10, RZ ;  /* 0x0000001013037810 */ /* 0x044fe20007ffe0ff */
[C---:B------:R-:W-:Y:S01]  /*10e30*/  VIADD R5, R19.reuse, 0x20 ;  /* 0x0000002013057836 */ /* 0x040fe20000000000 */
[----:B------:R-:W-:Y:S01]  /*10e40*/  BSSY B1, `(.L_x_2289) ;  /* 0x0000082000017945 */ /* 0x000fe20003800000 */
[C---:B------:R-:W-:Y:S01]  /*10e50*/  VIADD R7, R19.reuse, 0x30 ;  /* 0x0000003013077836 */ /* 0x040fe20000000000 */
[-C--:B---3--:R-:W-:Y:S02]  /*10e60*/  ISETP.GE.AND P0, PT, R19, R0.reuse, PT ;  /* 0x000000001300720c */ /* 0x088fe40003f06270 */
[-C--:B------:R-:W-:Y:S01]  /*10e70*/  ISETP.GE.AND P1, PT, R3, R0.reuse, PT ;  /* 0x000000000300720c */ /* 0x080fe20003f26270 */
[----:B------:R-:W-:Y:S01]  /*10e80*/  VIADD R3, R19, 0x40 ;  /* 0x0000004013037836 */ /* 0x000fe20000000000 */
[----:B------:R-:W-:Y:S02]  /*10e90*/  ISETP.GE.AND P2, PT, R5, R0, PT ;  /* 0x000000000500720c */ /* 0x000fe40003f46270 */
[----:B------:R-:W-:-:S02]  /*10ea0*/  IADD3 R5, R19, 0x50, RZ ;  /* 0x0000005013057810 */ /* 0x000fc40007ffe0ff */
[-C--:B------:R-:W-:Y:S02]  /*10eb0*/  ISETP.GE.AND P3, PT, R7, R0.reuse, PT ;  /* 0x000000000700720c */ /* 0x080fe40003f66270 */
[-C--:B------:R-:W-:Y:S02]  /*10ec0*/  ISETP.GE.AND P4, PT, R3, R0.reuse, PT ;  /* 0x000000000300720c */ /* 0x080fe40003f86270 */
[----:B------:R-:W-:Y:S01]  /*10ed0*/  ISETP.GE.AND P5, PT, R5, R0, PT ;  /* 0x000000000500720c */ /* 0x000fe20003fa6270 */
[----:B------:R-:W-:Y:S01]  /*10ee0*/  IMAD.IADD R0, R16, 0x1, R207 ;  /* 0x0000000110007824 */ /* 0x000fe200078e02cf */
[----:B------:R-:W-:Y:S11]  /*10ef0*/  @P0 BRA `(.L_x_2290) ;  /* 0x0000000400d80947 */ /* 0x000ff60003800000 */
        /* <DEDUP_REMOVED lines=118> */
.L_x_2290:
[----:B------:R-:W-:Y:S05]  /*11660*/  BSYNC B1 ;  /* 0x0000000000017941 */ /* 0x000fea0003800000 */
.L_x_2289:
        /* <DEDUP_REMOVED lines=124> */
.L_x_2292:
[----:B------:R-:W-:Y:S05]  /*11e30*/  BSYNC B1 ;  /* 0x0000000000017941 */ /* 0x000fea0003800000 */
.L_x_2291:
        /* <DEDUP_REMOVED lines=11> */
[----:B------:R-:W-:Y:S02]  /*11ef0*/  SHF.R.U32.HI R10, RZ, 0x8, R34 ;  /* 0x00000008ff0a7819 */ /* 0x000fe40000011622 */
[----:B------:R-:W-:Y:S02]  /*11f00*/  SHF.R.U32.HI R36, RZ, 0x10, R33 ;  /* 0x00000010ff247819 */ /* 0x000fe40000011621 */
[----:B------:R-:W-:Y:S02]  /*11f10*/  SHF.R.U32.HI R37, RZ, 0x10, R35 ;  /* 0x00000010ff257819 */ /* 0x000fe40000011623 */
[----:B------:R-:W-:-:S02]  /*11f20*/  PRMT R11, R11, 0x7604, R12 ;  /* 0x000076040b0b7816 */ /* 0x000fc4000000000c */
[----:B------:R-:W-:Y:S01]  /*11f30*/  LOP3.LUT R15, R35, 0xff, RZ, 0xc0, !PT ;  /* 0x000000ff230f7812 */ /* 0x000fe200078ec0ff */
[----:B------:R-:W-:Y:S01]  /*11f40*/  IMAD.U32 R37, R37, 0x10000, RZ ;  /* 0x0001000025257824 */ /* 0x000fe200078e00ff */
[----:B------:R-:W-:Y:S02]  /*11f50*/  LOP3.LUT R14, R14, 0xff, RZ, 0xc0, !PT ;  /* 0x000000ff0e0e7812 */ /* 0x000fe400078ec0ff */
[----:B------:R-:W-:Y:S02]  /*11f60*/  LOP3.LUT R13, R34, 0xff, RZ, 0xc0, !PT ;  /* 0x000000ff220d7812 */ /* 0x000fe400078ec0ff */
[----:B------:R-:W-:Y:S02]  /*11f70*/  LOP3.LUT R12, R10, 0xff, RZ, 0xc0, !PT ;  /* 0x000000ff0a0c7812 */ /* 0x000fe400078ec0ff */
[----:B------:R-:W-:Y:S02]  /*11f80*/  SHF.L.U32 R10, R36, 0x10, RZ ;  /* 0x00000010240a7819 */ /* 0x000fe400000006ff */
[----:B------:R-:W-:-:S02]  /*11f90*/  PRMT R14, R14, 0x7604, R15 ;  /* 0x000076040e0e7816 */ /* 0x000fc4000000000f */
        /* <DEDUP_REMOVED lines=98> */
.L_x_2294:
[----:B------:R-:W-:Y:S05]  /*125c0*/  BSYNC B1 ;  /* 0x0000000000017941 */ /* 0x000fea0003800000 */
.L_x_2293:
        /* <DEDUP_REMOVED lines=124> */
.L_x_2296:
[----:B------:R-:W-:Y:S05]  /*12d90*/  BSYNC B1 ;  /* 0x0000000000017941 */ /* 0x000fea0003800000 */
.L_x_2295:
        /* <DEDUP_REMOVED lines=120> */
.L_x_2298:
[----:B------:R-:W-:Y:S05]  /*13520*/  BSYNC B1 ;  /* 0x0000000000017941 */ /* 0x000fea0003800000 */
.L_x_2297:
        /* <DEDUP_REMOVED lines=124> */
.L_x_2279:
[----:B------:R-:W1:Y:S01]  /*13cf0*/  LDC R0, c[0x0][0x428] ;  /* 0x00010a00ff007b82 */ /* 0x000e620000000800 */
[----:B------:R-:W-:Y:S01]  /*13d00*/  ISETP.GE.AND P0, PT, R23, R4, PT ;  /* 0x000000041700720c */ /* 0x000fe20003f06270 */
[----:B------:R-:W-:Y:S01]  /*13d10*/  BSSY B1, `(.L_x_2299) ;  /* 0x0000042000017945 */ /* 0x000fe20003800000 */
[----:B------:R-:W-:Y:S01]  /*13d20*/  LEA R3, R193, R23, 0x7 ;  /* 0x00000017c1037211 */ /* 0x000fe200078e38ff */
        /* <DEDUP_REMOVED lines=64> */
.L_x_2300:
[----:B------:R-:W-:Y:S05]  /*14130*/  BSYNC B1 ;  /* 0x0000000000017941 */ /* 0x000fea0003800000 */
.L_x_2299:
        /* <DEDUP_REMOVED lines=14> */
.L_x_2517:
[----:B------:R-:W-:-:S03]  /*14220*/  UMOV UR4, 0xffffffff ;  /* 0xffffffff00047882 */ /* 0x000fc60000000000 */
[----:B------:R-:W-:Y:S05]  /*14230*/  BRA.DIV UR4, `(.L_x_2302) ;  /* 0x0000019604c07947 */ /* 0x000fea000b800000 */
.L_x_2520:
[----:B------:R-:W-:-:S03]  /*14240*/  UMOV UR4, 0xffffffff ;  /* 0xffffffff00047882 */ /* 0x000fc60000000000 */
[----:B------:R-:W-:Y:S05]  /*14250*/  BRA.DIV UR4, `(.L_x_2303) ;  /* 0x0000019604e07947 */ /* 0x000fea000b800000 */
.L_x_2523:
[----:B------:R-:W-:-:S03]  /*14260*/  UMOV UR4, 0xffffffff ;  /* 0xffffffff00047882 */ /* 0x000fc60000000000 */
[----:B------:R-:W-:Y:S05]  /*14270*/  BRA.DIV UR4, `(.L_x_2304) ;  /* 0x0000019a04007947 */ /* 0x000fea000b800000 */
.L_x_2526:
[----:B------:R-:W-:Y:S01]  /*14280*/  ULEA.HI UR4, UR43, UR43, URZ, 0x1 ;  /* 0x0000002b2b047291 */ /* 0x000fe2000f8f083f */
[----:B------:R-:W-:Y:S03]  /*14290*/  BSSY B1, `(.L_x_2305) ;  /* 0x0000007000017945 */ /* 0x000fe60003800000 */
[----:B------:R-:W-:-:S04]  /*142a0*/  ULOP3.LUT UR4, UR4, 0xfffffffe, URZ, 0xc0, !UPT ;  /* 0xfffffffe04047892 */ /* 0x000fc8000f8ec03f */
[----:B------:R-:W-:-:S06]  /*142b0*/  UIADD3 UR4, UR43, -UR4, URZ ;  /* 0x800000042b047290 */ /* 0x000fcc000fffe03f */
[----:B------:R-:W-:-:S04]  /*142c0*/  MOV R3, UR4 ;  /* 0x0000000400037c02 */ /* 0x000fc80008000f00 */
[----:B------:R-:W-:-:S04]  /*142d0*/  SHF.L.U32 R3, R3, 0x1f, RZ ;  /* 0x0000001f03037819 */ /* 0x000fc800000006ff */
[----:B------:R-:W1:Y:S02]  /*142e0*/  SYNCS.PHASECHK.TRANS64.TRYWAIT P1, [R16+URZ+0x29800], R3 ;  /* 0x02980003100075a7 */ /* 0x000e64000802017f */
[----:B-1----:R-:W-:Y:S05]  /*142f0*/  @!P1 BRA `(.L_x_2306) ;  /* 0x0000019800089947 */ /* 0x002fea0003800000 */
.L_x_2527:
[----:B------:R-:W-:Y:S05]  /*14300*/  BSYNC B1 ;  /* 0x0000000000017941 */ /* 0x000fea0003800000 */
.L_x_2305:
        /* <DEDUP_REMOVED lines=18> */
[----:B------:R-:W-:Y:S02]  /*14430*/  SHF.R.U32.HI R10, RZ, 0x8, R33 ;  /* 0x00000008ff0a7819 */ /* 0x000fe40000011621 */
[----:B------:R-:W-:Y:S01]  /*14440*/  PRMT R47, R12, 0x7604, R13 ;  /* 0x000076040c2f7816 */ /* 0x000fe2000000000d */
[----:B------:R-:W-:Y:S01]  /*14450*/  IMAD.SHL.U32 R9, R9, 0x800, RZ ;  /* 0x0000080009097824 */ /* 0x000fe200078e00ff */
[----:B------:R-:W-:-:S02]  /*14460*/  SHF.R.U32.HI R12, RZ, 0x8, R4 ;  /* 0x00000008ff0c7819 */ /* 0x000fc40000011604 */
[----:B------:R-:W-:Y:S02]  /*14470*/  LOP3.LUT R8, R196, 0x30, R3, 0xf8, !PT ;  /* 0x00000030c4087812 */ /* 0x000fe400078ef803 */
[----:B------:R-:W-:Y:S02]  /*14480*/  LOP3.LUT R11, R33, 0xff, RZ, 0xc0, !PT ;  /* 0x000000ff210b7812 */ /* 0x000fe400078ec0ff */
[----:B------:R-:W-:Y:S02]  /*14490*/  LOP3.LUT R10, R10, 0xff, RZ, 0xc0, !PT ;  /* 0x000000ff0a0a7812 */ /* 0x000fe400078ec0ff */
[----:B------:R-:W-:Y:S02]  /*144a0*/  LOP3.LUT R13, R12, 0xff, RZ, 0xc0, !PT ;  /* 0x000000ff0c0d7812 */ /* 0x000fe400078ec0ff */
[----:B------:R-:W-:Y:S02]  /*144b0*/  LOP3.LUT R12, R8, R197, RZ, 0x3c, !PT ;  /* 0x000000c5080c7212 */ /* 0x000fe400078e3cff */
[----:B------:R-:W-:-:S02]  /*144c0*/  LOP3.LUT R3, R9, 0xffffe000, RZ, 0xc0, !PT ;  /* 0xffffe00009037812 */ /* 0x000fc400078ec0ff */
[----:B------:R-:W-:Y:S02]  /*144d0*/  PRMT R20, R10, 0x7604, R11 ;  /* 0x000076040a147816 */ /* 0x000fe4000000000b */
[----:B------:R-:W-:Y:S02]  /*144e0*/  SHF.R.U32.HI R10, RZ, 0x8, R35 ;  /* 0x00000008ff0a7819 */ /* 0x000fe40000011623 */
[----:B------:R-:W-:Y:S02]  /*144f0*/  IADD3 R3, R12, R198, R3 ;  /* 0x000000c60c037210 */ /* 0x000fe40007ffe003 */
[----:B------:R-:W-:Y:S02]  /*14500*/  LOP3.LUT R11, R35, 0xff, RZ, 0xc0, !PT ;  /* 0x000000ff230b7812 */ /* 0x000fe400078ec0ff */
[----:B------:R-:W-:Y:S01]  /*14510*/  LOP3.LUT R10, R10, 0xff, RZ, 0xc0, !PT ;  /* 0x000000ff0a0a7812 */ /* 0x000fe200078ec0ff */
[----:B------:R-:W-:Y:S01]  /*14520*/  IMAD.IADD R3, R16, 0x1, R3 ;  /* 0x0000000110037824 */ /* 0x000fe200078e0203 */
[----:B------:R-:W-:-:S02]  /*14530*/  LOP3.LUT R14, R4, 0xff, RZ, 0xc0, !PT ;  /* 0x000000ff040e7812 */ /* 0x000fc400078ec0ff */
[----:B------:R-:W-:Y:S02]  /*14540*/  PRMT R46, R10, 0x7604, R11 ;  /* 0x000076040a2e7816 */ /* 0x000fe4000000000b */
[----:B------:R-:W1:Y:S01]  /*14550*/  LDS.128 R8, [R222+0x14400] ;  /* 0x01440000de087984 */ /* 0x000e620000000c00 */
[----:B------:R-:W-:Y:S02]  /*14560*/  PRMT R51, R13, 0x7604, R14 ;  /* 0x000076040d337816 */ /* 0x000fe4000000000e */
[----:B------:R-:W-:Y:S01]  /*14570*/  SHF.R.U32.HI R49, RZ, 0x8, R6 ;  /* 0x00000008ff317819 */ /* 0x000fe20000011606 */
[----:B------:R-:W2:Y:S01]  /*14580*/  LDS.128 R12, [R3+0x14400] ;  /* 0x01440000030c7984 */ /* 0x000ea20000000c00 */
[----:B------:R-:W-:Y:S02]  /*14590*/  LOP3.LUT R50, R6, 0xff, RZ, 0xc0, !PT ;  /* 0x000000ff06327812 */ /* 0x000fe400078ec0ff */
[----:B------:R-:W-:Y:S02]  /*145a0*/  LOP3.LUT R49, R49, 0xff, RZ, 0xc0, !PT ;  /* 0x000000ff31317812 */ /* 0x000fe400078ec0ff */
[----:B------:R-:W-:-:S02]  /*145b0*/  SHF.R.U32.HI R45, RZ, 0x8, R5 ;  /* 0x00000008ff2d7819 */ /* 0x000fc40000011605 */
[----:B------:R-:W-:Y:S02]  /*145c0*/  PRMT R57, R49, 0x7604, R50 ;  /* 0x0000760431397816 */ /* 0x000fe40000000032 */
[----:B------:R-:W-:Y:S02]  /*145d0*/  LOP3.LUT R48, R5, 0xff, RZ, 0xc0, !PT ;  /* 0x000000ff05307812 */ /* 0x000fe400078ec0ff */
[----:B------:R-:W-:Y:S02]  /*145e0*/  LOP3.LUT R45, R45, 0xff, RZ, 0xc0, !PT ;  /* 0x000000ff2d2d7812 */ /* 0x000fe400078ec0ff */
[----:B------:R-:W-:Y:S02]  /*145f0*/  SHF.R.U32.HI R49, RZ, 0x10, R35 ;  /* 0x00000010ff317819 */ /* 0x000fe40000011623 */
[----:B------:R-:W-:Y:S02]  /*14600*/  SHF.R.U32.HI R52, RZ, 0x8, R7 ;  /* 0x00000008ff347819 */ /* 0x000fe40000011607 */
[----:B------:R-:W-:Y:S01]  /*14610*/  SHF.R.U32.HI R55, RZ, 0x10, R5 ;  /* 0x00000010ff377819 */ /* 0x000fe20000011605 */
[----:B------:R-:W-:Y:S01]  /*14620*/  IMAD.U32 R49, R49, 0x10000, RZ ;  /* 0x0001000031317824 */ /* 0x000fe200078e00ff */
[----:B------:R-:W-:-:S02]  /*14630*/  PRMT R48, R45, 0x7604, R48 ;  /* 0x000076042d307816 */ /* 0x000fc40000000030 */
[----:B------:R-:W-:Y:S01]  /*14640*/  LOP3.LUT R53, R7, 0xff, RZ, 0xc0, !PT ;  /* 0x000000ff07357812 */ /* 0x000fe200078ec0ff */
[----:B------:R-:W-:Y:S01]  /*14650*/  IMAD.U32 R55, R55, 0x10000, RZ ;  /* 0x0001000037377824 */ /* 0x000fe200078e00ff */
[----:B------:R-:W-:Y:S02]  /*14660*/  LOP3.LUT R52, R52, 0xff, RZ, 0xc0, !PT ;  /* 0x000000ff34347812 */ /* 0x000fe400078ec0ff */
[----:B------:R-:W-:Y:S02]  /*14670*/  SHF.R.U32.HI R45, RZ, 0x10, R33 ;  /* 0x00000010ff2d7819 */ /* 0x000fe40000011621 */
[----:B------:R-:W-:Y:S02]  /*14680*/  SHF.R.U32.HI R59, RZ, 0x10, R7 ;  /* 0x00000010ff3b7819 */ /* 0x000fe40000011607 */
[----:B------:R-:W-:Y:S02]  /*14690*/  LOP3.LUT R21, R21, 0xff0000, R32, 0xf8, !PT ;  /* 0x00ff000015157812 */ /* 0x000fe400078ef820 */
[----:B------:R-:W-:Y:S01]  /*146a0*/  PRMT R52, R52, 0x7604, R53 ;  /* 0x0000760434347816 */ /* 0x000fe20000000035 */
[----:B------:R-:W-:Y:S01]  /*146b0*/  IMAD.U32 R59, R59, 0x10000, RZ ;  /* 0x000100003b3b7824 */ /* 0x000fe200078e00ff */
[----:B------:R-:W-:-:S02]  /*146c0*/  SHF.L.U32 R45, R45, 0x10, RZ ;  /* 0x000000102d2d7819 */ /* 0x000fc400000006ff */
        /* <DEDUP_REMOVED lines=9> */
[----:B------:R-:W-:Y:S02]  /*14760*/  LOP3.LUT R52, R21, 0xff000000, R4, 0xf8, !PT ;  /* 0xff00000015347812 */ /* 0x000fe400078ef804 */
[-C--:B-1----:R-:W-:Y:S02]  /*14770*/  F2FP.F16.E4M3.UNPACK_B R21, R11.reuse ;  /* 0x0000000bff15723e */ /* 0x082fe400020006ff */
[----:B------:R-:W-:-:S02]  /*14780*/  F2FP.F16.E4M3.UNPACK_B R32, R11.H1 ;  /* 0x0000000bff20723e */ /* 0x000fc400030006ff */
[----:B------:R-:W-:Y:S02]  /*14790*/  LOP3.LUT R57, R57, 0xff0000, R6, 0xf8, !PT ;  /* 0x00ff000039397812 */ /* 0x000fe400078ef806 */
[-C--:B------:R-:W-:Y:S02]  /*147a0*/  F2FP.F16.E4M3.UNPACK_B R11, R10.reuse ;  /* 0x0000000aff0b723e */ /* 0x080fe400020006ff */
[----:B------:R-:W-:Y:S02]  /*147b0*/  F2FP.F16.E4M3.UNPACK_B R20, R10.H1 ;  /* 0x0000000aff14723e */ /* 0x000fe400030006ff */
[----:B------:R-:W-:Y:S02]  /*147c0*/  LOP3.LUT R51, R49, 0xff000000, R34, 0xf8, !PT ;  /* 0xff00000031337812 */ /* 0x000fe400078ef822 */
[----:B------:R-:W-:Y:S02]  /*147d0*/  F2FP.F16.E4M3.UNPACK_B R54, R55 ;  /* 0x00000037ff36723e */ /* 0x000fe400020006ff */
[----:B--2---:R-:W-:-:S02]  /*147e0*/  F2FP.F16.E4M3.UNPACK_B R10, R13 ;  /* 0x0000000dff0a723e */ /* 0x004fc400020006ff */
[----:B------:R-:W-:Y:S01]  /*147f0*/  F2FP.F16.E4M3.UNPACK_B R49, R48 ;  /* 0x00000030ff31723e */ /* 0x000fe200020006ff */
[----:B------:R-:W-:Y:S01]  /*14800*/  HADD2.F32 R56, -RZ, R54.H0_H0 ;  /* 0x20000036ff387230 */ /* 0x000fe20000004100 */
[----:B------:R-:W-:Y:S01]  /*14810*/  LOP3.LUT R58, R57, 0xff000000, R6, 0xf8, !PT ;  /* 0xff000000393a7812 */ /* 0x000fe200078ef806 */
[----:B------:R-:W-:Y:S01]  /*14820*/  HADD2.F32 R5, -RZ, R10.H0_H0 ;  /* 0x2000000aff057230 */ /* 0x000fe20000004100 */
[-C--:B------:R-:W-:Y:S01]  /*14830*/  F2FP.F16.E4M3.UNPACK_B R6, R9.reuse ;  /* 0x00000009ff06723e */ /* 0x080fe200020006ff */
[--C-:B------:R-:W-:Y:S01]  /*14840*/  HADD2.F32 R50, -RZ, R49.reuse.H0_H0 ;  /* 0x20000031ff327230 */ /* 0x100fe20000004100 */
[----:B------:R-:W-:Y:S01]  /*14850*/  LOP3.LUT R59, R59, 0xff000000, R7, 0xf8, !PT ;  /* 0xff0000003b3b7812 */ /* 0x000fe200078ef807 */
[----:B------:R-:W-:Y:S01]  /*14860*/  HADD2.F32 R57, -RZ, R54.H1_H1 ;  /* 0x30000036ff397230 */ /* 0x000fe20000004100 */
[----:B------:R-:W-:Y:S01]  /*14870*/  F2FP.F16.E4M3.UNPACK_B R7, R9.H1 ;  /* 0x00000009ff07723e */ /* 0x000fe200030006ff */
[----:B------:R-:W-:Y:S01]  /*14880*/  HADD2.F32 R9, -RZ, R6.H0_H0 ;  /* 0x20000006ff097230 */ /* 0x000fe20000004100 */
[----:B------:R-:W-:Y:S01]  /*14890*/  LOP3.LUT R53, R53, 0xff000000, R35, 0xf8, !PT ;  /* 0xff00000035357812 */ /* 0x000fe200078ef823 */
[C---:B------:R-:W-:Y:S01]  /*148a0*/  FMUL.FTZ R60, R5.reuse, R56 ;  /* 0x00000038053c7220 */ /* 0x040fe20000410000 */
[-C--:B------:R-:W-:Y:S01]  /*148b0*/  F2FP.F16.E4M3.UNPACK_B R45, R15.reuse ;  /* 0x0000000fff2d723e */ /* 0x080fe200020006ff */
[----:B------:R-:W-:Y:S01]  /*148c0*/  HADD2.F32 R49, -RZ, R49.H1_H1 ;  /* 0x30000031ff317230 */ /* 0x000fe20000004100 */
[----:B------:R-:W-:Y:S01]  /*148d0*/  F2FP.F16.E4M3.UNPACK_B R46, R15.H1 ;  /* 0x0000000fff2e723e */ /* 0x000fe200030006ff */
[-C--:B------:R-:W-:Y:S01]  /*148e0*/  FMUL.FTZ R15, R5, R50.reuse ;  /* 0x00000032050f7220 */ /* 0x080fe20000410000 */
[----:B------:R-:W-:Y:S01]  /*148f0*/  F2FP.F16.E4M3.UNPACK_B R33, R13.H1 ;  /* 0x0000000dff21723e */ /* 0x000fe200030006ff */
[C---:B------:R-:W-:Y:S01]  /*14900*/  FFMA.FTZ R5, R9.reuse, R50, -R60 ;  /* 0x0000003209057223 */ /* 0x040fe2000001083c */
[----:B------:R-:W-:Y:S01]  /*14910*/  F2FP.F16.E4M3.UNPACK_B R34, R14 ;  /* 0x0000000eff22723e */ /* 0x000fe200020006ff */
[----:B------:R-:W-:Y:S01]  /*14920*/  FFMA.FTZ R9, R9, R56, R15 ;  /* 0x0000003809097223 */ /* 0x000fe2000001000f */
[----:B------:R-:W-:Y:S01]  /*14930*/  F2FP.F16.E4M3.UNPACK_B R35, R14.H1 ;  /* 0x0000000eff23723e */ /* 0x000fe200030006ff */
[----:B------:R-:W-:Y:S01]  /*14940*/  HADD2.F32 R14, -RZ, R10.H1_H1 ;  /* 0x3000000aff0e7230 */ /* 0x000fe20000004100 */
[----:B------:R-:W-:Y:S01]  /*14950*/  F2FP.F16.E4M3.UNPACK_B R55, R55.H1 ;  /* 0x00000037ff37723e */ /* 0x000fe200030006ff */
[----:B------:R-:W-:Y:S01]  /*14960*/  HADD2.F32 R6, -RZ, R6.H1_H1 ;  /* 0x30000006ff067230 */ /* 0x000fe20000004100 */
[----:B------:R-:W-:Y:S01]  /*14970*/  F2FP.F16.E4M3.UNPACK_B R48, R48.H1 ;  /* 0x00000030ff30723e */ /* 0x000fe200030006ff */
[----:B------:R-:W-:-:S02]  /*14980*/  HADD2.F32 R15, -RZ, R33.H0_H0 ;  /* 0x20000021ff0f7230 */ /* 0x000fc40000004100 */
[C---:B------:R-:W-:Y:S01]  /*14990*/  FMUL.FTZ R61, R14.reuse, R57 ;  /* 0x000000390e3d7220 */ /* 0x040fe20000410000 */
[----:B------:R-:W-:Y:S02]  /*149a0*/  HADD2.F32 R54, -RZ, R55.H0_H0 ;  /* 0x20000037ff367230 */ /* 0x000fe40000004100 */
[-C--:B------:R-:W-:Y:S01]  /*149b0*/  FMUL.FTZ R14, R14, R49.reuse ;  /* 0x000000310e0e7220 */ /* 0x080fe20000410000 */
[----:B------:R-:W-:Y:S02]  /*149c0*/  HADD2.F32 R50, -RZ, R48.H0_H0 ;  /* 0x20000030ff327230 */ /* 0x000fe40000004100 */
[C---:B------:R-:W-:Y:S01]  /*149d0*/  FFMA.FTZ R56, R6.reuse, R49, -R61 ;  /* 0x0000003106387223 */ /* 0x040fe2000001083d */
[----:B------:R-:W-:Y:S02]  /*149e0*/  HADD2.F32 R10, -RZ, R7.H0_H0 ;  /* 0x20000007ff0a7230 */ /* 0x000fe40000004100 */
[C---:B------:R-:W-:Y:S01]  /*149f0*/  FMUL.FTZ R63, R15.reuse, R54 ;  /* 0x000000360f3f7220 */ /* 0x040fe20000410000 */
[----:B------:R-:W-:Y:S01]  /*14a00*/  F2FP.F16.E4M3.UNPACK_B R49, R59 ;  /* 0x0000003bff31723e */ /* 0x000fe200020006ff */
[-C--:B------:R-:W-:Y:S01]  /*14a10*/  FMUL.FTZ R15, R15, R50.reuse ;  /* 0x000000320f0f7220 */ /* 0x080fe20000410000 */
[----:B------:R-:W-:Y:S01]  /*14a20*/  FFMA.FTZ R60, R6, R57, R14 ;  /* 0x00000039063c7223 */ /* 0x000fe2000001000e */
[----:B------:R-:W-:Y:S01]  /*14a30*/  FFMA.FTZ R63, R10, R50, -R63 ;  /* 0x000000320a3f7223 */ /* 0x000fe2000001083f */
[----:B------:R-:W-:-:S02]  /*14a40*/  HADD2.F32 R50, -RZ, R55.H1_H1 ;  /* 0x30000037ff327230 */ /* 0x000fc40000004100 */
[----:B------:R-:W-:Y:S01]  /*14a50*/  FFMA.FTZ R54, R10, R54, R15 ;  /* 0x000000360a367223 */ /* 0x000fe2000001000f */
[----:B------:R-:W-:Y:S01]  /*14a60*/  F2FP.F16.E4M3.UNPACK_B R14, R53 ;  /* 0x00000035ff0e723e */ /* 0x000fe200020006ff */
[----:B------:R-:W-:Y:S01]  /*14a70*/  HADD2.F32 R33, -RZ, R33.H1_H1 ;  /* 0x30000021ff217230 */ /* 0x000fe20000004100 */
[----:B------:R-:W-:Y:S01]  /*14a80*/  F2FP.F16.E4M3.UNPACK_B R59, R59.H1 ;  /* 0x0000003bff3b723e */ /* 0x000fe200030006ff */
[----:B------:R-:W-:Y:S01]  /*14a90*/  HADD2.F32 R48, -RZ, R48.H1_H1 ;  /* 0x30000030ff307230 */ /* 0x000fe20000004100 */
[----:B------:R-:W-:Y:S01]  /*14aa0*/  F2FP.F16.E4M3.UNPACK_B R53, R53.H1 ;  /* 0x00000035ff35723e */ /* 0x000fe200030006ff */
[----:B------:R-:W-:Y:S02]  /*14ab0*/  HADD2.F32 R55, -RZ, R49.H0_H0 ;  /* 0x20000031ff377230 */ /* 0x000fe40000004100 */
[C---:B------:R-:W-:Y:S01]  /*14ac0*/  FMUL.FTZ R62, R33.reuse, R50 ;  /* 0x00000032213e7220 */ /* 0x040fe20000410000 */
[----:B------:R-:W-:Y:S02]  /*14ad0*/  HADD2.F32 R10, -RZ, R45.H0_H0 ;  /* 0x2000002dff0a7230 */ /* 0x000fe40000004100 */
[----:B------:R-:W-:Y:S01]  /*14ae0*/  FMUL.FTZ R33, R33, R48 ;  /* 0x0000003021217220 */ /* 0x000fe20000410000 */
[----:B------:R-:W-:Y:S01]  /*14af0*/  HADD2.F32 R7, -RZ, R7.H1_H1 ;  /* 0x30000007ff077230 */ /* 0x000fe20000004100 */
[----:B------:R-:W-:Y:S01]  /*14b00*/  F2FP.F16.E4M3.UNPACK_B R13, R12 ;  /* 0x0000000cff0d723e */ /* 0x000fe200020006ff */
[----:B------:R-:W-:-:S02]  /*14b10*/  HADD2.F32 R15, -RZ, R14.H0_H0 ;  /* 0x2000000eff0f7230 */ /* 0x000fc40000004100 */
[C---:B------:R-:W-:Y:S01]  /*14b20*/  FMUL.FTZ R61, R10.reuse, R55 ;  /* 0x000000370a3d7220 */ /* 0x040fe20000410000 */
[----:B------:R-:W-:Y:S02]  /*14b30*/  HADD2.F32 R6, -RZ, R21.H0_H0 ;  /* 0x20000015ff067230 */ /* 0x000fe40000004100 */
[C---:B------:R-:W-:Y:S01]  /*14b40*/  FFMA.FTZ R62, R7.reuse, R48, -R62 ;  /* 0x00000030073e7223 */ /* 0x040fe2000001083e */
[----:B------:R-:W-:Y:S01]  /*14b50*/  FFMA.FTZ R57, R7, R50, R33 ;  /* 0x0000003207397223 */ /* 0x000fe20000010021 */
[-C--:B------:R-:W-:Y:S01]  /*14b60*/  FMUL.FTZ R10, R10, R15.reuse ;  /* 0x0000000f0a0a7220 */ /* 0x080fe20000410000 */
[----:B------:R-:W-:Y:S02]  /*14b70*/  HADD2.F32 R7, -RZ, R46.H0_H0 ;  /* 0x2000002eff077230 */ /* 0x000fe40000004100 */
[C---:B------:R-:W-:Y:S01]  /*14b80*/  FFMA.FTZ R61, R6.reuse, R15, -R61 ;  /* 0x0000000f063d7223 */ /* 0x040fe2000001083d */
[----:B------:R-:W-:Y:S02]  /*14b90*/  HADD2.F32 R15, -RZ, R59.H0_H0 ;  /* 0x2000003bff0f7230 */ /* 0x000fe40000004100 */
        /* <DEDUP_REMOVED lines=13> */
[-C--:B------:R-:W-:Y:S01]  /*14c70*/  F2FP.F16.E4M3.UNPACK_B R4, R8.reuse ;  /* 0x00000008ff04723e */ /* 0x080fe200020006ff */
[----:B------:R-:W-:Y:S01]  /*14c80*/  FFMA.FTZ R66, R6, R15, R66 ;  /* 0x0000000f06427223 */ /* 0x000fe20000010042 */
[----:B------:R-:W-:Y:S01]  /*14c90*/  F2FP.F16.E4M3.UNPACK_B R8, R8.H1 ;  /* 0x00000008ff08723e */ /* 0x000fe200030006ff */
[-C--:B------:R-:W-:Y:S01]  /*14ca0*/  FMUL.FTZ R45, R45, R14.reuse ;  /* 0x0000000e2d2d7220 */ /* 0x080fe20000410000 */
[----:B------:R-:W-:Y:S01]  /*14cb0*/  FFMA.FTZ R50, R21, R14, -R50 ;  /* 0x0000000e15327223 */ /* 0x000fe20000010832 */
[----:B------:R-:W-:Y:S01]  /*14cc0*/  HADD2.F32 R53, -RZ, R53.H1_H1 ;  /* 0x30000035ff357230 */ /* 0x000fe20000004100 */
[----:B------:R-:W-:Y:S01]  /*14cd0*/  F2FP.F16.E4M3.UNPACK_B R15, R52.H1 ;  /* 0x00000034ff0f723e */ /* 0x000fe200030006ff */
[----:B------:R-:W-:-:S02]  /*14ce0*/  HADD2.F32 R59, -RZ, R59.H1_H1 ;  /* 0x3000003bff3b7230 */ /* 0x000fc40000004100 */
[----:B------:R-:W-:Y:S01]  /*14cf0*/  FFMA.FTZ R64, R21, R48, R45 ;  /* 0x0000003015407223 */ /* 0x000fe2000001002d */
[----:B------:R-:W-:Y:S01]  /*14d00*/  HADD2.F32 R46, -RZ, R46.H1_H1 ;  /* 0x3000002eff2e7230 */ /* 0x000fe20000004100 */
[----:B------:R-:W-:Y:S01]  /*14d10*/  F2FP.F16.E4M3.UNPACK_B R52, R52 ;  /* 0x00000034ff34723e */ /* 0x000fe200020006ff */
[----:B------:R-:W-:Y:S01]  /*14d20*/  HADD2.F32 R7, -RZ, R12.H0_H0 ;  /* 0x2000000cff077230 */ /* 0x000fe20000004100 */
[----:B------:R-:W-:Y:S01]  /*14d30*/  F2FP.F16.E4M3.UNPACK_B R47, R47 ;  /* 0x0000002fff2f723e */ /* 0x000fe200020006ff */
[----:B------:R-:W-:Y:S02]  /*14d40*/  HADD2.F32 R14, -RZ, R10.H0_H0 ;  /* 0x2000000aff0e7230 */ /* 0x000fe40000004100 */
[C---:B------:R-:W-:Y:S01]  /*14d50*/  FMUL.FTZ R45, R46.reuse, R59 ;  /* 0x0000003b2e2d7220 */ /* 0x040fe20000410000 */
[----:B------:R-:W-:Y:S02]  /*14d60*/  HADD2.F32 R21, -RZ, R15.H0_H0 ;  /* 0x2000000fff157230 */ /* 0x000fe40000004100 */
[----:B------:R-:W-:Y:S01]  /*14d70*/  FMUL.FTZ R48, R46, R53 ;  /* 0x000000352e307220 */ /* 0x000fe20000410000 */
[----:B------:R-:W-:-:S02]  /*14d80*/  HADD2.F32 R6, -RZ, R8.H0_H0 ;  /* 0x20000008ff067230 */ /* 0x000fc40000004100 */
[C---:B------:R-:W-:Y:S01]  /*14d90*/  FMUL.FTZ R46, R7.reuse, R14 ;  /* 0x0000000e072e7220 */ /* 0x040fe20000410000 */
[----:B------:R-:W-:Y:S02]  /*14da0*/  HADD2.F32 R32, -RZ, R32.H1_H1 ;  /* 0x30000020ff207230 */ /* 0x000fe40000004100 */
[-C--:B------:R-:W-:Y:S01]  /*14db0*/  FMUL.FTZ R33, R7, R21.reuse ;  /* 0x0000001507217220 */ /* 0x080fe20000410000 */
[----:B------:R-:W-:Y:S02]  /*14dc0*/  HADD2.F32 R12, -RZ, R12.H1_H1 ;  /* 0x3000000cff0c7230 */ /* 0x000fe40000004100 */
[----:B------:R-:W-:Y:S01]  /*14dd0*/  FFMA.FTZ R46, R6, R21, R46 ;  /* 0x00000015062e7223 */ /* 0x000fe2000001002e */
[----:B------:R-:W-:Y:S02]  /*14de0*/  HADD2.F32 R21, -RZ, R15.H1_H1 ;  /* 0x3000000fff157230 */ /* 0x000fe40000004100 */
[----:B------:R-:W-:Y:S01]  /*14df0*/  FFMA.FTZ R68, R32, R53, -R45 ;  /* 0x0000003520447223 */ /* 0x000fe2000001082d */
[----:B------:R-:W-:-:S02]  /*14e00*/  HADD2.F32 R15, -RZ, R10.H1_H1 ;  /* 0x3000000aff0f7230 */ /* 0x000fc40000004100 */
[----:B------:R-:W-:Y:S01]  /*14e10*/  FFMA.FTZ R33, R6, R14, -R33 ;  /* 0x0000000e06217223 */ /* 0x000fe20000010821 */
[----:B------:R-:W-:Y:S02]  /*14e20*/  HADD2.F32 R8, -RZ, R8.H1_H1 ;  /* 0x30000008ff087230 */ /* 0x000fe40000004100 */
[C---:B------:R-:W-:Y:S01]  /*14e30*/  FMUL.FTZ R45, R12.reuse, R21 ;  /* 0x000000150c2d7220 */ /* 0x040fe20000410000 */
[----:B------:R-:W-:Y:S02]  /*14e40*/  HADD2.F32 R10, -RZ, R52.H0_H0 ;  /* 0x20000034ff0a7230 */ /* 0x000fe40000004100 */
[-C--:B------:R-:W-:Y:S01]  /*14e50*/  FMUL.FTZ R12, R12, R15.reuse ;  /* 0x0000000f0c0c7220 */ /* 0x080fe20000410000 */
[----:B------:R-:W-:Y:S02]  /*14e60*/  HADD2.F32 R7, -RZ, R13.H0_H0 ;  /* 0x2000000dff077230 */ /* 0x000fe40000004100 */
[----:B------:R-:W-:Y:S01]  /*14e70*/  FFMA.FTZ R14, R8, R15, -R45 ;  /* 0x0000000f080e7223 */ /* 0x000fe2000001082d */
[----:B------:R-:W-:-:S02]  /*14e80*/  HADD2.F32 R6, -RZ, R4.H0_H0 ;  /* 0x20000004ff067230 */ /* 0x000fc40000004100 */
[----:B------:R-:W-:Y:S01]  /*14e90*/  FFMA.FTZ R45, R8, R21, R12 ;  /* 0x00000015082d7223 */ /* 0x000fe2000001000c */
[----:B------:R-:W-:Y:S02]  /*14ea0*/  HADD2.F32 R8, -RZ, R47.H0_H0 ;  /* 0x2000002fff087230 */ /* 0x000fe40000004100 */
[C---:B------:R-:W-:Y:S01]  /*14eb0*/  FMUL.FTZ R15, R7.reuse, R10 ;  /* 0x0000000a070f7220 */ /* 0x040fe20000410000 */
[----:B------:R-:W-:Y:S02]  /*14ec0*/  HADD2.F32 R52, -RZ, R52.H1_H1 ;  /* 0x30000034ff347230 */ /* 0x000fe40000004100 */
[----:B------:R-:W-:Y:S01]  /*14ed0*/  FFMA.FTZ R59, R32, R59, R48 ;  /* 0x0000003b203b7223 */ /* 0x000fe20000010030 */
[----:B------:R-:W-:Y:S02]  /*14ee0*/  HADD2.F32 R13, -RZ, R13.H1_H1 ;  /* 0x3000000dff0d7230 */ /* 0x000fe40000004100 */
[----:B------:R-:W-:Y:S01]  /*14ef0*/  FMUL.FTZ R7, R7, R8 ;  /* 0x0000000807077220 */ /* 0x000fe20000410000 */
[----:B------:R-:W-:-:S02]  /*14f00*/  HADD2.F32 R47, -RZ, R47.H1_H1 ;  /* 0x3000002fff2f7230 */ /* 0x000fc40000004100 */
[C---:B------:R-:W-:Y:S01]  /*14f10*/  FFMA.FTZ R12, R6.reuse, R8, -R15 ;  /* 0x00000008060c7223 */ /* 0x040fe2000001080f */
[----:B------:R-:W-:Y:S01]  /*14f20*/  HADD2.F32 R4, -RZ, R4.H1_H1 ;  /* 0x30000004ff047230 */ /* 0x000fe20000004100 */
[----:B------:R-:W-:Y:S01]  /*14f30*/  F2FP.F16.E4M3.UNPACK_B R8, R58.H1 ;  /* 0x0000003aff08723e */ /* 0x000fe200030006ff */
[C---:B------:R-:W-:Y:S01]  /*14f40*/  FMUL.FTZ R15, R13.reuse, R52 ;  /* 0x000000340d0f7220 */ /* 0x040fe20000410000 */
[----:B------:R-:W-:Y:S01]  /*14f50*/  FFMA.FTZ R10, R6, R10, R7 ;  /* 0x0000000a060a7223 */ /* 0x000fe20000010007 */
[----:B------:R-:W-:Y:S01]  /*14f60*/  FMUL.FTZ R13, R13, R47 ;  /* 0x0000002f0d0d7220 */ /* 0x000fe20000410000 */
[----:B------:R-:W-:Y:S01]  /*14f70*/  F2FP.F16.E4M3.UNPACK_B R7, R51.H1 ;  /* 0x00000033ff07723e */ /* 0x000fe200030006ff */
[C---:B------:R-:W-:Y:S01]  /*14f80*/  FFMA.FTZ R47, R4.reuse, R47, -R15 ;  /* 0x0000002f042f7223 */ /* 0x040fe2000001080f */
[----:B------:R-:W-:Y:S02]  /*14f90*/  HADD2.F32 R15, -RZ, R8.H0_H0 ;  /* 0x20000008ff0f7230 */ /* 0x000fe40000004100 */
[----:B------:R-:W-:Y:S01]  /*14fa0*/  FFMA.FTZ R21, R4, R52, R13 ;  /* 0x0000003404157223 */ /* 0x000fe2000001000d */
[----:B------:R-:W-:Y:S01]  /*14fb0*/  HADD2.F32 R6, -RZ, R35.H0_H0 ;  /* 0x20000023ff067230 */ /* 0x000fe20000004100 */
[----:B------:R-:W-:Y:S01]  /*14fc0*/  F2FP.F16.E4M3.UNPACK_B R58, R58 ;  /* 0x0000003aff3a723e */ /* 0x000fe200020006ff */
        /* <DEDUP_REMOVED lines=16> */
[--C-:B------:R-:W-:Y:S02]  /*150d0*/  HADD2.F32 R13, -RZ, R58.reuse.H0_H0 ;  /* 0x2000003aff0d7230 */ /* 0x100fe40000004100 */
        /* <DEDUP_REMOVED lines=8> */
[CC--:B------:R-:W-:Y:S01]  /*15160*/  FMUL.FTZ R20, R34.reuse, R58.reuse ;  /* 0x0000003a22147220 */ /* 0x0c0fe20000410000 */
        /* <DEDUP_REMOVED lines=23> */
.L_x_2308:
[----:B------:R-:W-:Y:S05]  /*152e0*/  BSYNC B1 ;  /* 0x0000000000017941 */ /* 0x000fea0003800000 */
.L_x_2307:
        /* <DEDUP_REMOVED lines=9> */
[----:B------:R-:W-:Y:S02]  /*15380*/  LEA.HI R5, R4, R3, RZ, 0x2 ;  /* 0x0000000304057211 */ /* 0x000fe400078f10ff */
[----:B------:R-:W-:Y:S02]  /*15390*/  SHF.L.U32 R3, R3, 0x4, RZ ;  /* 0x0000000403037819 */ /* 0x000fe400000006ff */
[----:B------:R-:W-:Y:S01]  /*153a0*/  SHF.R.U32.HI R10, RZ, 0x8, R24 ;  /* 0x00000008ff0a7819 */ /* 0x000fe20000011618 */
[----:B------:R-:W-:Y:S01]  /*153b0*/  IMAD.SHL.U32 R5, R5, 0x800, RZ ;  /* 0x0000080005057824 */ /* 0x000fe200078e00ff */
[----:B------:R-:W-:Y:S02]  /*153c0*/  LOP3.LUT R4, R196, 0x30, R3, 0xf8, !PT ;  /* 0x00000030c4047812 */ /* 0x000fe400078ef803 */
[----:B------:R-:W-:-:S02]  /*153d0*/  SHF.R.U32.HI R7, RZ, 0x8, R37 ;  /* 0x00000008ff077819 */ /* 0x000fc40000011625 */
[----:B------:R-:W-:Y:S02]  /*153e0*/  LOP3.LUT R8, R39, 0xff, RZ, 0xc0, !PT ;  /* 0x000000ff27087812 */ /* 0x000fe400078ec0ff */
[----:B------:R-:W-:Y:S02]  /*153f0*/  LOP3.LUT R9, R24, 0xff, RZ, 0xc0, !PT ;  /* 0x000000ff18097812 */ /* 0x000fe400078ec0ff */
[----:B------:R-:W-:Y:S02]  /*15400*/  LOP3.LUT R3, R11, 0xff, RZ, 0xc0, !PT ;  /* 0x000000ff0b037812 */ /* 0x000fe400078ec0ff */
[----:B------:R-:W-:Y:S02]  /*15410*/  LOP3.LUT R10, R10, 0xff, RZ, 0xc0, !PT ;  /* 0x000000ff0a0a7812 */ /* 0x000fe400078ec0ff */
[----:B------:R-:W-:Y:S02]  /*15420*/  LOP3.LUT R4, R4, R197, RZ, 0x3c, !PT ;  /* 0x000000c504047212 */ /* 0x000fe400078e3cff */
[----:B------:R-:W-:-:S02]  /*15430*/  LOP3.LUT R5, R5, 0xffffe000, RZ, 0xc0, !PT ;  /* 0xffffe00005057812 */ /* 0x000fc400078ec0ff */
[----:B------:R-:W-:Y:S02]  /*15440*/  LOP3.LUT R6, R37, 0xff, RZ, 0xc0, !PT ;  /* 0x000000ff25067812 */ /* 0x000fe400078ec0ff */
[----:B------:R-:W-:Y:S02]  /*15450*/  LOP3.LUT R7, R7, 0xff, RZ, 0xc0, !PT ;  /* 0x000000ff07077812 */ /* 0x000fe400078ec0ff */
[----:B------:R-:W-:Y:S02]  /*15460*/  PRMT R33, R3, 0x7604, R8 ;  /* 0x0000760403217816 */ /* 0x000fe40000000008 */
[----:B------:R-:W-:Y:S02]  /*15470*/  PRMT R45, R10, 0x7604, R9 ;  /* 0x000076040a2d7816 */ /* 0x000fe40000000009 */
[----:B------:R-:W-:Y:S02]  /*15480*/  IADD3 R3, R4, R198, R5 ;  /* 0x000000c604037210 */ /* 0x000fe40007ffe005 */
[----:B------:R-:W-:-:S02]  /*15490*/  SHF.R.U32.HI R9, RZ, 0x8, R25 ;  /* 0x00000008ff097819 */ /* 0x000fc40000011619 */
[----:B------:R-:W-:Y:S01]  /*154a0*/  SHF.R.U32.HI R11, RZ, 0x8, R26 ;  /* 0x00000008ff0b7819 */ /* 0x000fe2000001161a */
[----:B------:R-:W-:Y:S01]  /*154b0*/  IMAD.IADD R3, R16, 0x1, R3 ;  /* 0x0000000110037824 */ /* 0x000fe200078e0203 */
[----:B------:R-:W-:Y:S02]  /*154c0*/  PRMT R15, R7, 0x7604, R6 ;  /* 0x00007604070f7816 */ /* 0x000fe40000000006 */
[----:B------:R-:W-:Y:S02]  /*154d0*/  SHF.R.U32.HI R7, RZ, 0x8, R38 ;  /* 0x00000008ff077819 */ /* 0x000fe40000011626 */
[----:B------:R-:W-:Y:S02]  /*154e0*/  LOP3.LUT R8, R25, 0xff, RZ, 0xc0, !PT ;  /* 0x000000ff19087812 */ /* 0x000fe400078ec0ff */
[----:B------:R-:W-:Y:S02]  /*154f0*/  LOP3.LUT R10, R26, 0xff, RZ, 0xc0, !PT ;  /* 0x000000ff1a0a7812 */ /* 0x000fe400078ec0ff */
[----:B------:R-:W-:-:S02]  /*15500*/  LOP3.LUT R9, R9, 0xff, RZ, 0xc0, !PT ;  /* 0x000000ff09097812 */ /* 0x000fc400078ec0ff */
[----:B------:R-:W-:Y:S02]  /*15510*/  LOP3.LUT R11, R11, 0xff, RZ, 0xc0, !PT ;  /* 0x000000ff0b0b7812 */ /* 0x000fe400078ec0ff */
[----:B------:R-:W-:Y:S02]  /*15520*/  LOP3.LUT R6, R38, 0xff, RZ, 0xc0, !PT ;  /* 0x000000ff26067812 */ /* 0x000fe400078ec0ff */
[----:B------:R-:W-:Y:S02]  /*15530*/  LOP3.LUT R7, R7, 0xff, RZ, 0xc0, !PT ;  /* 0x000000ff07077812 */ /* 0x000fe400078ec0ff */
[----:B------:R-:W-:Y:S02]  /*15540*/  PRMT R47, R9, 0x7604, R8 ;  /* 0x00007604092f7816 */ /* 0x000fe40000000008 */
[----:B------:R-:W-:Y:S02]  /*15550*/  PRMT R49, R11, 0x7604, R10 ;  /* 0x000076040b317816 */ /* 0x000fe4000000000a */
[----:B------:R-:W1:Y:S01]  /*15560*/  LDS.128 R8, [R3+0x14400] ;  /* 0x0144000003087984 */ /* 0x000e620000000c00 */
[----:B------:R-:W-:-:S02]  /*15570*/  PRMT R21, R7, 0x7604, R6 ;  /* 0x0000760407157816 */ /* 0x000fc40000000006 */
[----:B------:R-:W-:Y:S01]  /*15580*/  SHF.R.U32.HI R35, RZ, 0x8, R27 ;  /* 0x00000008ff237819 */ /* 0x000fe2000001161b */
[----:B------:R-:W2:Y:S01]  /*15590*/  LDS.128 R4, [R221+0x14400] ;  /* 0x01440000dd047984 */ /* 0x000ea20000000c00 */
[----:B------:R-:W-:Y:S02]  /*155a0*/  LOP3.LUT R12, R27, 0xff, RZ, 0xc0, !PT ;  /* 0x000000ff1b0c7812 */ /* 0x000fe400078ec0ff */
[----:B------:R-:W-:Y:S02]  /*155b0*/  LOP3.LUT R35, R35, 0xff, RZ, 0xc0, !PT ;  /* 0x000000ff23237812 */ /* 0x000fe400078ec0ff */
[----:B------:R-:W-:Y:S02]  /*155c0*/  SHF.R.U32.HI R14, RZ, 0x10, R37 ;  /* 0x00000010ff0e7819 */ /* 0x000fe40000011625 */
[----:B------:R-:W-:Y:S02]  /*155d0*/  PRMT R51, R35, 0x7604, R12 ;  /* 0x0000760423337816 */ /* 0x000fe4000000000c */
[----:B------:R-:W-:-:S02]  /*155e0*/  SHF.R.U32.HI R12, RZ, 0x10, R36 ;  /* 0x00000010ff0c7819 */ /* 0x000fc40000011624 */
[----:B------:R-:W-:Y:S02]  /*155f0*/  LOP3.LUT R14, R14, 0xff, RZ, 0xc0, !PT ;  /* 0x000000ff0e0e7812 */ /* 0x000fe400078ec0ff */
[----:B------:R-:W-:Y:S02]  /*15600*/  LOP3.LUT R12, R12, 0xff, RZ, 0xc0, !PT ;  /* 0x000000ff0c0c7812 */ /* 0x000fe400078ec0ff */
[----:B------:R-:W-:Y:S02]  /*15610*/  PRMT R15, R14, 0x7054, R15 ;  /* 0x000070540e0f7816 */ /* 0x000fe4000000000f */
[----:B------:R-:W-:Y:S02]  /*15620*/  SHF.R.U32.HI R14, RZ, 0x10, R25 ;  /* 0x00000010ff0e7819 */ /* 0x000fe40000011619 */
[----:B------:R-:W-:Y:S02]  /*15630*/  PRMT R13, R12, 0x7054, R13 ;  /* 0x000070540c0d7816 */ /* 0x000fe4000000000d */
[----:B------:R-:W-:-:S02]  /*15640*/  SHF.R.U32.HI R12, RZ, 0x10, R24 ;  /* 0x00000010ff0c7819 */ /* 0x000fc40000011618 */
[----:B------:R-:W-:Y:S02]  /*15650*/  SHF.R.U32.HI R20, RZ, 0x10, R38 ;  /* 0x00000010ff147819 */ /* 0x000fe40000011626 */
[----:B------:R-:W-:Y:S02]  /*15660*/  LOP3.LUT R14, R14, 0xff, RZ, 0xc0, !PT ;  /* 0x000000ff0e0e7812 */ /* 0x000fe400078ec0ff */
[----:B------:R-:W-:Y:S02]  /*15670*/  SHF.R.U32.HI R32, RZ, 0x10, R39 ;  /* 0x00000010ff207819 */ /* 0x000fe40000011627 */
[----:B------:R-:W-:Y:S02]  /*15680*/  LOP3.LUT R12, R12, 0xff, RZ, 0xc0, !PT ;  /* 0x000000ff0c0c7812 */ /* 0x000fe400078ec0ff */
[----:B------:R-:W-:Y:S02]  /*15690*/  LOP3.LUT R20, R20, 0xff, RZ, 0xc0, !PT ;  /* 0x000000ff14147812 */ /* 0x000fe400078ec0ff */
[----:B------:R-:W-:-:S02]  /*156a0*/  PRMT R47, R14, 0x7054, R47 ;  /* 0x000070540e2f7816 */ /* 0x000fc4000000002f */
[----:B------:R-:W-:Y:S02]  /*156b0*/  LOP3.LUT R32, R32, 0xff, RZ, 0xc0, !PT ;  /* 0x000000ff20207812 */ /* 0x000fe400078ec0ff */
[----:B------:R-:W-:Y:S02]  /*156c0*/  PRMT R45, R12, 0x7054, R45 ;  /* 0x000070540c2d7816 */ /* 0x000fe4000000002d */
[----:B------:R-:W-:Y:S02]  /*156d0*/  PRMT R21, R20, 0x7054, R21 ;  /* 0x0000705414157816 */ /* 0x000fe40000000015 */
[----:B------:R-:W-:Y:S02]  /*156e0*/  LOP3.LUT R47, R47, 0xff000000, R25, 0xf8, !PT ;  /* 0xff0000002f2f7812 */ /* 0x000fe400078ef819 */
[----:B------:R-:W-:Y:S02]  /*156f0*/  PRMT R35, R32, 0x7054, R33 ;  /* 0x0000705420237816 */ /* 0x000fe40000000021 */
[----:B------:R-:W-:-:S02]  /*15700*/  SHF.R.U32.HI R20, RZ, 0x10, R26 ;  /* 0x00000010ff147819 */ /* 0x000fc4000001161a */
[----:B------:R-:W-:Y:S02]  /*15710*/  LOP3.LUT R33, R13, 0xff000000, R36, 0xf8, !PT ;  /* 0xff0000000d217812 */ /* 0x000fe400078ef824 */
[----:B------:R-:W-:Y:S02]  /*15720*/  LOP3.LUT R36, R15, 0xff000000, R37, 0xf8, !PT ;  /* 0xff0000000f247812 */ /* 0x000fe400078ef825 */
[----:B------:R-:W-:Y:S02]  /*15730*/  LOP3.LUT R45, R45, 0xff000000, R24, 0xf8, !PT ;  /* 0xff0000002d2d7812 */ /* 0x000fe400078ef818 */
[----:B------:R-:W-:Y:S02]  /*15740*/  SHF.R.U32.HI R32, RZ, 0x10, R27 ;  /* 0x00000010ff207819 */ /* 0x000fe4000001161b */
[----:B------:R-:W-:Y:S02]  /*15750*/  F2FP.F16.E4M3.UNPACK_B R37, R47 ;  /* 0x0000002fff25723e */ /* 0x000fe400020006ff */
[----:B-1----:R-:W-:-:S02]  /*15760*/  F2FP.F16.E4M3.UNPACK_B R24, R9 ;  /* 0x00000009ff18723e */ /* 0x002fc400020006ff */
[----:B------:R-:W-:Y:S01]  /*15770*/  LOP3.LUT R20, R20, 0xff, RZ, 0xc0, !PT ;  /* 0x000000ff14147812 */ /* 0x000fe200078ec0ff */
[----:B------:R-:W-:Y:S01]  /*15780*/  HADD2.F32 R46, -RZ, R37.H0_H0 ;  /* 0x20000025ff2e7230 */ /* 0x000fe20000004100 */
[----:B------:R-:W-:Y:S02]  /*15790*/  F2FP.F16.E4M3.UNPACK_B R34, R36 ;  /* 0x00000024ff22723e */ /* 0x000fe400020006ff */
[----:B------:R-:W-:Y:S02]  /*157a0*/  LOP3.LUT R32, R32, 0xff, RZ, 0xc0, !PT ;  /* 0x000000ff20207812 */ /* 0x000fe400078ec0ff */
[-C--:B--2---:R-:W-:Y:S02]  /*157b0*/  F2FP.F16.E4M3.UNPACK_B R12, R5.reuse ;  /* 0x00000005ff0c723e */ /* 0x084fe400020006ff */
[----:B------:R-:W-:Y:S01]  /*157c0*/  F2FP.F16.E4M3.UNPACK_B R13, R5.H1 ;  /* 0x00000005ff0d723e */ /* 0x000fe200030006ff */
[--C-:B------:R-:W-:Y:S01]  /*157d0*/  HADD2.F32 R5, -RZ, R24.reuse.H0_H0 ;  /* 0x20000018ff057230 */ /* 0x100fe20000004100 */
[----:B------:R-:W-:Y:S01]  /*157e0*/  PRMT R49, R20, 0x7054, R49 ;  /* 0x0000705414317816 */ /* 0x000fe20000000031 */
[----:B------:R-:W-:Y:S01]  /*157f0*/  HADD2.F32 R24, -RZ, R24.H1_H1 ;  /* 0x30000018ff187230 */ /* 0x000fe20000004100 */
[----:B------:R-:W-:Y:S01]  /*15800*/  LOP3.LUT R39, R35, 0xff000000, R39, 0xf8, !PT ;  /* 0xff00000023277812 */ /* 0x000fe200078ef827 */
[----:B------:R-:W-:Y:S01]  /*15810*/  HADD2.F32 R35, -RZ, R34.H0_H0 ;  /* 0x20000022ff237230 */ /* 0x000fe20000004100 */
[----:B------:R-:W-:-:S02]  /*15820*/  PRMT R51, R32, 0x7054, R51 ;  /* 0x0000705420337816 */ /* 0x000fc40000000033 */
[-C--:B------:R-:W-:Y:S02]  /*15830*/  F2FP.F16.E4M3.UNPACK_B R14, R6.reuse ;  /* 0x00000006ff0e723e */ /* 0x080fe400020006ff */
[----:B------:R-:W-:Y:S01]  /*15840*/  F2FP.F16.E4M3.UNPACK_B R15, R6.H1 ;  /* 0x00000006ff0f723e */ /* 0x000fe200030006ff */
[----:B------:R-:W-:Y:S01]  /*15850*/  HADD2.F32 R6, -RZ, R12.H0_H0 ;  /* 0x2000000cff067230 */ /* 0x000fe20000004100 */
[----:B------:R-:W-:Y:S01]  /*15860*/  LOP3.LUT R48, R49, 0xff000000, R26, 0xf8, !PT ;  /* 0xff00000031307812 */ /* 0x000fe200078ef81a */
[----:B------:R-:W-:Y:S01]  /*15870*/  FMUL.FTZ R49, R5, R46 ;  /* 0x0000002e05317220 */ /* 0x000fe20000410000 */
[----:B------:R-:W-:Y:S01]  /*15880*/  LOP3.LUT R50, R51, 0xff000000, R27, 0xf8, !PT ;  /* 0xff00000033327812 */ /* 0x000fe200078ef81b */
[----:B------:R-:W-:Y:S01]  /*15890*/  FMUL.FTZ R51, R5, R35 ;  /* 0x0000002305337220 */ /* 0x000fe20000410000 */
[----:B------:R-:W-:Y:S01]  /*158a0*/  F2FP.F16.E4M3.UNPACK_B R25, R9.H1 ;  /* 0x00000009ff19723e */ /* 0x000fe200030006ff */
[C---:B------:R-:W-:Y:S01]  /*158b0*/  FFMA.FTZ R5, R6.reuse, R35, -R49 ;  /* 0x0000002306057223 */ /* 0x040fe20000010831 */
[----:B------:R-:W-:Y:S01]  /*158c0*/  F2FP.F16.E4M3.UNPACK_B R47, R47.H1 ;  /* 0x0000002fff2f723e */ /* 0x000fe200030006ff */
[----:B------:R-:W-:Y:S01]  /*158d0*/  HADD2.F32 R49, -RZ, R37.H1_H1 ;  /* 0x30000025ff317230 */ /* 0x000fe20000004100 */
[----:B------:R-:W-:Y:S01]  /*158e0*/  F2FP.F16.E4M3.UNPACK_B R36, R36.H1 ;  /* 0x00000024ff24723e */ /* 0x000fe200030006ff */
[----:B------:R-:W-:Y:S01]  /*158f0*/  HADD2.F32 R35, -RZ, R34.H1_H1 ;  /* 0x30000022ff237230 */ /* 0x000fe20000004100 */
[-C--:B------:R-:W-:Y:S01]  /*15900*/  F2FP.F16.E4M3.UNPACK_B R27, R11.reuse ;  /* 0x0000000bff1b723e */ /* 0x080fe200020006ff */
[----:B------:R-:W-:Y:S01]  /*15910*/  FFMA.FTZ R46, R6, R46, R51 ;  /* 0x0000002e062e7223 */ /* 0x000fe20000010033 */
[----:B------:R-:W-:Y:S01]  /*15920*/  F2FP.F16.E4M3.UNPACK_B R32, R11.H1 ;  /* 0x0000000bff20723e */ /* 0x000fe200030006ff */
[----:B------:R-:W-:Y:S01]  /*15930*/  HADD2.F32 R51, -RZ, R47.H0_H0 ;  /* 0x2000002fff337230 */ /* 0x000fe20000004100 */
[-C--:B------:R-:W-:Y:S01]  /*15940*/  F2FP.F16.E4M3.UNPACK_B R11, R10.reuse ;  /* 0x0000000aff0b723e */ /* 0x080fe200020006ff */
[----:B------:R-:W-:Y:S01]  /*15950*/  HADD2.F32 R12, -RZ, R12.H1_H1 ;  /* 0x3000000cff0c7230 */ /* 0x000fe20000004100 */
[----:B------:R-:W-:Y:S01]  /*15960*/  F2FP.F16.E4M3.UNPACK_B R26, R10.H1 ;  /* 0x0000000aff1a723e */ /* 0x000fe200030006ff */
[----:B------:R-:W-:-:S02]  /*15970*/  HADD2.F32 R10, -RZ, R25.H0_H0 ;  /* 0x20000019ff0a7230 */ /* 0x000fc40000004100 */
[C---:B------:R-:W-:Y:S01]  /*15980*/  FMUL.FTZ R53, R24.reuse, R49 ;  /* 0x0000003118357220 */ /* 0x040fe20000410000 */
[----:B------:R-:W-:Y:S02]  /*15990*/  HADD2.F32 R37, -RZ, R36.H0_H0 ;  /* 0x20000024ff257230 */ /* 0x000fe40000004100 */
[----:B------:R-:W-:Y:S01]  /*159a0*/  FMUL.FTZ R24, R24, R35 ;  /* 0x0000002318187220 */ /* 0x000fe20000410000 */
[----:B------:R-:W-:Y:S02]  /*159b0*/  HADD2.F32 R6, -RZ, R13.H0_H0 ;  /* 0x2000000dff067230 */ /* 0x000fe40000004100 */
[----:B------:R-:W-:Y:S01]  /*159c0*/  FMUL.FTZ R55, R10, R51 ;  /* 0x000000330a377220 */ /* 0x000fe20000410000 */
        /* <DEDUP_REMOVED lines=13> */
[----:B------:R-:W-:Y:S01]  /*15aa0*/  LOP3.LUT R38, R21, 0xff000000, R38, 0xf8, !PT ;  /* 0xff00000015267812 */ /* 0x000fe200078ef826 */
        /* <DEDUP_REMOVED lines=29> */
[----:B------:R-:W-:Y:S01]  /*15c80*/  FMUL.FTZ R10, R10, R13 ;  /* 0x0000000d0a0a7220 */ /* 0x000fe20000410000 */
        /* <DEDUP_REMOVED lines=17> */
[----:B------:R-:W-:Y:S02]  /*15da0*/  HADD2.F32 R6, -RZ, R4.H0_H0 ;  /* 0x20000004ff067230 */ /* 0x000fe40000004100 */
[C---:B------:R-:W-:Y:S01]  /*15db0*/  FMUL.FTZ R24, R32.reuse, R50 ;  /* 0x0000003220187220 */ /* 0x040fe20000410000 */
[----:B------:R-:W-:Y:S02]  /*15dc0*/  HADD2.F32 R21, -RZ, R21.H1_H1 ;  /* 0x30000015ff157230 */ /* 0x000fe40000004100 */
[----:B------:R-:W-:Y:S01]  /*15dd0*/  FMUL.FTZ R35, R32, R39 ;  /* 0x0000002720237220 */ /* 0x000fe20000410000 */
[----:B------:R-:W-:-:S02]  /*15de0*/  HADD2.F32 R8, -RZ, R8.H1_H1 ;  /* 0x30000008ff087230 */ /* 0x000fc40000004100 */
[C---:B------:R-:W-:Y:S01]  /*15df0*/  FFMA.FTZ R32, R6.reuse, R25, R10 ;  /* 0x0000001906207223 */ /* 0x040fe2000001000a */
[----:B------:R-:W-:Y:S02]  /*15e00*/  HADD2.F32 R25, -RZ, R20.H1_H1 ;  /* 0x30000014ff197230 */ /* 0x000fe40000004100 */
[C---:B------:R-:W-:Y:S01]  /*15e10*/  FFMA.FTZ R60, R21.reuse, R39, -R24 ;  /* 0x00000027153c7223 */ /* 0x040fe20000010818 */
        /* <DEDUP_REMOVED lines=11> */
[----:B------:R-:W-:Y:S02]  /*15ed0*/  HADD2.F32 R8, -RZ, R45.H1_H1 ;  /* 0x3000002dff087230 */ /* 0x000fe40000004100 */
[----:B------:R-:W-:Y:S01]  /*15ee0*/  FMUL.FTZ R25, R6, R21 ;  /* 0x0000001506197220 */ /* 0x000fe20000410000 */
[----:B------:R-:W-:-:S02]  /*15ef0*/  HADD2.F32 R9, -RZ, R9.H1_H1 ;  /* 0x30000009ff097230 */ /* 0x000fc40000004100 */
[-C--:B------:R-:W-:Y:S01]  /*15f00*/  FMUL.FTZ R27, R6, R13.reuse ;  /* 0x0000000d061b7220 */ /* 0x080fe20000410000 */
[----:B------:R-:W-:Y:S01]  /*15f10*/  HADD2.F32 R4, -RZ, R7.H0_H0 ;  /* 0x20000007ff047230 */ /* 0x000fe20000004100 */
        /* <DEDUP_REMOVED lines=19> */
[----:B------:R-:W-:Y:S01]  /*16050*/  HADD2.F32 R10, -RZ, R10.H1_H1 ;  /* 0x3000000aff0a7230 */ /* 0x000fe20000004100 */
[----:B------:R-:W-:Y:S01]  /*16060*/  F2FP.SATFINITE.E4M3.F32.PACK_AB_MERGE_C R5, R52, R5, R54 ;  /* 0x000000053405723e */ /* 0x000fe20004807036 */
[----:B------:R-:W-:-:S02]  /*16070*/  HADD2.F32 R26, -RZ, R26.H1_H1 ;  /* 0x3000001aff1a7230 */ /* 0x000fc40000004100 */
[C---:B------:R-:W-:Y:S01]  /*16080*/  FFMA.FTZ R21, R4.reuse, R7, -R13 ;  /* 0x0000000704157223 */ /* 0x040fe2000001080d */
[----:B------:R-:W-:Y:S02]  /*16090*/  HADD2.F32 R15, -RZ, R15.H1_H1 ;  /* 0x3000000fff0f7230 */ /* 0x000fe40000004100 */
[----:B------:R-:W-:Y:S01]  /*160a0*/  FFMA.FTZ R33, R4, R9, R33 ;  /* 0x0000000904217223 */ /* 0x000fe20000010021 */
[--C-:B------:R-:W-:Y:S02]  /*160b0*/  HADD2.F32 R9, -RZ, R48.reuse.H0_H0 ;  /* 0x20000030ff097230 */ /* 0x100fe40000004100 */
[C---:B------:R-:W-:Y:S01]  /*160c0*/  FMUL.FTZ R6, R26.reuse, R10 ;  /* 0x0000000a1a067220 */ /* 0x040fe20000410000 */
[-C--:B------:R-:W-:Y:S01]  /*160d0*/  FMUL.FTZ R7, R26, R8.reuse ;  /* 0x000000081a077220 */ /* 0x080fe20000410000 */
[----:B------:R-:W-:Y:S02]  /*160e0*/  HADD2.F32 R48, -RZ, R48.H1_H1 ;  /* 0x30000030ff307230 */ /* 0x000fe40000004100 */
[C---:B------:R-:W-:Y:S01]  /*160f0*/  FFMA.FTZ R26, R15.reuse, R8, -R6 ;  /* 0x000000080f1a7223 */ /* 0x040fe20000010806 */
[----:B------:R-:W-:Y:S01]  /*16100*/  FFMA.FTZ R34, R15, R10, R7 ;  /* 0x0000000a0f227223 */ /* 0x000fe20000010007 */
[----:B------:R-:W-:-:S02]  /*16110*/  HADD2.F32 R6, -RZ, R11.H0_H0 ;  /* 0x2000000bff067230 */ /* 0x000fc40000004100 */
[--C-:B------:R-:W-:Y:S01]  /*16120*/  HADD2.F32 R7, -RZ, R38.reuse.H0_H0 ;  /* 0x20000026ff077230 */ /* 0x100fe20000004100 */
[----:B------:R-:W-:Y:S01]  /*16130*/  F2FP.SATFINITE.E4M3.F32.PACK_AB_MERGE_C R21, R26, R21, RZ ;  /* 0x000000151a15723e */ /* 0x000fe200048070ff */
[----:B------:R-:W-:Y:S02]  /*16140*/  HADD2.F32 R11, -RZ, R11.H1_H1 ;  /* 0x3000000bff0b7230 */ /* 0x000fe40000004100 */
[C---:B------:R-:W-:Y:S01]  /*16150*/  FMUL.FTZ R13, R6.reuse, R9 ;  /* 0x00000009060d7220 */ /* 0x040fe20000410000 */
[----:B------:R-:W-:Y:S02]  /*16160*/  HADD2.F32 R38, -RZ, R38.H1_H1 ;  /* 0x30000026ff267230 */ /* 0x000fe40000004100 */
[----:B------:R-:W-:Y:S01]  /*16170*/  FMUL.FTZ R8, R6, R7 ;  /* 0x0000000706087220 */ /* 0x000fe20000410000 */
[--C-:B------:R-:W-:Y:S02]  /*16180*/  HADD2.F32 R4, -RZ, R14.reuse.H0_H0 ;  /* 0x2000000eff047230 */ /* 0x100fe40000004100 */
[----:B------:R-:W-:Y:S01]  /*16190*/  FMUL.FTZ R15, R11, R48 ;  /* 0x000000300b0f7220 */ /* 0x000fe20000410000 */
[----:B------:R-:W-:-:S02]  /*161a0*/  HADD2.F32 R14, -RZ, R14.H1_H1 ;  /* 0x3000000eff0e7230 */ /* 0x000fc40000004100 */
[-C--:B------:R-:W-:Y:S01]  /*161b0*/  FMUL.FTZ R11, R11, R38.reuse ;  /* 0x000000260b0b7220 */ /* 0x080fe20000410000 */
        /* <DEDUP_REMOVED lines=10> */
[----:B------:R-:W-:Y:S02]  /*16260*/  F2FP.SATFINITE.E4M3.F32.PACK_AB_MERGE_C R7, R56, R47, R7 ;  /* 0x0000002f3807723e */ /* 0x000fe40004807007 */
[----:B------:R-:W-:Y:S02]  /*16270*/  F2FP.SATFINITE.E4M3.F32.PACK_AB_MERGE_C R4, R12, R25, R4 ;  /* 0x000000190c04723e */ /* 0x000fe40004807004 */
[----:B------:R-:W-:Y:S02]  /*16280*/  F2FP.SATFINITE.E4M3.F32.PACK_AB_MERGE_C R6, R15, R6, R21 ;  /* 0x000000060f06723e */ /* 0x000fe40004807015 */
[----:B------:R-:W-:-:S02]  /*16290*/  F2FP.SATFINITE.E4M3.F32.PACK_AB_MERGE_C R9, R49, R46, R9 ;  /* 0x0000002e3109723e */ /* 0x000fc40004807009 */
[----:B------:R-:W-:Y:S01]  /*162a0*/  F2FP.SATFINITE.E4M3.F32.PACK_AB_MERGE_C R11, R58, R53, R11 ;  /* 0x000000353a0b723e */ /* 0x000fe2000480700b */
[----:B------:R3:W-:Y:S01]  /*162b0*/  STS.128 [R221+0x14400], R4 ;  /* 0x01440004dd007388 */ /* 0x0007e20000000c00 */
[----:B------:R-:W-:Y:S02]  /*162c0*/  F2FP.SATFINITE.E4M3.F32.PACK_AB_MERGE_C R8, R20, R27, R8 ;  /* 0x0000001b1408723e */ /* 0x000fe40004807008 */
[----:B------:R-:W-:-:S05]  /*162d0*/  F2FP.SATFINITE.E4M3.F32.PACK_AB_MERGE_C R10, R13, R10, R33 ;  /* 0x0000000a0d0a723e */ /* 0x000fca0004807021 */
[----:B------:R3:W-:Y:S02]  /*162e0*/  STS.128 [R3+0x14400], R8 ;  /* 0x0144000803007388 */ /* 0x0007e40000000c00 */
.L_x_2310:
[----:B------:R-:W-:Y:S05]  /*162f0*/  BSYNC B1 ;  /* 0x0000000000017941 */ /* 0x000fea0003800000 */
.L_x_2309:
        /* <DEDUP_REMOVED lines=11> */
[----:B------:R-:W-:Y:S02]  /*163b0*/  LOP3.LUT R7, R7, 0xff, RZ, 0xc0, !PT ;  /* 0x000000ff07077812 */ /* 0x000fe400078ec0ff */
[----:B------:R-:W-:Y:S02]  /*163c0*/  LOP3.LUT R0, R196, 0x30, R3, 0xf8, !PT ;  /* 0x00000030c4007812 */ /* 0x000fe400078ef803 */
[----:B------:R-:W-:-:S02]  /*163d0*/  SHF.L.U32 R4, R4, 0xb, RZ ;  /* 0x0000000b04047819 */ /* 0x000fc400000006ff */
[----:B------:R-:W-:Y:S02]  /*163e0*/  PRMT R15, R7, 0x7604, R8 ;  /* 0x00007604070f7816 */ /* 0x000fe40000000008 */
[----:B------:R-:W-:Y:S02]  /*163f0*/  SHF.R.U32.HI R5, RZ, 0x8, R41 ;  /* 0x00000008ff057819 */ /* 0x000fe40000011629 */
[----:B------:R-:W-:Y:S02]  /*16400*/  SHF.R.U32.HI R7, RZ, 0x8, R28 ;  /* 0x00000008ff077819 */ /* 0x000fe4000001161c */
[----:B------:R-:W-:Y:S02]  /*16410*/  LOP3.LUT R0, R0, R197, RZ, 0x3c, !PT ;  /* 0x000000c500007212 */ /* 0x000fe400078e3cff */
[----:B------:R-:W-:Y:S02]  /*16420*/  LOP3.LUT R3, R4, 0xffffe000, RZ, 0xc0, !PT ;  /* 0xffffe00004037812 */ /* 0x000fe400078ec0ff */
[----:B------:R-:W-:-:S02]  /*16430*/  LOP3.LUT R6, R41, 0xff, RZ, 0xc0, !PT ;  /* 0x000000ff29067812 */ /* 0x000fc400078ec0ff */
[----:B------:R-:W-:Y:S02]  /*16440*/  LOP3.LUT R5, R5, 0xff, RZ, 0xc0, !PT ;  /* 0x000000ff05057812 */ /* 0x000fe400078ec0ff */
        /* <DEDUP_REMOVED lines=13> */
[----:B------:R-:W-:Y:S01]  /*16520*/  LOP3.LUT R20, R29, 0xff, RZ, 0xc0, !PT ;  /* 0x000000ff1d147812 */ /* 0x000fe200078ec0ff */
[----:B------:R-:W2:Y:S01]  /*16530*/  LDS.128 R4, [R220+0x14400] ;  /* 0x01440000dc047984 */ /* 0x000ea20000000c00 */
[----:B------:R-:W-:-:S02]  /*16540*/  SHF.R.U32.HI R26, RZ, 0x8, R31 ;  /* 0x00000008ff1a7819 */ /* 0x000fc4000001161f */
[----:B------:R-:W-:Y:S02]  /*16550*/  LOP3.LUT R27, R31, 0xff, RZ, 0xc0, !PT ;  /* 0x000000ff1f1b7812 */ /* 0x000fe400078ec0ff */
[----:B------:R-:W-:Y:S02]  /*16560*/  LOP3.LUT R26, R26, 0xff, RZ, 0xc0, !PT ;  /* 0x000000ff1a1a7812 */ /* 0x000fe400078ec0ff */
[----:B------:R-:W-:Y:S02]  /*16570*/  PRMT R20, R3, 0x7604, R20 ;  /* 0x0000760403147816 */ /* 0x000fe40000000014 */
[----:B------:R-:W-:Y:S02]  /*16580*/  SHF.R.U32.HI R3, RZ, 0x10, R41 ;  /* 0x00000010ff037819 */ /* 0x000fe40000011629 */
[----:B------:R-:W-:Y:S02]  /*16590*/  SHF.R.U32.HI R21, RZ, 0x8, R30 ;  /* 0x00000008ff157819 */ /* 0x000fe4000001161e */
[----:B------:R-:W-:Y:S01]  /*165a0*/  PRMT R26, R26, 0x7604, R27 ;  /* 0x000076041a1a7816 */ /* 0x000fe2000000001b */
[----:B------:R-:W-:Y:S01]  /*165b0*/  IMAD.U32 R3, R3, 0x10000, RZ ;  /* 0x0001000003037824 */ /* 0x000fe200078e00ff */
[----:B------:R-:W-:-:S02]  /*165c0*/  SHF.R.U32.HI R27, RZ, 0x10, R29 ;  /* 0x00000010ff1b7819 */ /* 0x000fc4000001161d */
[----:B------:R-:W-:Y:S02]  /*165d0*/  LOP3.LUT R24, R30, 0xff, RZ, 0xc0, !PT ;  /* 0x000000ff1e187812 */ /* 0x000fe400078ec0ff */
[----:B------:R-:W-:Y:S02]  /*165e0*/  LOP3.LUT R21, R21, 0xff, RZ, 0xc0, !PT ;  /* 0x000000ff15157812 */ /* 0x000fe400078ec0ff */
[----:B------:R-:W-:Y:S02]  /*165f0*/  SHF.L.U32 R27, R27, 0x10, RZ ;  /* 0x000000101b1b7819 */ /* 0x000fe400000006ff */
[----:B------:R-:W-:Y:S02]  /*16600*/  LOP3.LUT R13, R13, 0xff0000, R40, 0xf8, !PT ;  /* 0x00ff00000d0d7812 */ /* 0x000fe400078ef828 */
        /* <DEDUP_REMOVED lines=8> */
[----:B------:R-:W-:-:S02]  /*16690*/  SHF.R.U32.HI R21, RZ, 0x10, R43 ;  /* 0x00000010ff157819 */ /* 0x000fc4000001162b */
[----:B------:R-:W-:Y:S02]  /*166a0*/  LOP3.LUT R35, R35, 0xff000000, R29, 0xf8, !PT ;  /* 0xff00000023237812 */ /* 0x000fe400078ef81d */
[----:B------:R-:W-:Y:S01]  /*166b0*/  LOP3.LUT R25, R25, 0xff0000, R28, 0xf8, !PT ;  /* 0x00ff000019197812 */ /* 0x000fe200078ef81c */
[----:B------:R-:W-:Y:S01]  /*166c0*/  IMAD.U32 R21, R21, 0x10000, RZ ;  /* 0x0001000015157824 */ /* 0x000fe200078e00ff */
[----:B------:R-:W-:Y:S02]  /*166d0*/  LOP3.LUT R34, R3, 0xff000000, R30, 0xf8, !PT ;  /* 0xff00000003227812 */ /* 0x000fe400078ef81e */
[----:B------:R-:W-:Y:S02]  /*166e0*/  LOP3.LUT R37, R26, 0xff0000, R37, 0xf8, !PT ;  /* 0x00ff00001a257812 */ /* 0x000fe400078ef825 */
[----:B------:R-:W-:Y:S02]  /*166f0*/  F2FP.F16.E4M3.UNPACK_B R30, R35 ;  /* 0x00000023ff1e723e */ /* 0x000fe400020006ff */
[----:B-1----:R-:W-:-:S02]  /*16700*/  F2FP.F16.E4M3.UNPACK_B R20, R9 ;  /* 0x00000009ff14723e */ /* 0x002fc400020006ff */
[----:B------:R-:W-:Y:S02]  /*16710*/  LOP3.LUT R15, R15, 0xff0000, R42, 0xf8, !PT ;  /* 0x00ff00000f0f7812 */ /* 0x000fe400078ef82a */
[----:B------:R-:W-:Y:S01]  /*16720*/  LOP3.LUT R33, R25, 0xff000000, R28, 0xf8, !PT ;  /* 0xff00000019217812 */ /* 0x000fe200078ef81c */
[----:B------:R-:W-:Y:S01]  /*16730*/  HADD2.F32 R24, -RZ, R20.H0_H0 ;  /* 0x20000014ff187230 */ /* 0x000fe20000004100 */
[----:B------:R-:W-:Y:S01]  /*16740*/  LOP3.LUT R36, R37, 0xff000000, R31, 0xf8, !PT ;  /* 0xff00000025247812 */ /* 0x000fe200078ef81f */
[----:B------:R-:W-:Y:S01]  /*16750*/  HADD2.F32 R31, -RZ, R30.H0_H0 ;  /* 0x2000001eff1f7230 */ /* 0x000fe20000004100 */
[----:B--2---:R-:W-:Y:S01]  /*16760*/  F2FP.F16.E4M3.UNPACK_B R12, R5 ;  /* 0x00000005ff0c723e */ /* 0x004fe200020006ff */
[----:B------:R-:W-:Y:S01]  /*16770*/  HADD2.F32 R20, -RZ, R20.H1_H1 ;  /* 0x30000014ff147230 */ /* 0x000fe20000004100 */
[----:B------:R-:W-:Y:S02]  /*16780*/  F2FP.F16.E4M3.UNPACK_B R28, R40 ;  /* 0x00000028ff1c723e */ /* 0x000fe400020006ff */
[----:B------:R-:W-:Y:S01]  /*16790*/  LOP3.LUT R21, R14, 0xff0000, R21, 0xf8, !PT ;  /* 0x00ff00000e157812 */ /* 0x000fe200078ef815 */
[----:B------:R-:W-:Y:S01]  /*167a0*/  FMUL.FTZ R37, R24, R31 ;  /* 0x0000001f18257220 */ /* 0x000fe20000410000 */
[----:B------:R-:W-:Y:S01]  /*167b0*/  LOP3.LUT R32, R15, 0xff000000, R42, 0xf8, !PT ;  /* 0xff0000000f207812 */ /* 0x000fe200078ef82a */
[----:B------:R-:W-:Y:S01]  /*167c0*/  HADD2.F32 R29, -RZ, R28.H0_H0 ;  /* 0x2000001cff1d7230 */ /* 0x000fe20000004100 */
[----:B------:R-:W-:-:S02]  /*167d0*/  F2FP.F16.E4M3.UNPACK_B R14, R7 ;  /* 0x00000007ff0e723e */ /* 0x000fc400020006ff */
[----:B------:R-:W-:Y:S02]  /*167e0*/  F2FP.F16.E4M3.UNPACK_B R15, R7.H1 ;  /* 0x00000007ff0f723e */ /* 0x000fe400030006ff */
[-C--:B------:R-:W-:Y:S01]  /*167f0*/  F2FP.F16.E4M3.UNPACK_B R7, R6.reuse ;  /* 0x00000006ff07723e */ /* 0x080fe200020006ff */
[----:B------:R-:W-:Y:S01]  /*16800*/  FMUL.FTZ R46, R24, R29 ;  /* 0x0000001d182e7220 */ /* 0x000fe20000410000 */
[----:B------:R-:W-:Y:S01]  /*16810*/  F2FP.F16.E4M3.UNPACK_B R13, R6.H1 ;  /* 0x00000006ff0d723e */ /* 0x000fe200030006ff */
[--C-:B------:R-:W-:Y:S01]  /*16820*/  HADD2.F32 R6, -RZ, R12.reuse.H0_H0 ;  /* 0x2000000cff067230 */ /* 0x100fe20000004100 */
[----:B------:R-:W-:Y:S01]  /*16830*/  LOP3.LUT R42, R21, 0xff000000, R43, 0xf8, !PT ;  /* 0xff000000152a7812 */ /* 0x000fe200078ef82b */
[----:B------:R-:W-:Y:S01]  /*16840*/  HADD2.F32 R12, -RZ, R12.H1_H1 ;  /* 0x3000000cff0c7230 */ /* 0x000fe20000004100 */
[----:B------:R-:W-:Y:S02]  /*16850*/  F2FP.F16.E4M3.UNPACK_B R21, R9.H1 ;  /* 0x00000009ff15723e */ /* 0x000fe400030006ff */
        /* <DEDUP_REMOVED lines=129> */
[--C-:B------:R-:W-:Y:S01]  /*17070*/  HADD2.F32 R4, -RZ, R11.reuse.H0_H0 ;  /* 0x2000000bff047230 */ /* 0x100fe20000004100 */
[----:B------:R-:W-:Y:S01]  /*17080*/  F2FP.SATFINITE.E4M3.F32.PACK_AB_MERGE_C R27, R36, R27, RZ ;  /* 0x0000001b241b723e */ /* 0x000fe200048070ff */
        /* <DEDUP_REMOVED lines=30> */
.L_x_2288:
[----:B------:R-:W-:Y:S05]  /*17270*/  BSYNC B0 ;  /* 0x0000000000007941 */ /* 0x000fea0003800000 */
.L_x_2278:
        /* <DEDUP_REMOVED lines=8> */
.L_x_2276:
[----:B-12-4-:R-:W-:-:S05]  /*17300*/  IMAD.U32 R0, RZ, RZ, UR53 ;  /* 0x00000035ff007e24 */ /* 0x016fca000f8e00ff */
[----:B------:R-:W-:-:S13]  /*17310*/  ISETP.NE.AND P1, PT, R0, 0x3, PT ;  /* 0x000000030000780c */ /* 0x000fda0003f25270 */
[----:B------:R-:W-:Y:S05]  /*17320*/  @!P1 BRA `(.L_x_2311) ;  /* 0x0000000000049947 */ /* 0x000fea0003800000 */
[----:B------:R-:W-:Y:S01]  /*17330*/  BPT.TRAP 0x1 ;  /* 0x000000040000795c */ /* 0x000fe20000300000 */
.L_x_2311:
[----:B------:R-:W-:Y:S01]  /*17340*/  IMAD R0, R145, 0x8, R16 ;  /* 0x0000000891007824 */ /* 0x000fe200078e0210 */
[----:B---3--:R-:W-:-:S04]  /*17350*/  SHF.L.U32 R3, R188, 0x1f, RZ ;  /* 0x0000001fbc037819 */ /* 0x008fc800000006ff */
[----:B------:R1:W2:Y:S01]  /*17360*/  SYNCS.PHASECHK.TRANS64.TRYWAIT P2, [R0+URZ+0x29830], R3 ;  /* 0x02983003000075a7 */ /* 0x0002a2000804017f */
[----:B------:R-:W-:Y:S05]  /*17370*/  @!P1 BRA `(.L_x_2312) ;  /* 0x0000000000049947 */ /* 0x000fea0003800000 */
[----:B------:R-:W-:Y:S01]  /*17380*/  BPT.TRAP 0x1 ;  /* 0x000000040000795c */ /* 0x000fe20000300000 */
.L_x_2312:
[----:B-----5:R-:W3:Y:S01]  /*17390*/  S2R R4, SR_TID.X ;  /* 0x0000000000047919 */ /* 0x020ee20000002100 */
[----:B------:R-:W-:Y:S02]  /*173a0*/  MOV R87, RZ ;  /* 0x000000ff00577202 */ /* 0x000fe40000000f00 */
[----:B---3--:R-:W-:-:S04]  /*173b0*/  LOP3.LUT R4, R4, 0x7f, RZ, 0xc0, !PT ;  /* 0x0000007f04047812 */ /* 0x008fc800078ec0ff */
[----:B------:R-:W-:Y:S01]  /*173c0*/  ISETP.NE.AND P0, PT, R4, RZ, PT ;  /* 0x000000ff0400720c */ /* 0x000fe20003f05270 */
[----:B--2---:R-:W-:-:S12]  /*173d0*/  @P2 BRA `(.L_x_2313) ;  /* 0x0000000000082947 */ /* 0x004fd80003800000 */
[----:B------:R-:W2:Y:S02]  /*173e0*/  SYNCS.PHASECHK.TRANS64.TRYWAIT P2, [R0+URZ+0x29830], R3 ;  /* 0x02983003000075a7 */ /* 0x000ea4000804017f */
[----:B--2---:R-:W-:Y:S05]  /*173f0*/  @!P2 BRA `(.L_x_2314) ;  /* 0x0000016400dca947 */ /* 0x004fea0003800000 */
.L_x_2313:
        /* <DEDUP_REMOVED lines=9> */
[----:B------:R-:W-:Y:S01]  /*17490*/  IMAD.MOV.U32 R11, RZ, RZ, -0x7fffffe0 ;  /* 0x80000020ff0b7424 */ /* 0x000fe200078e00ff */
[----:B------:R-:W-:Y:S01]  /*174a0*/  LOP3.LUT R3, R3, 0x3fff, RZ, 0xc0, !PT ;  /* 0x00003fff03037812 */ /* 0x000fe200078ec0ff */
[----:B------:R-:W-:Y:S01]  /*174b0*/  UMOV UR9, UR25 ;  /* 0x0000001900097c82 */ /* 0x000fe20008000000 */
[----:B------:R-:W-:Y:S01]  /*174c0*/  UMOV UR13, UR25 ;  /* 0x00000019000d7c82 */ /* 0x000fe20008000000 */
[----:B------:R-:W-:Y:S01]  /*174d0*/  UMOV UR17, UR25 ;  /* 0x0000001900117c82 */ /* 0x000fe20008000000 */
[----:B------:R-:W-:Y:S01]  /*174e0*/  LOP3.LUT R4, R3, 0x10000, RZ, 0xfc, !PT ;  /* 0x0001000003047812 */ /* 0x000fe200078efcff */
[----:B------:R-:W-:Y:S01]  /*174f0*/  ULOP3.LUT UR44, UR44, 0x10000, URZ, 0xfc, !UPT ;  /* 0x000100002c2c7892 */ /* 0x000fe2000f8efc3f */
[----:B------:R-:W-:Y:S01]  /*17500*/  R2UR UR11, R11 ;  /* 0x000000000b0b72ca */ /* 0x000fe200000e0000 */
[----:B------:R-:W-:Y:S01]  /*17510*/  IMAD.MOV.U32 R11, RZ, RZ, -0x7fffffe0 ;  /* 0x80000020ff0b7424 */ /* 0x000fe200078e00ff */
[----:B------:R-:W-:Y:S01]  /*17520*/  MOV R13, 0x80000020 ;  /* 0x80000020000d7802 */ /* 0x000fe20000000f00 */
[----:B------:R-:W-:Y:S01]  /*17530*/  IMAD R6, R145, 0x780, R4 ;  /* 0x0000078091067824 */ /* 0x000fe200078e0204 */
[----:B------:R-:W-:Y:S01]  /*17540*/  UIADD3 UR4, UR44, 0x2, URZ ;  /* 0x000000022c047890 */ /* 0x000fe2000fffe03f */
[----:B------:R-:W-:Y:S01]  /*17550*/  MOV R15, 0x80000020 ;  /* 0x80000020000f7802 */ /* 0x000fe20000000f00 */
[----:B------:R-:W-:Y:S01]  /*17560*/  UMOV UR24, UR44 ;  /* 0x0000002c00187c82 */ /* 0x000fe20008000000 */
[C---:B------:R-:W-:Y:S01]  /*17570*/  VIADD R8, R6.reuse, 0x80 ;  /* 0x0000008006087836 */ /* 0x040fe20000000000 */
[C---:B------:R-:W-:Y:S01]  /*17580*/  R2UR UR26, R6.reuse ;  /* 0x00000000061a72ca */ /* 0x040fe200000e0000 */
[----:B------:R-:W-:Y:S01]  /*17590*/  UMOV UR8, UR24 ;  /* 0x0000001800087c82 */ /* 0x000fe20008000000 */
[----:B------:R-:W-:Y:S01]  /*175a0*/  IADD3 R10, R6, 0x100, RZ ;  /* 0x00000100060a7810 */ /* 0x000fe20007ffe0ff */
[----:B------:R-:W-:Y:S01]  /*175b0*/  UMOV UR12, UR24 ;  /* 0x00000018000c7c82 */ /* 0x000fe20008000000 */
[----:B------:R-:W-:Y:S01]  /*175c0*/  R2UR UR19, R11 ;  /* 0x000000000b1372ca */ /* 0x000fe200000e0000 */
[----:B------:R-:W-:Y:S01]  /*175d0*/  UMOV UR16, UR24 ;  /* 0x0000001800107c82 */ /* 0x000fe20008000000 */
[----:B------:R-:W-:Y:S01]  /*175e0*/  R2UR UR10, R10 ;  /* 0x000000000a0a72ca */ /* 0x000fe200000e0000 */
[C---:B------:R-:W-:Y:S01]  /*175f0*/  VIADD R12, R6.reuse, 0x2 ;  /* 0x00000002060c7836 */ /* 0x040fe20000000000 */
[----:B------:R-:W-:Y:S01]  /*17600*/  IADD3 R10, R6, 0x200, RZ ;  /* 0x00000200060a7810 */ /* 0x000fe20007ffe0ff */
[----:B------:R-:W-:Y:S01]  /*17610*/  UMOV UR5, 0x80000020 ;  /* 0x8000002000057882 */ /* 0x000fe20000000000 */
[----:B------:R-:W-:Y:S01]  /*17620*/  R2UR UR7, R13 ;  /* 0x000000000d0772ca */ /* 0x000fe200000e0000 */
[----:B------:R-:W-:Y:S01]  /*17630*/  IMAD.MOV.U32 R11, RZ, RZ, -0x7fffffe0 ;  /* 0x80000020ff0b7424 */ /* 0x000fe200078e00ff */
[----:B------:R-:W-:Y:S01]  /*17640*/  R2UR UR18, R10 ;  /* 0x000000000a1272ca */ /* 0x000fe200000e0000 */
[----:B------:R-:W-:Y:S01]  /*17650*/  QGMMA.64x32x32.F32.E4M3.E4M3 R104, gdesc[UR24], RZ, !UPT, gsb0 ;  /* 0x00600000186879f3 */ /* 0x000fe2000c0008ff */
[----:B------:R-:W-:Y:S01]  /*17660*/  R2UR UR26, R8 ;  /* 0x00000000081a72ca */ /* 0x000fe200000e0000 */
[----:B------:R-:W-:Y:S01]  /*17670*/  VIADD R8, R6, 0x180 ;  /* 0x0000018006087836 */ /* 0x000fe20000000000 */
[----:B------:R-:W-:Y:S01]  /*17680*/  R2UR UR27, R9 ;  /* 0x00000000091b72ca */ /* 0x000fe200000e0000 */
[----:B------:R-:W-:Y:S01]  /*17690*/  IMAD.MOV.U32 R9, RZ, RZ, -0x7fffffe0 ;  /* 0x80000020ff097424 */ /* 0x000fe200078e00ff */
[----:B------:R-:W-:Y:S01]  /*176a0*/  R2UR UR6, R12 ;  /* 0x000000000c0672ca */ /* 0x000fe200000e0000 */
[----:B------:R-:W-:Y:S01]  /*176b0*/  VIADD R10, R6, 0x102 ;  /* 0x00000102060a7836 */ /* 0x000fe20000000000 */
[----:B------:R-:W-:Y:S01]  /*176c0*/  R2UR UR14, R8 ;  /* 0x00000000080e72ca */ /* 0x000fe200000e0000 */
[C---:B------:R-:W-:Y:S01]  /*176d0*/  VIADD R8, R6.reuse, 0x82 ;  /* 0x0000008206087836 */ /* 0x040fe20000000000 */
[----:B------:R-:W-:Y:S01]  /*176e0*/  R2UR UR15, R9 ;  /* 0x00000000090f72ca */ /* 0x000fe200000e0000 */
[----:B------:R-:W-:Y:S01]  /*176f0*/  IMAD.MOV.U32 R9, RZ, RZ, -0x7fffffe0 ;  /* 0x80000020ff097424 */ /* 0x000fe200078e00ff */
[----:B------:R-:W-:Y:S01]  /*17700*/  UMOV UR20, UR4 ;  /* 0x0000000400147c82 */ /* 0x000fe20008000000 */
[----:B------:R-:W-:Y:S01]  /*17710*/  UMOV UR21, UR5 ;  /* 0x0000000500157c82 */ /* 0x000fe20008000000 */
[C---:B------:R-:W-:Y:S01]  /*17720*/  VIADD R12, R6.reuse, 0x280 ;  /* 0x00000280060c7836 */ /* 0x040fe20000000000 */
[----:B------:R-:W-:Y:S01]  /*17730*/  ULDC UR54, c[0x0][0x988] ;  /* 0x0002620000367ab9 */ /* 0x000fe20000000800 */
[----:B------:R-:W-:Y:S01]  /*17740*/  IMAD.MOV.U32 R13, RZ, RZ, -0x7fffffe0 ;  /* 0x80000020ff0d7424 */ /* 0x000fe200078e00ff */
[----:B------:R-:W-:Y:S01]  /*17750*/  ULDC UR55, c[0x0][0x988] ;  /* 0x0002620000377ab9 */ /* 0x000fe20000000800 */
[----:B------:R-:W-:Y:S01]  /*17760*/  VIADD R14, R6, 0x602 ;  /* 0x00000602060e7836 */ /* 0x000fe20000000000 */
[----:B------:R-:W-:Y:S01]  /*17770*/  MOV R86, R87 ;  /* 0x0000005700567202 */ /* 0x000fe20000000f00 */
[----:B------:R-:W-:Y:S01]  /*17780*/  @!P0 VIADD R0, R0, 0x29840 ;  /* 0x0002984000008836 */ /* 0x000fe20000000000 */
        /* <DEDUP_REMOVED lines=10> */
[----:B------:R-:W-:Y:S01]  /*17830*/  VIADD R12, R6, 0x282 ;  /* 0x00000282060c7836 */ /* 0x000fe20000000000 */
        /* <DEDUP_REMOVED lines=24> */
[----:B------:R-:W-:Y:S02]  /*179c0*/  R2UR UR6, R8 ;  /* 0x00000000080672ca */ /* 0x000fe400000e0000 */
[----:B------:R-:W-:Y:S02]  /*179d0*/  R2UR UR7, R9 ;  /* 0x00000000090772ca */ /* 0x000fe400000e0000 */
[----:B------:R-:W-:Y:S02]  /*179e0*/  IADD3 R8, R6, 0x182, RZ ;  /* 0x0000018206087810 */ /* 0x000fe40007ffe0ff */
[----:B------:R-:W-:Y:S02]  /*179f0*/  MOV R9, 0x80000020 ;  /* 0x8000002000097802 */ /* 0x000fe40000000f00 */
[----:B------:R-:W-:Y:S01]  /*17a00*/  R2UR UR18, R8 ;  /* 0x00000000081272ca */ /* 0x000fe200000e0000 */
[----:B------:R-:W-:Y:S01]  /*17a10*/  VIADD R8, R6, 0x300 ;  /* 0x0000030006087836 */ /* 0x000fe20000000000 */
[----:B------:R-:W-:Y:S01]  /*17a20*/  R2UR UR19, R9 ;  /* 0x00000000091372ca */ /* 0x000fe200000e0000 */
[----:B------:R-:W-:Y:S01]  /*17a30*/  IMAD.MOV.U32 R9, RZ, RZ, -0x7fffffe0 ;  /* 0x80000020ff097424 */ /* 0x000fe200078e00ff */
        /* <DEDUP_REMOVED lines=106> */
[----:B------:R-:W-:Y:S02]  /*180e0*/  R2UR UR46, R10 ;  /* 0x000000000a2e72ca */ /* 0x000fe400000e0000 */
[----:B------:R-:W-:Y:S01]  /*180f0*/  R2UR UR47, R11 ;  /* 0x000000000b2f72ca */ /* 0x000fe200000e0000 */
        /* <DEDUP_REMOVED lines=42> */
[----:B------:R-:W-:Y:S01]  /*183a0*/  VIADD R14, R6, 0x682 ;  /* 0x00000682060e7836 */ /* 0x000fe20000000000 */
[----:B------:R-:W-:Y:S01]  /*183b0*/  R2UR UR23, R15 ;  /* 0x000000000f1772ca */ /* 0x000fe200000e0000 */
[----:B------:R-:W-:Y:S01]  /*183c0*/  IMAD.MOV.U32 R15, RZ, RZ, -0x7fffffe0 ;  /* 0x80000020ff0f7424 */ /* 0x000fe200078e00ff */
        /* <DEDUP_REMOVED lines=12> */
[----:B------:R-:W-:-:S04]  /*18490*/  FMUL.FTZ R11, R2, R118 ;  /* 0x00000076020b7220 */ /* 0x000fc80000410000 */
[----:B------:R-:W3:Y:S08]  /*184a0*/  MUFU.TANH R79, R79 ;  /* 0x0000004f004f7308 */ /* 0x000ef00000002400 */
[----:B------:R-:W4:Y:S08]  /*184b0*/  MUFU.TANH R80, R80 ;  /* 0x0000005000507308 */ /* 0x000f300000002400 */
[----:B------:R-:W5:Y:S08]  /*184c0*/  MUFU.TANH R131, R131 ;  /* 0x0000008300837308 */ /* 0x000f700000002400 */
[----:B------:R-:W0:Y:S08]  /*184d0*/  MUFU.TANH R133, R133 ;  /* 0x0000008500857308 */ /* 0x000e300000002400 */
[----:B------:R-:W0:Y:S01]  /*184e0*/  MUFU.TANH R135, R135 ;  /* 0x0000008700877308 */ /* 0x000e220000002400 */
[----:B------:R-:W-:-:S02]  /*184f0*/  WARPGROUP.DEPBAR.LE gsb0, 0x0 ;  /* 0x00008000000079c5 */ /* 0x000fc40000010000 */
[----:B------:R-:W-:Y:S01]  /*18500*/  WARPGROUP.ARRIVE ;  /* 0x00000000000079c5 */ /* 0x000fe20000000000 */
[C---:B------:R-:W-:Y:S01]  /*18510*/  FMUL.FTZ R93, R2.reuse, R93 ;  /* 0x0000005d025d7220 */ /* 0x040fe20000410000 */
[----:B------:R-:W-:-:S03]  /*18520*/  FMUL.FTZ R88, R2, R88 ;  /* 0x0000005802587220 */ /* 0x000fc60000410000 */
[----:B------:R-:W0:Y:S01]  /*18530*/  MUFU.TANH R129, R129 ;  /* 0x0000008100817308 */ /* 0x000e220000002400 */
[C---:B------:R-:W-:Y:S01]  /*18540*/  FMUL.FTZ R123, R2.reuse, R89 ;  /* 0x00000059027b7220 */ /* 0x040fe20000410000 */
[----:B------:R-:W-:Y:S01]  /*18550*/  FMUL.FTZ R92, R2, R92 ;  /* 0x0000005c025c7220 */ /* 0x000fe20000410000 */
[----:B------:R-:W-:Y:S01]  /*18560*/  QGMMA.64x32x32.F32.E4M3.E4M3 R56, gdesc[UR20], R56, gsb0 ;  /* 0x00600000143879f3 */ /* 0x000fe20008000838 */
[----:B------:R-:W-:Y:S01]  /*18570*/  R2UR UR22, R14 ;  /* 0x000000000e1672ca */ /* 0x000fe200000e0000 */
[----:B------:R-:W-:Y:S01]  /*18580*/  IMAD R14, R157, -0xa0, R202 ;  /* 0xffffff609d0e7824 */ /* 0x000fe200078e02ca */
[----:B------:R-:W-:Y:S01]  /*18590*/  R2UR UR23, R15 ;  /* 0x000000000f1772ca */ /* 0x000fe200000e0000 */
[----:B------:R-:W-:Y:S01]  /*185a0*/  IMAD.MOV.U32 R15, RZ, RZ, -0x7fffffe0 ;  /* 0x80000020ff0f7424 */ /* 0x000fe200078e00ff */
[----:B------:R1:W-:Y:S01]  /*185b0*/  MUFU.TANH R119, R93 ;  /* 0x0000005d00777308 */ /* 0x0003e20000002400 */
        /* <DEDUP_REMOVED lines=8> */
[----:B-1----:R-:W-:Y:S01]  /*18640*/  LEA R93, R193, R206, 0x7 ;  /* 0x000000cec15d7211 */ /* 0x002fe200078e38ff */
[C---:B------:R-:W-:Y:S01]  /*18650*/  FMUL.FTZ R72, R2.reuse, R91 ;  /* 0x0000005b02487220 */ /* 0x040fe20000410000 */
[C---:B------:R-:W-:Y:S01]  /*18660*/  FMUL.FTZ R74, R2.reuse, R90 ;  /* 0x0000005a024a7220 */ /* 0x040fe20000410000 */
[C---:B------:R-:W-:Y:S01]  /*18670*/  FMUL.FTZ R21, R2.reuse, R94 ;  /* 0x0000005e02157220 */ /* 0x040fe20000410000 */
[C---:B------:R-:W-:Y:S01]  /*18680*/  FMUL.FTZ R75, R2.reuse, R98 ;  /* 0x00000062024b7220 */ /* 0x040fe20000410000 */
[----:B------:R-:W-:-:S02]  /*18690*/  FMUL.FTZ R77, R2, R102 ;  /* 0x00000066024d7220 */ /* 0x000fc40000410000 */
        /* <DEDUP_REMOVED lines=14> */
[C---:B------:R-:W-:Y:S01]  /*18780*/  FMUL.FTZ R62, R2.reuse, R70 ;  /* 0x00000046023e7220 */ /* 0x040fe20000410000 */
[----:B------:R-:W-:Y:S01]  /*18790*/  R2UR UR23, R15 ;  /* 0x000000000f1772ca */ /* 0x000fe200000e0000 */
[C---:B------:R-:W-:Y:S01]  /*187a0*/  FMUL.FTZ R82, R2.reuse, R57 ;  /* 0x0000003902527220 */ /* 0x040fe20000410000 */
[C---:B------:R-:W-:Y:S01]  /*187b0*/  FMUL.FTZ R61, R2.reuse, R61 ;  /* 0x0000003d023d7220 */ /* 0x040fe20000410000 */
[C---:B------:R-:W-:Y:S01]  /*187c0*/  FMUL.FTZ R65, R2.reuse, R65 ;  /* 0x0000004102417220 */ /* 0x040fe20000410000 */
[----:B------:R3:W-:Y:S01]  /*187d0*/  MUFU.TANH R83, R64 ;  /* 0x0000004000537308 */ /* 0x0007e20000002400 */
[C---:B--2---:R-:W-:Y:S01]  /*187e0*/  FMUL.FTZ R60, R2.reuse, R66 ;  /* 0x00000042023c7220 */ /* 0x044fe20000410000 */
[----:B------:R-:W-:Y:S01]  /*187f0*/  IADD3 R66, -R195, 0xa1, R14 ;  /* 0x000000a1c3427810 */ /* 0x000fe20007ffe10e */
[C---:B------:R-:W-:Y:S01]  /*18800*/  FMUL.FTZ R68, R2.reuse, R68 ;  /* 0x0000004402447220 */ /* 0x040fe20000410000 */
[C---:B------:R-:W-:Y:S01]  /*18810*/  FMUL.FTZ R69, R2.reuse, R69 ;  /* 0x0000004502457220 */ /* 0x040fe20000410000 */
[C---:B------:R-:W-:Y:S01]  /*18820*/  FMUL.FTZ R57, R2.reuse, R59 ;  /* 0x0000003b02397220 */ /* 0x040fe20000410000 */
[----:B------:R-:W-:Y:S01]  /*18830*/  FMUL.FTZ R59, R2, R63 ;  /* 0x0000003f023b7220 */ /* 0x000fe20000410000 */
[----:B------:R-:W-:Y:S01]  /*18840*/  IMAD R66, R203, -0x2, R66 ;  /* 0xfffffffecb427824 */ /* 0x000fe200078e0242 */
[----:B------:R-:W2:Y:S01]  /*18850*/  MUFU.TANH R101, R101 ;  /* 0x0000006500657308 */ /* 0x000ea20000002400 */
[----:B---3--:R-:W-:-:S02]  /*18860*/  VIADD R64, R14, 0xa0 ;  /* 0x000000a00e407836 */ /* 0x008fc40000000000 */
[----:B------:R-:W-:Y:S01]  /*18870*/  FMUL.FTZ R63, R2, R71 ;  /* 0x00000047023f7220 */ /* 0x000fe20000410000 */
[----:B------:R-:W-:Y:S02]  /*18880*/  VIADD R14, R6, 0x702 ;  /* 0x00000702060e7836 */ /* 0x000fe40000000000 */
[----:B------:R-:W-:-:S03]  /*18890*/  IMAD R64, R203, -0x2, R64 ;  /* 0xfffffffecb407824 */ /* 0x000fc600078e0240 */
[----:B------:R-:W-:Y:S01]  /*188a0*/  R2UR UR22, R14 ;  /* 0x000000000e1672ca */ /* 0x000fe200000e0000 */
[----:B------:R-:W3:Y:S01]  /*188b0*/  MUFU.TANH R81, R81 ;  /* 0x0000005100517308 */ /* 0x000ee20000002400 */
[----:B------:R-:W-:Y:S02]  /*188c0*/  VIADDMNMX R6, R93, R66, R64, PT ;  /* 0x000000425d067246 */ /* 0x000fe40003800140 */
[----:B------:R-:W-:Y:S02]  /*188d0*/  IADD3 R93, R66, 0x8, R93 ;  /* 0x00000008425d7810 */ /* 0x000fe40007ffe05d */
[C---:B------:R-:W-:Y:S02]  /*188e0*/  ISETP.GT.AND P4, PT, R6.reuse, RZ, PT ;  /* 0x000000ff0600720c */ /* 0x040fe40003f84270 */
[C---:B------:R-:W-:Y:S01]  /*188f0*/  ISETP.GT.AND P5, PT, R6.reuse, 0x1, PT ;  /* 0x000000010600780c */ /* 0x040fe20003fa4270 */
[----:B------:R-:W3:Y:S01]  /*18900*/  MUFU.TANH R82, R82 ;  /* 0x0000005200527308 */ /* 0x000ee20000002400 */
[----:B------:R-:W-:-:S02]  /*18910*/  ISETP.GT.AND P2, PT, R6, 0x8, PT ;  /* 0x000000080600780c */ /* 0x000fc40003f44270 */
[----:B------:R-:W-:Y:S02]  /*18920*/  FSEL R13, R13, -INF , P4 ;  /* 0xff8000000d0d7808 */ /* 0x000fe40002000000 */
[----:B------:R-:W-:Y:S02]  /*18930*/  FSEL R20, R20, -INF , P5 ;  /* 0xff80000014147808 */ /* 0x000fe40002800000 */
[C---:B------:R-:W-:Y:S01]  /*18940*/  ISETP.GT.AND P3, PT, R6.reuse, 0x9, PT ;  /* 0x000000090600780c */ /* 0x040fe20003f64270 */
[----:B------:R5:W3:Y:S01]  /*18950*/  MUFU.TANH R103, R61 ;  /* 0x0000003d00677308 */ /* 0x000ae20000002400 */
[----:B------:R-:W-:Y:S02]  /*18960*/  FSEL R15, R79, -INF , P2 ;  /* 0xff8000004f0f7808 */ /* 0x000fe40001000000 */
[----:B------:R-:W-:Y:S02]  /*18970*/  FMNMX.FTZ R70, R13, R20, !PT ;  /* 0x000000140d467209 */ /* 0x000fe40007810000 */
[----:B------:R-:W-:-:S02]  /*18980*/  ISETP.GT.AND P4, PT, R6, 0x10, PT ;  /* 0x000000100600780c */ /* 0x000fc40003f84270 */
[----:B----4-:R-:W-:Y:S01]  /*18990*/  FSEL R127, R80, -INF , P3 ;  /* 0xff800000507f7808 */ /* 0x010fe20001800000 */
[----:B------:R-:W4:Y:S01]  /*189a0*/  MUFU.TANH R65, R65 ;  /* 0x0000004100417308 */ /* 0x000f220000002400 */
[----:B------:R-:W-:Y:S01]  /*189b0*/  FMNMX.FTZ R70, R15, R70, !PT ;  /* 0x000000460f467209 */ /* 0x000fe20007810000 */
[----:B-----5:R-:W-:Y:S01]  /*189c0*/  FMUL.FTZ R61, R2, R67 ;  /* 0x00000043023d7220 */ /* 0x020fe20000410000 */
[C---:B------:R-:W-:Y:S02]  /*189d0*/  ISETP.GT.AND P5, PT, R6.reuse, 0x11, PT ;  /* 0x000000110600780c */ /* 0x040fe40003fa4270 */
[----:B------:R-:W-:Y:S02]  /*189e0*/  FSEL R131, R131, -INF , P4 ;  /* 0xff80000083837808 */ /* 0x000fe40002000000 */
[----:B------:R-:W-:Y:S01]  /*189f0*/  FMNMX.FTZ R70, R127, R70, !PT ;  /* 0x000000467f467209 */ /* 0x000fe20007810000 */
[----:B------:R-:W5:Y:S01]  /*18a00*/  MUFU.TANH R68, R68 ;  /* 0x0000004400447308 */ /* 0x000f620000002400 */
[----:B------:R-:W-:-:S02]  /*18a10*/  ISETP.GT.AND P2, PT, R6, 0x18, PT ;  /* 0x000000180600780c */ /* 0x000fc40003f44270 */
[----:B0-----:R-:W-:Y:S01]  /*18a20*/  FSEL R133, R133, -INF , P5 ;  /* 0xff80000085857808 */ /* 0x001fe20002800000 */
[----:B------:R-:W-:Y:S02]  /*18a30*/  WARPGROUP.DEPBAR.LE gsb0, 0x0 ;  /* 0x00008000000079c5 */ /* 0x000fe40000010000 */
[----:B------:R-:W-:Y:S01]  /*18a40*/  FMNMX.FTZ R70, R131, R70, !PT ;  /* 0x0000004683467209 */ /* 0x000fe20007810000 */
[----:B------:R-:W-:Y:S01]  /*18a50*/  WARPGROUP.ARRIVE ;  /* 0x00000000000079c5 */ /* 0x000fe20000000000 */
[----:B------:R-:W-:Y:S01]  /*18a60*/  ISETP.GT.AND P3, PT, R6, 0x19, PT ;  /* 0x000000190600780c */ /* 0x000fe20003f64270 */
[----:B------:R-:W0:Y:S01]  /*18a70*/  MUFU.TANH R69, R69 ;  /* 0x0000004500457308 */ /* 0x000e220000002400 */
[----:B------:R-:W-:Y:S01]  /*18a80*/  FSEL R135, R135, -INF , P2 ;  /* 0xff80000087877808 */ /* 0x000fe20001000000 */
[----:B------:R-:W-:Y:S01]  /*18a90*/  FMUL.FTZ R40, R2, R40 ;  /* 0x0000002802287220 */ /* 0x000fe20000410000 */
[----:B------:R-:W-:Y:S01]  /*18aa0*/  FMNMX.FTZ R70, R133, R70, !PT ;  /* 0x0000004685467209 */ /* 0x000fe20007810000 */
[----:B------:R-:W-:Y:S01]  /*18ab0*/  QGMMA.64x32x32.F32.E4M3.E4M3 R24, gdesc[UR20], R24, gsb0 ;  /* 0x00600000141879f3 */ /* 0x000fe20008000818 */
[----:B------:R-:W-:Y:S01]  /*18ac0*/  ISETP.GT.AND P2, PT, R6, 0x20, PT ;  /* 0x000000200600780c */ /* 0x000fe20003f44270 */
[C---:B------:R-:W-:Y:S01]  /*18ad0*/  FMUL.FTZ R41, R2.reuse, R41 ;  /* 0x0000002902297220 */ /* 0x040fe20000410000 */
[----:B------:R-:W-:Y:S01]  /*18ae0*/  FSEL R129, R129, -INF , P3 ;  /* 0xff80000081817808 */ /* 0x000fe20001800000 */
[----:B------:R2:W0:Y:S01]  /*18af0*/  MUFU.TANH R14, R40 ;  /* 0x00000028000e7308 */ /* 0x0004220000002400 */
[----:B------:R-:W-:Y:S01]  /*18b00*/  FMNMX.FTZ R70, R135, R70, !PT ;  /* 0x0000004687467209 */ /* 0x000fe20007810000 */
[----:B------:R-:W-:Y:S01]  /*18b10*/  FMUL.FTZ R44, R2, R44 ;  /* 0x0000002c022c7220 */ /* 0x000fe20000410000 */
[----:B------:R-:W-:Y:S01]  /*18b20*/  ISETP.GT.AND P3, PT, R6, 0x21, PT ;  /* 0x000000210600780c */ /* 0x000fe20003f64270 */
[----:B------:R-:W-:Y:S01]  /*18b30*/  FMUL.FTZ R45, R2, R45 ;  /* 0x0000002d022d7220 */ /* 0x000fe20000410000 */
[----:B------:R-:W-:Y:S01]  /*18b40*/  FSEL R125, R88, -INF , P2 ;  /* 0xff800000587d7808 */ /* 0x000fe20001000000 */
[----:B------:R-:W-:Y:S01]  /*18b50*/  FMUL.FTZ R48, R2, R48 ;  /* 0x0000003002307220 */ /* 0x000fe20000410000 */
[----:B------:R-:W-:Y:S01]  /*18b60*/  FMNMX.FTZ R70, R129, R70, !PT ;  /* 0x0000004681467209 */ /* 0x000fe20007810000 */
[----:B------:R3:W0:Y:S01]  /*18b70*/  MUFU.TANH R67, R41 ;  /* 0x0000002900437308 */ /* 0x0006220000002400 */
[----:B------:R-:W-:Y:S01]  /*18b80*/  ISETP.GT.AND P2, PT, R6, 0x28, PT ;  /* 0x000000280600780c */ /* 0x000fe20003f44270 */
[C---:B------:R-:W-:Y:S01]  /*18b90*/  FMUL.FTZ R49, R2.reuse, R49 ;  /* 0x0000003102317220 */ /* 0x040fe20000410000 */
[----:B-1----:R-:W-:Y:S01]  /*18ba0*/  FSEL R123, R123, -INF , P3 ;  /* 0xff8000007b7b7808 */ /* 0x002fe20001800000 */
[C---:B------:R-:W-:Y:S01]  /*18bb0*/  FMUL.FTZ R52, R2.reuse, R52 ;  /* 0x0000003402347220 */ /* 0x040fe20000410000 */
[----:B------:R-:W-:Y:S01]  /*18bc0*/  FMNMX.FTZ R70, R125, R70, !PT ;  /* 0x000000467d467209 */ /* 0x000fe20007810000 */
[----:B------:R-:W-:Y:S01]  /*18bd0*/  FMUL.FTZ R53, R2, R53 ;  /* 0x0000003502357220 */ /* 0x000fe20000410000 */
[----:B------:R-:W-:Y:S01]  /*18be0*/  ISETP.GT.AND P3, PT, R6, 0x29, PT ;  /* 0x000000290600780c */ /* 0x000fe20003f64270 */
[----:B------:R-:W1:Y:S01]  /*18bf0*/  MUFU.TANH R44, R44 ;  /* 0x0000002c002c7308 */ /* 0x000e620000002400 */
[----:B------:R-:W-:Y:S01]  /*18c00*/  FSEL R121, R92, -INF , P2 ;  /* 0xff8000005c797808 */ /* 0x000fe20001000000 */
[C---:B--2---:R-:W-:Y:S01]  /*18c10*/  FMUL.FTZ R40, R2.reuse, R42 ;  /* 0x0000002a02287220 */ /* 0x044fe20000410000 */
[----:B------:R-:W-:Y:S01]  /*18c20*/  FMNMX.FTZ R70, R123, R70, !PT ;  /* 0x000000467b467209 */ /* 0x000fe20007810000 */
[----:B---3--:R-:W-:Y:S01]  /*18c30*/  FMUL.FTZ R41, R2, R43 ;  /* 0x0000002b02297220 */ /* 0x008fe20000410000 */
[----:B------:R-:W-:Y:S01]  /*18c40*/  ISETP.GT.AND P2, PT, R6, 0x30, PT ;  /* 0x000000300600780c */ /* 0x000fe20003f44270 */
[----:B------:R-:W-:Y:S01]  /*18c50*/  IMAD.U32 R88, RZ, RZ, UR6 ;  /* 0x00000006ff587e24 */ /* 0x000fe2000f8e00ff */
[----:B------:R-:W-:Y:S01]  /*18c60*/  FSEL R119, R119, -INF , P3 ;  /* 0xff80000077777808 */ /* 0x000fe20001800000 */
[----:B------:R-:W2:Y:S01]  /*18c70*/  MUFU.TANH R45, R45 ;  /* 0x0000002d002d7308 */ /* 0x000ea20000002400 */
[----:B------:R-:W-:-:S02]  /*18c80*/  FMNMX.FTZ R70, R121, R70, !PT ;  /* 0x0000004679467209 */ /* 0x000fc40007810000 */
[----:B------:R-:W-:Y:S02]  /*18c90*/  ISETP.GT.AND P3, PT, R6, 0x31, PT ;  /* 0x000000310600780c */ /* 0x000fe40003f64270 */
[----:B------:R-:W-:Y:S02]  /*18ca0*/  FSEL R117, R96, -INF , P2 ;  /* 0xff80000060757808 */ /* 0x000fe40001000000 */
[----:B------:R-:W-:Y:S01]  /*18cb0*/  FMNMX.FTZ R70, R119, R70, !PT ;  /* 0x0000004677467209 */ /* 0x000fe20007810000 */
[----:B------:R-:W3:Y:S01]  /*18cc0*/  MUFU.TANH R48, R48 ;  /* 0x0000003000307308 */ /* 0x000ee20000002400 */
[----:B------:R-:W-:Y:S02]  /*18cd0*/  ISETP.GT.AND P2, PT, R6, 0x38, PT ;  /* 0x000000380600780c */ /* 0x000fe40003f44270 */
[----:B------:R-:W-:Y:S02]  /*18ce0*/  FSEL R115, R97, -INF , P3 ;  /* 0xff80000061737808 */ /* 0x000fe40001800000 */
[----:B------:R-:W-:-:S02]  /*18cf0*/  FMNMX.FTZ R70, R117, R70, !PT ;  /* 0x0000004675467209 */ /* 0x000fc40007810000 */
[----:B------:R-:W-:Y:S01]  /*18d00*/  ISETP.GT.AND P3, PT, R6, 0x39, PT ;  /* 0x000000390600780c */ /* 0x000fe20003f64270 */
[----:B------:R1:W3:Y:S01]  /*18d10*/  MUFU.TANH R71, R49 ;  /* 0x0000003100477308 */ /* 0x0002e20000002400 */
[----:B------:R-:W-:Y:S02]  /*18d20*/  FSEL R113, R100, -INF , P2 ;  /* 0xff80000064717808 */ /* 0x000fe40001000000 */
[----:B------:R-:W-:Y:S02]  /*18d30*/  FMNMX.FTZ R70, R115, R70, !PT ;  /* 0x0000004673467209 */ /* 0x000fe40007810000 */
[----:B------:R-:W-:Y:S02]  /*18d40*/  ISETP.GT.AND P2, PT, R6, 0x40, PT ;  /* 0x000000400600780c */ /* 0x000fe40003f44270 */
[----:B------:R-:W-:Y:S01]  /*18d50*/  FSEL R111, R101, -INF , P3 ;  /* 0xff800000656f7808 */ /* 0x000fe20001800000 */
[----:B------:R-:W3:Y:S01]  /*18d60*/  MUFU.TANH R52, R52 ;  /* 0x0000003400347308 */ /* 0x000ee20000002400 */
[----:B------:R-:W-:-:S02]  /*18d70*/  FMNMX.FTZ R70, R113, R70, !PT ;  /* 0x0000004671467209 */ /* 0x000fc40007810000 */
[C---:B------:R-:W-:Y:S02]  /*18d80*/  ISETP.GT.AND P3, PT, R6.reuse, 0x41, PT ;  /* 0x000000410600780c */ /* 0x040fe40003f64270 */
[----:B------:R-:W-:Y:S02]  /*18d90*/  FSEL R109, R81, -INF , P2 ;  /* 0xff800000516d7808 */ /* 0x000fe40001000000 */
[----:B------:R-:W-:Y:S01]  /*18da0*/  FMNMX.FTZ R70, R111, R70, !PT ;  /* 0x000000466f467209 */ /* 0x000fe20007810000 */
[----:B------:R2:W3:Y:S01]  /*18db0*/  MUFU.TANH R42, R53 ;  /* 0x00000035002a7308 */ /* 0x0004e20000002400 */
[----:B------:R-:W-:Y:S01]  /*18dc0*/  ISETP.GT.AND P2, PT, R6, 0x48, PT ;  /* 0x000000480600780c */ /* 0x000fe20003f44270 */
[----:B------:R-:W-:Y:S02]  /*18dd0*/  WARPGROUP.DEPBAR.LE gsb0, 0x0 ;  /* 0x00008000000079c5 */ /* 0x000fe40000010000 */
[----:B------:R-:W-:Y:S01]  /*18de0*/  FSEL R107, R82, -INF , P3 ;  /* 0xff800000526b7808 */ /* 0x000fe20001800000 */
[C---:B------:R-:W-:Y:S01]  /*18df0*/  FMUL.FTZ R24, R2.reuse, R24 ;  /* 0x0000001802187220 */ /* 0x040fe20000410000 */
[----:B------:R-:W-:Y:S01]  /*18e00*/  FMNMX.FTZ R70, R109, R70, !PT ;  /* 0x000000466d467209 */ /* 0x000fe20007810000 */
[----:B------:R-:W-:Y:S01]  /*18e10*/  FMUL.FTZ R25, R2, R25 ;  /* 0x0000001902197220 */ /* 0x000fe20000410000 */
[----:B------:R-:W-:Y:S01]  /*18e20*/  ISETP.GT.AND P3, PT, R6, 0x49, PT ;  /* 0x000000490600780c */ /* 0x000fe20003f64270 */
[C---:B------:R-:W-:Y:S01]  /*18e30*/  FMUL.FTZ R28, R2.reuse, R28 ;  /* 0x0000001c021c7220 */ /* 0x040fe20000410000 */
[----:B------:R-:W-:Y:S01]  /*18e40*/  FSEL R105, R105, -INF , P2 ;  /* 0xff80000069697808 */ /* 0x000fe20001000000 */
[----:B------:R-:W3:Y:S01]  /*18e50*/  MUFU.TANH R24, R24 ;  /* 0x0000001800187308 */ /* 0x000ee20000002400 */
[----:B------:R-:W-:Y:S01]  /*18e60*/  FMNMX.FTZ R70, R107, R70, !PT ;  /* 0x000000466b467209 */ /* 0x000fe20007810000 */
[----:B------:R-:W-:Y:S01]  /*18e70*/  FMUL.FTZ R29, R2, R29 ;  /* 0x0000001d021d7220 */ /* 0x000fe20000410000 */
[----:B------:R-:W-:Y:S01]  /*18e80*/  ISETP.GT.AND P2, PT, R6, 0x50, PT ;  /* 0x000000500600780c */ /* 0x000fe20003f44270 */
[C---:B------:R-:W-:Y:S01]  /*18e90*/  FMUL.FTZ R32, R2.reuse, R32 ;  /* 0x0000002002207220 */ /* 0x040fe20000410000 */
[----:B------:R-:W-:Y:S01]  /*18ea0*/  FSEL R103, R103, -INF , P3 ;  /* 0xff80000067677808 */ /* 0x000fe20001800000 */
[----:B------:R-:W-:Y:S01]  /*18eb0*/  FMUL.FTZ R33, R2, R33 ;  /* 0x0000002102217220 */ /* 0x000fe20000410000 */
[----:B------:R-:W-:Y:S01]  /*18ec0*/  FMNMX.FTZ R70, R105, R70, !PT ;  /* 0x0000004669467209 */ /* 0x000fe20007810000 */
[----:B------:R-:W3:Y:S01]  /*18ed0*/  MUFU.TANH R25, R25 ;  /* 0x0000001900197308 */ /* 0x000ee20000002400 */
[----:B------:R-:W-:Y:S01]  /*18ee0*/  ISETP.GT.AND P3, PT, R6, 0x51, PT ;  /* 0x000000510600780c */ /* 0x000fe20003f64270 */
[C---:B------:R-:W-:Y:S01]  /*18ef0*/  FMUL.FTZ R36, R2.reuse, R36 ;  /* 0x0000002402247220 */ /* 0x040fe20000410000 */
[----:B------:R-:W-:Y:S01]  /*18f00*/  FSEL R101, R83, -INF , P2 ;  /* 0xff80000053657808 */ /* 0x000fe20001000000 */
[C---:B------:R-:W-:Y:S01]  /*18f10*/  FMUL.FTZ R30, R2.reuse, R30 ;  /* 0x0000001e021e7220 */ /* 0x040fe20000410000 */
[----:B------:R-:W-:Y:S01]  /*18f20*/  FMNMX.FTZ R70, R103, R70, !PT ;  /* 0x0000004667467209 */ /* 0x000fe20007810000 */
[----:B------:R-:W-:Y:S01]  /*18f30*/  FMUL.FTZ R34, R2, R34 ;  /* 0x0000002202227220 */ /* 0x000fe20000410000 */
[----:B------:R-:W-:Y:S01]  /*18f40*/  ISETP.GT.AND P2, PT, R6, 0x58, PT ;  /* 0x000000580600780c */ /* 0x000fe20003f44270 */
[----:B------:R-:W3:Y:S01]  /*18f50*/  MUFU.TANH R28, R28 ;  /* 0x0000001c001c7308 */ /* 0x000ee20000002400 */
[----:B----4-:R-:W-:-:S02]  /*18f60*/  FSEL R99, R65, -INF , P3 ;  /* 0xff80000041637808 */ /* 0x010fc40001800000 */
[----:B------:R-:W-:Y:S02]  /*18f70*/  FMNMX.FTZ R70, R101, R70, !PT ;  /* 0x0000004665467209 */ /* 0x000fe40007810000 */
[----:B------:R-:W-:Y:S02]  /*18f80*/  ISETP.GT.AND P3, PT, R6, 0x59, PT ;  /* 0x000000590600780c */ /* 0x000fe40003f64270 */
[----:B-----5:R-:W-:Y:S01]  /*18f90*/  FSEL R97, R68, -INF , P2 ;  /* 0xff80000044617808 */ /* 0x020fe20001000000 */
[----:B------:R-:W4:Y:S01]  /*18fa0*/  MUFU.TANH R29, R29 ;  /* 0x0000001d001d7308 */ /* 0x000f220000002400 */
[----:B------:R-:W-:Y:S02]  /*18fb0*/  FMNMX.FTZ R70, R99, R70, !PT ;  /* 0x0000004663467209 */ /* 0x000fe40007810000 */
[----:B------:R-:W-:Y:S02]  /*18fc0*/  ISETP.GT.AND P2, PT, R6, 0x60, PT ;  /* 0x000000600600780c */ /* 0x000fe40003f44270 */
[----:B0-----:R-:W-:-:S02]  /*18fd0*/  FSEL R95, R69, -INF , P3 ;  /* 0xff800000455f7808 */ /* 0x001fc40001800000 */
[----:B------:R-:W-:Y:S01]  /*18fe0*/  FMNMX.FTZ R70, R97, R70, !PT ;  /* 0x0000004661467209 */ /* 0x000fe20007810000 */
[----:B------:R-:W0:Y:S01]  /*18ff0*/  MUFU.TANH R32, R32 ;  /* 0x0000002000207308 */ /* 0x000e220000002400 */
[----:B------:R-:W-:Y:S02]  /*19000*/  ISETP.GT.AND P3, PT, R6, 0x61, PT ;  /* 0x000000610600780c */ /* 0x000fe40003f64270 */
[----:B------:R-:W-:Y:S01]  /*19010*/  FSEL R81, R14, -INF , P2 ;  /* 0xff8000000e517808 */ /* 0x000fe20001000000 */
[----:B------:R-:W-:Y:S01]  /*19020*/  FMUL.FTZ R14, R2, R37 ;  /* 0x00000025020e7220 */ /* 0x000fe20000410000 */
[----:B------:R-:W-:Y:S02]  /*19030*/  FMNMX.FTZ R70, R95, R70, !PT ;  /* 0x000000465f467209 */ /* 0x000fe40007810000 */
[----:B------:R-:W-:Y:S01]  /*19040*/  ISETP.GT.AND P2, PT, R6, 0x68, PT ;  /* 0x000000680600780c */ /* 0x000fe20003f44270 */
[----:B------:R-:W5:Y:S01]  /*19050*/  MUFU.TANH R33, R33 ;  /* 0x0000002100217308 */ /* 0x000f620000002400 */
[----:B-1----:R-:W-:-:S02]  /*19060*/  FSEL R49, R67, -INF , P3 ;  /* 0xff80000043317808 */ /* 0x002fc40001800000 */
[----:B------:R-:W-:Y:S02]  /*19070*/  FMNMX.FTZ R70, R81, R70, !PT ;  /* 0x0000004651467209 */ /* 0x000fe40007810000 */
[----:B------:R-:W-:Y:S02]  /*19080*/  ISETP.GT.AND P3, PT, R6, 0x69, PT ;  /* 0x000000690600780c */ /* 0x000fe40003f64270 */
[----:B--2---:R-:W-:Y:S01]  /*19090*/  FSEL R53, R44, -INF , P2 ;  /* 0xff8000002c357808 */ /* 0x004fe20001000000 */
[----:B------:R-:W1:Y:S01]  /*190a0*/  MUFU.TANH R36, R36 ;  /* 0x0000002400247308 */ /* 0x000e620000002400 */
[----:B------:R-:W-:Y:S01]  /*190b0*/  FMNMX.FTZ R70, R49, R70, !PT ;  /* 0x0000004631467209 */ /* 0x000fe20007810000 */
[----:B------:R-:W-:Y:S01]  /*190c0*/  FMUL.FTZ R44, R2, R51 ;  /* 0x00000033022c7220 */ /* 0x000fe20000410000 */
[----:B------:R-:W-:Y:S02]  /*190d0*/  ISETP.GT.AND P2, PT, R6, 0x70, PT ;  /* 0x000000700600780c */ /* 0x000fe40003f44270 */
[----:B------:R-:W-:-:S02]  /*190e0*/  FSEL R65, R45, -INF , P3 ;  /* 0xff8000002d417808 */ /* 0x000fc40001800000 */
[----:B------:R-:W-:Y:S01]  /*190f0*/  FMNMX.FTZ R70, R53, R70, !PT ;  /* 0x0000004635467209 */ /* 0x000fe20007810000 */
[----:B------:R-:W2:Y:S01]  /*19100*/  MUFU.TANH R14, R14 ;  /* 0x0000000e000e7308 */ /* 0x000ea20000002400 */
[----:B------:R-:W-:Y:S02]  /*19110*/  ISETP.GT.AND P3, PT, R6, 0x71, PT ;  /* 0x000000710600780c */ /* 0x000fe40003f64270 */
[----:B---3--:R-:W-:Y:S01]  /*19120*/  FSEL R79, R48, -INF , P2 ;  /* 0xff800000304f7808 */ /* 0x008fe20001000000 */
[----:B------:R-:W-:Y:S01]  /*19130*/  FMUL.FTZ R48, R2, R27 ;  /* 0x0000001b02307220 */ /* 0x000fe20000410000 */
[----:B------:R-:W-:Y:S02]  /*19140*/  FMNMX.FTZ R70, R65, R70, !PT ;  /* 0x0000004641467209 */ /* 0x000fe40007810000 */
[----:B------:R-:W-:Y:S01]  /*19150*/  ISETP.GT.AND P2, PT, R6, 0x78, PT ;  /* 0x000000780600780c */ /* 0x000fe20003f44270 */
[----:B------:R-:W-:Y:S01]  /*19160*/  MUFU.TANH R5, R5 ;  /* 0x0000000500057308 */ /* 0x000fe20000002400 */
[----:B------:R-:W-:-:S02]  /*19170*/  FSEL R71, R71, -INF , P3 ;  /* 0xff80000047477808 */ /* 0x000fc40001800000 */
[----:B------:R-:W-:Y:S02]  /*19180*/  FMNMX.FTZ R70, R79, R70, !PT ;  /* 0x000000464f467209 */ /* 0x000fe40007810000 */
[----:B------:R-:W-:Y:S02]  /*19190*/  ISETP.GT.AND P3, PT, R6, 0x79, PT ;  /* 0x000000790600780c */ /* 0x000fe40003f64270 */
[----:B------:R-:W-:Y:S01]  /*191a0*/  FSEL R91, R52, -INF , P2 ;  /* 0xff800000345b7808 */ /* 0x000fe20001000000 */
[----:B------:R-:W3:Y:S01]  /*191b0*/  MUFU.TANH R3, R3 ;  /* 0x0000000300037308 */ /* 0x000ee20000002400 */
[----:B------:R-:W-:Y:S01]  /*191c0*/  FMNMX.FTZ R70, R71, R70, !PT ;  /* 0x0000004647467209 */ /* 0x000fe20007810000 */
[----:B------:R-:W-:Y:S01]  /*191d0*/  FMUL.FTZ R52, R2, R35 ;  /* 0x0000002302347220 */ /* 0x000fe20000410000 */
[----:B------:R-:W-:Y:S02]  /*191e0*/  ISETP.GT.AND P2, PT, R6, 0x80, PT ;  /* 0x000000800600780c */ /* 0x000fe40003f44270 */
[----:B------:R-:W-:Y:S01]  /*191f0*/  FSEL R83, R42, -INF , P3 ;  /* 0xff8000002a537808 */ /* 0x000fe20001800000 */
[----:B------:R-:W-:Y:S01]  /*19200*/  FMUL.FTZ R42, R2, R54 ;  /* 0x00000036022a7220 */ /* 0x000fe20000410000 */
[----:B------:R-:W-:Y:S01]  /*19210*/  FMNMX.FTZ R70, R91, R70, !PT ;  /* 0x000000465b467209 */ /* 0x000fe20007810000 */
[----:B------:R-:W3:Y:S01]  /*19220*/  MUFU.TANH R7, R7 ;  /* 0x0000000700077308 */ /* 0x000ee20000002400 */
[----:B------:R-:W-:Y:S01]  /*19230*/  ISETP.GT.AND P3, PT, R6, 0x81, PT ;  /* 0x000000810600780c */ /* 0x000fe20003f64270 */
[----:B------:R-:W-:Y:S01]  /*19240*/  FMUL.FTZ R54, R2, R38 ;  /* 0x0000002602367220 */ /* 0x000fe20000410000 */
[----:B------:R-:W-:-:S02]  /*19250*/  FSEL R85, R24, -INF , P2 ;  /* 0xff80000018557808 */ /* 0x000fc40001000000 */
[----:B------:R-:W-:Y:S02]  /*19260*/  FMNMX.FTZ R70, R83, R70, !PT ;  /* 0x0000004653467209 */ /* 0x000fe40007810000 */
[C---:B------:R-:W-:Y:S01]  /*19270*/  ISETP.GT.AND P2, PT, R6.reuse, 0x88, PT ;  /* 0x000000880600780c */ /* 0x040fe20003f44270 */
[----:B------:R-:W-:Y:S01]  /*19280*/  MUFU.TANH R8, R8 ;  /* 0x0000000800087308 */ /* 0x000fe20000002400 */
[----:B------:R-:W-:Y:S02]  /*19290*/  FSEL R67, R25, -INF , P3 ;  /* 0xff80000019437808 */ /* 0x000fe40001800000 */
[----:B------:R-:W-:Y:S02]  /*192a0*/  FMNMX.FTZ R70, R85, R70, !PT ;  /* 0x0000004655467209 */ /* 0x000fe40007810000 */
[----:B------:R-:W-:Y:S02]  /*192b0*/  ISETP.GT.AND P3, PT, R6, 0x89, PT ;  /* 0x000000890600780c */ /* 0x000fe40003f64270 */
[----:B------:R-:W-:Y:S01]  /*192c0*/  FSEL R69, R28, -INF , P2 ;  /* 0xff8000001c457808 */ /* 0x000fe20001000000 */
[----:B------:R-:W3:Y:S01]  /*192d0*/  MUFU.TANH R10, R10 ;  /* 0x0000000a000a7308 */ /* 0x000ee20000002400 */
[----:B------:R-:W-:Y:S01]  /*192e0*/  FMNMX.FTZ R70, R67, R70, !PT ;  /* 0x0000004643467209 */ /* 0x000fe20007810000 */
[----:B------:R-:W-:Y:S01]  /*192f0*/  FMUL.FTZ R28, R2, R46 ;  /* 0x0000002e021c7220 */ /* 0x000fe20000410000 */
[----:B------:R-:W-:Y:S01]  /*19300*/  ISETP.GT.AND P2, PT, R6, 0x90, PT ;  /* 0x000000900600780c */ /* 0x000fe20003f44270 */
[----:B------:R-:W-:Y:S01]  /*19310*/  FMUL.FTZ R46, R2, R26 ;  /* 0x0000001a022e7220 */ /* 0x000fe20000410000 */
[----:B----4-:R-:W-:-:S02]  /*19320*/  FSEL R29, R29, -INF , P3 ;  /* 0xff8000001d1d7808 */ /* 0x010fc40001800000 */
[----:B------:R-:W-:Y:S01]  /*19330*/  FMNMX.FTZ R70, R69, R70, !PT ;  /* 0x0000004645467209 */ /* 0x000fe20007810000 */
[----:B------:R-:W-:Y:S01]  /*19340*/  MUFU.TANH R9, R9 ;  /* 0x0000000900097308 */ /* 0x000fe20000002400 */
[----:B------:R-:W-:Y:S02]  /*19350*/  ISETP.GT.AND P3, PT, R6, 0x91, PT ;  /* 0x000000910600780c */ /* 0x000fe40003f64270 */
[----:B0-----:R-:W-:Y:S01]  /*19360*/  FSEL R45, R32, -INF , P2 ;  /* 0xff800000202d7808 */ /* 0x001fe20001000000 */
[C---:B------:R-:W-:Y:S01]  /*19370*/  FMUL.FTZ R32, R2.reuse, R47 ;  /* 0x0000002f02207220 */ /* 0x040fe20000410000 */
[----:B------:R-:W-:Y:S01]  /*19380*/  FMNMX.FTZ R70, R29, R70, !PT ;  /* 0x000000461d467209 */ /* 0x000fe20007810000 */
[----:B------:R-:W-:Y:S01]  /*19390*/  FMUL.FTZ R47, R2, R55 ;  /* 0x00000037022f7220 */ /* 0x000fe20000410000 */
[----:B------:R-:W-:Y:S01]  /*193a0*/  ISETP.GT.AND P2, PT, R6, 0x98, PT ;  /* 0x000000980600780c */ /* 0x000fe20003f44270 */
[----:B------:R-:W0:Y:S01]  /*193b0*/  MUFU.TANH R11, R11 ;  /* 0x0000000b000b7308 */ /* 0x000e220000002400 */
[----:B-----5:R-:W-:Y:S01]  /*193c0*/  FSEL R37, R33, -INF , P3 ;  /* 0xff80000021257808 */ /* 0x020fe20001800000 */
[----:B------:R-:W-:Y:S01]  /*193d0*/  FMUL.FTZ R55, R2, R39 ;  /* 0x0000002702377220 */ /* 0x000fe20000410000 */
[----:B------:R-:W-:-:S02]  /*193e0*/  FMNMX.FTZ R70, R45, R70, !PT ;  /* 0x000000462d467209 */ /* 0x000fc40007810000 */
[----:B------:R-:W-:Y:S02]  /*193f0*/  ISETP.GT.AND P3, PT, R6, 0x99, PT ;  /* 0x000000990600780c */ /* 0x000fe40003f64270 */
[----:B-1----:R-:W-:Y:S01]  /*19400*/  FSEL R33, R36, -INF , P2 ;  /* 0xff80000024217808 */ /* 0x002fe20001000000 */
[C---:B------:R-:W-:Y:S01]  /*19410*/  FMUL.FTZ R36, R2.reuse, R50 ;  /* 0x0000003202247220 */ /* 0x040fe20000410000 */
[----:B------:R-:W-:Y:S01]  /*19420*/  FMNMX.FTZ R70, R37, R70, !PT ;  /* 0x0000004625467209 */ /* 0x000fe20007810000 */
[----:B------:R-:W-:Y:S01]  /*19430*/  FMUL.FTZ R50, R2, R31 ;  /* 0x0000001f02327220 */ /* 0x000fe20000410000 */
[----:B--2---:R-:W-:Y:S01]  /*19440*/  FSEL R43, R14, -INF , P3 ;  /* 0xff8000000e2b7808 */ /* 0x004fe20001800000 */
[----:B------:R-:W1:Y:S01]  /*19450*/  MUFU.TANH R12, R12 ;  /* 0x0000000c000c7308 */ /* 0x000e620000002400 */
[----:B------:R-:W-:Y:S02]  /*19460*/  FMNMX.FTZ R70, R33, R70, !PT ;  /* 0x0000004621467209 */ /* 0x000fe40007810000 */
[----:B------:R-:W-:-:S02]  /*19470*/  VIMNMX R64, R64, R93, PT ;  /* 0x0000005d40407248 */ /* 0x000fc40003fe0100 */
[----:B------:R-:W-:Y:S02]  /*19480*/  FMNMX.FTZ R70, R43, R70, !PT ;  /* 0x000000462b467209 */ /* 0x000fe40007810000 */
[C---:B------:R-:W-:Y:S01]  /*19490*/  ISETP.GT.AND P3, PT, R64.reuse, 0x1, PT ;  /* 0x000000014000780c */ /* 0x040fe20003f64270 */
[----:B------:R-:W2:Y:S01]  /*194a0*/  MUFU.TANH R74, R74 ;  /* 0x0000004a004a7308 */ /* 0x000ea20000002400 */
[C---:B------:R-:W-:Y:S01]  /*194b0*/  ISETP.GT.AND P4, PT, R64.reuse, 0x8, PT ;  /* 0x000000084000780c */ /* 0x040fe20003f84270 */
[----:B------:R-:W4:Y:S01]  /*194c0*/  SHFL.BFLY PT, R25, R70, 0x2, 0x1f ;  /* 0x0c401f0046197f89 */ /* 0x000f2200000e0000 */
[----:B---3--:R-:W-:Y:S02]  /*194d0*/  FSEL R26, R3, -INF , P3 ;  /* 0xff800000031a7808 */ /* 0x008fe40001800000 */
[----:B------:R-:W-:Y:S02]  /*194e0*/  FSEL R31, R7, -INF , P4 ;  /* 0xff800000071f7808 */ /* 0x000fe40002000000 */
[----:B------:R-:W-:Y:S01]  /*194f0*/  ISETP.GT.AND P3, PT, R64, 0x10, PT ;  /* 0x000000104000780c */ /* 0x000fe20003f64270 */
[----:B------:R-:W3:Y:S03]  /*19500*/  MUFU.TANH R72, R72 ;  /* 0x0000004800487308 */ /* 0x000ee60000002400 */
[----:B------:R-:W-:-:S02]  /*19510*/  FSEL R39, R10, -INF , P3 ;  /* 0xff8000000a277808 */ /* 0x000fc40001800000 */
[----:B------:R-:W-:-:S03]  /*19520*/  ISETP.GT.AND P3, PT, R64, 0x18, PT ;  /* 0x000000184000780c */ /* 0x000fc60003f64270 */
[----:B------:R-:W5:Y:S01]  /*19530*/  MUFU.TANH R21, R21 ;  /* 0x0000001500157308 */ /* 0x000f620000002400 */
[----:B0-----:R-:W-:Y:S02]  /*19540*/  FSEL R11, R11, -INF , P3 ;  /* 0xff8000000b0b7808 */ /* 0x001fe40001800000 */
[----:B------:R-:W-:-:S05]  /*19550*/  ISETP.GT.AND P3, PT, R64, 0x20, PT ;  /* 0x000000204000780c */ /* 0x000fca0003f64270 */
[----:B------:R-:W0:Y:S01]  /*19560*/  MUFU.TANH R73, R73 ;  /* 0x0000004900497308 */ /* 0x000e220000002400 */
[----:B----4-:R-:W-:-:S05]  /*19570*/  FMNMX.FTZ R25, R70, R25, !PT ;  /* 0x0000001946197209 */ /* 0x010fca0007810000 */
[----:B------:R-:W4:Y:S02]  /*19580*/  SHFL.BFLY PT, R6, R25, 0x1, 0x1f ;  /* 0x0c201f0019067f89 */ /* 0x000f2400000e0000 */
[----:B------:R-:W0:Y:S08]  /*19590*/  MUFU.TANH R75, R75 ;  /* 0x0000004b004b7308 */ /* 0x000e300000002400 */
[----:B------:R-:W0:Y:S08]  /*195a0*/  MUFU.TANH R76, R76 ;  /* 0x0000004c004c7308 */ /* 0x000e300000002400 */
[----:B------:R-:W0:Y:S01]  /*195b0*/  MUFU.TANH R77, R77 ;  /* 0x0000004d004d7308 */ /* 0x000e220000002400 */
[----:B----4-:R-:W-:-:S07]  /*195c0*/  FMNMX.FTZ R89, R25, R6, !PT ;  /* 0x0000000619597209 */ /* 0x010fce0007810000 */
[----:B------:R-:W4:Y:S01]  /*195d0*/  MUFU.TANH R78, R78 ;  /* 0x0000004e004e7308 */ /* 0x000f220000002400 */
[C---:B------:R-:W-:Y:S01]  /*195e0*/  FSETP.NEU.FTZ.AND P2, PT, R89.reuse, -INF , PT ;  /* 0xff8000005900780b */ /* 0x040fe20003f5d000 */
[----:B------:R-:W-:-:S06]  /*195f0*/  FFMA.FTZ R24, R89, R88, -8 ;  /* 0xc100000059187423 */ /* 0x000fcc0000010058 */
[----:B------:R-:W4:Y:S01]  /*19600*/  MUFU.TANH R56, R56 ;  /* 0x0000003800387308 */ /* 0x000f220000002400 */
[----:B------:R-:W-:Y:S02]  /*19610*/  FSEL R24, R24, RZ, P2 ;  /* 0x000000ff18187208 */ /* 0x000fe40001000000 */
[----:B------:R-:W-:-:S03]  /*19620*/  ISETP.GT.AND P2, PT, R64, RZ, PT ;  /* 0x000000ff4000720c */ /* 0x000fc60003f44270 */
[-CC-:B------:R-:W-:Y:S01]  /*19630*/  FFMA.FTZ R10, R123, R88.reuse, -R24.reuse ;  /* 0x000000587b0a7223 */ /* 0x180fe20000010818 */
[----:B------:R-:W-:Y:S01]  /*19640*/  FSEL R27, R5, -INF , P2 ;  /* 0xff800000051b7808 */ /* 0x000fe20001000000 */
        /* <DEDUP_REMOVED lines=9> */
[C---:B------:R-:W-:Y:S01]  /*196e0*/  ISETP.GT.AND P2, PT, R64.reuse, 0x11, PT ;  /* 0x000000114000780c */ /* 0x040fe20003f44270 */
        /* <DEDUP_REMOVED lines=11> */
[----:B-1----:R-:W-:Y:S01]  /*197a0*/  FSEL R93, R12, -INF , P2 ;  /* 0xff8000000c5d7808 */ /* 0x002fe20001000000 */
[--C-:B------:R-:W-:Y:S01]  /*197b0*/  FFMA.FTZ R12, R119, R88, -R24.reuse ;  /* 0x00000058770c7223 */ /* 0x100fe20000010818 */
[----:B------:R-:W-:Y:S01]  /*197c0*/  FMNMX.FTZ R38, R11, R38, !PT ;  /* 0x000000260b267209 */ /* 0x000fe20007810000 */
[-CC-:B------:R-:W-:Y:S01]  /*197d0*/  FFMA.FTZ R6, R13, R88.reuse, -R24.reuse ;  /* 0x000000580d067223 */ /* 0x180fe20000010818 */
[----:B------:R-:W-:Y:S01]  /*197e0*/  ISETP.GT.AND P2, PT, R64, 0x21, PT ;  /* 0x000000214000780c */ /* 0x000fe20003f44270 */
[--C-:B------:R-:W-:Y:S01]  /*197f0*/  FFMA.FTZ R13, R20, R88, -R24.reuse ;  /* 0x00000058140d7223 */ /* 0x100fe20000010818 */
[----:B--2---:R-:W-:Y:S01]  /*19800*/  FSEL R123, R74, -INF , P3 ;  /* 0xff8000004a7b7808 */ /* 0x004fe20001800000 */
[----:B------:R-:W1:Y:S01]  /*19810*/  MUFU.TANH R60, R60 ;  /* 0x0000003c003c7308 */ /* 0x000e620000002400 */
[----:B------:R-:W-:Y:S01]  /*19820*/  FMNMX.FTZ R38, R93, R38, !PT ;  /* 0x000000265d267209 */ /* 0x000fe20007810000 */
[-CC-:B------:R-:W-:Y:S01]  /*19830*/  FFMA.FTZ R20, R133, R88.reuse, -R24.reuse ;  /* 0x0000005885147223 */ /* 0x180fe20000010818 */
[----:B------:R-:W-:Y:S01]  /*19840*/  ISETP.GT.AND P3, PT, R64, 0x28, PT ;  /* 0x000000284000780c */ /* 0x000fe20003f64270 */
[-CC-:B------:R-:W-:Y:S01]  /*19850*/  FFMA.FTZ R135, R135, R88.reuse, -R24.reuse ;  /* 0x0000005887877223 */ /* 0x180fe20000010818 */
[----:B---3--:R-:W-:Y:S01]  /*19860*/  FSEL R121, R72, -INF , P2 ;  /* 0xff80000048797808 */ /* 0x008fe20001000000 */
[--C-:B------:R-:W-:Y:S01]  /*19870*/  FFMA.FTZ R37, R37, R88, -R24.reuse ;  /* 0x0000005825257223 */ /* 0x100fe20000010818 */
[----:B------:R-:W-:Y:S01]  /*19880*/  FMNMX.FTZ R38, R123, R38, !PT ;  /* 0x000000267b267209 */ /* 0x000fe20007810000 */
[----:B------:R-:W2:Y:S01]  /*19890*/  MUFU.TANH R61, R61 ;  /* 0x0000003d003d7308 */ /* 0x000ea20000002400 */
[C---:B------:R-:W-:Y:S01]  /*198a0*/  ISETP.GT.AND P2, PT, R64.reuse, 0x29, PT ;  /* 0x000000294000780c */ /* 0x040fe20003f44270 */
[-CC-:B------:R-:W-:Y:S01]  /*198b0*/  FFMA.FTZ R95, R95, R88.reuse, -R24.reuse ;  /* 0x000000585f5f7223 */ /* 0x180fe20000010818 */
[----:B-----5:R-:W-:Y:S01]  /*198c0*/  FSEL R125, R21, -INF , P3 ;  /* 0xff800000157d7808 */ /* 0x020fe20001800000 */
[--C-:B------:R-:W-:Y:S01]  /*198d0*/  FFMA.FTZ R21, R115, R88, -R24.reuse ;  /* 0x0000005873157223 */ /* 0x100fe20000010818 */
[----:B------:R-:W-:Y:S01]  /*198e0*/  FMNMX.FTZ R38, R121, R38, !PT ;  /* 0x0000002679267209 */ /* 0x000fe20007810000 */
[-CC-:B------:R-:W-:Y:S01]  /*198f0*/  FFMA.FTZ R49, R49, R88.reuse, -R24.reuse ;  /* 0x0000005831317223 */ /* 0x180fe20000010818 */
[C---:B------:R-:W-:Y:S01]  /*19900*/  ISETP.GT.AND P3, PT, R64.reuse, 0x30, PT ;  /* 0x000000304000780c */ /* 0x040fe20003f64270 */
[----:B------:R-:W3:Y:S01]  /*19910*/  MUFU.TANH R62, R62 ;  /* 0x0000003e003e7308 */ /* 0x000ee20000002400 */
[----:B0-----:R-:W-:Y:S01]  /*19920*/  FSEL R73, R73, -INF , P2 ;  /* 0xff80000049497808 */ /* 0x001fe20001000000 */
[--C-:B------:R-:W-:Y:S01]  /*19930*/  FFMA.FTZ R67, R67, R88, -R24.reuse ;  /* 0x0000005843437223 */ /* 0x100fe20000010818 */
[----:B------:R-:W-:Y:S01]  /*19940*/  FMNMX.FTZ R38, R125, R38, !PT ;  /* 0x000000267d267209 */ /* 0x000fe20007810000 */
[-CC-:B------:R-:W-:Y:S01]  /*19950*/  FFMA.FTZ R29, R29, R88.reuse, -R24.reuse ;  /* 0x000000581d1d7223 */ /* 0x180fe20000010818 */
[C---:B------:R-:W-:Y:S01]  /*19960*/  ISETP.GT.AND P2, PT, R64.reuse, 0x31, PT ;  /* 0x000000314000780c */ /* 0x040fe20003f44270 */
[--C-:B------:R-:W-:Y:S01]  /*19970*/  FFMA.FTZ R45, R45, R88, -R24.reuse ;  /* 0x000000582d2d7223 */ /* 0x100fe20000010818 */
[----:B------:R-:W-:Y:S01]  /*19980*/  FSEL R75, R75, -INF , P3 ;  /* 0xff8000004b4b7808 */ /* 0x000fe20001800000 */
[----:B------:R-:W0:Y:S01]  /*19990*/  MUFU.TANH R63, R63 ;  /* 0x0000003f003f7308 */ /* 0x000e220000002400 */
[----:B------:R-:W-:Y:S01]  /*199a0*/  FMNMX.FTZ R38, R73, R38, !PT ;  /* 0x0000002649267209 */ /* 0x000fe20007810000 */
[----:B------:R-:W-:Y:S01]  /*199b0*/  FFMA.FTZ R33, R33, R88, -R24 ;  /* 0x0000005821217223 */ /* 0x000fe20000010818 */
[----:B------:R-:W-:-:S02]  /*199c0*/  ISETP.GT.AND P3, PT, R64, 0x38, PT ;  /* 0x000000384000780c */ /* 0x000fc40003f64270 */
[----:B------:R-:W-:Y:S02]  /*199d0*/  FSEL R117, R76, -INF , P2 ;  /* 0xff8000004c757808 */ /* 0x000fe40001000000 */
[----:B------:R-:W-:Y:S01]  /*199e0*/  FMNMX.FTZ R38, R75, R38, !PT ;  /* 0x000000264b267209 */ /* 0x000fe20007810000 */
[----:B------:R-:W5:Y:S01]  /*199f0*/  MUFU.TANH R40, R40 ;  /* 0x0000002800287308 */ /* 0x000f620000002400 */
[C---:B------:R-:W-:Y:S02]  /*19a00*/  ISETP.GT.AND P2, PT, R64.reuse, 0x39, PT ;  /* 0x000000394000780c */ /* 0x040fe40003f44270 */
[----:B------:R-:W-:Y:S02]  /*19a10*/  FSEL R77, R77, -INF , P3 ;  /* 0xff8000004d4d7808 */ /* 0x000fe40001800000 */
[----:B------:R-:W-:Y:S02]  /*19a20*/  FMNMX.FTZ R66, R117, R38, !PT ;  /* 0x0000002675427209 */ /* 0x000fe40007810000 */
[----:B------:R-:W-:Y:S01]  /*19a30*/  ISETP.GT.AND P3, PT, R64, 0x40, PT ;  /* 0x000000404000780c */ /* 0x000fe20003f64270 */
[----:B------:R1:W-:Y:S01]  /*19a40*/  MUFU.EX2 R38, R21 ;  /* 0x0000001500267308 */ /* 0x0003e20000000800 */
[----:B----4-:R-:W-:-:S02]  /*19a50*/  FSEL R115, R78, -INF , P2 ;  /* 0xff8000004e737808 */ /* 0x010fc40001000000 */
[----:B------:R-:W-:Y:S02]  /*19a60*/  FMNMX.FTZ R66, R77, R66, !PT ;  /* 0x000000424d427209 */ /* 0x000fe40007810000 */
[----:B------:R-:W-:Y:S02]  /*19a70*/  ISETP.GT.AND P2, PT, R64, 0x41, PT ;  /* 0x000000414000780c */ /* 0x000fe40003f44270 */
[----:B------:R-:W-:Y:S01]  /*19a80*/  FSEL R119, R56, -INF , P3 ;  /* 0xff80000038777808 */ /* 0x000fe20001800000 */
[----:B------:R-:W-:-:S01]  /*19a90*/  FFMA.FTZ R56, R113, R88, -R24 ;  /* 0x0000005871387223 */ /* 0x000fc20000010818 */
[----:B------:R-:W-:Y:S01]  /*19aa0*/  FMNMX.FTZ R66, R115, R66, !PT ;  /* 0x0000004273427209 */ /* 0x000fe20007810000 */
[----:B-1----:R-:W-:-:S01]  /*19ab0*/  FFMA.FTZ R21, R111, R88, -R24 ;  /* 0x000000586f157223 */ /* 0x002fc20000010818 */
[----:B------:R-:W-:Y:S01]  /*19ac0*/  ISETP.GT.AND P3, PT, R64, 0x48, PT ;  /* 0x000000484000780c */ /* 0x000fe20003f64270 */
[----:B------:R1:W-:Y:S01]  /*19ad0*/  MUFU.EX2 R8, R129 ;  /* 0x0000008100087308 */ /* 0x0003e20000000800 */
[----:B------:R-:W-:Y:S01]  /*19ae0*/  FSEL R113, R57, -INF , P2 ;  /* 0xff80000039717808 */ /* 0x000fe20001000000 */
[----:B------:R-:W-:Y:S01]  /*19af0*/  FFMA.FTZ R57, R109, R88, -R24 ;  /* 0x000000586d397223 */ /* 0x000fe20000010818 */
[----:B------:R-:W-:-:S02]  /*19b00*/  FMNMX.FTZ R66, R119, R66, !PT ;  /* 0x0000004277427209 */ /* 0x000fc40007810000 */
[----:B------:R-:W-:Y:S02]  /*19b10*/  ISETP.GT.AND P2, PT, R64, 0x49, PT ;  /* 0x000000494000780c */ /* 0x000fe40003f44270 */
[----:B------:R-:W-:Y:S01]  /*19b20*/  FSEL R127, R58, -INF , P3 ;  /* 0xff8000003a7f7808 */ /* 0x000fe20001800000 */
[----:B------:R-:W4:Y:S01]  /*19b30*/  MUFU.TANH R41, R41 ;  /* 0x0000002900297308 */ /* 0x000f220000002400 */
[----:B------:R-:W-:Y:S01]  /*19b40*/  FMNMX.FTZ R66, R113, R66, !PT ;  /* 0x0000004271427209 */ /* 0x000fe20007810000 */
[----:B------:R-:W-:Y:S01]  /*19b50*/  FFMA.FTZ R58, R107, R88, -R24 ;  /* 0x000000586b3a7223 */ /* 0x000fe20000010818 */
[C---:B------:R-:W-:Y:S02]  /*19b60*/  ISETP.GT.AND P3, PT, R64.reuse, 0x50, PT ;  /* 0x000000504000780c */ /* 0x040fe40003f64270 */
[----:B------:R-:W-:Y:S02]  /*19b70*/  FSEL R111, R59, -INF , P2 ;  /* 0xff8000003b6f7808 */ /* 0x000fe40001000000 */
[----:B------:R-:W-:Y:S01]  /*19b80*/  FMNMX.FTZ R66, R127, R66, !PT ;  /* 0x000000427f427209 */ /* 0x000fe20007810000 */
[----:B------:R-:W4:Y:S01]  /*19b90*/  MUFU.TANH R28, R28 ;  /* 0x0000001c001c7308 */ /* 0x000f220000002400 */
[----:B------:R-:W-:-:S02]  /*19ba0*/  ISETP.GT.AND P2, PT, R64, 0x51, PT ;  /* 0x000000514000780c */ /* 0x000fc40003f44270 */
[----:B-1----:R-:W-:Y:S02]  /*19bb0*/  FSEL R129, R60, -INF , P3 ;  /* 0xff8000003c817808 */ /* 0x002fe40001800000 */
[----:B------:R-:W-:Y:S02]  /*19bc0*/  FMNMX.FTZ R66, R111, R66, !PT ;  /* 0x000000426f427209 */ /* 0x000fe40007810000 */
[C---:B------:R-:W-:Y:S01]  /*19bd0*/  ISETP.GT.AND P3, PT, R64.reuse, 0x58, PT ;  /* 0x000000584000780c */ /* 0x040fe20003f64270 */
[----:B------:R-:W1:Y:S01]  /*19be0*/  MUFU.TANH R32, R32 ;  /* 0x0000002000207308 */ /* 0x000e620000002400 */
[----:B--2---:R-:W-:Y:S02]  /*19bf0*/  FSEL R61, R61, -INF , P2 ;  /* 0xff8000003d3d7808 */ /* 0x004fe40001000000 */
[----:B------:R-:W-:Y:S02]  /*19c00*/  FMNMX.FTZ R66, R129, R66, !PT ;  /* 0x0000004281427209 */ /* 0x000fe40007810000 */
[----:B------:R-:W-:-:S02]  /*19c10*/  ISETP.GT.AND P2, PT, R64, 0x59, PT ;  /* 0x000000594000780c */ /* 0x000fc40003f44270 */
[----:B---3--:R-:W-:Y:S01]  /*19c20*/  FSEL R109, R62, -INF , P3 ;  /* 0xff8000003e6d7808 */ /* 0x008fe20001800000 */
[----:B------:R-:W2:Y:S01]  /*19c30*/  MUFU.TANH R36, R36 ;  /* 0x0000002400247308 */ /* 0x000ea20000002400 */
[----:B------:R-:W-:Y:S02]  /*19c40*/  FMNMX.FTZ R66, R61, R66, !PT ;  /* 0x000000423d427209 */ /* 0x000fe40007810000 */
[C---:B------:R-:W-:Y:S02]  /*19c50*/  ISETP.GT.AND P3, PT, R64.reuse, 0x60, PT ;  /* 0x000000604000780c */ /* 0x040fe40003f64270 */
[----:B0-----:R-:W-:Y:S02]  /*19c60*/  FSEL R63, R63, -INF , P2 ;  /* 0xff8000003f3f7808 */ /* 0x001fe40001000000 */
[----:B------:R-:W-:Y:S01]  /*19c70*/  FMNMX.FTZ R66, R109, R66, !PT ;  /* 0x000000426d427209 */ /* 0x000fe20007810000 */
[----:B------:R-:W0:Y:S01]  /*19c80*/  MUFU.TANH R44, R44 ;  /* 0x0000002c002c7308 */ /* 0x000e220000002400 */
[----:B------:R-:W-:-:S02]  /*19c90*/  ISETP.GT.AND P2, PT, R64, 0x61, PT ;  /* 0x000000614000780c */ /* 0x000fc40003f44270 */
[----:B-----5:R-:W-:Y:S01]  /*19ca0*/  FSEL R107, R40, -INF , P3 ;  /* 0xff800000286b7808 */ /* 0x020fe20001800000 */
[----:B------:R-:W-:-:S01]  /*19cb0*/  FFMA.FTZ R40, R105, R88, -R24 ;  /* 0x0000005869287223 */ /* 0x000fc20000010818 */
[----:B------:R-:W-:Y:S02]  /*19cc0*/  FMNMX.FTZ R66, R63, R66, !PT ;  /* 0x000000423f427209 */ /* 0x000fe40007810000 */
[C---:B------:R-:W-:Y:S01]  /*19cd0*/  ISETP.GT.AND P3, PT, R64.reuse, 0x68, PT ;  /* 0x000000684000780c */ /* 0x040fe20003f64270 */
[----:B------:R-:W3:Y:S01]  /*19ce0*/  MUFU.TANH R42, R42 ;  /* 0x0000002a002a7308 */ /* 0x000ee20000002400 */
[----:B----4-:R-:W-:Y:S02]  /*19cf0*/  FSEL R41, R41, -INF , P2 ;  /* 0xff80000029297808 */ /* 0x010fe40001000000 */
[----:B------:R-:W-:Y:S02]  /*19d00*/  FMNMX.FTZ R66, R107, R66, !PT ;  /* 0x000000426b427209 */ /* 0x000fe40007810000 */
[----:B------:R-:W-:-:S02]  /*19d10*/  ISETP.GT.AND P2, PT, R64, 0x69, PT ;  /* 0x000000694000780c */ /* 0x000fc40003f44270 */
[----:B------:R-:W-:Y:S01]  /*19d20*/  FSEL R105, R28, -INF , P3 ;  /* 0xff8000001c697808 */ /* 0x000fe20001800000 */
[----:B------:R-:W-:Y:S01]  /*19d30*/  MUFU.TANH R47, R47 ;  /* 0x0000002f002f7308 */ /* 0x000fe20000002400 */
[----:B------:R-:W-:Y:S01]  /*19d40*/  FMNMX.FTZ R66, R41, R66, !PT ;  /* 0x0000004229427209 */ /* 0x000fe20007810000 */
[-CC-:B------:R-:W-:Y:S01]  /*19d50*/  FFMA.FTZ R28, R101, R88.reuse, -R24.reuse ;  /* 0x00000058651c7223 */ /* 0x180fe20000010818 */
[----:B------:R-:W-:Y:S02]  /*19d60*/  ISETP.GT.AND P3, PT, R64, 0x70, PT ;  /* 0x000000704000780c */ /* 0x000fe40003f64270 */
[----:B-1----:R-:W-:Y:S01]  /*19d70*/  FSEL R103, R32, -INF , P2 ;  /* 0xff80000020677808 */ /* 0x002fe20001000000 */
[----:B------:R-:W-:-:S01]  /*19d80*/  FFMA.FTZ R32, R97, R88, -R24 ;  /* 0x0000005861207223 */ /* 0x000fc20000010818 */
[----:B------:R-:W-:Y:S01]  /*19d90*/  FMNMX.FTZ R66, R105, R66, !PT ;  /* 0x0000004269427209 */ /* 0x000fe20007810000 */
[----:B------:R-:W1:Y:S01]  /*19da0*/  MUFU.TANH R46, R46 ;  /* 0x0000002e002e7308 */ /* 0x000e620000002400 */
[----:B------:R-:W-:-:S02]  /*19db0*/  ISETP.GT.AND P2, PT, R64, 0x71, PT ;  /* 0x000000714000780c */ /* 0x000fc40003f44270 */
[----:B--2---:R-:W-:Y:S01]  /*19dc0*/  FSEL R133, R36, -INF , P3 ;  /* 0xff80000024857808 */ /* 0x004fe20001800000 */
[----:B------:R-:W-:-:S01]  /*19dd0*/  FFMA.FTZ R36, R79, R88, -R24 ;  /* 0x000000584f247223 */ /* 0x000fc20000010818 */
[----:B------:R-:W-:Y:S02]  /*19de0*/  FMNMX.FTZ R66, R103, R66, !PT ;  /* 0x0000004267427209 */ /* 0x000fe40007810000 */
[----:B------:R-:W-:Y:S01]  /*19df0*/  ISETP.GT.AND P3, PT, R64, 0x78, PT ;  /* 0x000000784000780c */ /* 0x000fe20003f64270 */
[----:B------:R-:W2:Y:S01]  /*19e00*/  MUFU.TANH R48, R48 ;  /* 0x0000003000307308 */ /* 0x000ea20000002400 */
[----:B0-----:R-:W-:Y:S01]  /*19e10*/  FSEL R101, R44, -INF , P2 ;  /* 0xff8000002c657808 */ /* 0x001fe20001000000 */
[----:B------:R-:W-:Y:S01]  /*19e20*/  FFMA.FTZ R44, R85, R88, -R24 ;  /* 0x00000058552c7223 */ /* 0x000fe20000010818 */
[----:B------:R-:W-:Y:S01]  /*19e30*/  FMNMX.FTZ R66, R133, R66, !PT ;  /* 0x0000004285427209 */ /* 0x000fe20007810000 */
[----:B------:R-:W-:Y:S01]  /*19e40*/  IMAD.MOV.U32 R85, RZ, RZ, R87 ;  /* 0x000000ffff557224 */ /* 0x000fe200078e0057 */
[----:B------:R-:W-:-:S02]  /*19e50*/  ISETP.GT.AND P2, PT, R64, 0x79, PT ;  /* 0x000000794000780c */ /* 0x000fc40003f44270 */
[----:B------:R-:W-:Y:S01]  /*19e60*/  FMNMX.FTZ R66, R101, R66, !PT ;  /* 0x0000004265427209 */ /* 0x000fe20007810000 */
[----:B------:R-:W0:Y:S08]  /*19e70*/  MUFU.TANH R30, R30 ;  /* 0x0000001e001e7308 */ /* 0x000e300000002400 */
[----:B------:R3:W-:Y:S08]  /*19e80*/  MUFU.EX2 R5, R135 ;  /* 0x0000008700057308 */ /* 0x0007f00000000800 */
[----:B------:R4:W-:Y:S01]  /*19e90*/  MUFU.EX2 R59, R21 ;  /* 0x00000015003b7308 */ /* 0x0009e20000000800 */
[----:B---3--:R-:W-:Y:S01]  /*19ea0*/  FSEL R135, R42, -INF , P3 ;  /* 0xff8000002a877808 */ /* 0x008fe20001800000 */
[----:B------:R-:W-:Y:S01]  /*19eb0*/  FFMA.FTZ R42, R91, R88, -R24 ;  /* 0x000000585b2a7223 */ /* 0x000fe20000010818 */
[----:B------:R-:W-:-:S02]  /*19ec0*/  ISETP.GT.AND P3, PT, R64, 0x80, PT ;  /* 0x000000804000780c */ /* 0x000fc40003f64270 */
[----:B------:R-:W-:Y:S02]  /*19ed0*/  FMNMX.FTZ R66, R135, R66, !PT ;  /* 0x0000004287427209 */ /* 0x000fe40007810000 */
[----:B-1----:R-:W-:Y:S01]  /*19ee0*/  FSEL R137, R46, -INF , P3 ;  /* 0xff8000002e897808 */ /* 0x002fe20001800000 */
[----:B------:R-:W1:Y:S01]  /*19ef0*/  MUFU.TANH R50, R50 ;  /* 0x0000003200327308 */ /* 0x000e620000002400 */
[----:B----4-:R-:W-:-:S01]  /*19f00*/  FFMA.FTZ R21, R99, R88, -R24 ;  /* 0x0000005863157223 */ /* 0x010fc20000010818 */
[----:B------:R-:W-:Y:S01]  /*19f10*/  FSEL R99, R47, -INF , P2 ;  /* 0xff8000002f637808 */ /* 0x000fe20001000000 */
[----:B------:R-:W-:-:S01]  /*19f20*/  FFMA.FTZ R46, R69, R88, -R24 ;  /* 0x00000058452e7223 */ /* 0x000fc20000010818 */
[C---:B------:R-:W-:Y:S02]  /*19f30*/  ISETP.GT.AND P2, PT, R64.reuse, 0x81, PT ;  /* 0x000000814000780c */ /* 0x040fe40003f44270 */
[----:B------:R-:W-:Y:S02]  /*19f40*/  FMNMX.FTZ R66, R99, R66, !PT ;  /* 0x0000004263427209 */ /* 0x000fe40007810000 */
[----:B------:R-:W3:Y:S01]  /*19f50*/  MUFU.TANH R34, R34 ;  /* 0x0000002200227308 */ /* 0x000ee20000002400 */
[----:B------:R-:W-:-:S02]  /*19f60*/  ISETP.GT.AND P3, PT, R64, 0x88, PT ;  /* 0x000000884000780c */ /* 0x000fc40003f64270 */
[----:B--2---:R-:W-:Y:S02]  /*19f70*/  FSEL R97, R48, -INF , P2 ;  /* 0xff80000030617808 */ /* 0x004fe40001000000 */
[----:B------:R-:W-:Y:S02]  /*19f80*/  FMNMX.FTZ R66, R137, R66, !PT ;  /* 0x0000004289427209 */ /* 0x000fe40007810000 */
[----:B------:R-:W-:Y:S01]  /*19f90*/  ISETP.GT.AND P2, PT, R64, 0x89, PT ;  /* 0x000000894000780c */ /* 0x000fe20003f44270 */
[----:B------:R-:W2:Y:S01]  /*19fa0*/  MUFU.TANH R52, R52 ;  /* 0x0000003400347308 */ /* 0x000ea20000002400 */
[----:B0-----:R-:W-:Y:S01]  /*19fb0*/  FSEL R139, R30, -INF , P3 ;  /* 0xff8000001e8b7808 */ /* 0x001fe20001800000 */
[----:B------:R-:W-:Y:S01]  /*19fc0*/  FFMA.FTZ R30, R81, R88, -R24 ;  /* 0x00000058511e7223 */ /* 0x000fe20000010818 */
[----:B------:R-:W-:Y:S02]  /*19fd0*/  FMNMX.FTZ R66, R97, R66, !PT ;  /* 0x0000004261427209 */ /* 0x000fe40007810000 */
[----:B------:R-:W-:-:S02]  /*19fe0*/  ISETP.GT.AND P3, PT, R64, 0x90, PT ;  /* 0x000000904000780c */ /* 0x000fc40003f64270 */
[----:B-1----:R-:W-:Y:S01]  /*19ff0*/  FSEL R141, R50, -INF , P2 ;  /* 0xff800000328d7808 */ /* 0x002fe20001000000 */
[----:B------:R-:W0:Y:S01]  /*1a000*/  MUFU.TANH R54, R54 ;  /* 0x0000003600367308 */ /* 0x000e220000002400 */
[----:B------:R-:W-:Y:S02]  /*1a010*/  FMNMX.FTZ R66, R139, R66, !PT ;  /* 0x000000428b427209 */ /* 0x000fe40007810000 */
[----:B------:R-:W-:Y:S02]  /*1a020*/  ISETP.GT.AND P2, PT, R64, 0x91, PT ;  /* 0x000000914000780c */ /* 0x000fe40003f44270 */
[----:B---3--:R-:W-:Y:S01]  /*1a030*/  FSEL R143, R34, -INF , P3 ;  /* 0xff800000228f7808 */ /* 0x008fe20001800000 */
[--C-:B------:R-:W-:Y:S01]  /*1a040*/  FFMA.FTZ R34, R53, R88, -R24.reuse ;  /* 0x0000005835227223 */ /* 0x100fe20000010818 */
[----:B------:R-:W-:Y:S01]  /*1a050*/  FMNMX.FTZ R66, R141, R66, !PT ;  /* 0x000000428d427209 */ /* 0x000fe20007810000 */
[----:B------:R-:W1:Y:S01]  /*1a060*/  MUFU.TANH R55, R55 ;  /* 0x0000003700377308 */ /* 0x000e620000002400 */
[----:B------:R-:W-:Y:S01]  /*1a070*/  ISETP.GT.AND P3, PT, R64, 0x98, PT ;  /* 0x000000984000780c */ /* 0x000fe20003f64270 */
[-CC-:B------:R-:W-:Y:S01]  /*1a080*/  FFMA.FTZ R53, R65, R88.reuse, -R24.reuse ;  /* 0x0000005841357223 */ /* 0x180fe20000010818 */
[----:B--2---:R-:W-:Y:S01]  /*1a090*/  FSEL R81, R52, -INF , P2 ;  /* 0xff80000034517808 */ /* 0x004fe20001000000 */
[--C-:B------:R-:W-:Y:S01]  /*1a0a0*/  FFMA.FTZ R65, R71, R88, -R24.reuse ;  /* 0x0000005847417223 */ /* 0x100fe20000010818 */
[----:B------:R-:W-:Y:S01]  /*1a0b0*/  FMNMX.FTZ R66, R143, R66, !PT ;  /* 0x000000428f427209 */ /* 0x000fe20007810000 */
[-CC-:B------:R-:W-:Y:S01]  /*1a0c0*/  FFMA.FTZ R71, R83, R88.reuse, -R24.reuse ;  /* 0x0000005853477223 */ /* 0x180fe20000010818 */
[----:B------:R-:W-:Y:S01]  /*1a0d0*/  ISETP.GT.AND P2, PT, R64, 0x99, PT ;  /* 0x000000994000780c */ /* 0x000fe20003f44270 */
[----:B------:R2:W-:Y:S01]  /*1a0e0*/  MUFU.EX2 R47, R21 ;  /* 0x00000015002f7308 */ /* 0x0005e20000000800 */
[----:B0-----:R-:W-:Y:S01]  /*1a0f0*/  FSEL R147, R54, -INF , P3 ;  /* 0xff80000036937808 */ /* 0x001fe20001800000 */
[----:B------:R-:W-:Y:S01]  /*1a100*/  FFMA.FTZ R24, R43, R88, -R24 ;  /* 0x000000582b187223 */ /* 0x000fe20000010818 */
[----:B------:R-:W-:Y:S01]  /*1a110*/  FMNMX.FTZ R66, R81, R66, !PT ;  /* 0x0000004251427209 */ /* 0x000fe20007810000 */
[----:B------:R-:W-:Y:S01]  /*1a120*/  IMAD.MOV.U32 R83, RZ, RZ, R87 ;  /* 0x000000ffff537224 */ /* 0x000fe200078e0057 */
[----:B------:R-:W-:-:S02]  /*1a130*/  IADD3 R64, R202, -R195, RZ ;  /* 0x800000c3ca407210 */ /* 0x000fc40007ffe0ff */
[----:B------:R-:W-:Y:S01]  /*1a140*/  FMNMX.FTZ R66, R147, R66, !PT ;  /* 0x0000004293427209 */ /* 0x000fe20007810000 */
[----:B------:R-:W-:Y:S01]  /*1a150*/  MUFU.EX2 R6, R6 ;  /* 0x0000000600067308 */ /* 0x000fe20000000800 */
[----:B-1----:R-:W-:Y:S02]  /*1a160*/  FSEL R55, R55, -INF , P2 ;  /* 0xff80000037377808 */ /* 0x002fe40001000000 */
[----:B------:R-:W-:Y:S02]  /*1a170*/  F2FP.SATFINITE.E4M3.F32.PACK_AB_MERGE_C R186, R8, R5, RZ ;  /* 0x0000000508ba723e */ /* 0x000fe400048070ff */
[----:B------:R-:W-:-:S03]  /*1a180*/  FMNMX.FTZ R66, R55, R66, !PT ;  /* 0x0000004237427209 */ /* 0x000fc60007810000 */
[----:B------:R-:W-:Y:S02]  /*1a190*/  MUFU.EX2 R13, R13 ;  /* 0x0000000d000d7308 */ /* 0x000fe40000000800 */
[----:B--2---:R-:W0:Y:S06]  /*1a1a0*/  SHFL.BFLY PT, R21, R66, 0x2, 0x1f ;  /* 0x0c401f0042157f89 */ /* 0x004e2c00000e0000 */
[----:B------:R-:W-:Y:S08]  /*1a1b0*/  MUFU.EX2 R14, R14 ;  /* 0x0000000e000e7308 */ /* 0x000ff00000000800 */
[----:B------:R-:W1:Y:S08]  /*1a1c0*/  MUFU.EX2 R25, R25 ;  /* 0x0000001900197308 */ /* 0x000e700000000800 */
[----:B------:R-:W-:Y:S01]  /*1a1d0*/  MUFU.EX2 R15, R15 ;  /* 0x0000000f000f7308 */ /* 0x000fe20000000800 */
[----:B0-----:R-:W-:-:S05]  /*1a1e0*/  FMNMX.FTZ R48, R66, R21, !PT ;  /* 0x0000001542307209 */ /* 0x001fca0007810000 */
[----:B------:R-:W0:Y:S02]  /*1a1f0*/  SHFL.BFLY PT, R21, R48, 0x1, 0x1f ;  /* 0x0c201f0030157f89 */ /* 0x000e2400000e0000 */
[----:B------:R-:W2:Y:S01]  /*1a200*/  MUFU.EX2 R20, R20 ;  /* 0x0000001400147308 */ /* 0x000ea20000000800 */
[----:B-1----:R-:W-:-:S04]  /*1a210*/  F2FP.SATFINITE.E4M3.F32.PACK_AB_MERGE_C R184, R25, R14, RZ ;  /* 0x0000000e19b8723e */ /* 0x002fc800048070ff */
[----:B------:R-:W-:-:S03]  /*1a220*/  F2FP.SATFINITE.E4M3.F32.PACK_AB_MERGE_C R184, R13, R6, R184 ;  /* 0x000000060db8723e */ /* 0x000fc600048070b8 */
[----:B------:R-:W-:Y:S08]  /*1a230*/  MUFU.EX2 R3, R3 ;  /* 0x0000000300037308 */ /* 0x000ff00000000800 */
[----:B------:R-:W-:Y:S01]  /*1a240*/  MUFU.EX2 R10, R10 ;  /* 0x0000000a000a7308 */ /* 0x000fe20000000800 */
[----:B--2---:R-:W-:Y:S02]  /*1a250*/  F2FP.SATFINITE.E4M3.F32.PACK_AB_MERGE_C R186, R20, R15, R186 ;  /* 0x0000000f14ba723e */ /* 0x004fe400048070ba */
[----:B0-----:R-:W-:-:S05]  /*1a260*/  FMNMX.FTZ R21, R48, R21, !PT ;  /* 0x0000001530157209 */ /* 0x001fca0007810000 */
[----:B------:R-:W-:Y:S01]  /*1a270*/  MUFU.EX2 R7, R7 ;  /* 0x0000000700077308 */ /* 0x000fe20000000800 */
[C---:B------:R-:W-:Y:S01]  /*1a280*/  FSETP.NEU.FTZ.AND P2, PT, R21.reuse, -INF , PT ;  /* 0xff8000001500780b */ /* 0x040fe20003f5d000 */
[----:B------:R-:W-:-:S06]  /*1a290*/  FFMA.FTZ R50, R21, R88, -8 ;  /* 0xc100000015327423 */ /* 0x000fcc0000010058 */
[----:B------:R0:W-:Y:S01]  /*1a2a0*/  MUFU.EX2 R48, R37 ;  /* 0x0000002500307308 */ /* 0x0001e20000000800 */
[----:B------:R-:W-:-:S05]  /*1a2b0*/  FSEL R50, R50, RZ, P2 ;  /* 0x000000ff32327208 */ /* 0x000fca0001000000 */
        /* <DEDUP_REMOVED lines=8> */
[----:B------:R-:W-:Y:S02]  /*1a340*/  IMAD R11, R193, 0x80, R64 ;  /* 0x00000080c10b7824 */ /* 0x000fe400078e0240 */
[----:B------:R-:W-:-:S01]  /*1a350*/  FFMA.FTZ R64, R61, R88, -R50 ;  /* 0x000000583d407223 */ /* 0x000fc20000010832 */
[----:B------:R-:W-:Y:S01]  /*1a360*/  FADD.FTZ R51, R6, R13 ;  /* 0x0000000d06337221 */ /* 0x000fe20000010000 */
[----:B------:R-:W-:-:S01]  /*1a370*/  FFMA.FTZ R79, R93, R88, -R50 ;  /* 0x000000585d4f7223 */ /* 0x000fc20000010832 */
[-CC-:B------:R-:W-:Y:S01]  /*1a380*/  FFMA.FTZ R35, R123, R88.reuse, -R50.reuse ;  /* 0x000000587b237223 */ /* 0x180fe20000010832 */
[----:B------:R-:W-:-:S01]  /*1a390*/  FFMA.FTZ R54, R121, R88, -R50 ;  /* 0x0000005879367223 */ /* 0x000fc20000010832 */
[----:B------:R-:W1:Y:S01]  /*1a3a0*/  MUFU.EX2 R26, R26 ;  /* 0x0000001a001a7308 */ /* 0x000e620000000800 */
[----:B------:R-:W-:-:S01]  /*1a3b0*/  FADD.FTZ R78, R14, R51 ;  /* 0x000000330e4e7221 */ /* 0x000fc20000010000 */
[----:B------:R-:W-:Y:S01]  /*1a3c0*/  @!P0 PRMT R51, RZ, 0x654, R0 ;  /* 0x00000654ff338816 */ /* 0x000fe20000000000 */
[----:B------:R-:W-:-:S01]  /*1a3d0*/  FFMA.FTZ R70, R125, R88, -R50 ;  /* 0x000000587d467223 */ /* 0x000fc20000010832 */
[----:B------:R-:W-:-:S04]  /*1a3e0*/  IMAD.HI R11, R11, 0x66666667, RZ ;  /* 0x666666670b0b7827 */ /* 0x000fc800078e02ff */
[----:B------:R-:W-:-:S01]  /*1a3f0*/  FADD.FTZ R78, R25, R78 ;  /* 0x0000004e194e7221 */ /* 0x000fc20000010000 */
[----:B------:R2:W-:Y:S01]  /*1a400*/  @!P0 SYNCS.ARRIVE.TRANS64.RED.A1T0 RZ, [R51+URZ], RZ ;  /* 0x000000ff33ff89a7 */ /* 0x0005e2000810043f */
[----:B------:R-:W-:-:S01]  /*1a410*/  FFMA.FTZ R73, R73, R88, -R50 ;  /* 0x0000005849497223 */ /* 0x000fc20000010832 */
[----:B------:R-:W3:Y:S01]  /*1a420*/  MUFU.EX2 R66, R66 ;  /* 0x0000004200427308 */ /* 0x000ee20000000800 */
[----:B0-----:R-:W-:-:S01]  /*1a430*/  FFMA.FTZ R37, R75, R88, -R50 ;  /* 0x000000584b257223 */ /* 0x001fc20000010832 */
[----:B------:R-:W-:Y:S01]  /*1a440*/  SHF.R.U32.HI R76, RZ, 0x1f, R11 ;  /* 0x0000001fff4c7819 */ /* 0x000fe2000001160b */
[----:B------:R-:W-:-:S01]  /*1a450*/  FFMA.FTZ R63, R63, R88, -R50 ;  /* 0x000000583f3f7223 */ /* 0x000fc20000010832 */
[-CC-:B------:R-:W-:Y:S01]  /*1a460*/  FFMA.FTZ R60, R117, R88.reuse, -R50.reuse ;  /* 0x00000058753c7223 */ /* 0x180fe20000010832 */
[----:B------:R-:W-:-:S01]  /*1a470*/  FFMA.FTZ R77, R77, R88, -R50 ;  /* 0x000000584d4d7223 */ /* 0x000fc20000010832 */
[----:B------:R-:W-:Y:S01]  /*1a480*/  LEA.HI.SX32 R11, R11, R76, 0x1a ;  /* 0x0000004c0b0b7211 */ /* 0x000fe200078fd2ff */
[----:B------:R-:W-:-:S01]  /*1a490*/  FFMA.FTZ R115, R115, R88, -R50 ;  /* 0x0000005873737223 */ /* 0x000fc20000010832 */
[----:B------:R-:W0:Y:S01]  /*1a4a0*/  MUFU.EX2 R69, R69 ;  /* 0x0000004500457308 */ /* 0x000e220000000800 */
[----:B-1----:R-:W-:-:S01]  /*1a4b0*/  FADD.FTZ R61, R27, R26 ;  /* 0x0000001a1b3d7221 */ /* 0x002fc20000010000 */
        /* <DEDUP_REMOVED lines=8> */
[----:B------:R-:W-:Y:S01]  /*1a540*/  FADD.FTZ R61, R15, R78 ;  /* 0x0000004e0f3d7221 */ /* 0x000fe20000010000 */
[----:B------:R-:W-:-:S01]  /*1a550*/  FFMA.FTZ R107, R107, R88, -R50 ;  /* 0x000000586b6b7223 */ /* 0x000fc20000010832 */
[-CC-:B------:R-:W-:Y:S01]  /*1a560*/  FFMA.FTZ R41, R41, R88.reuse, -R50.reuse ;  /* 0x0000005829297223 */ /* 0x180fe20000010832 */
[----:B------:R-:W-:-:S01]  /*1a570*/  FFMA.FTZ R105, R105, R88, -R50 ;  /* 0x0000005869697223 */ /* 0x000fc20000010832 */
[----:B------:R-:W-:Y:S01]  /*1a580*/  FADD.FTZ R78, R20, R61 ;  /* 0x0000003d144e7221 */ /* 0x000fe20000010000 */
[----:B------:R-:W-:-:S01]  /*1a590*/  FFMA.FTZ R103, R103, R88, -R50 ;  /* 0x0000005867677223 */ /* 0x000fc20000010832 */
[----:B------:R-:W1:Y:S01]  /*1a5a0*/  MUFU.EX2 R52, R52 ;  /* 0x0000003400347308 */ /* 0x000e620000000800 */
[----:B0-----:R-:W-:-:S01]  /*1a5b0*/  FADD.FTZ R80, R69, R80 ;  /* 0x0000005045507221 */ /* 0x001fc20000010000 */
[----:B------:R-:W-:Y:S01]  /*1a5c0*/  FADD.FTZ R61, R5, R78 ;  /* 0x0000004e053d7221 */ /* 0x000fe20000010000 */
[----:B------:R-:W-:-:S01]  /*1a5d0*/  FFMA.FTZ R101, R101, R88, -R50 ;  /* 0x0000005865657223 */ /* 0x000fc20000010832 */
[-CC-:B------:R-:W-:Y:S01]  /*1a5e0*/  FFMA.FTZ R135, R135, R88.reuse, -R50.reuse ;  /* 0x0000005887877223 */ /* 0x180fe20000010832 */
[----:B------:R-:W-:-:S01]  /*1a5f0*/  FFMA.FTZ R99, R99, R88, -R50 ;  /* 0x0000005863637223 */ /* 0x000fc20000010832 */
[-CC-:B------:R-:W-:Y:S01]  /*1a600*/  FFMA.FTZ R137, R137, R88.reuse, -R50.reuse ;  /* 0x0000005889897223 */ /* 0x180fe20000010832 */
[----:B------:R-:W-:-:S01]  /*1a610*/  FFMA.FTZ R97, R97, R88, -R50 ;  /* 0x0000005861617223 */ /* 0x000fc20000010832 */
[----:B------:R-:W0:Y:S01]  /*1a620*/  MUFU.EX2 R68, R68 ;  /* 0x0000004400447308 */ /* 0x000e220000000800 */
[----:B--2---:R-:W-:-:S01]  /*1a630*/  FADD.FTZ R51, R31, R80 ;  /* 0x000000501f337221 */ /* 0x004fc20000010000 */
        /* <DEDUP_REMOVED lines=10> */
[----:B------:R-:W-:Y:S01]  /*1a6e0*/  F2FP.SATFINITE.E4M3.F32.PACK_AB_MERGE_C R185, R69, R66, RZ ;  /* 0x0000004245b9723e */ /* 0x000fe200048070ff */
[----:B------:R-:W-:-:S02]  /*1a6f0*/  IMAD.MOV.U32 R75, RZ, RZ, R87 ;  /* 0x000000ffff4b7224 */ /* 0x000fc400078e0057 */
[----:B------:R-:W-:Y:S01]  /*1a700*/  FADD.FTZ R61, R7, R80 ;  /* 0x00000050073d7221 */ /* 0x000fe20000010000 */
[----:B------:R-:W-:Y:S01]  /*1a710*/  IMAD.MOV.U32 R69, RZ, RZ, R87 ;  /* 0x000000ffff457224 */ /* 0x000fe200078e0057 */
[----:B------:R-:W-:Y:S01]  /*1a720*/  MUFU.EX2 R35, R35 ;  /* 0x0000002300237308 */ /* 0x000fe20000000800 */
[----:B0-----:R-:W-:-:S01]  /*1a730*/  FADD.FTZ R78, R68, R51 ;  /* 0x00000033444e7221 */ /* 0x001fc20000010000 */
[-CC-:B------:R-:W-:Y:S01]  /*1a740*/  FFMA.FTZ R51, R133, R88.reuse, -R50.reuse ;  /* 0x0000005885337223 */ /* 0x180fe20000010832 */
[----:B------:R-:W-:-:S01]  /*1a750*/  FFMA.FTZ R50, R55, R88, -R50 ;  /* 0x0000005837327223 */ /* 0x000fc20000010832 */
[----:B------:R-:W-:Y:S01]  /*1a760*/  F2FP.SATFINITE.E4M3.F32.PACK_AB_MERGE_C R185, R26, R27, R185 ;  /* 0x0000001b1ab9723e */ /* 0x000fe200048070b9 */
[----:B------:R-:W-:Y:S01]  /*1a770*/  IMAD.MOV.U32 R27, RZ, RZ, R87 ;  /* 0x000000ffff1b7224 */ /* 0x000fe200078e0057 */
[----:B------:R-:W-:Y:S02]  /*1a780*/  MOV R66, R87 ;  /* 0x0000005700427202 */ /* 0x000fe40000000f00 */
[----:B------:R-:W-:Y:S01]  /*1a790*/  MUFU.EX2 R54, R54 ;  /* 0x0000003600367308 */ /* 0x000fe20000000800 */
[----:B--2---:R-:W-:-:S01]  /*1a7a0*/  FADD.FTZ R78, R79, R78 ;  /* 0x0000004e4f4e7221 */ /* 0x004fc20000010000 */
[----:B------:R-:W-:Y:S01]  /*1a7b0*/  F2FP.SATFINITE.E4M3.F32.PACK_AB_MERGE_C R187, R79, R68, RZ ;  /* 0x000000444fbb723e */ /* 0x000fe200048070ff */
[--C-:B------:R-:W-:Y:S01]  /*1a7c0*/  IMAD.MOV.U32 R79, RZ, RZ, R87.reuse ;  /* 0x000000ffff4f7224 */ /* 0x100fe200078e0057 */
[----:B------:R-:W-:Y:S01]  /*1a7d0*/  MOV R26, R87 ;  /* 0x00000057001a7202 */ /* 0x000fe20000000f00 */
[----:B------:R-:W-:Y:S01]  /*1a7e0*/  IMAD.MOV.U32 R68, RZ, RZ, R87 ;  /* 0x000000ffff447224 */ /* 0x000fe200078e0057 */
[----:B------:R-:W-:Y:S01]  /*1a7f0*/  F2FP.SATFINITE.E4M3.F32.PACK_AB_MERGE_C R187, R52, R31, R187 ;  /* 0x0000001f34bb723e */ /* 0x000fe200048070bb */
[--C-:B------:R-:W-:Y:S01]  /*1a800*/  IMAD.MOV.U32 R52, RZ, RZ, R87.reuse ;  /* 0x000000ffff347224 */ /* 0x100fe200078e0057 */
[----:B------:R-:W-:Y:S01]  /*1a810*/  MUFU.EX2 R70, R70 ;  /* 0x0000004600467308 */ /* 0x000fe20000000800 */
[----:B------:R-:W-:-:S07]  /*1a820*/  IMAD.MOV.U32 R31, RZ, RZ, R87 ;  /* 0x000000ffff1f7224 */ /* 0x000fce00078e0057 */
[----:B------:R-:W0:Y:S08]  /*1a830*/  MUFU.EX2 R73, R73 ;  /* 0x0000004900497308 */ /* 0x000e300000000800 */
[----:B------:R-:W1:Y:S08]  /*1a840*/  MUFU.EX2 R12, R12 ;  /* 0x0000000c000c7308 */ /* 0x000e700000000800 */
[----:B------:R-:W2:Y:S01]  /*1a850*/  MUFU.EX2 R37, R37 ;  /* 0x0000002500257308 */ /* 0x000ea20000000800 */
[----:B0-----:R-:W-:-:S04]  /*1a860*/  F2FP.SATFINITE.E4M3.F32.PACK_AB_MERGE_C R181, R73, R70, RZ ;  /* 0x0000004649b5723e */ /* 0x001fc800048070ff */
[----:B------:R-:W-:-:S03]  /*1a870*/  F2FP.SATFINITE.E4M3.F32.PACK_AB_MERGE_C R181, R54, R35, R181 ;  /* 0x0000002336b5723e */ /* 0x000fc600048070b5 */
[----:B------:R0:W-:Y:S01]  /*1a880*/  MUFU.EX2 R76, R63 ;  /* 0x0000003f004c7308 */ /* 0x0001e20000000800 */
[----:B-1----:R-:W-:-:S01]  /*1a890*/  FADD.FTZ R82, R12, R61 ;  /* 0x0000003d0c527221 */ /* 0x002fc20000010000 */
[----:B------:R-:W-:-:S04]  /*1a8a0*/  F2FP.SATFINITE.E4M3.F32.PACK_AB_MERGE_C R180, R12, R7, RZ ;  /* 0x000000070cb4723e */ /* 0x000fc800048070ff */
[----:B------:R-:W-:Y:S02]  /*1a8b0*/  F2FP.SATFINITE.E4M3.F32.PACK_AB_MERGE_C R180, R10, R3, R180 ;  /* 0x000000030ab4723e */ /* 0x000fe400048070b4 */
[----:B------:R-:W1:Y:S01]  /*1a8c0*/  MUFU.EX2 R9, R9 ;  /* 0x0000000900097308 */ /* 0x000e620000000800 */
[----:B0-----:R-:W-:-:S01]  /*1a8d0*/  FADD.FTZ R63, R35, R78 ;  /* 0x0000004e233f7221 */ /* 0x001fc20000010000 */
[----:B------:R-:W-:-:S03]  /*1a8e0*/  IMAD.MOV.U32 R35, RZ, RZ, R87 ;  /* 0x000000ffff237224 */ /* 0x000fc600078e0057 */
[----:B------:R-:W-:Y:S01]  /*1a8f0*/  FADD.FTZ R63, R54, R63 ;  /* 0x0000003f363f7221 */ /* 0x000fe20000010000 */
[----:B------:R-:W-:Y:S02]  /*1a900*/  MOV R54, R87 ;  /* 0x0000005700367202 */ /* 0x000fe40000000f00 */
[----:B------:R-:W0:Y:S01]  /*1a910*/  MUFU.EX2 R60, R60 ;  /* 0x0000003c003c7308 */ /* 0x000e220000000800 */
[----:B------:R-:W-:-:S01]  /*1a920*/  FADD.FTZ R80, R70, R63 ;  /* 0x0000003f46507221 */ /* 0x000fc20000010000 */
[----:B------:R-:W-:-:S03]  /*1a930*/  MOV R70, R87 ;  /* 0x0000005700467202 */ /* 0x000fc60000000f00 */
[----:B------:R-:W-:Y:S01]  /*1a940*/  FADD.FTZ R80, R73, R80 ;  /* 0x0000005049507221 */ /* 0x000fe20000010000 */
[----:B------:R-:W-:Y:S02]  /*1a950*/  IMAD.MOV.U32 R73, RZ, RZ, R87 ;  /* 0x000000ffff497224 */ /* 0x000fe400078e0057 */
[----:B------:R-:W3:Y:S01]  /*1a960*/  MUFU.EX2 R77, R77 ;  /* 0x0000004d004d7308 */ /* 0x000ee20000000800 */
[----:B--2---:R-:W-:-:S01]  /*1a970*/  FADD.FTZ R63, R37, R80 ;  /* 0x00000050253f7221 */ /* 0x004fc20000010000 */
[----:B-1----:R-:W-:-:S04]  /*1a980*/  FADD.FTZ R61, R9, R82 ;  /* 0x00000052093d7221 */ /* 0x002fc80000010000 */
[----:B------:R-:W-:Y:S02]  /*1a990*/  FADD.FTZ R61, R38, R61 ;  /* 0x0000003d263d7221 */ /* 0x000fe40000010000 */
[----:B------:R-:W1:Y:S01]  /*1a9a0*/  MUFU.EX2 R56, R56 ;  /* 0x0000003800387308 */ /* 0x000e620000000800 */
[----:B0-----:R-:W-:-:S01]  /*1a9b0*/  FADD.FTZ R82, R60, R63 ;  /* 0x0000003f3c527221 */ /* 0x001fc20000010000 */
[----:B------:R-:W-:-:S06]  /*1a9c0*/  IMAD.MOV.U32 R63, RZ, RZ, R87 ;  /* 0x000000ffff3f7224 */ /* 0x000fcc00078e0057 */
[----:B------:R-:W0:Y:S01]  /*1a9d0*/  MUFU.EX2 R72, R115 ;  /* 0x0000007300487308 */ /* 0x000e220000000800 */
[----:B---3--:R-:W-:-:S01]  /*1a9e0*/  FADD.FTZ R55, R77, R82 ;  /* 0x000000524d377221 */ /* 0x008fc20000010000 */
[----:B------:R-:W-:-:S06]  /*1a9f0*/  MOV R82, R87 ;  /* 0x0000005700527202 */ /* 0x000fcc0000000f00 */
[----:B------:R-:W2:Y:S01]  /*1aa00*/  MUFU.EX2 R39, R39 ;  /* 0x0000002700277308 */ /* 0x000ea20000000800 */
[----:B-1----:R-:W-:-:S01]  /*1aa10*/  FADD.FTZ R84, R56, R61 ;  /* 0x0000003d38547221 */ /* 0x002fc20000010000 */
[C---:B------:R-:W-:Y:S01]  /*1aa20*/  F2FP.SATFINITE.E4M3.F32.PACK_AB_MERGE_C R56, R59.reuse, R56, RZ ;  /* 0x000000383b38723e */ /* 0x040fe200048070ff */
[--C-:B------:R-:W-:Y:S02]  /*1aa30*/  IMAD.MOV.U32 R61, RZ, RZ, R87.reuse ;  /* 0x000000ffff3d7224 */ /* 0x100fe400078e0057 */
[----:B------:R-:W-:Y:S01]  /*1aa40*/  FADD.FTZ R84, R59, R84 ;  /* 0x000000543b547221 */ /* 0x000fe20000010000 */
[----:B------:R-:W-:Y:S01]  /*1aa50*/  F2FP.SATFINITE.E4M3.F32.PACK_AB_MERGE_C R182, R38, R9, R56 ;  /* 0x0000000926b6723e */ /* 0x000fe20004807038 */
[----:B------:R-:W-:Y:S01]  /*1aa60*/  IMAD.MOV.U32 R59, RZ, RZ, R87 ;  /* 0x000000ffff3b7224 */ /* 0x000fe200078e0057 */
[----:B------:R-:W1:Y:S01]  /*1aa70*/  MUFU.EX2 R57, R57 ;  /* 0x0000003900397308 */ /* 0x000e620000000800 */
[----:B0-----:R-:W-:-:S01]  /*1aa80*/  FADD.FTZ R14, R72, R55 ;  /* 0x00000037480e7221 */ /* 0x001fc20000010000 */
[----:B------:R-:W-:Y:S01]  /*1aa90*/  F2FP.SATFINITE.E4M3.F32.PACK_AB_MERGE_C R72, R72, R77, RZ ;  /* 0x0000004d4848723e */ /* 0x000fe200048070ff */
[--C-:B------:R-:W-:Y:S01]  /*1aaa0*/  IMAD.MOV.U32 R77, RZ, RZ, R87.reuse ;  /* 0x000000ffff4d7224 */ /* 0x100fe200078e0057 */
[----:B------:R-:W-:Y:S01]  /*1aab0*/  MOV R38, R87 ;  /* 0x0000005700267202 */ /* 0x000fe20000000f00 */
[--C-:B------:R-:W-:Y:S01]  /*1aac0*/  IMAD.MOV.U32 R56, RZ, RZ, R87.reuse ;  /* 0x000000ffff387224 */ /* 0x100fe200078e0057 */
[----:B------:R-:W-:Y:S01]  /*1aad0*/  F2FP.SATFINITE.E4M3.F32.PACK_AB_MERGE_C R183, R60, R37, R72 ;  /* 0x000000253cb7723e */ /* 0x000fe20004807048 */
[----:B------:R-:W-:Y:S01]  /*1aae0*/  IMAD.MOV.U32 R72, RZ, RZ, R87 ;  /* 0x000000ffff487224 */ /* 0x000fe200078e0057 */
[----:B------:R-:W0:Y:S01]  /*1aaf0*/  MUFU.EX2 R62, R62 ;  /* 0x0000003e003e7308 */ /* 0x000e220000000800 */
[----:B--2---:R-:W-:-:S01]  /*1ab00*/  FADD.FTZ R5, R39, R14 ;  /* 0x0000000e27057221 */ /* 0x004fc20000010000 */
[----:B------:R-:W-:-:S02]  /*1ab10*/  IMAD.MOV.U32 R60, RZ, RZ, R87 ;  /* 0x000000ffff3c7224 */ /* 0x000fc400078e0057 */
[--C-:B------:R-:W-:Y:S02]  /*1ab20*/  IMAD.MOV.U32 R55, RZ, RZ, R87.reuse ;  /* 0x000000ffff377224 */ /* 0x100fe400078e0057 */
[----:B------:R-:W-:Y:S02]  /*1ab30*/  IMAD.MOV.U32 R37, RZ, RZ, R87 ;  /* 0x000000ffff257224 */ /* 0x000fe400078e0057 */
[----:B------:R-:W2:Y:S01]  /*1ab40*/  MUFU.EX2 R58, R58 ;  /* 0x0000003a003a7308 */ /* 0x000ea20000000800 */
[----:B-1----:R-:W-:-:S01]  /*1ab50*/  FADD.FTZ R25, R57, R84 ;  /* 0x0000005439197221 */ /* 0x002fc20000010000 */
[----:B------:R-:W-:-:S06]  /*1ab60*/  IMAD.MOV.U32 R84, RZ, RZ, R87 ;  /* 0x000000ffff547224 */ /* 0x000fcc00078e0057 */
        /* <DEDUP_REMOVED lines=8> */
[----:B------:R-:W-:-:S06]  /*1abf0*/  IMAD.MOV.U32 R25, RZ, RZ, R87 ;  /* 0x000000ffff197224 */ /* 0x000fcc00078e0057 */
[----:B------:R-:W0:Y:S01]  /*1ac00*/  MUFU.EX2 R43, R43 ;  /* 0x0000002b002b7308 */ /* 0x000e220000000800 */
[----:B--2---:R-:W-:-:S01]  /*1ac10*/  FADD.FTZ R12, R74, R5 ;  /* 0x000000054a0c7221 */ /* 0x004fc20000010000 */
[----:B------:R-:W-:-:S04]  /*1ac20*/  F2FP.SATFINITE.E4M3.F32.PACK_AB_MERGE_C R74, R74, R127, RZ ;  /* 0x0000007f4a4a723e */ /* 0x000fc800048070ff */
[----:B------:R-:W-:Y:S01]  /*1ac30*/  F2FP.SATFINITE.E4M3.F32.PACK_AB_MERGE_C R177, R62, R39, R74 ;  /* 0x000000273eb1723e */ /* 0x000fe2000480704a */
[----:B------:R-:W-:Y:S01]  /*1ac40*/  IMAD.MOV.U32 R39, RZ, RZ, R87 ;  /* 0x000000ffff277224 */ /* 0x000fe200078e0057 */
[----:B------:R-:W2:Y:S01]  /*1ac50*/  MUFU.EX2 R28, R28 ;  /* 0x0000001c001c7308 */ /* 0x000ea20000000800 */
[----:B-1----:R-:W-:-:S01]  /*1ac60*/  FADD.FTZ R7, R131, R14 ;  /* 0x0000000e83077221 */ /* 0x002fc20000010000 */
[----:B------:R-:W-:Y:S02]  /*1ac70*/  F2FP.SATFINITE.E4M3.F32.PACK_AB_MERGE_C R40, R131, R40, RZ ;  /* 0x000000288328723e */ /* 0x000fe400048070ff */
[----:B------:R-:W-:Y:S02]  /*1ac80*/  MOV R74, R87 ;  /* 0x00000057004a7202 */ /* 0x000fe40000000f00 */
[----:B------:R-:W-:Y:S01]  /*1ac90*/  F2FP.SATFINITE.E4M3.F32.PACK_AB_MERGE_C R176, R58, R57, R40 ;  /* 0x000000393ab0723e */ /* 0x000fe20004807028 */
[----:B------:R-:W-:Y:S01]  /*1aca0*/  IMAD.MOV.U32 R57, RZ, RZ, R87 ;  /* 0x000000ffff397224 */ /* 0x000fe200078e0057 */
[----:B------:R-:W1:Y:S01]  /*1acb0*/  MUFU.EX2 R64, R64 ;  /* 0x0000004000407308 */ /* 0x000e620000000800 */
[----:B0-----:R-:W-:-:S01]  /*1acc0*/  FADD.FTZ R5, R43, R12 ;  /* 0x0000000c2b057221 */ /* 0x001fc20000010000 */
[-C--:B------:R-:W-:Y:S01]  /*1acd0*/  MOV R62, R87.reuse ;  /* 0x00000057003e7202 */ /* 0x080fe20000000f00 */
[----:B------:R-:W-:Y:S01]  /*1ace0*/  IMAD.MOV.U32 R40, RZ, RZ, R87 ;  /* 0x000000ffff287224 */ /* 0x000fe200078e0057 */
[----:B------:R-:W-:-:S04]  /*1acf0*/  MOV R58, R87 ;  /* 0x00000057003a7202 */ /* 0x000fc80000000f00 */
[----:B------:R-:W0:Y:S01]  /*1ad00*/  MUFU.EX2 R109, R109 ;  /* 0x0000006d006d7308 */ /* 0x000e220000000800 */
[----:B--2---:R-:W-:-:S04]  /*1ad10*/  FADD.FTZ R14, R28, R7 ;  /* 0x000000071c0e7221 */ /* 0x004fc80000010000 */
[----:B------:R-:W-:-:S03]  /*1ad20*/  FADD.FTZ R7, R47, R14 ;  /* 0x0000000e2f077221 */ /* 0x000fc60000010000 */
        /* <DEDUP_REMOVED lines=10> */
[--C-:B------:R-:W-:Y:S02]  /*1add0*/  IMAD.MOV.U32 R64, RZ, RZ, R87.reuse ;  /* 0x000000ffff407224 */ /* 0x100fe400078e0057 */
[----:B------:R-:W-:-:S04]  /*1ade0*/  IMAD.MOV.U32 R43, RZ, RZ, R87 ;  /* 0x000000ffff2b7224 */ /* 0x000fc800078e0057 */
[----:B------:R-:W2:Y:S01]  /*1adf0*/  MUFU.EX2 R41, R41 ;  /* 0x0000002900297308 */ /* 0x000ea20000000800 */
[C---:B-1----:R-:W-:Y:S01]  /*1ae00*/  F2FP.SATFINITE.E4M3.F32.PACK_AB_MERGE_C R32, R95.reuse, R32, RZ ;  /* 0x000000205f20723e */ /* 0x042fe200048070ff */
[----:B------:R-:W-:-:S03]  /*1ae10*/  FADD.FTZ R95, R95, R14 ;  /* 0x0000000e5f5f7221 */ /* 0x000fc60000010000 */
[----:B------:R-:W-:Y:S01]  /*1ae20*/  F2FP.SATFINITE.E4M3.F32.PACK_AB_MERGE_C R178, R47, R28, R32 ;  /* 0x0000001c2fb2723e */ /* 0x000fe20004807020 */
[----:B------:R-:W-:Y:S02]  /*1ae30*/  IMAD.MOV.U32 R47, RZ, RZ, R87 ;  /* 0x000000ffff2f7224 */ /* 0x000fe400078e0057 */
[----:B------:R-:W1:Y:S01]  /*1ae40*/  MUFU.EX2 R30, R30 ;  /* 0x0000001e001e7308 */ /* 0x000e620000000800 */
[----:B0-----:R-:W-:-:S01]  /*1ae50*/  FADD.FTZ R14, R0, R5 ;  /* 0x00000005000e7221 */ /* 0x001fc20000010000 */
[--C-:B------:R-:W-:Y:S02]  /*1ae60*/  IMAD.MOV.U32 R32, RZ, RZ, R87.reuse ;  /* 0x000000ffff207224 */ /* 0x100fe400078e0057 */
[----:B------:R-:W-:-:S04]  /*1ae70*/  IMAD.MOV.U32 R28, RZ, RZ, R87 ;  /* 0x000000ffff1c7224 */ /* 0x000fc800078e0057 */
        /* <DEDUP_REMOVED lines=14> */
[----:B0-----:R-:W-:-:S07]  /*1af60*/  FADD.FTZ R12, R34, R5 ;  /* 0x00000005220c7221 */ /* 0x001fce0000010000 */
[----:B------:R-:W0:Y:S01]  /*1af70*/  MUFU.EX2 R80, R101 ;  /* 0x0000006500507308 */ /* 0x000e220000000800 */
[----:B--2---:R-:W-:-:S01]  /*1af80*/  FADD.FTZ R3, R51, R78 ;  /* 0x0000004e33037221 */ /* 0x004fc20000010000 */
[----:B------:R-:W-:-:S06]  /*1af90*/  MOV R78, R87 ;  /* 0x00000057004e7202 */ /* 0x000fcc0000000f00 */
[----:B------:R-:W2:Y:S01]  /*1afa0*/  MUFU.EX2 R36, R36 ;  /* 0x0000002400247308 */ /* 0x000ea20000000800 */
[C---:B-1----:R-:W-:Y:S01]  /*1afb0*/  F2FP.SATFINITE.E4M3.F32.PACK_AB_MERGE_C R34, R53.reuse, R34, RZ ;  /* 0x000000223522723e */ /* 0x042fe200048070ff */
[----:B------:R-:W-:-:S03]  /*1afc0*/  FADD.FTZ R53, R53, R12 ;  /* 0x0000000c35357221 */ /* 0x000fc60000010000 */
[----:B------:R-:W-:Y:S01]  /*1afd0*/  F2FP.SATFINITE.E4M3.F32.PACK_AB_MERGE_C R172, R49, R30, R34 ;  /* 0x0000001e31ac723e */ /* 0x000fe20004807022 */
[----:B------:R-:W-:Y:S01]  /*1afe0*/  IMAD.MOV.U32 R49, RZ, RZ, R87 ;  /* 0x000000ffff317224 */ /* 0x000fe200078e0057 */
[----:B------:R-:W-:Y:S01]  /*1aff0*/  MOV R34, R87 ;  /* 0x0000005700227202 */ /* 0x000fe20000000f00 */
[----:B------:R-:W1:Y:S01]  /*1b000*/  MUFU.EX2 R135, R135 ;  /* 0x0000008700877308 */ /* 0x000e620000000800 */
[----:B0-----:R-:W-:-:S01]  /*1b010*/  FADD.FTZ R14, R80, R3 ;  /* 0x00000003500e7221 */ /* 0x001fc20000010000 */
[----:B------:R-:W-:-:S06]  /*1b020*/  MOV R30, R87 ;  /* 0x00000057001e7202 */ /* 0x000fcc0000000f00 */
[----:B------:R-:W0:Y:S01]  /*1b030*/  MUFU.EX2 R65, R65 ;  /* 0x0000004100417308 */ /* 0x000e220000000800 */
[----:B--2---:R-:W-:-:S01]  /*1b040*/  FADD.FTZ R12, R36, R53 ;  /* 0x00000035240c7221 */ /* 0x004fc20000010000 */
[----:B------:R-:W-:-:S06]  /*1b050*/  IMAD.MOV.U32 R53, RZ, RZ, R87 ;  /* 0x000000ffff357224 */ /* 0x000fcc00078e0057 */
[----:B------:R-:W2:Y:S01]  /*1b060*/  MUFU.EX2 R8, R99 ;  /* 0x0000006300087308 */ /* 0x000ea20000000800 */
[----:B-1----:R-:W-:-:S07]  /*1b070*/  FADD.FTZ R3, R135, R14 ;  /* 0x0000000e87037221 */ /* 0x002fce0000010000 */
[----:B------:R-:W1:Y:S01]  /*1b080*/  MUFU.EX2 R42, R42 ;  /* 0x0000002a002a7308 */ /* 0x000e620000000800 */
[----:B0-----:R-:W-:-:S07]  /*1b090*/  FADD.FTZ R5, R65, R12 ;  /* 0x0000000c41057221 */ /* 0x001fce0000010000 */
[----:B------:R-:W0:Y:S01]  /*1b0a0*/  MUFU.EX2 R137, R137 ;  /* 0x0000008900897308 */ /* 0x000e220000000800 */
[C---:B--2---:R-:W-:Y:S01]  /*1b0b0*/  F2FP.SATFINITE.E4M3.F32.PACK_AB_MERGE_C R135, R8.reuse, R135, RZ ;  /* 0x000000870887723e */ /* 0x044fe200048070ff */
[----:B------:R-:W-:-:S03]  /*1b0c0*/  FADD.FTZ R8, R8, R3 ;  /* 0x0000000308087221 */ /* 0x000fc60000010000 */
[----:B------:R-:W-:Y:S01]  /*1b0d0*/  F2FP.SATFINITE.E4M3.F32.PACK_AB_MERGE_C R175, R80, R51, R135 ;  /* 0x0000003350af723e */ /* 0x000fe20004807087 */
[----:B------:R-:W-:Y:S02]  /*1b0e0*/  IMAD.MOV.U32 R80, RZ, RZ, R87 ;  /* 0x000000ffff507224 */ /* 0x000fe400078e0057 */
[----:B------:R-:W2:Y:S01]  /*1b0f0*/  MUFU.EX2 R71, R71 ;  /* 0x0000004700477308 */ /* 0x000ea20000000800 */
[----:B-1----:R-:W-:-:S01]  /*1b100*/  FADD.FTZ R20, R42, R5 ;  /* 0x000000052a147221 */ /* 0x002fc20000010000 */
[----:B------:R-:W-:-:S06]  /*1b110*/  IMAD.MOV.U32 R51, RZ, RZ, R87 ;  /* 0x000000ffff337224 */ /* 0x000fcc00078e0057 */
[----:B------:R-:W1:Y:S01]  /*1b120*/  MUFU.EX2 R6, R97 ;  /* 0x0000006100067308 */ /* 0x000e620000000800 */
[----:B0-----:R-:W-:-:S07]  /*1b130*/  FADD.FTZ R3, R137, R8 ;  /* 0x0000000889037221 */ /* 0x001fce0000010000 */
[----:B------:R-:W0:Y:S01]  /*1b140*/  MUFU.EX2 R44, R44 ;  /* 0x0000002c002c7308 */ /* 0x000e220000000800 */
[C---:B--2---:R-:W-:Y:S01]  /*1b150*/  F2FP.SATFINITE.E4M3.F32.PACK_AB_MERGE_C R42, R71.reuse, R42, RZ ;  /* 0x0000002a472a723e */ /* 0x044fe200048070ff */
[----:B------:R-:W-:-:S03]  /*1b160*/  FADD.FTZ R71, R71, R20 ;  /* 0x0000001447477221 */ /* 0x000fc60000010000 */
[----:B------:R-:W-:Y:S01]  /*1b170*/  F2FP.SATFINITE.E4M3.F32.PACK_AB_MERGE_C R174, R65, R36, R42 ;  /* 0x0000002441ae723e */ /* 0x000fe2000480702a */
[----:B------:R-:W-:Y:S01]  /*1b180*/  IMAD.MOV.U32 R65, RZ, RZ, R87 ;  /* 0x000000ffff417224 */ /* 0x000fe200078e0057 */
[----:B------:R-:W-:Y:S01]  /*1b190*/  MOV R42, R87 ;  /* 0x00000057002a7202 */ /* 0x000fe20000000f00 */
[----:B------:R-:W2:Y:S01]  /*1b1a0*/  MUFU.EX2 R139, R139 ;  /* 0x0000008b008b7308 */ /* 0x000ea20000000800 */
[----:B-1----:R-:W-:-:S01]  /*1b1b0*/  FADD.FTZ R8, R6, R3 ;  /* 0x0000000306087221 */ /* 0x002fc20000010000 */
[----:B------:R-:W-:-:S06]  /*1b1c0*/  IMAD.MOV.U32 R36, RZ, RZ, R87 ;  /* 0x000000ffff247224 */ /* 0x000fcc00078e0057 */
[----:B------:R-:W1:Y:S01]  /*1b1d0*/  MUFU.EX2 R67, R67 ;  /* 0x0000004300437308 */ /* 0x000e620000000800 */
[----:B0-----:R-:W-:-:S01]  /*1b1e0*/  FADD.FTZ R14, R44, R71 ;  /* 0x000000472c0e7221 */ /* 0x001fc20000010000 */
[----:B------:R-:W-:-:S06]  /*1b1f0*/  IMAD.MOV.U32 R71, RZ, RZ, R87 ;  /* 0x000000ffff477224 */ /* 0x000fcc00078e0057 */
[----:B------:R-:W0:Y:S01]  /*1b200*/  MUFU.EX2 R10, R141 ;  /* 0x0000008d000a7308 */ /* 0x000e220000000800 */
[----:B--2---:R-:W-:-:S01]  /*1b210*/  FADD.FTZ R3, R139, R8 ;  /* 0x000000088b037221 */ /* 0x004fc20000010000 */
[----:B------:R-:W-:-:S06]  /*1b220*/  VIADD R8, R157, 0xfffffffe ;  /* 0xfffffffe9d087836 */ /* 0x000fcc0000000000 */
[----:B------:R-:W2:Y:S01]  /*1b230*/  MUFU.EX2 R46, R46 ;  /* 0x0000002e002e7308 */ /* 0x000ea20000000800 */
[----:B-1----:R-:W-:-:S07]  /*1b240*/  FADD.FTZ R5, R67, R14 ;  /* 0x0000000e43057221 */ /* 0x002fce0000010000 */
[----:B------:R-:W1:Y:S01]  /*1b250*/  MUFU.EX2 R143, R143 ;  /* 0x0000008f008f7308 */ /* 0x000e620000000800 */
[C---:B0-----:R-:W-:Y:S01]  /*1b260*/  F2FP.SATFINITE.E4M3.F32.PACK_AB_MERGE_C R139, R10.reuse, R139, RZ ;  /* 0x0000008b0a8b723e */ /* 0x041fe200048070ff */
[----:B------:R-:W-:-:S03]  /*1b270*/  FADD.FTZ R10, R10, R3 ;  /* 0x000000030a0a7221 */ /* 0x000fc60000010000 */
[----:B------:R-:W-:-:S03]  /*1b280*/  F2FP.SATFINITE.E4M3.F32.PACK_AB_MERGE_C R169, R6, R137, R139 ;  /* 0x0000008906a9723e */ /* 0x000fc6000480708b */
[----:B------:R0:W3:Y:S01]  /*1b290*/  MUFU.EX2 R12, R81 ;  /* 0x00000051000c7308 */ /* 0x0000e20000000800 */
[----:B--2---:R-:W-:-:S07]  /*1b2a0*/  FADD.FTZ R14, R46, R5 ;  /* 0x000000052e0e7221 */ /* 0x004fce0000010000 */
[----:B------:R-:W-:Y:S01]  /*1b2b0*/  MUFU.EX2 R33, R33 ;  /* 0x0000002100217308 */ /* 0x000fe20000000800 */
[----:B-1----:R-:W-:-:S01]  /*1b2c0*/  FADD.FTZ R5, R143, R10 ;  /* 0x0000000a8f057221 */ /* 0x002fc20000010000 */
[----:B0-----:R-:W-:-:S06]  /*1b2d0*/  IMAD.MOV.U32 R81, RZ, RZ, R87 ;  /* 0x000000ffff517224 */ /* 0x001fcc00078e0057 */
[----:B------:R-:W0:Y:S01]  /*1b2e0*/  MUFU.EX2 R24, R24 ;  /* 0x0000001800187308 */ /* 0x000e220000000800 */
[----:B---3--:R-:W-:-:S07]  /*1b2f0*/  FADD.FTZ R6, R12, R5 ;  /* 0x000000050c067221 */ /* 0x008fce0000010000 */
[----:B------:R-:W1:Y:S08]  /*1b300*/  MUFU.EX2 R45, R45 ;  /* 0x0000002d002d7308 */ /* 0x000e700000000800 */
[----:B------:R-:W2:Y:S01]  /*1b310*/  MUFU.EX2 R29, R29 ;  /* 0x0000001d001d7308 */ /* 0x000ea20000000800 */
[----:B0-----:R-:W-:-:S07]  /*1b320*/  F2FP.SATFINITE.E4M3.F32.PACK_AB_MERGE_C R5, R24, R33, RZ ;  /* 0x000000211805723e */ /* 0x001fce00048070ff */
[----:B------:R-:W-:Y:S01]  /*1b330*/  MUFU.EX2 R147, R147 ;  /* 0x0000009300937308 */ /* 0x000fe20000000800 */
[----:B-1----:R-:W-:Y:S02]  /*1b340*/  F2FP.SATFINITE.E4M3.F32.PACK_AB_MERGE_C R170, R48, R45, R5 ;  /* 0x0000002d30aa723e */ /* 0x002fe40004807005 */
[----:B------:R-:W-:-:S04]  /*1b350*/  VIMNMX R5, RZ, R11, !PT ;  /* 0x0000000bff057248 */ /* 0x000fc80007fe0100 */
[----:B------:R-:W-:Y:S01]  /*1b360*/  ISETP.GE.AND P0, PT, R8, R5, PT ;  /* 0x000000050800720c */ /* 0x000fe20003f06270 */
[----:B------:R-:W0:Y:S01]  /*1b370*/  MUFU.EX2 R50, R50 ;  /* 0x0000003200327308 */ /* 0x000e220000000800 */
[----:B--2---:R-:W-:-:S01]  /*1b380*/  FADD.FTZ R14, R29, R14 ;  /* 0x0000000e1d0e7221 */ /* 0x004fc20000010000 */
[----:B------:R-:W-:Y:S01]  /*1b390*/  F2FP.SATFINITE.E4M3.F32.PACK_AB_MERGE_C R46, R29, R46, RZ ;  /* 0x0000002e1d2e723e */ /* 0x000fe200048070ff */
[--C-:B------:R-:W-:Y:S02]  /*1b3a0*/  IMAD.MOV.U32 R29, RZ, RZ, R87.reuse ;  /* 0x000000ffff1d7224 */ /* 0x100fe400078e0057 */
[----:B------:R-:W-:Y:S01]  /*1b3b0*/  FADD.FTZ R3, R45, R14 ;  /* 0x0000000e2d037221 */ /* 0x000fe20000010000 */
[----:B------:R-:W-:Y:S01]  /*1b3c0*/  F2FP.SATFINITE.E4M3.F32.PACK_AB_MERGE_C R168, R67, R44, R46 ;  /* 0x0000002c43a8723e */ /* 0x000fe2000480702e */
[----:B------:R-:W-:Y:S01]  /*1b3d0*/  IMAD.MOV.U32 R67, RZ, RZ, R87 ;  /* 0x000000ffff437224 */ /* 0x000fe200078e0057 */
[----:B------:R-:W-:Y:S01]  /*1b3e0*/  MOV R46, R87 ;  /* 0x00000057002e7202 */ /* 0x000fe20000000f00 */
[----:B------:R-:W-:Y:S01]  /*1b3f0*/  FADD.FTZ R0, R48, R3 ;  /* 0x0000000330007221 */ /* 0x000fe20000010000 */
[----:B------:R-:W-:-:S02]  /*1b400*/  IMAD.MOV.U32 R48, RZ, RZ, R87 ;  /* 0x000000ffff307224 */ /* 0x000fc400078e0057 */
[----:B------:R-:W-:Y:S02]  /*1b410*/  IMAD.MOV.U32 R45, RZ, RZ, R87 ;  /* 0x000000ffff2d7224 */ /* 0x000fe400078e0057 */
[----:B------:R-:W-:-:S01]  /*1b420*/  FADD.FTZ R3, R33, R0 ;  /* 0x0000000021037221 */ /* 0x000fc20000010000 */
[--C-:B------:R-:W-:Y:S02]  /*1b430*/  IMAD.MOV.U32 R44, RZ, RZ, R87.reuse ;  /* 0x000000ffff2c7224 */ /* 0x100fe400078e0057 */
[----:B------:R-:W-:Y:S01]  /*1b440*/  IMAD.MOV.U32 R33, RZ, RZ, R87 ;  /* 0x000000ffff217224 */ /* 0x000fe200078e0057 */
[----:B0-----:R-:W-:Y:S01]  /*1b450*/  F2FP.SATFINITE.E4M3.F32.PACK_AB_MERGE_C R7, R50, R147, RZ ;  /* 0x000000933207723e */ /* 0x001fe200048070ff */
[----:B------:R-:W-:-:S01]  /*1b460*/  FADD.FTZ R147, R147, R6 ;  /* 0x0000000693937221 */ /* 0x000fc20000010000 */
[----:B------:R-:W-:Y:S01]  /*1b470*/  FADD.FTZ R3, R24, R3 ;  /* 0x0000000318037221 */ /* 0x000fe20000010000 */
[----:B------:R-:W-:Y:S01]  /*1b480*/  IMAD.MOV.U32 R24, RZ, RZ, R87 ;  /* 0x000000ffff187224 */ /* 0x000fe200078e0057 */
[----:B------:R-:W-:Y:S01]  /*1b490*/  F2FP.SATFINITE.E4M3.F32.PACK_AB_MERGE_C R171, R12, R143, R7 ;  /* 0x0000008f0cab723e */ /* 0x000fe20004807007 */
[----:B------:R-:W-:-:S01]  /*1b4a0*/  FADD.FTZ R0, R50, R147 ;  /* 0x0000009332007221 */ /* 0x000fc20000010000 */
[----:B------:R-:W-:Y:S01]  /*1b4b0*/  MOV R50, R87 ;  /* 0x0000005700327202 */ /* 0x000fe20000000f00 */
[----:B------:R-:W-:Y:S06]  /*1b4c0*/  @!P0 BRA `(.L_x_2315) ;  /* 0x0000004800548947 */ /* 0x000fec0003800000 */
[----:B------:R-:W-:Y:S01]  /*1b4d0*/  IMAD.MOV.U32 R6, RZ, RZ, R21 ;  /* 0x000000ffff067224 */ /* 0x000fe200078e0015 */
[----:B------:R-:W-:Y:S01]  /*1b4e0*/  MOV R7, R89 ;  /* 0x0000005900077202 */ /* 0x000fe20000000f00 */
[----:B------:R-:W-:Y:S01]  /*1b4f0*/  IMAD.MOV.U32 R9, RZ, RZ, R188 ;  /* 0x000000ffff097224 */ /* 0x000fe200078e00bc */
[----:B------:R-:W-:Y:S01]  /*1b500*/  CS2R R86, SRZ ;  /* 0x0000000000567805 */ /* 0x000fe2000001ff00 */
        /* <DEDUP_REMOVED lines=31> */
[----:B------:R-:W-:-:S07]  /*1b700*/  CS2R R24, SRZ ;  /* 0x0000000000187805 */ /* 0x000fce000001ff00 */
.L_x_2326:
        /* <DEDUP_REMOVED lines=8> */
.L_x_2317:
[----:B------:R-:W-:Y:S01]  /*1b790*/  VIADD R11, R10, 0x1 ;  /* 0x000000010a0b7836 */ /* 0x000fe20000000000 */
[----:B------:R-:W-:-:S04]  /*1b7a0*/  SHF.L.U32 R12, R188, 0x1f, RZ ;  /* 0x0000001fbc0c7819 */ /* 0x000fc800000006ff */
[----:B------:R-:W-:-:S04]  /*1b7b0*/  ISETP.NE.AND P2, PT, R11, 0x2, PT ;  /* 0x000000020b00780c */ /* 0x000fc80003f45270 */
[----:B------:R-:W-:-:S04]  /*1b7c0*/  SEL R11, R11, RZ, P2 ;  /* 0x000000ff0b0b7207 */ /* 0x000fc80001000000 */
[----:B------:R-:W-:-:S04]  /*1b7d0*/  LEA R11, R11, R16, 0x3 ;  /* 0x000000100b0b7211 */ /* 0x000fc800078e18ff */
[----:B------:R0:W1:Y:S01]  /*1b7e0*/  SYNCS.PHASECHK.TRANS64.TRYWAIT P2, [R11+URZ+0x29830], R12 ;  /* 0x0298300c0b0075a7 */ /* 0x000062000804017f */
[----:B------:R-:W-:Y:S05]  /*1b7f0*/  @!P1 BRA `(.L_x_2318) ;  /* 0x0000000000049947 */ /* 0x000fea0003800000 */
[----:B------:R-:W-:Y:S01]  /*1b800*/  BPT.TRAP 0x1 ;  /* 0x000000040000795c */ /* 0x000fe20000300000 */
.L_x_2318:
[----:B------:R-:W-:Y:S04]  /*1b810*/  BSSY B0, `(.L_x_2316) ;  /* 0x0000004000007945 */ /* 0x000fe80003800000 */
[----:B-1----:R-:W-:Y:S05]  /*1b820*/  @P2 BRA `(.L_x_2319) ;  /* 0x0000000000082947 */ /* 0x002fea0003800000 */
[----:B------:R-:W1:Y:S02]  /*1b830*/  SYNCS.PHASECHK.TRANS64.TRYWAIT P2, [R11+URZ+0x29830], R12 ;  /* 0x0298300c0b0075a7 */ /* 0x000e64000804017f */
[----:B-1----:R-:W-:Y:S05]  /*1b840*/  @!P2 BRA `(.L_x_2320) ;  /* 0x0000012000dca947 */ /* 0x002fea0003800000 */
.L_x_2319:
[----:B------:R-:W-:Y:S05]  /*1b850*/  BSYNC B0 ;  /* 0x0000000000007941 */ /* 0x000fea0003800000 */
.L_x_2316:
[----:B------:R-:W2:Y:S01]  /*1b860*/  S2R R88, SR_TID.X ;  /* 0x0000000000587919 */ /* 0x000ea20000002100 */
[----:B------:R-:W-:Y:S01]  /*1b870*/  MOV R13, 0x80000020 ;  /* 0x80000020000d7802 */ /* 0x000fe20000000f00 */
[----:B------:R-:W-:Y:S05]  /*1b880*/  WARPSYNC.ALL ;  /* 0x0000000000007948 */ /* 0x000fea0003800000 */
[----:B------:R-:W-:Y:S01]  /*1b890*/  R2UR UR27, R13 ;  /* 0x000000000d1b72ca */ /* 0x000fe200000e0000 */
[----:B01----:R-:W-:Y:S01]  /*1b8a0*/  VIADD R11, R10, 0x1 ;  /* 0x000000010a0b7836 */ /* 0x003fe20000000000 */
[----:B------:R-:W-:Y:S01]  /*1b8b0*/  UMOV UR28, UR24 ;  /* 0x00000018001c7c82 */ /* 0x000fe20008000000 */
[----:B------:R-:W-:Y:S01]  /*1b8c0*/  IMAD.MOV.U32 R15, RZ, RZ, -0x7fffffe0 ;  /* 0x80000020ff0f7424 */ /* 0x000fe200078e00ff */
[----:B------:R-:W-:Y:S01]  /*1b8d0*/  UMOV UR29, UR25 ;  /* 0x00000019001d7c82 */ /* 0x000fe20008000000 */
[----:B------:R-:W-:Y:S01]  /*1b8e0*/  MOV R21, 0x80000020 ;  /* 0x8000002000157802 */ /* 0x000fe20000000f00 */
[----:B------:R-:W-:Y:S01]  /*1b8f0*/  UMOV UR32, UR24 ;  /* 0x0000001800207c82 */ /* 0x000fe20008000000 */
[----:B------:R-:W-:Y:S01]  /*1b900*/  ISETP.NE.AND P2, PT, R11, 0x2, PT ;  /* 0x000000020b00780c */ /* 0x000fe20003f45270 */
[----:B------:R-:W-:Y:S01]  /*1b910*/  UMOV UR33, UR25 ;  /* 0x0000001900217c82 */ /* 0x000fe20008000000 */
[----:B------:R-:W-:Y:S01]  /*1b920*/  R2UR UR31, R15 ;  /* 0x000000000f1f72ca */ /* 0x000fe200000e0000 */
[----:B------:R-:W-:Y:S01]  /*1b930*/  UMOV UR44, UR24 ;  /* 0x00000018002c7c82 */ /* 0x000fe20008000000 */
[----:B------:R-:W-:Y:S01]  /*1b940*/  SEL R11, R11, RZ, P2 ;  /* 0x000000ff0b0b7207 */ /* 0x000fe20001000000 */
[----:B------:R-:W-:Y:S01]  /*1b950*/  UMOV UR45, UR25 ;  /* 0x00000019002d7c82 */ /* 0x000fe20008000000 */
[----:B------:R-:W-:Y:S01]  /*1b960*/  R2UR UR35, R21 ;  /* 0x00000000152372ca */ /* 0x000fe200000e0000 */
[----:B------:R-:W-:Y:S01]  /*1b970*/  UMOV UR48, UR24 ;  /* 0x0000001800307c82 */ /* 0x000fe20008000000 */
[----:B------:R-:W-:Y:S01]  /*1b980*/  R2UR UR47, R15 ;  /* 0x000000000f2f72ca */ /* 0x000fe200000e0000 */
[----:B------:R-:W-:Y:S01]  /*1b990*/  IMAD R12, R11, 0x780, R4 ;  /* 0x000007800b0c7824 */ /* 0x000fe200078e0204 */
[----:B------:R-:W-:Y:S01]  /*1b9a0*/  R2UR UR51, R21 ;  /* 0x00000000153372ca */ /* 0x000fe200000e0000 */
[----:B------:R-:W-:Y:S01]  /*1b9b0*/  UMOV UR49, UR25 ;  /* 0x0000001900317c82 */ /* 0x000fe20008000000 */
[----:B------:R-:W-:-:S02]  /*1b9c0*/  IMAD.MOV.U32 R15, RZ, RZ, -0x7fffffe0 ;  /* 0x80000020ff0f7424 */ /* 0x000fc400078e00ff */
[C---:B------:R-:W-:Y:S01]  /*1b9d0*/  R2UR UR26, R12.reuse ;  /* 0x000000000c1a72ca */ /* 0x040fe200000e0000 */
[C---:B------:R-:W-:Y:S02]  /*1b9e0*/  VIADD R14, R12.reuse, 0x80 ;  /* 0x000000800c0e7836 */ /* 0x040fe40000000000 */
[----:B------:R-:W-:Y:S01]  /*1b9f0*/  VIADD R20, R12, 0x100 ;  /* 0x000001000c147836 */ /* 0x000fe20000000000 */
[----:B--2---:R-:W-:Y:S02]  /*1ba00*/  SHF.R.U32.HI R88, RZ, 0x7, R88 ;  /* 0x00000007ff587819 */ /* 0x004fe40000011658 */
[----:B------:R-:W-:Y:S01]  /*1ba10*/  R2UR UR30, R14 ;  /* 0x000000000e1e72ca */ /* 0x000fe200000e0000 */
[----:B------:R-:W-:Y:S01]  /*1ba20*/  VIADD R14, R12, 0x180 ;  /* 0x000001800c0e7836 */ /* 0x000fe20000000000 */
[----:B------:R-:W-:Y:S01]  /*1ba30*/  R2UR UR34, R20 ;  /* 0x00000000142272ca */ /* 0x000fe200000e0000 */
[----:B------:R-:W-:Y:S01]  /*1ba40*/  VIADD R13, R88, 0x8 ;  /* 0x00000008580d7836 */ /* 0x000fe20000000000 */
[----:B------:R-:W-:Y:S01]  /*1ba50*/  R2UR UR7, R15 ;  /* 0x000000000f0772ca */ /* 0x000fe200000e0000 */
[----:B------:R-:W-:Y:S01]  /*1ba60*/  VIADD R20, R12, 0x200 ;  /* 0x000002000c147836 */ /* 0x000fe20000000000 */
[----:B------:R-:W-:Y:S01]  /*1ba70*/  R2UR UR46, R14 ;  /* 0x000000000e2e72ca */ /* 0x000fe200000e0000 */
[----:B------:R-:W-:Y:S01]  /*1ba80*/  VIADD R14, R12, 0x2 ;  /* 0x000000020c0e7836 */ /* 0x000fe20000000000 */
[----:B------:R0:W-:Y:S01]  /*1ba90*/  BAR.SYNC.DEFER_BLOCKING R13, 0x100 ;  /* 0x0004000d0000751d */ /* 0x0001e20000010000 */
[----:B------:R-:W-:Y:S01]  /*1baa0*/  IMAD.MOV.U32 R15, RZ, RZ, -0x7fffffe0 ;  /* 0x80000020ff0f7424 */ /* 0x000fe200078e00ff */
[----:B------:R-:W-:-:S02]  /*1bab0*/  R2UR UR50, R20 ;  /* 0x00000000143272ca */ /* 0x000fc400000e0000 */
[----:B------:R-:W-:Y:S02]  /*1bac0*/  R2UR UR6, R14 ;  /* 0x000000000e0672ca */ /* 0x000fe400000e0000 */
[----:B------:R-:W-:Y:S01]  /*1bad0*/  IADD3 R14, R12, 0x82, RZ ;  /* 0x000000820c0e7810 */ /* 0x000fe20007ffe0ff */
[----:B0-----:R-:W-:Y:S01]  /*1bae0*/  IMAD.MOV.U32 R13, RZ, RZ, -0x7fffffe0 ;  /* 0x80000020ff0d7424 */ /* 0x001fe200078e00ff */
        /* <DEDUP_REMOVED lines=191> */
[C---:B------:R-:W-:Y:S01]  /*1c6e0*/  IADD3 R14, R12.reuse, 0x682, RZ ;  /* 0x000006820c0e7810 */ /* 0x040fe20007ffe0ff */
[----:B------:R-:W-:Y:S01]  /*1c6f0*/  VIADD R12, R12, 0x702 ;  /* 0x000007020c0c7836 */ /* 0x000fe20000000000 */
        /* <DEDUP_REMOVED lines=30> */
[----:B------:R-:W-:Y:S05]  /*1c8e0*/  @P0 BRA `(.L_x_2321) ;  /* 0x0000000000280947 */ /* 0x000fea0003800000 */
[----:B------:R-:W-:Y:S05]  /*1c8f0*/  @!P1 BRA `(.L_x_2322) ;  /* 0x0000000000049947 */ /* 0x000fea0003800000 */
[----:B------:R-:W-:Y:S01]  /*1c900*/  BPT.TRAP 0x1 ;  /* 0x000000040000795c */ /* 0x000fe20000300000 */
.L_x_2322:
[----:B------:R-:W-:Y:S02]  /*1c910*/  SHF.L.U32 R9, R9, 0x1f, RZ ;  /* 0x0000001f09097819 */ /* 0x000fe400000006ff */
[----:B------:R-:W-:-:S04]  /*1c920*/  LEA R12, R10, R16, 0x3 ;  /* 0x000000100a0c7211 */ /* 0x000fc800078e18ff */
[----:B------:R0:W1:Y:S01]  /*1c930*/  SYNCS.PHASECHK.TRANS64.TRYWAIT P0, [R12+URZ+0x29850], R9 ;  /* 0x029850090c0075a7 */ /* 0x000062000800017f */
[----:B------:R-:W-:Y:S05]  /*1c940*/  @!P1 BRA `(.L_x_2323) ;  /* 0x0000000000049947 */ /* 0x000fea0003800000 */
[----:B------:R-:W-:Y:S01]  /*1c950*/  BPT.TRAP 0x1 ;  /* 0x000000040000795c */ /* 0x000fe20000300000 */
.L_x_2323:
[----:B-1----:R-:W-:Y:S05]  /*1c960*/  @P0 BRA `(.L_x_2321) ;  /* 0x0000000000080947 */ /* 0x002fea0003800000 */
[----:B------:R-:W1:Y:S02]  /*1c970*/  SYNCS.PHASECHK.TRANS64.TRYWAIT P0, [R12+URZ+0x29850], R9 ;  /* 0x029850090c0075a7 */ /* 0x000e64000800017f */
[----:B-1----:R-:W-:Y:S05]  /*1c980*/  @!P0 BRA `(.L_x_2324) ;  /* 0x0000011000a08947 */ /* 0x002fea0003800000 */
.L_x_2321:
[----:B01----:R-:W-:Y:S01]  /*1c990*/  VIADD R9, R16, 0x400 ;  /* 0x0000040010097836 */ /* 0x003fe20000000000 */
[----:B------:R-:W-:Y:S05]  /*1c9a0*/  WARPSYNC.ALL ;  /* 0x0000000000007948 */ /* 0x000fea0003800000 */
[----:B------:R-:W-:Y:S01]  /*1c9b0*/  SHF.R.U32.HI R9, RZ, 0x4, R9 ;  /* 0x00000004ff097819 */ /* 0x000fe20000011609 */
[----:B------:R-:W-:Y:S01]  /*1c9c0*/  IMAD.MOV.U32 R13, RZ, RZ, -0x3ffffff0 ;  /* 0xc0000010ff0d7424 */ /* 0x000fe200078e00ff */
[----:B------:R-:W-:Y:S01]  /*1c9d0*/  WARPGROUP.ARRIVE ;  /* 0x00000000000079c5 */ /* 0x000fe20000000000 */
[C---:B------:R-:W-:Y:S01]  /*1c9e0*/  FMUL.FTZ R21, R2.reuse, R156 ;  /* 0x0000009c02157220 */ /* 0x040fe20000410000 */
[----:B------:R-:W-:Y:S01]  /*1c9f0*/  LOP3.LUT R9, R9, 0x3fff, RZ, 0xc0, !PT ;  /* 0x00003fff09097812 */ /* 0x000fe200078ec0ff */
[C---:B------:R-:W-:Y:S01]  /*1ca00*/  FMUL.FTZ R156, R2.reuse, R163 ;  /* 0x000000a3029c7220 */ /* 0x040fe20000410000 */
[----:B------:R-:W-:Y:S01]  /*1ca10*/  R2UR UR7, R13 ;  /* 0x000000000d0772ca */ /* 0x000fe200000e0000 */
[C---:B------:R-:W-:Y:S01]  /*1ca20*/  FMUL.FTZ R163, R2.reuse, R137 ;  /* 0x0000008902a37220 */ /* 0x040fe20000410000 */
[----:B------:R-:W-:Y:S01]  /*1ca30*/  LOP3.LUT R9, R9, 0x10000, RZ, 0xfc, !PT ;  /* 0x0001000009097812 */ /* 0x000fe200078efcff */
[C---:B------:R-:W-:Y:S01]  /*1ca40*/  FMUL.FTZ R137, R2.reuse, R139 ;  /* 0x0000008b02897220 */ /* 0x040fe20000410000 */
[C---:B------:R-:W-:Y:S01]  /*1ca50*/  FMUL.FTZ R139, R2.reuse, R140 ;  /* 0x0000008c028b7220 */ /* 0x040fe20000410000 */
[C---:B------:R-:W-:Y:S01]  /*1ca60*/  FMUL.FTZ R140, R2.reuse, R143 ;  /* 0x0000008f028c7220 */ /* 0x040fe20000410000 */
[----:B------:R-:W-:Y:S01]  /*1ca70*/  FMUL.FTZ R143, R2, R144 ;  /* 0x00000090028f7220 */ /* 0x000fe20000410000 */
[----:B------:R-:W-:-:S02]  /*1ca80*/  IMAD R12, R10, 0x500, R9 ;  /* 0x000005000a0c7824 */ /* 0x000fc400078e0209 */
[C---:B------:R-:W-:Y:S01]  /*1ca90*/  FMUL.FTZ R144, R2.reuse, R145 ;  /* 0x0000009102907220 */ /* 0x040fe20000410000 */
[C---:B------:R-:W-:Y:S01]  /*1caa0*/  FMUL.FTZ R145, R2.reuse, R147 ;  /* 0x0000009302917220 */ /* 0x040fe20000410000 */
[C---:B------:R-:W-:Y:S01]  /*1cab0*/  FMUL.FTZ R147, R2.reuse, R148 ;  /* 0x0000009402937220 */ /* 0x040fe20000410000 */
[----:B------:R-:W-:Y:S01]  /*1cac0*/  FMUL.FTZ R148, R2, R149 ;  /* 0x0000009502947220 */ /* 0x000fe20000410000 */
[----:B------:R-:W-:Y:S01]  /*1cad0*/  R2UR UR6, R12 ;  /* 0x000000000c0672ca */ /* 0x000fe200000e0000 */
[----:B------:R-:W-:Y:S01]  /*1cae0*/  FMUL.FTZ R149, R2, R151 ;  /* 0x0000009702957220 */ /* 0x000fe20000410000 */
[----:B------:R-:W-:Y:S02]  /*1caf0*/  VIADD R14, R12, 0x100 ;  /* 0x000001000c0e7836 */ /* 0x000fe40000000000 */
[C---:B------:R-:W-:Y:S01]  /*1cb00*/  FMUL.FTZ R151, R2.reuse, R129 ;  /* 0x0000008102977220 */ /* 0x040fe20000410000 */
[C---:B------:R-:W-:Y:S01]  /*1cb10*/  FMUL.FTZ R129, R2.reuse, R131 ;  /* 0x0000008302817220 */ /* 0x040fe20000410000 */
[----:B------:R-:W-:Y:S01]  /*1cb20*/  FMUL.FTZ R13, R2, R153 ;  /* 0x00000099020d7220 */ /* 0x000fe20000410000 */
[----:B------:R-:W-:-:S02]  /*1cb30*/  IMAD.SHL.U32 R131, R193, 0x80, RZ ;  /* 0x00000080c1837824 */ /* 0x000fc400078e00ff */
[C---:B------:R-:W-:Y:S01]  /*1cb40*/  FMUL.FTZ R153, R2.reuse, R157 ;  /* 0x0000009d02997220 */ /* 0x040fe20000410000 */
[C---:B------:R-:W-:Y:S01]  /*1cb50*/  FMUL.FTZ R157, R2.reuse, R161 ;  /* 0x000000a1029d7220 */ /* 0x040fe20000410000 */
[----:B------:R-:W-:Y:S01]  /*1cb60*/  FMUL.FTZ R161, R2, R165 ;  /* 0x000000a502a17220 */ /* 0x000fe20000410000 */
[----:B------:R-:W-:Y:S01]  /*1cb70*/  MOV R15, 0xc0000010 ;  /* 0xc0000010000f7802 */ /* 0x000fe20000000f00 */
[----:B------:R-:W-:Y:S02]  /*1cb80*/  IMAD R165, R8, -0xa0, R131 ;  /* 0xffffff6008a57824 */ /* 0x000fe400078e0283 */
[----:B------:R-:W-:Y:S01]  /*1cb90*/  FMUL.FTZ R9, R2, R152 ;  /* 0x0000009802097220 */ /* 0x000fe20000410000 */
[----:B------:R-:W-:Y:S01]  /*1cba0*/  QGMMA.64x128x32.F32.E4M3.E4M3 R24, R184, gdesc[UR4], R24, gsb0 ;  /* 0x01e00004b8187df3 */ /* 0x000fe20008000818 */
[----:B------:R-:W-:Y:S01]  /*1cbb0*/  R2UR UR6, R14 ;  /* 0x000000000e0672ca */ /* 0x000fe200000e0000 */
[C---:B------:R-:W-:Y:S01]  /*1cbc0*/  FMUL.FTZ R14, R2.reuse, R154 ;  /* 0x0000009a020e7220 */ /* 0x040fe20000410000 */
[C---:B------:R-:W-:Y:S01]  /*1cbd0*/  FMUL.FTZ R154, R2.reuse, R162 ;  /* 0x000000a2029a7220 */ /* 0x040fe20000410000 */
[C---:B------:R-:W-:Y:S01]  /*1cbe0*/  FMUL.FTZ R162, R2.reuse, R136 ;  /* 0x0000008802a27220 */ /* 0x040fe20000410000 */
[C---:B------:R-:W-:Y:S01]  /*1cbf0*/  FMUL.FTZ R152, R2.reuse, R159 ;  /* 0x0000009f02987220 */ /* 0x040fe20000410000 */
[C---:B------:R-:W-:Y:S01]  /*1cc00*/  FMUL.FTZ R136, R2.reuse, R138 ;  /* 0x0000008a02887220 */ /* 0x040fe20000410000 */
[----:B------:R-:W-:Y:S01]  /*1cc10*/  R2UR UR7, R15 ;  /* 0x000000000f0772ca */ /* 0x000fe200000e0000 */
[C---:B------:R-:W-:Y:S01]  /*1cc20*/  FMUL.FTZ R159, R2.reuse, R164 ;  /* 0x000000a4029f7220 */ /* 0x040fe20000410000 */
[C---:B------:R-:W-:Y:S01]  /*1cc30*/  FMUL.FTZ R138, R2.reuse, R142 ;  /* 0x0000008e028a7220 */ /* 0x040fe20000410000 */
[C---:B------:R-:W-:Y:S01]  /*1cc40*/  FMUL.FTZ R142, R2.reuse, R146 ;  /* 0x00000092028e7220 */ /* 0x040fe20000410000 */
[----:B------:R-:W-:Y:S01]  /*1cc50*/  IADD3 R164, R165, 0x1, R202 ;  /* 0x00000001a5a47810 */ /* 0x000fe20007ffe0ca */
[C---:B------:R-:W-:Y:S01]  /*1cc60*/  FMUL.FTZ R146, R2.reuse, R150 ;  /* 0x0000009602927220 */ /* 0x040fe20000410000 */
[C---:B------:R-:W-:Y:S01]  /*1cc70*/  FMUL.FTZ R150, R2.reuse, R120 ;  /* 0x0000007802967220 */ /* 0x040fe20000410000 */
[C---:B------:R-:W-:Y:S01]  /*1cc80*/  FMUL.FTZ R120, R2.reuse, R122 ;  /* 0x0000007a02787220 */ /* 0x040fe20000410000 */
[C---:B------:R-:W-:Y:S01]  /*1cc90*/  FMUL.FTZ R122, R2.reuse, R123 ;  /* 0x0000007b027a7220 */ /* 0x040fe20000410000 */
[----:B------:R-:W-:Y:S01]  /*1cca0*/  MUFU.TANH R9, R9 ;  /* 0x0000000900097308 */ /* 0x000fe20000002400 */
[----:B------:R-:W-:Y:S01]  /*1ccb0*/  FMUL.FTZ R123, R2, R124 ;  /* 0x0000007c027b7220 */ /* 0x000fe20000410000 */
[----:B------:R-:W-:-:S02]  /*1ccc0*/  IMAD.IADD R164, R164, 0x1, -R195 ;  /* 0x00000001a4a47824 */ /* 0x000fc400078e0ac3 */
[C---:B------:R-:W-:Y:S01]  /*1ccd0*/  FMUL.FTZ R124, R2.reuse, R126 ;  /* 0x0000007e027c7220 */ /* 0x040fe20000410000 */
[C---:B------:R-:W-:Y:S01]  /*1cce0*/  FMUL.FTZ R126, R2.reuse, R127 ;  /* 0x0000007f027e7220 */ /* 0x040fe20000410000 */
[C---:B------:R-:W-:Y:S01]  /*1ccf0*/  FMUL.FTZ R127, R2.reuse, R128 ;  /* 0x00000080027f7220 */ /* 0x040fe20000410000 */
[C---:B------:R-:W-:Y:S01]  /*1cd00*/  FMUL.FTZ R128, R2.reuse, R130 ;  /* 0x0000008202807220 */ /* 0x040fe20000410000 */
[----:B------:R-:W-:Y:S01]  /*1cd10*/  IMAD R165, R203, -0x2, R164 ;  /* 0xfffffffecba57824 */ /* 0x000fe200078e02a4 */
[----:B------:R-:W0:Y:S01]  /*1cd20*/  MUFU.TANH R13, R13 ;  /* 0x0000000d000d7308 */ /* 0x000e220000002400 */
[C---:B------:R-:W-:Y:S01]  /*1cd30*/  FMUL.FTZ R130, R2.reuse, R132 ;  /* 0x0000008402827220 */ /* 0x040fe20000410000 */
[C---:B------:R-:W-:Y:S01]  /*1cd40*/  FMUL.FTZ R132, R2.reuse, R135 ;  /* 0x0000008702847220 */ /* 0x040fe20000410000 */
[----:B------:R-:W-:Y:S01]  /*1cd50*/  FMUL.FTZ R135, R2, R104 ;  /* 0x0000006802877220 */ /* 0x000fe20000410000 */
[----:B------:R-:W-:Y:S02]  /*1cd60*/  IMAD.IADD R104, R206, 0x1, R165 ;  /* 0x00000001ce687824 */ /* 0x000fe400078e02a5 */
[C---:B------:R-:W-:Y:S01]  /*1cd70*/  FMUL.FTZ R15, R2.reuse, R155 ;  /* 0x0000009b020f7220 */ /* 0x040fe20000410000 */
[C---:B------:R-:W-:Y:S01]  /*1cd80*/  FMUL.FTZ R155, R2.reuse, R160 ;  /* 0x000000a0029b7220 */ /* 0x040fe20000410000 */
[----:B------:R-:W-:Y:S01]  /*1cd90*/  FMUL.FTZ R134, R2, R134 ;  /* 0x0000008602867220 */ /* 0x000fe20000410000 */
[----:B------:R-:W-:Y:S01]  /*1cda0*/  MUFU.TANH R21, R21 ;  /* 0x0000001500157308 */ /* 0x000fe20000002400 */
[----:B------:R-:W-:Y:S01]  /*1cdb0*/  ISETP.GT.AND P0, PT, R104, RZ, PT ;  /* 0x000000ff6800720c */ /* 0x000fe20003f04270 */
[----:B------:R-:W-:Y:S01]  /*1cdc0*/  FMUL.FTZ R141, R2, R141 ;  /* 0x0000008d028d7220 */ /* 0x000fe20000410000 */
[----:B------:R-:W-:Y:S01]  /*1cdd0*/  ISETP.GT.AND P2, PT, R104, 0x1, PT ;  /* 0x000000016800780c */ /* 0x000fe20003f44270 */
[C---:B------:R-:W-:Y:S01]  /*1cde0*/  FMUL.FTZ R20, R2.reuse, R158 ;  /* 0x0000009e02147220 */ /* 0x040fe20000410000 */
[C---:B------:R-:W-:Y:S01]  /*1cdf0*/  FMUL.FTZ R158, R2.reuse, R166 ;  /* 0x000000a6029e7220 */ /* 0x040fe20000410000 */
[C---:B------:R-:W-:Y:S01]  /*1ce00*/  FMUL.FTZ R121, R2.reuse, R121 ;  /* 0x0000007902797220 */ /* 0x040fe20000410000 */
[C---:B------:R-:W-:Y:S01]  /*1ce10*/  FMUL.FTZ R125, R2.reuse, R125 ;  /* 0x0000007d027d7220 */ /* 0x040fe20000410000 */
[----:B------:R-:W1:Y:S01]  /*1ce20*/  MUFU.TANH R153, R153 ;  /* 0x0000009900997308 */ /* 0x000e620000002400 */
[----:B0-----:R-:W-:Y:S01]  /*1ce30*/  FSEL R13, R13, -INF , P2 ;  /* 0xff8000000d0d7808 */ /* 0x001fe20001000000 */
[----:B------:R-:W-:Y:S01]  /*1ce40*/  FMUL.FTZ R160, R2, R167 ;  /* 0x000000a702a07220 */ /* 0x000fe20000410000 */
[----:B------:R-:W-:Y:S01]  /*1ce50*/  ISETP.GT.AND P2, PT, R104, 0x9, PT ;  /* 0x000000096800780c */ /* 0x000fe20003f44270 */
        /* <DEDUP_REMOVED lines=12> */
[----:B------:R2:W-:Y:S01]  /*1cf20*/  MUFU.TANH R131, R134 ;  /* 0x0000008600837308 */ /* 0x0005e20000002400 */
[----:B-1----:R-:W-:Y:S01]  /*1cf30*/  FSEL R153, R153, -INF , P2 ;  /* 0xff80000099997808 */ /* 0x002fe20001000000 */
[----:B------:R-:W-:Y:S01]  /*1cf40*/  FMUL.FTZ R90, R2, R90 ;  /* 0x0000005a025a7220 */ /* 0x000fe20000410000 */
[----:B------:R-:W-:Y:S01]  /*1cf50*/  ISETP.GT.AND P2, PT, R104, 0x11, PT ;  /* 0x000000116800780c */ /* 0x000fe20003f44270 */
[C---:B------:R-:W-:Y:S01]  /*1cf60*/  FMUL.FTZ R91, R2.reuse, R91 ;  /* 0x0000005b025b7220 */ /* 0x040fe20000410000 */
[C---:B------:R-:W-:Y:S01]  /*1cf70*/  FMUL.FTZ R94, R2.reuse, R94 ;  /* 0x0000005e025e7220 */ /* 0x040fe20000410000 */
[C---:B------:R-:W-:Y:S01]  /*1cf80*/  FMUL.FTZ R95, R2.reuse, R95 ;  /* 0x0000005f025f7220 */ /* 0x040fe20000410000 */
[C---:B------:R-:W-:Y:S01]  /*1cf90*/  FMUL.FTZ R98, R2.reuse, R98 ;  /* 0x0000006202627220 */ /* 0x040fe20000410000 */
[----:B------:R-:W1:Y:S01]  /*1cfa0*/  MUFU.TANH R157, R157 ;  /* 0x0000009d009d7308 */ /* 0x000e620000002400 */
[----:B--2---:R-:W-:Y:S01]  /*1cfb0*/  FSEL R134, R9, -INF , P0 ;  /* 0xff80000009867808 */ /* 0x004fe20000000000 */
[----:B------:R-:W-:Y:S01]  /*1cfc0*/  FMUL.FTZ R9, R2, R106 ;  /* 0x0000006a02097220 */ /* 0x000fe20000410000 */
[----:B------:R-:W-:Y:S01]  /*1cfd0*/  ISETP.GT.AND P0, PT, R104, 0x8, PT ;  /* 0x000000086800780c */ /* 0x000fe20003f04270 */
[----:B------:R-:W-:Y:S01]  /*1cfe0*/  FMUL.FTZ R106, R2, R107 ;  /* 0x0000006b026a7220 */ /* 0x000fe20000410000 */
[----:B------:R-:W-:Y:S01]  /*1cff0*/  FMNMX.FTZ R164, R134, R7, !PT ;  /* 0x0000000786a47209 */ /* 0x000fe20007810000 */
[C---:B------:R-:W-:Y:S01]  /*1d000*/  FMUL.FTZ R99, R2.reuse, R99 ;  /* 0x0000006302637220 */ /* 0x040fe20000410000 */
[----:B------:R-:W-:Y:S01]  /*1d010*/  FSEL R21, R21, -INF , P0 ;  /* 0xff80000015157808 */ /* 0x000fe20000000000 */
[----:B------:R-:W2:Y:S01]  /*1d020*/  MUFU.TANH R159, R159 ;  /* 0x0000009f009f7308 */ /* 0x000ea20000002400 */
[----:B------:R-:W-:Y:S01]  /*1d030*/  FMNMX.FTZ R164, R13, R164, !PT ;  /* 0x000000a40da47209 */ /* 0x000fe20007810000 */
[----:B------:R-:W-:Y:S01]  /*1d040*/  FMUL.FTZ R102, R2, R102 ;  /* 0x0000006602667220 */ /* 0x000fe20000410000 */
[----:B------:R-:W-:Y:S01]  /*1d050*/  ISETP.GT.AND P0, PT, R104, 0x10, PT ;  /* 0x000000106800780c */ /* 0x000fe20003f04270 */
[----:B------:R-:W-:Y:S01]  /*1d060*/  FMUL.FTZ R103, R2, R103 ;  /* 0x0000006702677220 */ /* 0x000fe20000410000 */
[----:B------:R-:W-:Y:S01]  /*1d070*/  FMNMX.FTZ R164, R21, R164, !PT ;  /* 0x000000a415a47209 */ /* 0x000fe20007810000 */
[----:B------:R-:W3:Y:S01]  /*1d080*/  S2R R228, SR_TID.X ;  /* 0x0000000000e47919 */ /* 0x000ee20000002100 */
[----:B0-----:R-:W-:Y:S01]  /*1d090*/  FSEL R155, R155, -INF , P0 ;  /* 0xff8000009b9b7808 */ /* 0x001fe20000000000 */
[----:B------:R-:W0:Y:S01]  /*1d0a0*/  MUFU.TANH R161, R161 ;  /* 0x000000a100a17308 */ /* 0x000e220000002400 */
[----:B------:R-:W-:-:S02]  /*1d0b0*/  FMNMX.FTZ R164, R153, R164, !PT ;  /* 0x000000a499a47209 */ /* 0x000fc40007810000 */
[C---:B------:R-:W-:Y:S02]  /*1d0c0*/  ISETP.GT.AND P0, PT, R104.reuse, 0x18, PT ;  /* 0x000000186800780c */ /* 0x040fe40003f04270 */
[----:B-1----:R-:W-:Y:S02]  /*1d0d0*/  FSEL R157, R157, -INF , P2 ;  /* 0xff8000009d9d7808 */ /* 0x002fe40001000000 */
[----:B------:R-:W-:Y:S01]  /*1d0e0*/  FMNMX.FTZ R164, R155, R164, !PT ;  /* 0x000000a49ba47209 */ /* 0x000fe20007810000 */
[----:B------:R-:W1:Y:S01]  /*1d0f0*/  MUFU.TANH R162, R162 ;  /* 0x000000a200a27308 */ /* 0x000e620000002400 */
[----:B------:R-:W-:Y:S02]  /*1d100*/  ISETP.GT.AND P2, PT, R104, 0x19, PT ;  /* 0x000000196800780c */ /* 0x000fe40003f44270 */
[----:B--2---:R-:W-:Y:S02]  /*1d110*/  FSEL R159, R159, -INF , P0 ;  /* 0xff8000009f9f7808 */ /* 0x004fe40000000000 */
[----:B------:R-:W-:-:S02]  /*1d120*/  FMNMX.FTZ R164, R157, R164, !PT ;  /* 0x000000a49da47209 */ /* 0x000fc40007810000 */
[----:B------:R-:W-:Y:S01]  /*1d130*/  ISETP.GT.AND P0, PT, R104, 0x20, PT ;  /* 0x000000206800780c */ /* 0x000fe20003f04270 */
[----:B------:R-:W2:Y:S01]  /*1d140*/  MUFU.TANH R163, R163 ;  /* 0x000000a300a37308 */ /* 0x000ea20000002400 */
[----:B0-----:R-:W-:Y:S02]  /*1d150*/  FSEL R161, R161, -INF , P2 ;  /* 0xff800000a1a17808 */ /* 0x001fe40001000000 */
[----:B------:R-:W-:Y:S01]  /*1d160*/  FMNMX.FTZ R166, R159, R164, !PT ;  /* 0x000000a49fa67209 */ /* 0x000fe20007810000 */
[----:B------:R-:W-:Y:S01]  /*1d170*/  FMUL.FTZ R164, R2, R109 ;  /* 0x0000006d02a47220 */ /* 0x000fe20000410000 */
[----:B------:R-:W-:Y:S01]  /*1d180*/  ISETP.GT.AND P2, PT, R104, 0x21, PT ;  /* 0x000000216800780c */ /* 0x000fe20003f44270 */
[----:B------:R-:W-:Y:S01]  /*1d190*/  FMUL.FTZ R109, R2, R110 ;  /* 0x0000006e026d7220 */ /* 0x000fe20000410000 */
[----:B------:R-:W-:Y:S01]  /*1d1a0*/  FMNMX.FTZ R166, R161, R166, !PT ;  /* 0x000000a6a1a67209 */ /* 0x000fe20007810000 */
[----:B------:R-:W0:Y:S01]  /*1d1b0*/  MUFU.TANH R139, R139 ;  /* 0x0000008b008b7308 */ /* 0x000e220000002400 */
[----:B-1----:R-:W-:Y:S01]  /*1d1c0*/  FSEL R107, R162, -INF , P0 ;  /* 0xff800000a26b7808 */ /* 0x002fe20000000000 */
[----:B------:R-:W-:Y:S01]  /*1d1d0*/  FMUL.FTZ R110, R2, R116 ;  /* 0x00000074026e7220 */ /* 0x000fe20000410000 */
[----:B------:R-:W-:-:S02]  /*1d1e0*/  ISETP.GT.AND P0, PT, R104, 0x28, PT ;  /* 0x000000286800780c */ /* 0x000fc40003f04270 */
[----:B------:R-:W-:Y:S02]  /*1d1f0*/  FMNMX.FTZ R166, R107, R166, !PT ;  /* 0x000000a66ba67209 */ /* 0x000fe40007810000 */
[----:B---3--:R-:W-:Y:S01]  /*1d200*/  LOP3.LUT R230, R228, 0x7f, RZ, 0xc0, !PT ;  /* 0x0000007fe4e67812 */ /* 0x008fe200078ec0ff */
[----:B------:R-:W1:Y:S01]  /*1d210*/  MUFU.TANH R141, R141 ;  /* 0x0000008d008d7308 */ /* 0x000e620000002400 */
[----:B--2---:R-:W-:Y:S01]  /*1d220*/  FSEL R163, R163, -INF , P2 ;  /* 0xff800000a3a37808 */ /* 0x004fe20001000000 */
[----:B------:R-:W2:Y:S01]  /*1d230*/  S2R R228, SR_TID.X ;  /* 0x0000000000e47919 */ /* 0x000ea20000002100 */
[----:B------:R-:W-:Y:S02]  /*1d240*/  ISETP.GT.AND P2, PT, R104, 0x29, PT ;  /* 0x000000296800780c */ /* 0x000fe40003f44270 */
[----:B------:R-:W-:-:S03]  /*1d250*/  FMNMX.FTZ R166, R163, R166, !PT ;  /* 0x000000a6a3a67209 */ /* 0x000fc60007810000 */
[----:B------:R-:W3:Y:S01]  /*1d260*/  MUFU.TANH R143, R143 ;  /* 0x0000008f008f7308 */ /* 0x000ee20000002400 */
[----:B0-----:R-:W-:Y:S02]  /*1d270*/  FSEL R139, R139, -INF , P0 ;  /* 0xff8000008b8b7808 */ /* 0x001fe40000000000 */
[----:B------:R-:W-:Y:S02]  /*1d280*/  ISETP.GT.AND P0, PT, R104, 0x30, PT ;  /* 0x000000306800780c */ /* 0x000fe40003f04270 */
[----:B------:R-:W-:-:S03]  /*1d290*/  FMNMX.FTZ R166, R139, R166, !PT ;  /* 0x000000a68ba67209 */ /* 0x000fc60007810000 */
[----:B------:R-:W0:Y:S01]  /*1d2a0*/  MUFU.TANH R144, R144 ;  /* 0x0000009000907308 */ /* 0x000e220000002400 */
[----:B-1----:R-:W-:Y:S02]  /*1d2b0*/  FSEL R141, R141, -INF , P2 ;  /* 0xff8000008d8d7808 */ /* 0x002fe40001000000 */
[----:B------:R-:W-:Y:S02]  /*1d2c0*/  ISETP.GT.AND P2, PT, R104, 0x31, PT ;  /* 0x000000316800780c */ /* 0x000fe40003f44270 */
[----:B------:R-:W-:-:S03]  /*1d2d0*/  FMNMX.FTZ R166, R141, R166, !PT ;  /* 0x000000a68da67209 */ /* 0x000fc60007810000 */
[----:B------:R-:W1:Y:S01]  /*1d2e0*/  MUFU.TANH R147, R147 ;  /* 0x0000009300937308 */ /* 0x000e620000002400 */
[----:B---3--:R-:W-:Y:S02]  /*1d2f0*/  FSEL R143, R143, -INF , P0 ;  /* 0xff8000008f8f7808 */ /* 0x008fe40000000000 */
[----:B------:R-:W-:Y:S02]  /*1d300*/  ISETP.GT.AND P0, PT, R104, 0x38, PT ;  /* 0x000000386800780c */ /* 0x000fe40003f04270 */
[----:B------:R-:W-:Y:S01]  /*1d310*/  FMNMX.FTZ R166, R143, R166, !PT ;  /* 0x000000a68fa67209 */ /* 0x000fe20007810000 */
[----:B------:R-:W-:Y:S02]  /*1d320*/  WARPGROUP.DEPBAR.LE gsb0, 0x0 ;  /* 0x00008000000079c5 */ /* 0x000fe40000010000 */
[----:B------:R-:W-:Y:S01]  /*1d330*/  WARPGROUP.ARRIVE ;  /* 0x00000000000079c5 */ /* 0x000fe20000000000 */
[----:B------:R-:W3:Y:S01]  /*1d340*/  MUFU.TANH R148, R148 ;  /* 0x0000009400947308 */ /* 0x000ee20000002400 */
[----:B0-----:R-:W-:Y:S01]  /*1d350*/  FSEL R165, R144, -INF , P2 ;  /* 0xff80000090a57808 */ /* 0x001fe20001000000 */
[----:B------:R-:W-:Y:S01]  /*1d360*/  FMUL.FTZ R185, R2, R113 ;  /* 0x0000007102b97220 */ /* 0x000fe20000410000 */
[----:B------:R-:W-:Y:S01]  /*1d370*/  ISETP.GT.AND P2, PT, R104, 0x39, PT ;  /* 0x000000396800780c */ /* 0x000fe20003f44270 */
[----:B------:R-:W-:Y:S01]  /*1d380*/  FMUL.FTZ R187, R2, R117 ;  /* 0x0000007502bb7220 */ /* 0x000fe20000410000 */
[----:B------:R-:W-:Y:S01]  /*1d390*/  QGMMA.64x128x32.F32.E4M3.E4M3 R24, R180, gdesc[UR4], R24, gsb0 ;  /* 0x01e00004b4187df3 */ /* 0x000fe20008000818 */
[----:B------:R-:W-:-:S02]  /*1d3a0*/  FMNMX.FTZ R166, R165, R166, !PT ;  /* 0x000000a6a5a67209 */ /* 0x000fc40007810000 */
[----:B------:R-:W0:Y:S01]  /*1d3b0*/  MUFU.TANH R150, R150 ;  /* 0x0000009600967308 */ /* 0x000e220000002400 */
[----:B-1----:R-:W-:Y:S02]  /*1d3c0*/  FSEL R147, R147, -INF , P0 ;  /* 0xff80000093937808 */ /* 0x002fe40000000000 */
[----:B------:R-:W-:Y:S02]  /*1d3d0*/  ISETP.GT.AND P0, PT, R104, 0x40, PT ;  /* 0x000000406800780c */ /* 0x000fe40003f04270 */
[----:B------:R-:W-:Y:S02]  /*1d3e0*/  FMNMX.FTZ R166, R147, R166, !PT ;  /* 0x000000a693a67209 */ /* 0x000fe40007810000 */
[----:B--2---:R-:W-:Y:S01]  /*1d3f0*/  SHF.R.U32.HI R228, RZ, 0x7, R228 ;  /* 0x00000007ffe47819 */ /* 0x004fe200000116e4 */
[----:B------:R-:W1:Y:S01]  /*1d400*/  MUFU.TANH R121, R121 ;  /* 0x0000007900797308 */ /* 0x000e620000002400 */
[----:B---3--:R-:W-:Y:S02]  /*1d410*/  FSEL R113, R148, -INF , P2 ;  /* 0xff80000094717808 */ /* 0x008fe40001000000 */
[----:B------:R-:W-:-:S02]  /*1d420*/  ISETP.GT.AND P2, PT, R104, 0x41, PT ;  /* 0x000000416800780c */ /* 0x000fc40003f44270 */
[----:B------:R-:W-:-:S03]  /*1d430*/  FMNMX.FTZ R166, R113, R166, !PT ;  /* 0x000000a671a67209 */ /* 0x000fc60007810000 */
[----:B------:R-:W2:Y:S01]  /*1d440*/  MUFU.TANH R123, R123 ;  /* 0x0000007b007b7308 */ /* 0x000ea20000002400 */
        /* <DEDUP_REMOVED lines=8> */
[----:B--2---:R-:W-:Y:S02]  /*1d4d0*/  FSEL R123, R123, -INF , P0 ;  /* 0xff8000007b7b7808 */ /* 0x004fe40000000000 */
[----:B------:R-:W-:Y:S02]  /*1d4e0*/  ISETP.GT.AND P0, PT, R104, 0x50, PT ;  /* 0x000000506800780c */ /* 0x000fe40003f04270 */
        /* <DEDUP_REMOVED lines=30> */
[----:B-1----:R-:W-:Y:S01]  /*1d6d0*/  FSEL R93, R108, -INF , P0 ;  /* 0xff8000006c5d7808 */ /* 0x002fe20000000000 */
[----:B------:R-:W-:Y:S01]  /*1d6e0*/  FMUL.FTZ R108, R2, R101 ;  /* 0x00000065026c7220 */ /* 0x000fe20000410000 */
[----:B------:R-:W-:Y:S02]  /*1d6f0*/  ISETP.GT.AND P0, PT, R104, 0x70, PT ;  /* 0x000000706800780c */ /* 0x000fe40003f04270 */
[----:B------:R-:W-:-:S03]  /*1d700*/  FMNMX.FTZ R166, R93, R166, !PT ;  /* 0x000000a65da67209 */ /* 0x000fc60007810000 */
[----:B------:R-:W-:Y:S08]  /*1d710*/  MUFU.TANH R110, R110 ;  /* 0x0000006e006e7308 */ /* 0x000ff00000002400 */
[----:B------:R-:W1:Y:S08]  /*1d720*/  MUFU.TANH R187, R187 ;  /* 0x000000bb00bb7308 */ /* 0x000e700000002400 */
[----:B------:R-:W-:Y:S08]  /*1d730*/  MUFU.TANH R229, R229 ;  /* 0x000000e500e57308 */ /* 0x000ff00000002400 */
[----:B------:R-:W3:Y:S08]  /*1d740*/  MUFU.TANH R231, R231 ;  /* 0x000000e700e77308 */ /* 0x000ef00000002400 */
[----:B------:R-:W-:Y:S01]  /*1d750*/  MUFU.TANH R233, R233 ;  /* 0x000000e900e97308 */ /* 0x000fe20000002400 */
[----:B------:R-:W-:-:S02]  /*1d760*/  WARPGROUP.DEPBAR.LE gsb0, 0x0 ;  /* 0x00008000000079c5 */ /* 0x000fc40000010000 */
[----:B------:R-:W-:Y:S01]  /*1d770*/  FMUL.FTZ R183, R2, R112 ;  /* 0x0000007002b77220 */ /* 0x000fe20000410000 */
[----:B--2---:R-:W-:Y:S01]  /*1d780*/  FSEL R181, R162, -INF , P2 ;  /* 0xff800000a2b57808 */ /* 0x004fe20001000000 */
[----:B------:R-:W-:Y:S01]  /*1d790*/  FMUL.FTZ R112, R2, R119 ;  /* 0x0000007702707220 */ /* 0x000fe20000410000 */
[C---:B------:R-:W-:Y:S02]  /*1d7a0*/  ISETP.GT.AND P2, PT, R104.reuse, 0x71, PT ;  /* 0x000000716800780c */ /* 0x040fe40003f44270 */
[----:B------:R-:W2:Y:S01]  /*1d7b0*/  MUFU.TANH R88, R88 ;  /* 0x0000005800587308 */ /* 0x000ea20000002400 */
[----:B------:R-:W-:Y:S01]  /*1d7c0*/  FMNMX.FTZ R166, R181, R166, !PT ;  /* 0x000000a6b5a67209 */ /* 0x000fe20007810000 */
[----:B------:R-:W-:Y:S01]  /*1d7d0*/  WARPGROUP.ARRIVE ;  /* 0x00000000000079c5 */ /* 0x000fe20000000000 */
[----:B0-----:R-:W-:Y:S02]  /*1d7e0*/  FSEL R185, R185, -INF , P2 ;  /* 0xff800000b9b97808 */ /* 0x001fe40001000000 */
[----:B------:R-:W-:-:S03]  /*1d7f0*/  ISETP.GT.AND P2, PT, R104, 0x79, PT ;  /* 0x000000796800780c */ /* 0x000fc60003f44270 */
[----:B------:R-:W0:Y:S01]  /*1d800*/  MUFU.TANH R183, R183 ;  /* 0x000000b700b77308 */ /* 0x000e220000002400 */
[----:B-1----:R-:W-:Y:S02]  /*1d810*/  FSEL R187, R187, -INF , P2 ;  /* 0xff800000bbbb7808 */ /* 0x002fe40001000000 */
[----:B------:R-:W-:-:S04]  /*1d820*/  ISETP.GT.AND P2, PT, R104, 0x81, PT ;  /* 0x000000816800780c */ /* 0x000fc80003f44270 */
[----:B---3--:R-:W-:Y:S01]  /*1d830*/  FSEL R231, R231, -INF , P2 ;  /* 0xff800000e7e77808 */ /* 0x008fe20001000000 */
[----:B------:R-:W1:Y:S01]  /*1d840*/  MUFU.TANH R89, R89 ;  /* 0x0000005900597308 */ /* 0x000e620000002400 */
[----:B------:R-:W-:-:S04]  /*1d850*/  ISETP.GT.AND P2, PT, R104, 0x89, PT ;  /* 0x000000896800780c */ /* 0x000fc80003f44270 */
[----:B--2---:R-:W-:Y:S02]  /*1d860*/  FSEL R101, R88, -INF , P2 ;  /* 0xff80000058657808 */ /* 0x004fe40001000000 */
[C---:B------:R-:W-:Y:S01]  /*1d870*/  ISETP.GT.AND P2, PT, R104.reuse, 0x91, PT ;  /* 0x000000916800780c */ /* 0x040fe20003f44270 */
[----:B------:R-:W2:Y:S01]  /*1d880*/  MUFU.TANH R235, R235 ;  /* 0x000000eb00eb7308 */ /* 0x000ea20000002400 */
[----:B0-----:R-:W-:Y:S02]  /*1d890*/  FSEL R183, R183, -INF , P0 ;  /* 0xff800000b7b77808 */ /* 0x001fe40000000000 */
[----:B------:R-:W-:Y:S02]  /*1d8a0*/  ISETP.GT.AND P0, PT, R104, 0x78, PT ;  /* 0x000000786800780c */ /* 0x000fe40003f04270 */
[----:B------:R-:W-:Y:S02]  /*1d8b0*/  FMNMX.FTZ R166, R183, R166, !PT ;  /* 0x000000a6b7a67209 */ /* 0x000fe40007810000 */
[----:B------:R-:W-:Y:S01]  /*1d8c0*/  FSEL R97, R110, -INF , P0 ;  /* 0xff8000006e617808 */ /* 0x000fe20000000000 */
[----:B------:R0:W3:Y:S01]  /*1d8d0*/  MUFU.TANH R96, R100 ;  /* 0x0000006400607308 */ /* 0x0000e20000002400 */
[----:B------:R-:W-:Y:S01]  /*1d8e0*/  FMNMX.FTZ R166, R185, R166, !PT ;  /* 0x000000a6b9a67209 */ /* 0x000fe20007810000 */
[----:B------:R-:W-:Y:S01]  /*1d8f0*/  FMUL.FTZ R110, R2, R118 ;  /* 0x00000076026e7220 */ /* 0x000fe20000410000 */
[----:B------:R-:W-:-:S02]  /*1d900*/  ISETP.GT.AND P0, PT, R104, 0x80, PT ;  /* 0x000000806800780c */ /* 0x000fc40003f04270 */
[----:B------:R-:W-:Y:S02]  /*1d910*/  FMNMX.FTZ R166, R97, R166, !PT ;  /* 0x000000a661a67209 */ /* 0x000fe40007810000 */
[----:B------:R-:W-:Y:S01]  /*1d920*/  FSEL R229, R229, -INF , P0 ;  /* 0xff800000e5e57808 */ /* 0x000fe20000000000 */
[----:B------:R-:W4:Y:S01]  /*1d930*/  MUFU.TANH R108, R108 ;  /* 0x0000006c006c7308 */ /* 0x000f220000002400 */
[----:B------:R-:W-:Y:S01]  /*1d940*/  FMNMX.FTZ R166, R187, R166, !PT ;  /* 0x000000a6bba67209 */ /* 0x000fe20007810000 */
[----:B0-----:R-:W-:Y:S01]  /*1d950*/  FMUL.FTZ R100, R2, R114 ;  /* 0x0000007202647220 */ /* 0x001fe20000410000 */
[----:B------:R-:W-:Y:S02]  /*1d960*/  ISETP.GT.AND P0, PT, R104, 0x88, PT ;  /* 0x000000886800780c */ /* 0x000fe40003f04270 */
[----:B------:R-:W-:Y:S02]  /*1d970*/  FMNMX.FTZ R166, R229, R166, !PT ;  /* 0x000000a6e5a67209 */ /* 0x000fe40007810000 */
[----:B------:R-:W-:Y:S01]  /*1d980*/  FSEL R233, R233, -INF , P0 ;  /* 0xff800000e9e97808 */ /* 0x000fe20000000000 */
[----:B------:R-:W0:Y:S01]  /*1d990*/  MUFU.TANH R15, R15 ;  /* 0x0000000f000f7308 */ /* 0x000e220000002400 */
[----:B------:R-:W-:-:S02]  /*1d9a0*/  FMNMX.FTZ R166, R231, R166, !PT ;  /* 0x000000a6e7a67209 */ /* 0x000fc40007810000 */
[C---:B------:R-:W-:Y:S02]  /*1d9b0*/  ISETP.GT.AND P0, PT, R104.reuse, 0x90, PT ;  /* 0x000000906800780c */ /* 0x040fe40003f04270 */
[----:B------:R-:W-:Y:S02]  /*1d9c0*/  FMNMX.FTZ R166, R233, R166, !PT ;  /* 0x000000a6e9a67209 */ /* 0x000fe40007810000 */
[----:B-1----:R-:W-:Y:S01]  /*1d9d0*/  FSEL R111, R89, -INF , P0 ;  /* 0xff800000596f7808 */ /* 0x002fe20000000000 */
[----:B------:R-:W-:Y:S01]  /*1d9e0*/  MUFU.TANH R14, R14 ;  /* 0x0000000e000e7308 */ /* 0x000fe20000002400 */
[----:B------:R-:W-:Y:S02]  /*1d9f0*/  FMNMX.FTZ R166, R101, R166, !PT ;  /* 0x000000a665a67209 */ /* 0x000fe40007810000 */
[----:B------:R-:W-:Y:S02]  /*1da00*/  ISETP.GT.AND P0, PT, R104, 0x98, PT ;  /* 0x000000986800780c */ /* 0x000fe40003f04270 */
[----:B--2---:R-:W-:-:S02]  /*1da10*/  FSEL R235, R235, -INF , P2 ;  /* 0xff800000ebeb7808 */ /* 0x004fc40001000000 */
[----:B------:R-:W-:Y:S01]  /*1da20*/  FMNMX.FTZ R166, R111, R166, !PT ;  /* 0x000000a66fa67209 */ /* 0x000fe20007810000 */
[----:B------:R-:W1:Y:S01]  /*1da30*/  MUFU.TANH R158, R158 ;  /* 0x0000009e009e7308 */ /* 0x000e620000002400 */
[C---:B------:R-:W-:Y:S01]  /*1da40*/  ISETP.GT.AND P2, PT, R104.reuse, 0x99, PT ;  /* 0x000000996800780c */ /* 0x040fe20003f44270 */
[----:B------:R-:W-:Y:S01]  /*1da50*/  VIADD R104, R104, 0x8 ;  /* 0x0000000868687836 */ /* 0x000fe20000000000 */
[----:B---3--:R-:W-:Y:S02]  /*1da60*/  FSEL R96, R96, -INF , P0 ;  /* 0xff80000060607808 */ /* 0x008fe40000000000 */
[----:B------:R-:W-:Y:S02]  /*1da70*/  FMNMX.FTZ R89, R235, R166, !PT ;  /* 0x000000a6eb597209 */ /* 0x000fe40007810000 */
[----:B----4-:R-:W-:Y:S01]  /*1da80*/  FSEL R237, R108, -INF , P2 ;  /* 0xff8000006ced7808 */ /* 0x010fe20001000000 */
[----:B------:R-:W-:Y:S01]  /*1da90*/  FMUL.FTZ R108, R2, R115 ;  /* 0x00000073026c7220 */ /* 0x000fe20000410000 */
[----:B------:R-:W-:Y:S01]  /*1daa0*/  FMNMX.FTZ R88, R96, R89, !PT ;  /* 0x0000005960587209 */ /* 0x000fe20007810000 */
[----:B------:R-:W2:Y:S01]  /*1dab0*/  MUFU.TANH R20, R20 ;  /* 0x0000001400147308 */ /* 0x000ea20000002400 */
[----:B------:R-:W-:-:S02]  /*1dac0*/  ISETP.GT.AND P4, PT, R104, 0x1, PT ;  /* 0x000000016800780c */ /* 0x000fc40003f84270 */
[----:B------:R-:W-:Y:S02]  /*1dad0*/  FMNMX.FTZ R114, R237, R88, !PT ;  /* 0x00000058ed727209 */ /* 0x000fe40007810000 */
[----:B------:R-:W-:Y:S02]  /*1dae0*/  IADD3 R88, R12, 0x200, RZ ;  /* 0x000002000c587810 */ /* 0x000fe40007ffe0ff */
[----:B------:R-:W-:Y:S01]  /*1daf0*/  ISETP.GT.AND P5, PT, R104, RZ, PT ;  /* 0x000000ff6800720c */ /* 0x000fe20003fa4270 */
[----:B------:R-:W3:Y:S01]  /*1db00*/  SHFL.BFLY PT, R89, R114, 0x2, 0x1f ;  /* 0x0c401f0072597f89 */ /* 0x000ee200000e0000 */
[----:B------:R-:W-:Y:S01]  /*1db10*/  R2UR UR6, R88 ;  /* 0x00000000580672ca */ /* 0x000fe200000e0000 */
[----:B------:R-:W4:Y:S01]  /*1db20*/  MUFU.TANH R152, R152 ;  /* 0x0000009800987308 */ /* 0x000f220000002400 */
[----:B0-----:R-:W-:Y:S02]  /*1db30*/  FSEL R15, R15, -INF , P4 ;  /* 0xff8000000f0f7808 */ /* 0x001fe40002000000 */
[----:B------:R-:W-:-:S02]  /*1db40*/  ISETP.GT.AND P4, PT, R104, 0x18, PT ;  /* 0x000000186800780c */ /* 0x000fc40003f84270 */
[C---:B------:R-:W-:Y:S02]  /*1db50*/  ISETP.GT.AND P0, PT, R104.reuse, 0x8, PT ;  /* 0x000000086800780c */ /* 0x040fe40003f04270 */
[----:B------:R-:W-:Y:S01]  /*1db60*/  ISETP.GT.AND P3, PT, R104, 0x9, PT ;  /* 0x000000096800780c */ /* 0x000fe20003f64270 */
[----:B------:R-:W-:Y:S01]  /*1db70*/  MUFU.TANH R156, R156 ;  /* 0x0000009c009c7308 */ /* 0x000fe20000002400 */
[----:B-1----:R-:W-:Y:S02]  /*1db80*/  FSEL R158, R158, -INF , P4 ;  /* 0xff8000009e9e7808 */ /* 0x002fe40002000000 */
[----:B------:R-:W-:Y:S02]  /*1db90*/  ISETP.GT.AND P4, PT, R104, 0x29, PT ;  /* 0x000000296800780c */ /* 0x000fe40003f84270 */
[----:B--2---:R-:W-:Y:S02]  /*1dba0*/  FSEL R119, R20, -INF , P0 ;  /* 0xff80000014777808 */ /* 0x004fe40000000000 */
[----:B------:R-:W-:Y:S01]  /*1dbb0*/  ISETP.GT.AND P0, PT, R104, 0x19, PT ;  /* 0x000000196800780c */ /* 0x000fe20003f04270 */
[----:B------:R-:W0:Y:S01]  /*1dbc0*/  MUFU.TANH R140, R140 ;  /* 0x0000008c008c7308 */ /* 0x000e220000002400 */
[----:B----4-:R-:W-:-:S02]  /*1dbd0*/  FSEL R152, R152, -INF , P3 ;  /* 0xff80000098987808 */ /* 0x010fc40001800000 */
[C---:B------:R-:W-:Y:S02]  /*1dbe0*/  ISETP.GT.AND P3, PT, R104.reuse, 0x20, PT ;  /* 0x000000206800780c */ /* 0x040fe40003f64270 */
[----:B------:R-:W-:Y:S02]  /*1dbf0*/  ISETP.GT.AND P2, PT, R104, 0x10, PT ;  /* 0x000000106800780c */ /* 0x000fe40003f44270 */
[----:B---3--:R-:W-:Y:S01]  /*1dc00*/  FMNMX.FTZ R115, R114, R89, !PT ;  /* 0x0000005972737209 */ /* 0x008fe20007810000 */
[----:B------:R-:W1:Y:S01]  /*1dc10*/  MUFU.TANH R160, R160 ;  /* 0x000000a000a07308 */ /* 0x000e620000002400 */
[----:B------:R-:W-:-:S03]  /*1dc20*/  IMAD.MOV.U32 R89, RZ, RZ, -0x3ffffff0 ;  /* 0xc0000010ff597424 */ /* 0x000fc600078e00ff */
[----:B------:R-:W2:Y:S02]  /*1dc30*/  SHFL.BFLY PT, R88, R115, 0x1, 0x1f ;  /* 0x0c201f0073587f89 */ /* 0x000ea400000e0000 */
[----:B------:R-:W-:Y:S02]  /*1dc40*/  R2UR UR7, R89 ;  /* 0x00000000590772ca */ /* 0x000fe400000e0000 */
[----:B------:R-:W3:Y:S01]  /*1dc50*/  MUFU.TANH R136, R136 ;  /* 0x0000008800887308 */ /* 0x000ee20000002400 */
[----:B0-----:R-:W-:Y:S02]  /*1dc60*/  FSEL R140, R140, -INF , P4 ;  /* 0xff8000008c8c7808 */ /* 0x001fe40002000000 */
[----:B------:R-:W-:-:S05]  /*1dc70*/  ISETP.GT.AND P4, PT, R104, 0x39, PT ;  /* 0x000000396800780c */ /* 0x000fca0003f84270 */
[----:B------:R-:W-:Y:S01]  /*1dc80*/  MUFU.TANH R138, R138 ;  /* 0x0000008a008a7308 */ /* 0x000fe20000002400 */
[----:B-1----:R-:W-:Y:S02]  /*1dc90*/  FSEL R160, R160, -INF , P0 ;  /* 0xff800000a0a07808 */ /* 0x002fe40000000000 */
[----:B------:R-:W-:Y:S05]  /*1dca0*/  QGMMA.64x128x32.F32.E4M3.E4M3 R24, R176, gdesc[UR4], R24, gsb0 ;  /* 0x01e00004b0187df3 */ /* 0x000fea0008000818 */
[----:B------:R-:W0:Y:S01]  /*1dcb0*/  MUFU.TANH R149, R149 ;  /* 0x0000009500957308 */ /* 0x000e220000002400 */
[----:B---3--:R-:W-:Y:S02]  /*1dcc0*/  FSEL R136, R136, -INF , P3 ;  /* 0xff80000088887808 */ /* 0x008fe40001800000 */
[----:B------:R-:W-:-:S02]  /*1dcd0*/  ISETP.GT.AND P3, PT, R104, 0x30, PT ;  /* 0x000000306800780c */ /* 0x000fc40003f64270 */
[----:B--2---:R-:W-:Y:S01]  /*1dce0*/  FMNMX.FTZ R89, R115, R88, !PT ;  /* 0x0000005873597209 */ /* 0x004fe20007810000 */
[----:B------:R-:W-:Y:S01]  /*1dcf0*/  IMAD.U32 R88, RZ, RZ, UR55 ;  /* 0x00000037ff587e24 */ /* 0x000fe2000f8e00ff */
[----:B------:R-:W-:Y:S01]  /*1dd00*/  FSEL R115, R14, -INF , P5 ;  /* 0xff8000000e737808 */ /* 0x000fe20002800000 */
[----:B------:R-:W1:Y:S01]  /*1dd10*/  MUFU.TANH R142, R142 ;  /* 0x0000008e008e7308 */ /* 0x000e620000002400 */
[----:B------:R-:W-:Y:S01]  /*1dd20*/  ISETP.GT.AND P5, PT, R104, 0x11, PT ;  /* 0x000000116800780c */ /* 0x000fe20003fa4270 */
[----:B------:R-:W-:-:S01]  /*1dd30*/  FFMA.FTZ R14, R89, R88, -8 ;  /* 0xc1000000590e7423 */ /* 0x000fc20000010058 */
[----:B------:R-:W-:Y:S02]  /*1dd40*/  FSETP.NEU.FTZ.AND P0, PT, R89, -INF , PT ;  /* 0xff8000005900780b */ /* 0x000fe40003f1d000 */
[----:B------:R-:W-:Y:S02]  /*1dd50*/  FSEL R156, R156, -INF , P5 ;  /* 0xff8000009c9c7808 */ /* 0x000fe40002800000 */
[----:B------:R-:W-:Y:S01]  /*1dd60*/  ISETP.GT.AND P5, PT, R104, 0x28, PT ;  /* 0x000000286800780c */ /* 0x000fe20003fa4270 */
[----:B------:R-:W2:Y:S01]  /*1dd70*/  MUFU.TANH R146, R146 ;  /* 0x0000009200927308 */ /* 0x000ea20000002400 */
[----:B0-----:R-:W-:-:S02]  /*1dd80*/  FSEL R149, R149, -INF , P4 ;  /* 0xff80000095957808 */ /* 0x001fc40002000000 */
[----:B------:R-:W-:Y:S02]  /*1dd90*/  FSEL R138, R138, -INF , P5 ;  /* 0xff8000008a8a7808 */ /* 0x000fe40002800000 */
[C---:B------:R-:W-:Y:S02]  /*1dda0*/  ISETP.GT.AND P5, PT, R104.reuse, 0x38, PT ;  /* 0x000000386800780c */ /* 0x040fe40003fa4270 */
[----:B------:R-:W-:Y:S01]  /*1ddb0*/  ISETP.GT.AND P4, PT, R104, 0x49, PT ;  /* 0x000000496800780c */ /* 0x000fe20003f84270 */
[----:B------:R-:W0:Y:S01]  /*1ddc0*/  MUFU.TANH R126, R126 ;  /* 0x0000007e007e7308 */ /* 0x000e220000002400 */
[----:B------:R-:W-:Y:S02]  /*1ddd0*/  FSEL R14, R14, RZ, P0 ;  /* 0x000000ff0e0e7208 */ /* 0x000fe40000000000 */
[----:B-1----:R-:W-:Y:S02]  /*1dde0*/  FSEL R142, R142, -INF , P3 ;  /* 0xff8000008e8e7808 */ /* 0x002fe40001800000 */
[----:B------:R-:W-:Y:S01]  /*1ddf0*/  ISETP.GT.AND P3, PT, R104, 0x40, PT ;  /* 0x000000406800780c */ /* 0x000fe20003f64270 */
[-CC-:B------:R-:W-:Y:S01]  /*1de00*/  FFMA.FTZ R114, R13, R88.reuse, -R14.reuse ;  /* 0x000000580d727223 */ /* 0x180fe2000001080e */
[----:B------:R-:W-:-:S01]  /*1de10*/  FFMA.FTZ R118, R157, R88, -R14 ;  /* 0x000000589d767223 */ /* 0x000fc2000001080e */
[----:B------:R-:W1:Y:S01]  /*1de20*/  MUFU.TANH R120, R120 ;  /* 0x0000007800787308 */ /* 0x000e620000002400 */
[----:B--2---:R-:W-:Y:S01]  /*1de30*/  FSEL R146, R146, -INF , P5 ;  /* 0xff80000092927808 */ /* 0x004fe20002800000 */
[-CC-:B------:R-:W-:Y:S01]  /*1de40*/  FFMA.FTZ R116, R21, R88.reuse, -R14.reuse ;  /* 0x0000005815747223 */ /* 0x180fe2000001080e */
[----:B------:R-:W-:Y:S01]  /*1de50*/  ISETP.GT.AND P5, PT, R104, 0x48, PT ;  /* 0x000000486800780c */ /* 0x000fe20003fa4270 */
[-CC-:B------:R-:W-:Y:S01]  /*1de60*/  FFMA.FTZ R21, R155, R88.reuse, -R14.reuse ;  /* 0x000000589b157223 */ /* 0x180fe2000001080e */
[----:B------:R-:W-:-:S01]  /*1de70*/  FFMA.FTZ R20, R134, R88, -R14 ;  /* 0x0000005886147223 */ /* 0x000fc2000001080e */
[-CC-:B------:R-:W-:Y:S01]  /*1de80*/  FFMA.FTZ R133, R133, R88.reuse, -R14.reuse ;  /* 0x0000005885857223 */ /* 0x180fe2000001080e */
[----:B------:R-:W-:-:S01]  /*1de90*/  FFMA.FTZ R151, R151, R88, -R14 ;  /* 0x0000005897977223 */ /* 0x000fc2000001080e */
[----:B------:R-:W2:Y:S01]  /*1dea0*/  MUFU.TANH R124, R124 ;  /* 0x0000007c007c7308 */ /* 0x000ea20000002400 */
[----:B0-----:R-:W-:Y:S01]  /*1deb0*/  FSEL R126, R126, -INF , P4 ;  /* 0xff8000007e7e7808 */ /* 0x001fe20002000000 */
[-CC-:B------:R-:W-:Y:S01]  /*1dec0*/  FFMA.FTZ R180, R101, R88.reuse, -R14.reuse ;  /* 0x0000005865b47223 */ /* 0x180fe2000001080e */
[----:B------:R-:W-:Y:S01]  /*1ded0*/  ISETP.GT.AND P4, PT, R104, 0x59, PT ;  /* 0x000000596800780c */ /* 0x000fe20003f84270 */
[-CC-:B------:R-:W-:Y:S01]  /*1dee0*/  FFMA.FTZ R153, R153, R88.reuse, -R14.reuse ;  /* 0x0000005899997223 */ /* 0x180fe2000001080e */
[----:B------:R-:W-:-:S01]  /*1def0*/  FFMA.FTZ R161, R161, R88, -R14 ;  /* 0x00000058a1a17223 */ /* 0x000fc2000001080e */
[-CC-:B------:R-:W-:Y:S01]  /*1df00*/  FFMA.FTZ R113, R113, R88.reuse, -R14.reuse ;  /* 0x0000005871717223 */ /* 0x180fe2000001080e */
[----:B------:R-:W-:-:S01]  /*1df10*/  FFMA.FTZ R167, R167, R88, -R14 ;  /* 0x00000058a7a77223 */ /* 0x000fc2000001080e */
[----:B------:R-:W0:Y:S01]  /*1df20*/  MUFU.TANH R132, R132 ;  /* 0x0000008400847308 */ /* 0x000e220000002400 */
[----:B-1----:R-:W-:Y:S01]  /*1df30*/  FSEL R13, R120, -INF , P3 ;  /* 0xff800000780d7808 */ /* 0x002fe20001800000 */
[-CC-:B------:R-:W-:Y:S01]  /*1df40*/  FFMA.FTZ R120, R143, R88.reuse, -R14.reuse ;  /* 0x000000588f787223 */ /* 0x180fe2000001080e */
[----:B------:R-:W-:Y:S01]  /*1df50*/  ISETP.GT.AND P3, PT, R104, 0x50, PT ;  /* 0x000000506800780c */ /* 0x000fe20003f64270 */
[-CC-:B------:R-:W-:Y:S01]  /*1df60*/  FFMA.FTZ R143, R125, R88.reuse, -R14.reuse ;  /* 0x000000587d8f7223 */ /* 0x180fe2000001080e */
[----:B------:R-:W-:-:S01]  /*1df70*/  FFMA.FTZ R125, R127, R88, -R14 ;  /* 0x000000587f7d7223 */ /* 0x000fc2000001080e */
        /* <DEDUP_REMOVED lines=9> */
[----:B------:R-:W-:Y:S01]  /*1e010*/  FSEL R131, R131, -INF , P5 ;  /* 0xff80000083837808 */ /* 0x000fe20002800000 */
[----:B------:R-:W2:Y:S01]  /*1e020*/  MUFU.TANH R92, R92 ;  /* 0x0000005c005c7308 */ /* 0x000ea20000002400 */
[----:B0-----:R-:W-:Y:S01]  /*1e030*/  FSEL R132, R132, -INF , P4 ;  /* 0xff80000084847808 */ /* 0x001fe20002000000 */
[-CC-:B------:R-:W-:Y:S01]  /*1e040*/  FFMA.FTZ R97, R97, R88.reuse, -R14.reuse ;  /* 0x0000005861617223 */ /* 0x180fe2000001080e */
[C---:B------:R-:W-:Y:S01]  /*1e050*/  ISETP.GT.AND P4, PT, R104.reuse, 0x69, PT ;  /* 0x000000696800780c */ /* 0x040fe20003f84270 */
[-CC-:B------:R-:W-:Y:S01]  /*1e060*/  FFMA.FTZ R164, R187, R88.reuse, -R14.reuse ;  /* 0x00000058bba47223 */ /* 0x180fe2000001080e */
[----:B------:R-:W-:Y:S01]  /*1e070*/  ISETP.GT.AND P5, PT, R104, 0x68, PT ;  /* 0x000000686800780c */ /* 0x000fe20003fa4270 */
[-CC-:B------:R-:W-:Y:S01]  /*1e080*/  FFMA.FTZ R101, R111, R88.reuse, -R14.reuse ;  /* 0x000000586f657223 */ /* 0x180fe2000001080e */
[----:B------:R-:W-:-:S01]  /*1e090*/  FFMA.FTZ R182, R235, R88, -R14 ;  /* 0x00000058ebb67223 */ /* 0x000fc2000001080e */
[----:B------:R-:W0:Y:S01]  /*1e0a0*/  MUFU.TANH R9, R9 ;  /* 0x0000000900097308 */ /* 0x000e220000002400 */
[----:B-1----:R-:W-:Y:S01]  /*1e0b0*/  FSEL R128, R128, -INF , P3 ;  /* 0xff80000080807808 */ /* 0x002fe20001800000 */
[-CC-:B------:R-:W-:Y:S01]  /*1e0c0*/  FFMA.FTZ R96, R96, R88.reuse, -R14.reuse ;  /* 0x0000005860607223 */ /* 0x180fe2000001080e */
[----:B------:R-:W-:Y:S01]  /*1e0d0*/  ISETP.GT.AND P3, PT, R104, 0x60, PT ;  /* 0x000000606800780c */ /* 0x000fe20003f64270 */
[----:B------:R-:W-:-:S04]  /*1e0e0*/  FFMA.FTZ R237, R237, R88, -R14 ;  /* 0x00000058eded7223 */ /* 0x000fc8000001080e */
[----:B------:R-:W1:Y:S01]  /*1e0f0*/  MUFU.TANH R109, R109 ;  /* 0x0000006d006d7308 */ /* 0x000e620000002400 */
[----:B--2---:R-:W-:Y:S02]  /*1e100*/  FSEL R157, R92, -INF , P4 ;  /* 0xff8000005c9d7808 */ /* 0x004fe40002000000 */
[----:B------:R-:W-:-:S05]  /*1e110*/  ISETP.GT.AND P4, PT, R104, 0x79, PT ;  /* 0x000000796800780c */ /* 0x000fca0003f84270 */
[----:B------:R-:W-:Y:S01]  /*1e120*/  MUFU.TANH R110, R110 ;  /* 0x0000006e006e7308 */ /* 0x000fe20000002400 */
[----:B0-----:R-:W-:Y:S02]  /*1e130*/  FSEL R155, R9, -INF , P3 ;  /* 0xff800000099b7808 */ /* 0x001fe40001800000 */
[----:B------:R-:W-:-:S05]  /*1e140*/  ISETP.GT.AND P3, PT, R104, 0x70, PT ;  /* 0x000000706800780c */ /* 0x000fca0003f64270 */
[----:B------:R-:W0:Y:S01]  /*1e150*/  MUFU.TANH R154, R154 ;  /* 0x0000009a009a7308 */ /* 0x000e220000002400 */
[----:B-1----:R-:W-:Y:S02]  /*1e160*/  FSEL R109, R109, -INF , P5 ;  /* 0xff8000006d6d7808 */ /* 0x002fe40002800000 */
[----:B------:R-:W-:-:S05]  /*1e170*/  ISETP.GT.AND P5, PT, R104, 0x78, PT ;  /* 0x000000786800780c */ /* 0x000fca0003fa4270 */
[----:B------:R1:W-:Y:S08]  /*1e180*/  MUFU.EX2 R92, R118 ;  /* 0x00000076005c7308 */ /* 0x0003f00000000800 */
[----:B------:R2:W-:Y:S01]  /*1e190*/  MUFU.EX2 R9, R21 ;  /* 0x0000001500097308 */ /* 0x0005e20000000800 */
[----:B-1----:R-:W-:Y:S02]  /*1e1a0*/  FMNMX.FTZ R118, R115, R6, !PT ;  /* 0x0000000673767209 */ /* 0x002fe40007810000 */
[----:B0-----:R-:W-:-:S02]  /*1e1b0*/  FSEL R154, R154, -INF , P2 ;  /* 0xff8000009a9a7808 */ /* 0x001fc40001000000 */
[----:B------:R-:W-:Y:S02]  /*1e1c0*/  FMNMX.FTZ R118, R15, R118, !PT ;  /* 0x000000760f767209 */ /* 0x000fe40007810000 */
[----:B------:R-:W-:Y:S01]  /*1e1d0*/  ISETP.GT.AND P2, PT, R104, 0x21, PT ;  /* 0x000000216800780c */ /* 0x000fe20003f44270 */
[----:B------:R-:W0:Y:S01]  /*1e1e0*/  MUFU.TANH R137, R137 ;  /* 0x0000008900897308 */ /* 0x000e220000002400 */
[----:B--2---:R-:W-:-:S01]  /*1e1f0*/  FFMA.FTZ R21, R159, R88, -R14 ;  /* 0x000000589f157223 */ /* 0x004fc2000001080e */
[----:B------:R-:W-:Y:S02]  /*1e200*/  FSEL R159, R110, -INF , P5 ;  /* 0xff8000006e9f7808 */ /* 0x000fe40002800000 */
[----:B------:R-:W-:-:S04]  /*1e210*/  ISETP.GT.AND P5, PT, R104, 0x88, PT ;  /* 0x000000886800780c */ /* 0x000fc80003fa4270 */
[----:B------:R1:W-:Y:S08]  /*1e220*/  MUFU.EX2 R110, R21 ;  /* 0x00000015006e7308 */ /* 0x0003f00000000800 */
[----:B------:R-:W2:Y:S01]  /*1e230*/  MUFU.TANH R145, R145 ;  /* 0x0000009100917308 */ /* 0x000ea20000002400 */
[----:B-1----:R-:W-:Y:S01]  /*1e240*/  FMNMX.FTZ R21, R119, R118, !PT ;  /* 0x0000007677157209 */ /* 0x002fe20007810000 */
[-CC-:B------:R-:W-:Y:S01]  /*1e250*/  FFMA.FTZ R118, R139, R88.reuse, -R14.reuse ;  /* 0x000000588b767223 */ /* 0x180fe2000001080e */
[----:B0-----:R-:W-:Y:S01]  /*1e260*/  FSEL R137, R137, -INF , P2 ;  /* 0xff80000089897808 */ /* 0x001fe20001000000 */
[-CC-:B------:R-:W-:Y:S01]  /*1e270*/  FFMA.FTZ R139, R141, R88.reuse, -R14.reuse ;  /* 0x000000588d8b7223 */ /* 0x180fe2000001080e */
[----:B------:R-:W-:Y:S01]  /*1e280*/  FMNMX.FTZ R21, R152, R21, !PT ;  /* 0x0000001598157209 */ /* 0x000fe20007810000 */
[----:B------:R-:W-:Y:S01]  /*1e290*/  FFMA.FTZ R141, R165, R88, -R14 ;  /* 0x00000058a58d7223 */ /* 0x000fe2000001080e */
[----:B------:R-:W-:Y:S01]  /*1e2a0*/  ISETP.GT.AND P2, PT, R104, 0x31, PT ;  /* 0x000000316800780c */ /* 0x000fe20003f44270 */
[----:B------:R-:W0:Y:S01]  /*1e2b0*/  MUFU.TANH R122, R122 ;  /* 0x0000007a007a7308 */ /* 0x000e220000002400 */
[----:B------:R-:W-:Y:S01]  /*1e2c0*/  FMNMX.FTZ R21, R154, R21, !PT ;  /* 0x000000159a157209 */ /* 0x000fe20007810000 */
[----:B------:R-:W-:-:S02]  /*1e2d0*/  WARPGROUP.DEPBAR.LE gsb0, 0x0 ;  /* 0x00008000000079c5 */ /* 0x000fc40000010000 */
[----:B------:R-:W-:Y:S01]  /*1e2e0*/  WARPGROUP.ARRIVE ;  /* 0x00000000000079c5 */ /* 0x000fe20000000000 */
[----:B------:R-:W-:-:S03]  /*1e2f0*/  FMNMX.FTZ R21, R156, R21, !PT ;  /* 0x000000159c157209 */ /* 0x000fc60007810000 */
[----:B------:R-:W1:Y:S01]  /*1e300*/  MUFU.TANH R129, R129 ;  /* 0x0000008100817308 */ /* 0x000e620000002400 */
[----:B------:R-:W-:Y:S02]  /*1e310*/  FMNMX.FTZ R21, R158, R21, !PT ;  /* 0x000000159e157209 */ /* 0x000fe40007810000 */
[----:B--2---:R-:W-:Y:S02]  /*1e320*/  FSEL R145, R145, -INF , P2 ;  /* 0xff80000091917808 */ /* 0x004fe40001000000 */
[----:B------:R-:W-:Y:S02]  /*1e330*/  FMNMX.FTZ R21, R160, R21, !PT ;  /* 0x00000015a0157209 */ /* 0x000fe40007810000 */
[----:B------:R-:W-:Y:S01]  /*1e340*/  ISETP.GT.AND P2, PT, R104, 0x41, PT ;  /* 0x000000416800780c */ /* 0x000fe20003f44270 */
[----:B------:R-:W2:Y:S01]  /*1e350*/  MUFU.TANH R106, R106 ;  /* 0x0000006a006a7308 */ /* 0x000ea20000002400 */
[----:B------:R-:W-:Y:S02]  /*1e360*/  FMNMX.FTZ R130, R136, R21, !PT ;  /* 0x0000001588827209 */ /* 0x000fe40007810000 */
[----:B0-----:R-:W-:-:S02]  /*1e370*/  FSEL R122, R122, -INF , P2 ;  /* 0xff8000007a7a7808 */ /* 0x001fc40001000000 */
[----:B------:R-:W-:Y:S01]  /*1e380*/  FMNMX.FTZ R21, R137, R130, !PT ;  /* 0x0000008289157209 */ /* 0x000fe20007810000 */
[-CC-:B------:R-:W-:Y:S01]  /*1e390*/  FFMA.FTZ R130, R147, R88.reuse, -R14.reuse ;  /* 0x0000005893827223 */ /* 0x180fe2000001080e */
[----:B------:R-:W-:Y:S01]  /*1e3a0*/  ISETP.GT.AND P2, PT, R104, 0x51, PT ;  /* 0x000000516800780c */ /* 0x000fe20003f44270 */
[----:B------:R-:W0:Y:S01]  /*1e3b0*/  MUFU.TANH R100, R100 ;  /* 0x0000006400647308 */ /* 0x000e220000002400 */
[----:B------:R-:W-:Y:S01]  /*1e3c0*/  FMNMX.FTZ R21, R138, R21, !PT ;  /* 0x000000158a157209 */ /* 0x000fe20007810000 */
[----:B------:R-:W-:Y:S01]  /*1e3d0*/  FFMA.FTZ R147, R233, R88, -R14 ;  /* 0x00000058e9937223 */ /* 0x000fe2000001080e */
[----:B-1----:R-:W-:Y:S02]  /*1e3e0*/  FSEL R129, R129, -INF , P2 ;  /* 0xff80000081817808 */ /* 0x002fe40001000000 */
[----:B------:R-:W-:Y:S02]  /*1e3f0*/  FMNMX.FTZ R21, R140, R21, !PT ;  /* 0x000000158c157209 */ /* 0x000fe40007810000 */
[----:B------:R-:W-:Y:S01]  /*1e400*/  ISETP.GT.AND P2, PT, R104, 0x61, PT ;  /* 0x000000616800780c */ /* 0x000fe20003f44270 */
[----:B------:R-:W1:Y:S01]  /*1e410*/  MUFU.TANH R108, R108 ;  /* 0x0000006c006c7308 */ /* 0x000e620000002400 */
[----:B------:R-:W-:-:S02]  /*1e420*/  FMNMX.FTZ R134, R142, R21, !PT ;  /* 0x000000158e867209 */ /* 0x000fc40007810000 */
[----:B--2---:R-:W-:Y:S02]  /*1e430*/  FSEL R106, R106, -INF , P2 ;  /* 0xff8000006a6a7808 */ /* 0x004fe40001000000 */
[----:B------:R-:W-:Y:S02]  /*1e440*/  FMNMX.FTZ R21, R145, R134, !PT ;  /* 0x0000008691157209 */ /* 0x000fe40007810000 */
[----:B------:R-:W-:Y:S01]  /*1e450*/  ISETP.GT.AND P2, PT, R104, 0x71, PT ;  /* 0x000000716800780c */ /* 0x000fe20003f44270 */
[----:B------:R-:W2:Y:S01]  /*1e460*/  MUFU.TANH R112, R112 ;  /* 0x0000007000707308 */ /* 0x000ea20000002400 */
[----:B------:R-:W-:Y:S02]  /*1e470*/  FMNMX.FTZ R134, R146, R21, !PT ;  /* 0x0000001592867209 */ /* 0x000fe40007810000 */
[----:B0-----:R-:W-:Y:S02]  /*1e480*/  FSEL R100, R100, -INF , P3 ;  /* 0xff80000064647808 */ /* 0x001fe40001800000 */
[----:B------:R-:W-:-:S02]  /*1e490*/  FMNMX.FTZ R134, R149, R134, !PT ;  /* 0x0000008695867209 */ /* 0x000fc40007810000 */
[----:B------:R-:W-:Y:S01]  /*1e4a0*/  ISETP.GT.AND P3, PT, R104, 0x80, PT ;  /* 0x000000806800780c */ /* 0x000fe20003f64270 */
[----:B------:R-:W0:Y:S01]  /*1e4b0*/  MUFU.TANH R90, R90 ;  /* 0x0000005a005a7308 */ /* 0x000e220000002400 */
[----:B------:R-:W-:Y:S02]  /*1e4c0*/  FMNMX.FTZ R21, R13, R134, !PT ;  /* 0x000000860d157209 */ /* 0x000fe40007810000 */
        /* <DEDUP_REMOVED lines=29> */
[----:B------:R-:W-:Y:S01]  /*1e6a0*/  FMNMX.FTZ R21, R100, R21, !PT ;  /* 0x0000001564157209 */ /* 0x000fe20007810000 */
[-CC-:B------:R-:W-:Y:S01]  /*1e6b0*/  FFMA.FTZ R104, R107, R88.reuse, -R14.reuse ;  /* 0x000000586b687223 */ /* 0x180fe2000001080e */
[----:B-1----:R-:W-:Y:S01]  /*1e6c0*/  FSEL R105, R98, -INF , P3 ;  /* 0xff80000062697808 */ /* 0x002fe20001800000 */
[----:B------:R-:W-:Y:S01]  /*1e6d0*/  FFMA.FTZ R107, R163, R88, -R14 ;  /* 0x00000058a36b7223 */ /* 0x000fe2000001080e */
[----:B------:R-:W-:-:S03]  /*1e6e0*/  FMNMX.FTZ R150, R108, R21, !PT ;  /* 0x000000156c967209 */ /* 0x000fc60007810000 */
[----:B------:R-:W1:Y:S01]  /*1e6f0*/  MUFU.TANH R103, R103 ;  /* 0x0000006700677308 */ /* 0x000e620000002400 */
[----:B------:R-:W-:Y:S02]  /*1e700*/  FMNMX.FTZ R21, R159, R150, !PT ;  /* 0x000000969f157209 */ /* 0x000fe40007810000 */
[----:B--2---:R-:W-:Y:S02]  /*1e710*/  FSEL R99, R99, -INF , P2 ;  /* 0xff80000063637808 */ /* 0x004fe40001000000 */
[----:B------:R-:W-:-:S03]  /*1e720*/  FMNMX.FTZ R21, R112, R21, !PT ;  /* 0x0000001570157209 */ /* 0x000fc60007810000 */
[----:B------:R0:W-:Y:S01]  /*1e730*/  MUFU.EX2 R150, R133 ;  /* 0x0000008500967308 */ /* 0x0001e20000000800 */
[----:B------:R-:W-:-:S04]  /*1e740*/  FMNMX.FTZ R162, R90, R21, !PT ;  /* 0x000000155aa27209 */ /* 0x000fc80007810000 */
[----:B------:R-:W-:-:S03]  /*1e750*/  FMNMX.FTZ R21, R91, R162, !PT ;  /* 0x000000a25b157209 */ /* 0x000fc60007810000 */
[----:B------:R-:W-:Y:S01]  /*1e760*/  MUFU.EX2 R148, R151 ;  /* 0x0000009700947308 */ /* 0x000fe20000000800 */
[----:B------:R-:W-:Y:S02]  /*1e770*/  FMNMX.FTZ R162, R94, R21, !PT ;  /* 0x000000155ea27209 */ /* 0x000fe40007810000 */
[----:B0-----:R-:W-:Y:S01]  /*1e780*/  FSEL R133, R102, -INF , P5 ;  /* 0xff80000066857808 */ /* 0x001fe20002800000 */
[----:B------:R-:W-:-:S01]  /*1e790*/  FFMA.FTZ R102, R181, R88, -R14 ;  /* 0x00000058b5667223 */ /* 0x000fc2000001080e */
[----:B------:R-:W-:Y:S02]  /*1e7a0*/  FMNMX.FTZ R162, R95, R162, !PT ;  /* 0x000000a25fa27209 */ /* 0x000fe40007810000 */
[----:B-1----:R-:W-:Y:S01]  /*1e7b0*/  FSEL R103, R103, -INF , P4 ;  /* 0xff80000067677808 */ /* 0x002fe20002000000 */
[----:B------:R0:W-:Y:S01]  /*1e7c0*/  MUFU.EX2 R144, R143 ;  /* 0x0000008f00907308 */ /* 0x0001e20000000800 */
[----:B------:R-:W-:-:S04]  /*1e7d0*/  FMNMX.FTZ R162, R105, R162, !PT ;  /* 0x000000a269a27209 */ /* 0x000fc80007810000 */
[----:B------:R-:W-:-:S03]  /*1e7e0*/  FMNMX.FTZ R162, R99, R162, !PT ;  /* 0x000000a263a27209 */ /* 0x000fc60007810000 */
[----:B------:R1:W-:Y:S01]  /*1e7f0*/  MUFU.EX2 R98, R135 ;  /* 0x0000008700627308 */ /* 0x0003e20000000800 */
[----:B------:R-:W-:Y:S01]  /*1e800*/  FMNMX.FTZ R162, R133, R162, !PT ;  /* 0x000000a285a27209 */ /* 0x000fe20007810000 */
[----:B0-----:R-:W-:-:S03]  /*1e810*/  FFMA.FTZ R143, R229, R88, -R14 ;  /* 0x00000058e58f7223 */ /* 0x001fc6000001080e */
[----:B------:R-:W-:Y:S01]  /*1e820*/  FMNMX.FTZ R21, R103, R162, !PT ;  /* 0x000000a267157209 */ /* 0x000fe20007810000 */
[----:B------:R-:W-:-:S02]  /*1e830*/  FFMA.FTZ R162, R185, R88, -R14 ;  /* 0x00000058b9a27223 */ /* 0x000fc4000001080e */
[----:B------:R-:W-:Y:S01]  /*1e840*/  MUFU.EX2 R20, R20 ;  /* 0x0000001400147308 */ /* 0x000fe20000000800 */
[----:B-1----:R-:W-:-:S01]  /*1e850*/  FFMA.FTZ R135, R183, R88, -R14 ;  /* 0x00000058b7877223 */ /* 0x002fc2000001080e */
[----:B------:R-:W0:Y:S06]  /*1e860*/  SHFL.BFLY PT, R166, R21, 0x2, 0x1f ;  /* 0x0c401f0015a67f89 */ /* 0x000e2c00000e0000 */
[----:B------:R-:W-:Y:S08]  /*1e870*/  MUFU.EX2 R114, R114 ;  /* 0x0000007200727308 */ /* 0x000ff00000000800 */
[----:B------:R-:W-:Y:S08]  /*1e880*/  MUFU.EX2 R116, R116 ;  /* 0x0000007400747308 */ /* 0x000ff00000000800 */
[----:B------:R-:W-:Y:S01]  /*1e890*/  MUFU.EX2 R153, R153 ;  /* 0x0000009900997308 */ /* 0x000fe20000000800 */
[----:B0-----:R-:W-:Y:S01]  /*1e8a0*/  FMNMX.FTZ R151, R21, R166, !PT ;  /* 0x000000a615977209 */ /* 0x001fe20007810000 */
[----:B------:R-:W-:Y:S01]  /*1e8b0*/  FFMA.FTZ R166, R231, R88, -R14 ;  /* 0x00000058e7a67223 */ /* 0x000fe2000001080e */
[----:B------:R-:W-:-:S03]  /*1e8c0*/  FSEL R14, R89, RZ, P0 ;  /* 0x000000ff590e7208 */ /* 0x000fc60000000000 */
[----:B------:R-:W0:Y:S02]  /*1e8d0*/  SHFL.BFLY PT, R184, R151, 0x1, 0x1f ;  /* 0x0c201f0097b87f89 */ /* 0x000e2400000e0000 */
[----:B------:R1:W-:Y:S08]  /*1e8e0*/  MUFU.EX2 R134, R167 ;  /* 0x000000a700867308 */ /* 0x0003f00000000800 */
[----:B------:R-:W-:Y:S08]  /*1e8f0*/  MUFU.EX2 R161, R161 ;  /* 0x000000a100a17308 */ /* 0x000ff00000000800 */
[----:B------:R-:W-:Y:S01]  /*1e900*/  MUFU.EX2 R104, R104 ;  /* 0x0000006800687308 */ /* 0x000fe20000000800 */
[----:B0-----:R-:W-:Y:S01]  /*1e910*/  FMNMX.FTZ R21, R151, R184, !PT ;  /* 0x000000b897157209 */ /* 0x001fe20007810000 */
[----:B------:R-:W-:Y:S01]  /*1e920*/  FADD.FTZ R151, -R14, R7 ;  /* 0x000000070e977221 */ /* 0x000fe20000010100 */
[C---:B------:R-:W-:Y:S01]  /*1e930*/  IADD3 R14, R12.reuse, 0x300, RZ ;  /* 0x000003000c0e7810 */ /* 0x040fe20007ffe0ff */
[----:B------:R-:W-:Y:S01]  /*1e940*/  VIADD R12, R12, 0x400 ;  /* 0x000004000c0c7836 */ /* 0x000fe20000000000 */
[C---:B------:R-:W-:Y:S01]  /*1e950*/  FSETP.NEU.FTZ.AND P0, PT, R21.reuse, -INF , PT ;  /* 0xff8000001500780b */ /* 0x040fe20003f1d000 */
[-C--:B------:R-:W-:Y:S01]  /*1e960*/  FFMA.FTZ R111, R21, R88.reuse, -8 ;  /* 0xc1000000156f7423 */ /* 0x080fe20000010058 */
[----:B------:R-:W-:Y:S01]  /*1e970*/  R2UR UR6, R14 ;  /* 0x000000000e0672ca */ /* 0x000fe200000e0000 */
[----:B------:R-:W-:Y:S01]  /*1e980*/  FMUL.FTZ R151, R151, R88 ;  /* 0x0000005897977220 */ /* 0x000fe20000410000 */
[----:B------:R-:W-:Y:S02]  /*1e990*/  MUFU.EX2 R107, R107 ;  /* 0x0000006b006b7308 */ /* 0x000fe40000000800 */
[----:B------:R-:W-:-:S05]  /*1e9a0*/  FSEL R111, R111, RZ, P0 ;  /* 0x000000ff6f6f7208 */ /* 0x000fca0000000000 */
[-CC-:B------:R-:W-:Y:S01]  /*1e9b0*/  FFMA.FTZ R176, R15, R88.reuse, -R111.reuse ;  /* 0x000000580fb07223 */ /* 0x180fe2000001086f */
[----:B------:R-:W-:Y:S02]  /*1e9c0*/  IMAD.MOV.U32 R15, RZ, RZ, -0x3ffffff0 ;  /* 0xc0000010ff0f7424 */ /* 0x000fe400078e00ff */
[-CC-:B------:R-:W-:Y:S01]  /*1e9d0*/  FFMA.FTZ R14, R13, R88.reuse, -R111.reuse ;  /* 0x000000580d0e7223 */ /* 0x180fe2000001086f */
[----:B------:R-:W-:Y:S01]  /*1e9e0*/  FSEL R13, R21, RZ, P0 ;  /* 0x000000ff150d7208 */ /* 0x000fe20000000000 */
[-CC-:B------:R-:W-:Y:S01]  /*1e9f0*/  FFMA.FTZ R115, R115, R88.reuse, -R111.reuse ;  /* 0x0000005873737223 */ /* 0x180fe2000001086f */
[----:B------:R-:W0:Y:S01]  /*1ea00*/  MUFU.EX2 R151, R151 ;  /* 0x0000009700977308 */ /* 0x000e220000000800 */
[----:B------:R-:W-:Y:S01]  /*1ea10*/  R2UR UR7, R15 ;  /* 0x000000000f0772ca */ /* 0x000fe200000e0000 */
[----:B------:R-:W-:Y:S01]  /*1ea20*/  FFMA.FTZ R15, R122, R88, -R111 ;  /* 0x000000587a0f7223 */ /* 0x000fe2000001086f */
[----:B------:R-:W-:-:S01]  /*1ea30*/  FADD.FTZ R13, -R13, R6 ;  /* 0x000000060d0d7221 */ /* 0x000fc20000010100 */
[-CC-:B------:R-:W-:Y:S01]  /*1ea40*/  FFMA.FTZ R119, R119, R88.reuse, -R111.reuse ;  /* 0x0000005877777223 */ /* 0x180fe2000001086f */
[----:B------:R-:W-:-:S01]  /*1ea50*/  FFMA.FTZ R152, R152, R88, -R111 ;  /* 0x0000005898987223 */ /* 0x000fc2000001086f */
[-CC-:B------:R-:W-:Y:S01]  /*1ea60*/  FFMA.FTZ R154, R154, R88.reuse, -R111.reuse ;  /* 0x000000589a9a7223 */ /* 0x180fe2000001086f */
[-C--:B------:R-:W-:Y:S01]  /*1ea70*/  FMUL.FTZ R13, R13, R88.reuse ;  /* 0x000000580d0d7220 */ /* 0x080fe20000410000 */
[----:B------:R-:W-:Y:S01]  /*1ea80*/  MUFU.EX2 R115, R115 ;  /* 0x0000007300737308 */ /* 0x000fe20000000800 */
[----:B------:R-:W-:-:S01]  /*1ea90*/  FFMA.FTZ R163, R156, R88, -R111 ;  /* 0x000000589ca37223 */ /* 0x000fc2000001086f */
[-CC-:B------:R-:W-:Y:S01]  /*1eaa0*/  FFMA.FTZ R156, R158, R88.reuse, -R111.reuse ;  /* 0x000000589e9c7223 */ /* 0x180fe2000001086f */
[----:B-1----:R-:W-:-:S01]  /*1eab0*/  FFMA.FTZ R167, R140, R88, -R111 ;  /* 0x000000588ca77223 */ /* 0x002fc2000001086f */
[-CC-:B------:R-:W-:Y:S01]  /*1eac0*/  FFMA.FTZ R140, R142, R88.reuse, -R111.reuse ;  /* 0x000000588e8c7223 */ /* 0x180fe2000001086f */
[----:B------:R-:W-:-:S01]  /*1ead0*/  FFMA.FTZ R142, R146, R88, -R111 ;  /* 0x00000058928e7223 */ /* 0x000fc2000001086f */
[----:B------:R-:W-:Y:S01]  /*1eae0*/  QGMMA.64x128x32.F32.E4M3.E4M3 R24, R172, gdesc[UR4], R24, gsb0 ;  /* 0x01e00004ac187df3 */ /* 0x000fe20008000818 */
[----:B------:R-:W-:-:S01]  /*1eaf0*/  FFMA.FTZ R165, R160, R88, -R111 ;  /* 0x00000058a0a57223 */ /* 0x000fc2000001086f */
[----:B------:R1:W2:Y:S01]  /*1eb00*/  MUFU.EX2 R122, R13 ;  /* 0x0000000d007a7308 */ /* 0x0002a20000000800 */
[----:B0-----:R-:W-:-:S01]  /*1eb10*/  FFMA.FTZ R3, R151, R3, R20 ;  /* 0x0000000397037223 */ /* 0x001fc20000010014 */
        /* <DEDUP_REMOVED lines=8> */
[----:B------:R-:W-:Y:S01]  /*1eba0*/  R2UR UR6, R12 ;  /* 0x000000000c0672ca */ /* 0x000fe200000e0000 */
[----:B------:R-:W-:-:S01]  /*1ebb0*/  FFMA.FTZ R145, R145, R88, -R111 ;  /* 0x0000005891917223 */ /* 0x000fc2000001086f */
[----:B------:R-:W-:Y:S01]  /*1ebc0*/  FFMA.FTZ R149, R149, R88, -R111 ;  /* 0x0000005895957223 */ /* 0x000fe2000001086f */
[----:B------:R-:W-:-:S01]  /*1ebd0*/  FADD.FTZ R128, R153, R128 ;  /* 0x0000008099807221 */ /* 0x000fc20000010000 */
[-CC-:B------:R-:W-:Y:S01]  /*1ebe0*/  FFMA.FTZ R129, R129, R88.reuse, -R111.reuse ;  /* 0x0000005881817223 */ /* 0x180fe2000001086f */
[----:B------:R-:W-:-:S01]  /*1ebf0*/  FFMA.FTZ R100, R100, R88, -R111 ;  /* 0x0000005864647223 */ /* 0x000fc2000001086f */
[----:B------:R-:W3:Y:S01]  /*1ec00*/  MUFU.EX2 R119, R119 ;  /* 0x0000007700777308 */ /* 0x000ee20000000800 */
[----:B-1----:R-:W-:-:S01]  /*1ec10*/  FADD.FTZ R13, R9, R128 ;  /* 0x00000080090d7221 */ /* 0x002fc20000010000 */
        /* <DEDUP_REMOVED lines=10> */
[----:B------:R-:W-:Y:S01]  /*1ecc0*/  ISETP.NE.AND P0, PT, R230, RZ, PT ;  /* 0x000000ffe600720c */ /* 0x000fe20003f05270 */
[----:B------:R-:W-:-:S01]  /*1ecd0*/  FFMA.FTZ R95, R95, R88, -R111 ;  /* 0x000000585f5f7223 */ /* 0x000fc2000001086f */
[-CC-:B------:R-:W-:Y:S01]  /*1ece0*/  FFMA.FTZ R105, R105, R88.reuse, -R111.reuse ;  /* 0x0000005869697223 */ /* 0x180fe2000001086f */
[----:B------:R-:W-:-:S01]  /*1ecf0*/  FFMA.FTZ R133, R133, R88, -R111 ;  /* 0x0000005885857223 */ /* 0x000fc2000001086f */
[----:B------:R-:W4:Y:S01]  /*1ed00*/  MUFU.EX2 R154, R154 ;  /* 0x0000009a009a7308 */ /* 0x000f220000000800 */
[----:B------:R-:W-:-:S07]  /*1ed10*/  FFMA.FTZ R103, R103, R88, -R111 ;  /* 0x0000005867677223 */ /* 0x000fce000001086f */
[----:B------:R-:W5:Y:S08]  /*1ed20*/  MUFU.EX2 R163, R163 ;  /* 0x000000a300a37308 */ /* 0x000f700000000800 */
[----:B------:R-:W5:Y:S08]  /*1ed30*/  MUFU.EX2 R156, R156 ;  /* 0x0000009c009c7308 */ /* 0x000f700000000800 */
[----:B------:R-:W5:Y:S08]  /*1ed40*/  MUFU.EX2 R165, R165 ;  /* 0x000000a500a57308 */ /* 0x000f700000000800 */
[----:B------:R-:W5:Y:S08]  /*1ed50*/  MUFU.EX2 R136, R136 ;  /* 0x0000008800887308 */ /* 0x000f700000000800 */
[----:B------:R-:W5:Y:S08]  /*1ed60*/  MUFU.EX2 R137, R137 ;  /* 0x0000008900897308 */ /* 0x000f700000000800 */
[----:B------:R-:W-:Y:S08]  /*1ed70*/  MUFU.EX2 R138, R138 ;  /* 0x0000008a008a7308 */ /* 0x000ff00000000800 */
[----:B------:R-:W-:Y:S08]  /*1ed80*/  MUFU.EX2 R167, R167 ;  /* 0x000000a700a77308 */ /* 0x000ff00000000800 */
[----:B------:R-:W-:Y:S08]  /*1ed90*/  MUFU.EX2 R140, R140 ;  /* 0x0000008c008c7308 */ /* 0x000ff00000000800 */
[----:B------:R-:W5:Y:S08]  /*1eda0*/  MUFU.EX2 R118, R118 ;  /* 0x0000007600767308 */ /* 0x000f700000000800 */
[----:B------:R-:W5:Y:S08]  /*1edb0*/  MUFU.EX2 R139, R139 ;  /* 0x0000008b008b7308 */ /* 0x000f700000000800 */
[----:B------:R-:W5:Y:S08]  /*1edc0*/  MUFU.EX2 R120, R120 ;  /* 0x0000007800787308 */ /* 0x000f700000000800 */
[----:B------:R-:W5:Y:S08]  /*1edd0*/  MUFU.EX2 R141, R141 ;  /* 0x0000008d008d7308 */ /* 0x000f700000000800 */
[----:B------:R-:W5:Y:S01]  /*1ede0*/  MUFU.EX2 R145, R145 ;  /* 0x0000009100917308 */ /* 0x000f620000000800 */
[----:B------:R-:W-:-:S02]  /*1edf0*/  WARPGROUP.DEPBAR.LE gsb0, 0x0 ;  /* 0x00008000000079c5 */ /* 0x000fc40000010000 */
[----:B--2---:R-:W-:Y:S01]  /*1ee00*/  FFMA.FTZ R175, R122, R0, R115 ;  /* 0x000000007aaf7223 */ /* 0x004fe20000010073 */
[----:B------:R-:W-:-:S01]  /*1ee10*/  FFMA.FTZ R173, R126, R88, -R111 ;  /* 0x000000587ead7223 */ /* 0x000fc2000001086f */
[-CC-:B------:R-:W-:Y:S01]  /*1ee20*/  FFMA.FTZ R126, R131, R88.reuse, -R111.reuse ;  /* 0x00000058837e7223 */ /* 0x180fe2000001086f */
[----:B------:R-:W-:-:S01]  /*1ee30*/  FFMA.FTZ R131, R132, R88, -R111 ;  /* 0x0000005884837223 */ /* 0x000fc2000001086f */
[----:B0-----:R-:W-:Y:S01]  /*1ee40*/  FADD.FTZ R0, R176, R175 ;  /* 0x000000afb0007221 */ /* 0x001fe20000010000 */
[----:B------:R-:W-:Y:S01]  /*1ee50*/  WARPGROUP.ARRIVE ;  /* 0x00000000000079c5 */ /* 0x000fe20000000000 */
[----:B------:R-:W0:Y:S02]  /*1ee60*/  MUFU.EX2 R130, R130 ;  /* 0x0000008200827308 */ /* 0x000e240000000800 */
[----:B---3--:R-:W-:-:S04]  /*1ee70*/  FADD.FTZ R3, R119, R0 ;  /* 0x0000000077037221 */ /* 0x008fc80000010000 */
[----:B-1----:R-:W-:Y:S02]  /*1ee80*/  FADD.FTZ R3, R152, R3 ;  /* 0x0000000398037221 */ /* 0x002fe40000010000 */
[----:B------:R-:W1:Y:S02]  /*1ee90*/  MUFU.EX2 R142, R142 ;  /* 0x0000008e008e7308 */ /* 0x000e640000000800 */
[----:B----4-:R-:W-:-:S04]  /*1eea0*/  FADD.FTZ R0, R154, R3 ;  /* 0x000000039a007221 */ /* 0x010fc80000010000 */
[----:B-----5:R-:W-:Y:S01]  /*1eeb0*/  FADD.FTZ R3, R163, R0 ;  /* 0x00000000a3037221 */ /* 0x020fe20000010000 */
[----:B------:R-:W-:-:S01]  /*1eec0*/  FADD.FTZ R0, R110, R13 ;  /* 0x0000000d6e007221 */ /* 0x000fc20000010000 */
[----:B------:R-:W2:Y:S02]  /*1eed0*/  MUFU.EX2 R113, R113 ;  /* 0x0000007100717308 */ /* 0x000ea40000000800 */
[----:B------:R-:W-:-:S01]  /*1eee0*/  FADD.FTZ R132, R156, R3 ;  /* 0x000000039c847221 */ /* 0x000fc20000010000 */
[----:B------:R-:W-:-:S03]  /*1eef0*/  FADD.FTZ R3, R161, R0 ;  /* 0x00000000a1037221 */ /* 0x000fc60000010000 */
[----:B------:R-:W-:Y:S01]  /*1ef00*/  FADD.FTZ R13, R165, R132 ;  /* 0x00000084a50d7221 */ /* 0x000fe20000010000 */
[----:B------:R-:W-:-:S01]  /*1ef10*/  FADD.FTZ R0, R104, R3 ;  /* 0x0000000368007221 */ /* 0x000fc20000010000 */
[----:B------:R-:W3:Y:S02]  /*1ef20*/  MUFU.EX2 R149, R149 ;  /* 0x0000009500957308 */ /* 0x000ee40000000800 */
[----:B------:R-:W-:-:S01]  /*1ef30*/  FADD.FTZ R132, R136, R13 ;  /* 0x0000000d88847221 */ /* 0x000fc20000010000 */
[----:B------:R-:W-:-:S03]  /*1ef40*/  FADD.FTZ R3, R107, R0 ;  /* 0x000000006b037221 */ /* 0x000fc60000010000 */
[----:B------:R-:W-:Y:S01]  /*1ef50*/  FADD.FTZ R13, R137, R132 ;  /* 0x00000084890d7221 */ /* 0x000fe20000010000 */
[----:B------:R-:W-:-:S01]  /*1ef60*/  FADD.FTZ R0, R118, R3 ;  /* 0x0000000376007221 */ /* 0x000fc20000010000 */
[----:B------:R-:W4:Y:S02]  /*1ef70*/  MUFU.EX2 R14, R14 ;  /* 0x0000000e000e7308 */ /* 0x000f240000000800 */
[----:B------:R-:W-:-:S01]  /*1ef80*/  FADD.FTZ R132, R138, R13 ;  /* 0x0000000d8a847221 */ /* 0x000fc20000010000 */
[----:B------:R-:W-:-:S03]  /*1ef90*/  FADD.FTZ R3, R139, R0 ;  /* 0x000000008b037221 */ /* 0x000fc60000010000 */
[----:B------:R-:W-:Y:S01]  /*1efa0*/  FADD.FTZ R13, R167, R132 ;  /* 0x00000084a70d7221 */ /* 0x000fe20000010000 */
[----:B------:R-:W-:-:S01]  /*1efb0*/  FADD.FTZ R0, R120, R3 ;  /* 0x0000000378007221 */ /* 0x000fc20000010000 */
[----:B------:R-:W5:Y:S02]  /*1efc0*/  MUFU.EX2 R121, R121 ;  /* 0x0000007900797308 */ /* 0x000f640000000800 */
[----:B------:R-:W-:-:S01]  /*1efd0*/  FADD.FTZ R132, R140, R13 ;  /* 0x0000000d8c847221 */ /* 0x000fc20000010000 */
[----:B------:R-:W-:Y:S02]  /*1efe0*/  IMAD.MOV.U32 R13, RZ, RZ, -0x3ffffff0 ;  /* 0xc0000010ff0d7424 */ /* 0x000fe400078e00ff */
[----:B------:R-:W-:-:S01]  /*1eff0*/  FADD.FTZ R3, R141, R0 ;  /* 0x000000008d037221 */ /* 0x000fc20000010000 */
[----:B------:R-:W-:Y:S02]  /*1f000*/  FADD.FTZ R157, R145, R132 ;  /* 0x00000084919d7221 */ /* 0x000fe40000010000 */
[----:B------:R-:W-:Y:S01]  /*1f010*/  R2UR UR7, R13 ;  /* 0x000000000d0772ca */ /* 0x000fe200000e0000 */
[----:B------:R-:W5:Y:S01]  /*1f020*/  MUFU.EX2 R15, R15 ;  /* 0x0000000f000f7308 */ /* 0x000f620000000800 */
[----:B0-----:R-:W-:-:S01]  /*1f030*/  FADD.FTZ R0, R130, R3 ;  /* 0x0000000382007221 */ /* 0x001fc20000010000 */
[----:B-1----:R-:W-:Y:S01]  /*1f040*/  FADD.FTZ R132, R142, R157 ;  /* 0x0000009d8e847221 */ /* 0x002fe20000010000 */
[----:B------:R-:W-:-:S02]  /*1f050*/  FFMA.FTZ R13, R108, R88, -R111 ;  /* 0x000000586c0d7223 */ /* 0x000fc4000001086f */
[----:B--2---:R-:W-:Y:S01]  /*1f060*/  FADD.FTZ R3, R113, R0 ;  /* 0x0000000071037221 */ /* 0x004fe20000010000 */
[----:B---3--:R-:W-:-:S02]  /*1f070*/  FADD.FTZ R157, R149, R132 ;  /* 0x00000084959d7221 */ /* 0x008fc40000010000 */
[----:B------:R-:W0:Y:S01]  /*1f080*/  MUFU.EX2 R123, R123 ;  /* 0x0000007b007b7308 */ /* 0x000e220000000800 */
[----:B------:R-:W-:-:S01]  /*1f090*/  FADD.FTZ R0, R134, R3 ;  /* 0x0000000386007221 */ /* 0x000fc20000010000 */
[----:B----4-:R-:W-:Y:S01]  /*1f0a0*/  FADD.FTZ R108, R14, R157 ;  /* 0x0000009d0e6c7221 */ /* 0x010fe20000010000 */
[----:B------:R-:W-:-:S01]  /*1f0b0*/  FFMA.FTZ R157, R112, R88, -R111 ;  /* 0x00000058709d7223 */ /* 0x000fc2000001086f */
[----:B------:R-:W-:Y:S01]  /*1f0c0*/  QGMMA.64x128x32.F32.E4M3.E4M3 R24, R168, gdesc[UR4], R24, gsb0 ;  /* 0x01e00004a8187df3 */ /* 0x000fe20008000818 */
[----:B-----5:R-:W-:-:S03]  /*1f0d0*/  FADD.FTZ R0, R121, R0 ;  /* 0x0000000079007221 */ /* 0x020fc60000010000 */
[----:B------:R1:W2:Y:S01]  /*1f0e0*/  MUFU.EX2 R6, R146 ;  /* 0x0000009200067308 */ /* 0x0002a20000000800 */
[----:B------:R-:W-:-:S07]  /*1f0f0*/  FADD.FTZ R3, R15, R108 ;  /* 0x0000006c0f037221 */ /* 0x000fce0000010000 */
[----:B------:R-:W3:Y:S01]  /*1f100*/  MUFU.EX2 R173, R173 ;  /* 0x000000ad00ad7308 */ /* 0x000ee20000000800 */
[----:B-1----:R-:W-:-:S07]  /*1f110*/  @!P0 LEA R146, R11, R16, 0x3 ;  /* 0x000000100b928211 */ /* 0x002fce00078e18ff */
[----:B------:R-:W1:Y:S08]  /*1f120*/  MUFU.EX2 R125, R125 ;  /* 0x0000007d007d7308 */ /* 0x000e700000000800 */
[----:B------:R-:W4:Y:S08]  /*1f130*/  MUFU.EX2 R124, R124 ;  /* 0x0000007c007c7308 */ /* 0x000f300000000800 */
[----:B------:R-:W5:Y:S08]  /*1f140*/  MUFU.EX2 R129, R129 ;  /* 0x0000008100817308 */ /* 0x000f700000000800 */
[----:B------:R-:W5:Y:S08]  /*1f150*/  MUFU.EX2 R117, R117 ;  /* 0x0000007500757308 */ /* 0x000f700000000800 */
[----:B------:R-:W5:Y:S08]  /*1f160*/  MUFU.EX2 R126, R126 ;  /* 0x0000007e007e7308 */ /* 0x000f700000000800 */
[----:B------:R-:W5:Y:S08]  /*1f170*/  MUFU.EX2 R131, R131 ;  /* 0x0000008300837308 */ /* 0x000f700000000800 */
[----:B------:R-:W5:Y:S08]  /*1f180*/  MUFU.EX2 R127, R127 ;  /* 0x0000007f007f7308 */ /* 0x000f700000000800 */
[----:B------:R-:W5:Y:S08]  /*1f190*/  MUFU.EX2 R128, R128 ;  /* 0x0000008000807308 */ /* 0x000f700000000800 */
[----:B------:R-:W5:Y:S08]  /*1f1a0*/  MUFU.EX2 R155, R155 ;  /* 0x0000009b009b7308 */ /* 0x000f700000000800 */
[----:B------:R-:W-:Y:S08]  /*1f1b0*/  MUFU.EX2 R12, R100 ;  /* 0x00000064000c7308 */ /* 0x000ff00000000800 */
[----:B------:R-:W5:Y:S08]  /*1f1c0*/  MUFU.EX2 R93, R93 ;  /* 0x0000005d005d7308 */ /* 0x000f700000000800 */
[----:B------:R5:W-:Y:S08]  /*1f1d0*/  MUFU.EX2 R100, R159 ;  /* 0x0000009f00647308 */ /* 0x000bf00000000800 */
[----:B------:R-:W5:Y:S08]  /*1f1e0*/  MUFU.EX2 R106, R106 ;  /* 0x0000006a006a7308 */ /* 0x000f700000000800 */
[----:B------:R-:W5:Y:S08]  /*1f1f0*/  MUFU.EX2 R102, R102 ;  /* 0x0000006600667308 */ /* 0x000f700000000800 */
[----:B------:R-:W5:Y:S08]  /*1f200*/  MUFU.EX2 R109, R109 ;  /* 0x0000006d006d7308 */ /* 0x000f700000000800 */
[----:B------:R-:W5:Y:S01]  /*1f210*/  MUFU.EX2 R135, R135 ;  /* 0x0000008700877308 */ /* 0x000f620000000800 */
[----:B------:R-:W-:-:S02]  /*1f220*/  WARPGROUP.DEPBAR.LE gsb0, 0x0 ;  /* 0x00008000000079c5 */ /* 0x000fc40000010000 */
[----:B0-----:R-:W-:Y:S01]  /*1f230*/  FADD.FTZ R169, R123, R0 ;  /* 0x000000007ba97221 */ /* 0x001fe20000010000 */
[----:B--2---:R-:W-:-:S03]  /*1f240*/  FADD.FTZ R0, R6, R3 ;  /* 0x0000000306007221 */ /* 0x004fc60000010000 */
[----:B------:R-:W-:Y:S01]  /*1f250*/  FADD.FTZ R108, R144, R169 ;  /* 0x000000a9906c7221 */ /* 0x000fe20000010000 */
[----:B---3--:R-:W-:-:S01]  /*1f260*/  FADD.FTZ R3, R173, R0 ;  /* 0x00000000ad037221 */ /* 0x008fc20000010000 */
[----:B------:R-:W0:Y:S02]  /*1f270*/  MUFU.EX2 R162, R162 ;  /* 0x000000a200a27308 */ /* 0x000e240000000800 */
[----:B-1----:R-:W-:-:S01]  /*1f280*/  FADD.FTZ R169, R125, R108 ;  /* 0x0000006c7da97221 */ /* 0x002fc20000010000 */
[----:B----4-:R-:W-:-:S03]  /*1f290*/  FADD.FTZ R0, R124, R3 ;  /* 0x000000037c007221 */ /* 0x010fc60000010000 */
[----:B------:R-:W-:Y:S01]  /*1f2a0*/  FADD.FTZ R108, R148, R169 ;  /* 0x000000a9946c7221 */ /* 0x000fe20000010000 */
[----:B-----5:R-:W-:-:S01]  /*1f2b0*/  FADD.FTZ R3, R129, R0 ;  /* 0x0000000081037221 */ /* 0x020fc20000010000 */
[----:B------:R-:W1:Y:S02]  /*1f2c0*/  MUFU.EX2 R13, R13 ;  /* 0x0000000d000d7308 */ /* 0x000e640000000800 */
[----:B------:R-:W-:-:S01]  /*1f2d0*/  FADD.FTZ R159, R117, R108 ;  /* 0x0000006c759f7221 */ /* 0x000fc20000010000 */
[----:B------:R-:W-:-:S03]  /*1f2e0*/  FADD.FTZ R0, R126, R3 ;  /* 0x000000037e007221 */ /* 0x000fc60000010000 */
[----:B------:R-:W-:Y:S01]  /*1f2f0*/  FADD.FTZ R108, R150, R159 ;  /* 0x0000009f966c7221 */ /* 0x000fe20000010000 */
        /* <DEDUP_REMOVED lines=11> */
[----:B------:R-:W4:Y:S01]  /*1f3b0*/  MUFU.EX2 R157, R157 ;  /* 0x0000009d009d7308 */ /* 0x000f220000000800 */
[----:B------:R-:W-:Y:S01]  /*1f3c0*/  IADD3 R0, -R228, 0xb, RZ ;  /* 0x0000000be4007810 */ /* 0x000fe20007ffe1ff */
[----:B------:R-:W-:Y:S01]  /*1f3d0*/  FADD.FTZ R159, R135, R108 ;  /* 0x0000006c879f7221 */ /* 0x000fe20000010000 */
[----:B------:R-:W-:-:S03]  /*1f3e0*/  FADD.FTZ R108, R12, R3 ;  /* 0x000000030c6c7221 */ /* 0x000fc60000010000 */
[----:B0-----:R-:W-:Y:S01]  /*1f3f0*/  FADD.FTZ R112, R162, R159 ;  /* 0x0000009fa2707221 */ /* 0x001fe20000010000 */
[----:B-1----:R-:W-:-:S01]  /*1f400*/  FADD.FTZ R3, R13, R108 ;  /* 0x0000006c0d037221 */ /* 0x002fc20000010000 */
[----:B------:R-:W0:Y:S01]  /*1f410*/  MUFU.EX2 R143, R143 ;  /* 0x0000008f008f7308 */ /* 0x000e220000000800 */
[----:B------:R-:W-:-:S01]  /*1f420*/  FFMA.FTZ R108, R99, R88, -R111 ;  /* 0x00000058636c7223 */ /* 0x000fc2000001086f */
[----:B--2---:R-:W-:Y:S01]  /*1f430*/  FADD.FTZ R159, R97, R112 ;  /* 0x00000070619f7221 */ /* 0x004fe20000010000 */
[----:B------:R-:W-:-:S03]  /*1f440*/  FADD.FTZ R112, R100, R3 ;  /* 0x0000000364707221 */ /* 0x000fc60000010000 */
[----:B---3--:R-:W-:Y:S02]  /*1f450*/  FADD.FTZ R132, R164, R159 ;  /* 0x0000009fa4847221 */ /* 0x008fe40000010000 */
[----:B------:R-:W1:Y:S01]  /*1f460*/  MUFU.EX2 R90, R90 ;  /* 0x0000005a005a7308 */ /* 0x000e620000000800 */
[----:B----4-:R-:W-:-:S07]  /*1f470*/  FADD.FTZ R3, R157, R112 ;  /* 0x000000709d037221 */ /* 0x010fce0000010000 */
[----:B------:R-:W2:Y:S01]  /*1f480*/  MUFU.EX2 R166, R166 ;  /* 0x000000a600a67308 */ /* 0x000ea20000000800 */
[----:B0-----:R-:W-:-:S07]  /*1f490*/  FADD.FTZ R159, R143, R132 ;  /* 0x000000848f9f7221 */ /* 0x001fce0000010000 */
[----:B------:R-:W0:Y:S01]  /*1f4a0*/  MUFU.EX2 R91, R91 ;  /* 0x0000005b005b7308 */ /* 0x000e220000000800 */
[----:B-1----:R-:W-:-:S01]  /*1f4b0*/  FADD.FTZ R112, R90, R3 ;  /* 0x000000035a707221 */ /* 0x002fc20000010000 */
[----:B------:R-:W-:-:S05]  /*1f4c0*/  @!P0 VIADD R3, R146, 0x29840 ;  /* 0x0002984092038836 */ /* 0x000fca0000000000 */
[----:B------:R-:W-:Y:S01]  /*1f4d0*/  @!P0 PRMT R3, RZ, 0x654, R3 ;  /* 0x00000654ff038816 */ /* 0x000fe20000000003 */
[----:B------:R-:W1:Y:S01]  /*1f4e0*/  MUFU.EX2 R147, R147 ;  /* 0x0000009300937308 */ /* 0x000e620000000800 */
[----:B--2---:R-:W-:-:S01]  /*1f4f0*/  FADD.FTZ R132, R166, R159 ;  /* 0x0000009fa6847221 */ /* 0x004fc20000010000 */
[----:B------:R2:W-:Y:S06]  /*1f500*/  BAR.ARV R0, 0x100 ;  /* 0x000400000000751d */ /* 0x0005ec0000002000 */
[----:B------:R-:W2:Y:S01]  /*1f510*/  MUFU.EX2 R94, R94 ;  /* 0x0000005e005e7308 */ /* 0x000ea20000000800 */
[----:B0-----:R-:W-:-:S01]  /*1f520*/  FADD.FTZ R159, R91, R112 ;  /* 0x000000705b9f7221 */ /* 0x001fc20000010000 */
[----:B------:R0:W-:Y:S06]  /*1f530*/  @!P0 SYNCS.ARRIVE.TRANS64.RED.A1T0 RZ, [R3+URZ], RZ ;  /* 0x000000ff03ff89a7 */ /* 0x0001ec000810043f */
[----:B------:R-:W3:Y:S01]  /*1f540*/  MUFU.EX2 R180, R180 ;  /* 0x000000b400b47308 */ /* 0x000ee20000000800 */
[----:B-1----:R-:W-:-:S07]  /*1f550*/  FADD.FTZ R111, R147, R132 ;  /* 0x00000084936f7221 */ /* 0x002fce0000010000 */
[----:B------:R-:W1:Y:S01]  /*1f560*/  MUFU.EX2 R95, R95 ;  /* 0x0000005f005f7308 */ /* 0x000e620000000800 */
[----:B--2---:R-:W-:-:S07]  /*1f570*/  FADD.FTZ R0, R94, R159 ;  /* 0x0000009f5e007221 */ /* 0x004fce0000010000 */
[----:B------:R-:W0:Y:S01]  /*1f580*/  MUFU.EX2 R101, R101 ;  /* 0x0000006500657308 */ /* 0x000e220000000800 */
[----:B---3--:R-:W-:-:S07]  /*1f590*/  FADD.FTZ R112, R180, R111 ;  /* 0x0000006fb4707221 */ /* 0x008fce0000010000 */
        /* <DEDUP_REMOVED lines=14> */
[----:B0-----:R-:W-:-:S03]  /*1f680*/  FADD.FTZ R3, R7, R112 ;  /* 0x0000007007037221 */ /* 0x001fc60000010000 */
[----:B--2---:R-:W-:Y:S01]  /*1f690*/  FADD.FTZ R0, R103, R0 ;  /* 0x0000000067007221 */ /* 0x004fe20000010000 */
[----:B------:R-:W-:Y:S06]  /*1f6a0*/  @!P1 BRA `(.L_x_2325) ;  /* 0x0000000000049947 */ /* 0x000fec0003800000 */
[----:B------:R-:W-:Y:S01]  /*1f6b0*/  BPT.TRAP 0x1 ;  /* 0x000000040000795c */ /* 0x000fe20000300000 */
.L_x_2325:
        /* <DEDUP_REMOVED lines=10> */
[----:B------:R-:W-:Y:S01]  /*1f760*/  IADD3 R6, R6, 0x29860, RZ ;  /* 0x0002986006067810 */ /* 0x000fe20007ffe0ff */
[-C--:B------:R-:W-:Y:S01]  /*1f770*/  FMUL.FTZ R29, R29, R151.reuse ;  /* 0x000000971d1d7220 */ /* 0x080fe20000410000 */
[----:B------:R-:W-:Y:S01]  /*1f780*/  F2FP.SATFINITE.E4M3.F32.PACK_AB_MERGE_C R113, R113, R130, RZ ;  /* 0x000000827171723e */ /* 0x000fe200048070ff */
[-C--:B------:R-:W-:Y:S01]  /*1f790*/  FMUL.FTZ R32, R32, R151.reuse ;  /* 0x0000009720207220 */ /* 0x080fe20000410000 */
[----:B------:R-:W-:Y:S01]  /*1f7a0*/  PRMT R6, R9, 0x654, R6 ;  /* 0x0000065409067816 */ /* 0x000fe20000000006 */
[----:B------:R-:W-:Y:S01]  /*1f7b0*/  FMUL.FTZ R33, R33, R151 ;  /* 0x0000009721217220 */ /* 0x000fe20000410000 */
[----:B------:R-:W-:Y:S01]  /*1f7c0*/  F2FP.SATFINITE.E4M3.F32.PACK_AB_MERGE_C R119, R152, R119, RZ ;  /* 0x000000779877723e */ /* 0x000fe200048070ff */
[-C--:B------:R-:W-:Y:S01]  /*1f7d0*/  FMUL.FTZ R36, R36, R151.reuse ;  /* 0x0000009724247220 */ /* 0x080fe20000410000 */
[----:B------:R-:W-:Y:S01]  /*1f7e0*/  F2FP.SATFINITE.E4M3.F32.PACK_AB_MERGE_C R7, R7, R96, RZ ;  /* 0x000000600707723e */ /* 0x000fe200048070ff */
[----:B------:R0:W-:Y:S01]  /*1f7f0*/  SYNCS.ARRIVE.TRANS64.RED.A1T0 RZ, [R6+URZ], RZ ;  /* 0x000000ff06ff79a7 */ /* 0x0001e2000810043f */
[----:B------:R-:W-:Y:S01]  /*1f800*/  F2FP.SATFINITE.E4M3.F32.PACK_AB_MERGE_C R113, R141, R120, R113 ;  /* 0x000000788d71723e */ /* 0x000fe20004807071 */
        /* <DEDUP_REMOVED lines=91> */
[----:B0-----:R-:W-:-:S02]  /*1fdc0*/  IMAD.MOV.U32 R6, RZ, RZ, R21 ;  /* 0x000000ffff067224 */ /* 0x001fc400078e0015 */
[----:B------:R-:W-:Y:S02]  /*1fdd0*/  IMAD.MOV.U32 R7, RZ, RZ, R89 ;  /* 0x000000ffff077224 */ /* 0x000fe400078e0059 */
[----:B------:R-:W-:Y:S02]  /*1fde0*/  IMAD.MOV.U32 R10, RZ, RZ, R11 ;  /* 0x000000ffff0a7224 */ /* 0x000fe400078e000b */
[----:B------:R-:W-:Y:S01]  /*1fdf0*/  IMAD.MOV.U32 R182, RZ, RZ, R113 ;  /* 0x000000ffffb67224 */ /* 0x000fe200078e0071 */
[----:B------:R-:W-:Y:S06]  /*1fe00*/  @P0 BRA `(.L_x_2326) ;  /* 0xffffffb800400947 */ /* 0x000fec000383ffff */
[----:B------:R-:W-:-:S07]  /*1fe10*/  IMAD.MOV.U32 R145, RZ, RZ, R11 ;  /* 0x000000ffff917224 */ /* 0x000fce00078e000b */
.L_x_2315:
[----:B------:R-:W-:-:S13]  /*1fe20*/  ISETP.GE.AND P0, PT, R8, RZ, PT ;  /* 0x000000ff0800720c */ /* 0x000fda0003f06270 */
[----:B------:R-:W-:Y:S05]  /*1fe30*/  @!P0 BRA `(.L_x_2327) ;  /* 0x0000003c00288947 */ /* 0x000fea0003800000 */
[----:B------:R-:W-:Y:S01]  /*1fe40*/  MOV R5, R21 ;  /* 0x0000001500057202 */ /* 0x000fe20000000f00 */
[----:B------:R-:W-:Y:S02]  /*1fe50*/  IMAD.MOV.U32 R6, RZ, RZ, R89 ;  /* 0x000000ffff067224 */ /* 0x000fe400078e0059 */
[----:B------:R-:W-:Y:S02]  /*1fe60*/  IMAD.MOV.U32 R7, RZ, RZ, R188 ;  /* 0x000000ffff077224 */ /* 0x000fe400078e00bc */
[----:B------:R-:W-:-:S07]  /*1fe70*/  IMAD.MOV.U32 R9, RZ, RZ, R145 ;  /* 0x000000ffff097224 */ /* 0x000fce00078e0091 */
.L_x_2339:
        /* <DEDUP_REMOVED lines=8> */
.L_x_2329:
[----:B------:R-:W-:-:S04]  /*1ff00*/  IADD3 R10, R9, 0x1, RZ ;  /* 0x00000001090a7810 */ /* 0x000fc80007ffe0ff */
[----:B------:R-:W-:-:S04]  /*1ff10*/  ISETP.NE.AND P2, PT, R10, 0x2, PT ;  /* 0x000000020a00780c */ /* 0x000fc80003f45270 */
[----:B------:R-:W-:Y:S02]  /*1ff20*/  SEL R11, R10, RZ, P2 ;  /* 0x000000ff0a0b7207 */ /* 0x000fe40001000000 */
[----:B------:R-:W-:-:S03]  /*1ff30*/  SHF.L.U32 R10, R188, 0x1f, RZ ;  /* 0x0000001fbc0a7819 */ /* 0x000fc600000006ff */
[----:B------:R-:W-:-:S04]  /*1ff40*/  IMAD R11, R11, 0x8, R16 ;  /* 0x000000080b0b7824 */ /* 0x000fc800078e0210 */
[----:B------:R0:W1:Y:S01]  /*1ff50*/  SYNCS.PHASECHK.TRANS64.TRYWAIT P2, [R11+URZ+0x29830], R10 ;  /* 0x0298300a0b0075a7 */ /* 0x000062000804017f */
[----:B------:R-:W-:Y:S05]  /*1ff60*/  @!P1 BRA `(.L_x_2330) ;  /* 0x0000000000049947 */ /* 0x000fea0003800000 */
[----:B------:R-:W-:Y:S01]  /*1ff70*/  BPT.TRAP 0x1 ;  /* 0x000000040000795c */ /* 0x000fe20000300000 */
.L_x_2330:
[----:B------:R-:W-:Y:S04]  /*1ff80*/  BSSY B0, `(.L_x_2328) ;  /* 0x0000004000007945 */ /* 0x000fe80003800000 */
[----:B-1----:R-:W-:Y:S05]  /*1ff90*/  @P2 BRA `(.L_x_2331) ;  /* 0x0000000000082947 */ /* 0x002fea0003800000 */
[----:B------:R-:W1:Y:S02]  /*1ffa0*/  SYNCS.PHASECHK.TRANS64.TRYWAIT P2, [R11+URZ+0x29830], R10 ;  /* 0x0298300a0b0075a7 */ /* 0x000e64000804017f */
[----:B-1----:R-:W-:Y:S05]  /*1ffb0*/  @!P2 BRA `(.L_x_2332) ;  /* 0x000000dc0028a947 */ /* 0x002fea0003800000 */
.L_x_2331:
[----:B------:R-:W-:Y:S05]  /*1ffc0*/  BSYNC B0 ;  /* 0x0000000000007941 */ /* 0x000fea0003800000 */
.L_x_2328:
[----:B01----:R-:W0:Y:S01]  /*1ffd0*/  S2R R11, SR_TID.X ;  /* 0x00000000000b7919 */ /* 0x003e220000002100 */
[----:B------:R-:W-:Y:S01]  /*1ffe0*/  VIADD R10, R9, 0x1 ;  /* 0x00000001090a7836 */ /* 0x000fe20000000000 */
[----:B------:R-:W-:Y:S05]  /*1fff0*/  WARPSYNC.ALL ;  /* 0x0000000000007948 */ /* 0x000fea0003800000 */
[C---:B------:R-:W-:Y:S01]  /*20000*/  ISETP.NE.AND P2, PT, R10.reuse, 0x2, PT ;  /* 0x000000020a00780c */ /* 0x040fe20003f45270 */
[----:B------:R-:W-:Y:S01]  /*20010*/  IMAD.MOV.U32 R13, RZ, RZ, -0x7fffffe0 ;  /* 0x80000020ff0d7424 */ /* 0x000fe200078e00ff */
[----:B------:R-:W-:Y:S01]  /*20020*/  UMOV UR28, UR24 ;  /* 0x00000018001c7c82 */ /* 0x000fe20008000000 */
[----:B------:R-:W-:Y:S01]  /*20030*/  IMAD.MOV.U32 R15, RZ, RZ, -0x7fffffe0 ;  /* 0x80000020ff0f7424 */ /* 0x000fe200078e00ff */
        /* <DEDUP_REMOVED lines=19> */
[----:B------:R-:W-:Y:S01]  /*20170*/  UMOV UR49, UR25 ;  /* 0x0000001900317c82 */ /* 0x000fe20008000000 */
[----:B------:R-:W-:-:S02]  /*20180*/  R2UR UR47, R15 ;  /* 0x000000000f2f72ca */ /* 0x000fc400000e0000 */
[----:B0-----:R-:W-:Y:S02]  /*20190*/  SHF.R.U32.HI R11, RZ, 0x7, R11 ;  /* 0x00000007ff0b7819 */ /* 0x001fe4000001160b */
[----:B------:R-:W-:Y:S01]  /*201a0*/  R2UR UR46, R14 ;  /* 0x000000000e2e72ca */ /* 0x000fe200000e0000 */
[----:B------:R-:W-:Y:S01]  /*201b0*/  VIADD R14, R12, 0x2 ;  /* 0x000000020c0e7836 */ /* 0x000fe20000000000 */
[----:B------:R-:W-:Y:S01]  /*201c0*/  R2UR UR50, R20 ;  /* 0x00000000143272ca */ /* 0x000fe200000e0000 */
[----:B------:R-:W-:Y:S01]  /*201d0*/  VIADD R11, R11, 0x8 ;  /* 0x000000080b0b7836 */ /* 0x000fe20000000000 */
[----:B------:R-:W-:Y:S02]  /*201e0*/  R2UR UR51, R21 ;  /* 0x00000000153372ca */ /* 0x000fe400000e0000 */
[----:B------:R-:W-:Y:S02]  /*201f0*/  MOV R15, 0x80000020 ;  /* 0x80000020000f7802 */ /* 0x000fe40000000f00 */
[----:B------:R0:W-:Y:S01]  /*20200*/  BAR.SYNC.DEFER_BLOCKING R11, 0x100 ;  /* 0x0004000b0000751d */ /* 0x0001e20000010000 */
[----:B------:R-:W-:Y:S01]  /*20210*/  R2UR UR6, R14 ;  /* 0x000000000e0672ca */ /* 0x000fe200000e0000 */
[----:B------:R-:W-:Y:S01]  /*20220*/  VIADD R14, R12, 0x82 ;  /* 0x000000820c0e7836 */ /* 0x000fe20000000000 */
[----:B------:R-:W-:Y:S01]  /*20230*/  R2UR UR7, R15 ;  /* 0x000000000f0772ca */ /* 0x000fe200000e0000 */
[----:B------:R-:W-:Y:S01]  /*20240*/  IMAD.MOV.U32 R15, RZ, RZ, -0x7fffffe0 ;  /* 0x80000020ff0f7424 */ /* 0x000fe200078e00ff */
[----:B------:R-:W-:Y:S01]  /*20250*/  MOV R13, 0x80000020 ;  /* 0x80000020000d7802 */ /* 0x000fe20000000f00 */
        /* <DEDUP_REMOVED lines=190> */
[C---:B------:R-:W-:Y:S02]  /*20e40*/  VIADD R14, R12.reuse, 0x682 ;  /* 0x000006820c0e7836 */ /* 0x040fe40000000000 */
[----:B------:R-:W-:Y:S02]  /*20e50*/  IMAD.MOV.U32 R15, RZ, RZ, -0x7fffffe0 ;  /* 0x80000020ff0f7424 */ /* 0x000fe400078e00ff */
[----:B------:R-:W-:Y:S01]  /*20e60*/  VIADD R12, R12, 0x702 ;  /* 0x000007020c0c7836 */ /* 0x000fe20000000000 */
[----:B------:R-:W-:-:S02]  /*20e70*/  WARPGROUP.DEPBAR.LE gsb0, 0x0 ;  /* 0x00008000000079c5 */ /* 0x000fc40000010000 */
        /* <DEDUP_REMOVED lines=32> */
.L_x_2334:
[----:B------:R-:W-:Y:S01]  /*21080*/  SHF.L.U32 R7, R7, 0x1f, RZ ;  /* 0x0000001f07077819 */ /* 0x000fe200000006ff */
[----:B------:R-:W-:-:S04]  /*21090*/  IMAD R12, R9, 0x8, R16 ;  /* 0x00000008090c7824 */ /* 0x000fc800078e0210 */
[----:B------:R0:W1:Y:S01]  /*210a0*/  SYNCS.PHASECHK.TRANS64.TRYWAIT P0, [R12+URZ+0x29850], R7 ;  /* 0x029850070c0075a7 */ /* 0x000062000800017f */
[----:B------:R-:W-:Y:S05]  /*210b0*/  @!P1 BRA `(.L_x_2335) ;  /* 0x0000000000049947 */ /* 0x000fea0003800000 */
[----:B------:R-:W-:Y:S01]  /*210c0*/  BPT.TRAP 0x1 ;  /* 0x000000040000795c */ /* 0x000fe20000300000 */
.L_x_2335:
[----:B------:R-:W-:Y:S04]  /*210d0*/  BSSY B0, `(.L_x_2333) ;  /* 0x0000004000007945 */ /* 0x000fe80003800000 */
[----:B-1----:R-:W-:Y:S05]  /*210e0*/  @P0 BRA `(.L_x_2336) ;  /* 0x0000000000080947 */ /* 0x002fea0003800000 */
[----:B------:R-:W1:Y:S02]  /*210f0*/  SYNCS.PHASECHK.TRANS64.TRYWAIT P0, [R12+URZ+0x29850], R7 ;  /* 0x029850070c0075a7 */ /* 0x000e64000800017f */
[----:B-1----:R-:W-:Y:S05]  /*21100*/  @!P0 BRA `(.L_x_2337) ;  /* 0x000000c800e88947 */ /* 0x002fea0003800000 */
.L_x_2336:
[----:B------:R-:W-:Y:S05]  /*21110*/  BSYNC B0 ;  /* 0x0000000000007941 */ /* 0x000fea0003800000 */
.L_x_2333:
[C---:B01----:R-:W-:Y:S01]  /*21120*/  FMUL.FTZ R7, R2.reuse, R152 ;  /* 0x0000009802077220 */ /* 0x043fe20000410000 */
        /* <DEDUP_REMOVED lines=25> */
[----:B0-----:R-:W-:Y:S01]  /*212c0*/  FMNMX.FTZ R20, R7, R6, !PT ;  /* 0x0000000607147209 */ /* 0x001fe20007810000 */
        /* <DEDUP_REMOVED lines=77> */
[----:B------:R-:W-:Y:S05]  /*217a0*/  WARPSYNC.ALL ;  /* 0x0000000000007948 */ /* 0x000fea0003800000 */
[----:B------:R-:W-:Y:S01]  /*217b0*/  WARPGROUP.ARRIVE ;  /* 0x00000000000079c5 */ /* 0x000fe20000000000 */
[----:B------:R-:W1:Y:S01]  /*217c0*/  MUFU.TANH R157, R157 ;  /* 0x0000009d009d7308 */ /* 0x000e620000002400 */
[----:B--2---:R-:W-:-:S04]  /*217d0*/  FMNMX.FTZ R20, R156, R20, !PT ;  /* 0x000000149c147209 */ /* 0x004fc80007810000 */
        /* <DEDUP_REMOVED lines=9> */
[----:B--2---:R-:W-:Y:S02]  /*21870*/  LOP3.LUT R228, R202, 0x7f, RZ, 0xc0, !PT ;  /* 0x0000007fcae47812 */ /* 0x004fe400078ec0ff */
[----:B------:R-:W0:Y:S02]  /*21880*/  S2R R202, SR_TID.X ;  /* 0x0000000000ca7919 */ /* 0x000e240000002100 */
[----:B------:R-:W-:Y:S01]  /*21890*/  ISETP.NE.AND P0, PT, R228, RZ, PT ;  /* 0x000000ffe400720c */ /* 0x000fe20003f05270 */
[----:B------:R-:W2:Y:S01]  /*218a0*/  MUFU.TANH R165, R165 ;  /* 0x000000a500a57308 */ /* 0x000ea20000002400 */
[----:B-1----:R-:W-:-:S07]  /*218b0*/  FMNMX.FTZ R88, R137, R88, !PT ;  /* 0x0000005889587209 */ /* 0x002fce0007810000 */
[----:B------:R-:W1:Y:S01]  /*218c0*/  MUFU.TANH R163, R163 ;  /* 0x000000a300a37308 */ /* 0x000e620000002400 */
[----:B---3--:R-:W-:-:S07]  /*218d0*/  FMNMX.FTZ R20, R161, R20, !PT ;  /* 0x00000014a1147209 */ /* 0x008fce0007810000 */
[----:B------:R-:W3:Y:S01]  /*218e0*/  MUFU.TANH R141, R141 ;  /* 0x0000008d008d7308 */ /* 0x000ee20000002400 */
[----:B--2---:R-:W-:-:S07]  /*218f0*/  FMNMX.FTZ R88, R165, R88, !PT ;  /* 0x00000058a5587209 */ /* 0x004fce0007810000 */
[----:B------:R-:W2:Y:S01]  /*21900*/  MUFU.TANH R139, R139 ;  /* 0x0000008b008b7308 */ /* 0x000ea20000002400 */
[----:B-1----:R-:W-:Y:S02]  /*21910*/  FMNMX.FTZ R20, R163, R20, !PT ;  /* 0x00000014a3147209 */ /* 0x002fe40007810000 */
[----:B0-----:R-:W-:-:S05]  /*21920*/  SHF.R.U32.HI R202, RZ, 0x7, R202 ;  /* 0x00000007ffca7819 */ /* 0x001fca00000116ca */
[----:B------:R-:W0:Y:S01]  /*21930*/  MUFU.TANH R193, R193 ;  /* 0x000000c100c17308 */ /* 0x000e220000002400 */
[----:B---3--:R-:W-:-:S07]  /*21940*/  FMNMX.FTZ R88, R141, R88, !PT ;  /* 0x000000588d587209 */ /* 0x008fce0007810000 */
        /* <DEDUP_REMOVED lines=116> */
[----:B---3--:R-:W-:Y:S01]  /*22090*/  FMNMX.FTZ R89, R103, R20, !PT ;  /* 0x0000001467597209 */ /* 0x008fe20007810000 */
[----:B------:R-:W-:Y:S01]  /*220a0*/  VIADD R20, R16, 0x400 ;  /* 0x0000040010147836 */ /* 0x000fe20000000000 */
[----:B0-----:R-:W-:Y:S01]  /*220b0*/  FMNMX.FTZ R102, R88, R21, !PT ;  /* 0x0000001558667209 */ /* 0x001fe20007810000 */
[----:B------:R-:W-:-:S03]  /*220c0*/  IMAD.MOV.U32 R21, RZ, RZ, -0x3ffffff0 ;  /* 0xc0000010ff157424 */ /* 0x000fc600078e00ff */
[----:B------:R-:W-:Y:S01]  /*220d0*/  SHF.R.U32.HI R20, RZ, 0x4, R20 ;  /* 0x00000004ff147819 */ /* 0x000fe20000011614 */
[----:B------:R-:W0:Y:S03]  /*220e0*/  SHFL.BFLY PT, R138, R89, 0x2, 0x1f ;  /* 0x0c401f00598a7f89 */ /* 0x000e2600000e0000 */
[----:B------:R-:W-:Y:S02]  /*220f0*/  LOP3.LUT R20, R20, 0x3fff, RZ, 0xc0, !PT ;  /* 0x00003fff14147812 */ /* 0x000fe400078ec0ff */
[----:B------:R-:W-:Y:S02]  /*22100*/  R2UR UR7, R21 ;  /* 0x00000000150772ca */ /* 0x000fe400000e0000 */
[----:B------:R-:W-:Y:S01]  /*22110*/  LOP3.LUT R20, R20, 0x10000, RZ, 0xfc, !PT ;  /* 0x0001000014147812 */ /* 0x000fe200078efcff */
[----:B------:R-:W1:Y:S04]  /*22120*/  SHFL.BFLY PT, R21, R102, 0x1, 0x1f ;  /* 0x0c201f0066157f89 */ /* 0x000e6800000e0000 */
[----:B------:R-:W-:-:S05]  /*22130*/  IMAD R20, R9, 0x500, R20 ;  /* 0x0000050009147824 */ /* 0x000fca00078e0214 */
[C---:B------:R-:W-:Y:S02]  /*22140*/  R2UR UR6, R20.reuse ;  /* 0x00000000140672ca */ /* 0x040fe400000e0000 */
[----:B------:R-:W-:Y:S02]  /*22150*/  IADD3 R88, R20, 0x100, RZ ;  /* 0x0000010014587810 */ /* 0x000fe40007ffe0ff */
[----:B0-----:R-:W-:Y:S01]  /*22160*/  FMNMX.FTZ R138, R89, R138, !PT ;  /* 0x0000008a598a7209 */ /* 0x001fe20007810000 */
[----:B------:R-:W-:-:S04]  /*22170*/  IMAD.MOV.U32 R89, RZ, RZ, -0x3ffffff0 ;  /* 0xc0000010ff597424 */ /* 0x000fc800078e00ff */
[----:B------:R-:W0:Y:S04]  /*22180*/  SHFL.BFLY PT, R140, R138, 0x1, 0x1f ;  /* 0x0c201f008a8c7f89 */ /* 0x000e2800000e0000 */
[----:B------:R-:W-:Y:S01]  /*22190*/  QGMMA.64x128x32.F32.E4M3.E4M3 R24, R184, gdesc[UR4], R24, gsb0 ;  /* 0x01e00004b8187df3 */ /* 0x000fe20008000818 */
[----:B------:R-:W-:Y:S01]  /*221a0*/  R2UR UR6, R88 ;  /* 0x00000000580672ca */ /* 0x000fe200000e0000 */
[----:B------:R-:W-:Y:S01]  /*221b0*/  IMAD.U32 R88, RZ, RZ, UR54 ;  /* 0x00000036ff587e24 */ /* 0x000fe2000f8e00ff */
[----:B------:R-:W-:Y:S02]  /*221c0*/  R2UR UR7, R89 ;  /* 0x00000000590772ca */ /* 0x000fe400000e0000 */
[----:B-1----:R-:W-:Y:S02]  /*221d0*/  FMNMX.FTZ R89, R102, R21, !PT ;  /* 0x0000001566597209 */ /* 0x002fe40007810000 */
[----:B0-----:R-:W-:-:S05]  /*221e0*/  FMNMX.FTZ R21, R138, R140, !PT ;  /* 0x0000008c8a157209 */ /* 0x001fca0007810000 */
[----:B------:R-:W-:-:S04]  /*221f0*/  FADD.FTZ R5, -R21, R5 ;  /* 0x0000000515057221 */ /* 0x000fc80000010100 */
[----:B------:R-:W-:-:S06]  /*22200*/  FMUL.FTZ R5, R5, R88 ;  /* 0x0000005805057220 */ /* 0x000fcc0000410000 */
[----:B------:R-:W-:Y:S01]  /*22210*/  MUFU.EX2 R5, R5 ;  /* 0x0000000500057308 */ /* 0x000fe20000000800 */
[----:B------:R-:W-:Y:S02]  /*22220*/  WARPGROUP.DEPBAR.LE gsb0, 0x0 ;  /* 0x00008000000079c5 */ /* 0x000fe40000010000 */
[----:B------:R-:W-:Y:S01]  /*22230*/  WARPGROUP.ARRIVE ;  /* 0x00000000000079c5 */ /* 0x000fe20000000000 */
[----:B------:R-:W-:-:S01]  /*22240*/  FADD.FTZ R185, -R89, R6 ;  /* 0x0000000659b97221 */ /* 0x000fc20000010100 */
[----:B------:R-:W-:-:S03]  /*22250*/  FFMA.FTZ R187, R89, R88, -8 ;  /* 0xc100000059bb7423 */ /* 0x000fc60000010058 */
[-C--:B------:R-:W-:Y:S01]  /*22260*/  FMUL.FTZ R6, R185, R88.reuse ;  /* 0x00000058b9067220 */ /* 0x080fe20000410000 */
[----:B------:R-:W-:Y:S01]  /*22270*/  QGMMA.64x128x32.F32.E4M3.E4M3 R24, R180, gdesc[UR4], R24, gsb0 ;  /* 0x01e00004b4187df3 */ /* 0x000fe20008000818 */
[----:B------:R-:W-:-:S01]  /*22280*/  FFMA.FTZ R185, R7, R88, -R187 ;  /* 0x0000005807b97223 */ /* 0x000fc200000108bb */
[----:B------:R-:W-:Y:S01]  /*22290*/  MOV R7, 0xc0000010 ;  /* 0xc000001000077802 */ /* 0x000fe20000000f00 */
[----:B------:R0:W-:Y:S01]  /*222a0*/  MUFU.EX2 R102, R6 ;  /* 0x0000000600667308 */ /* 0x0001e20000000800 */
[----:B------:R-:W-:-:S01]  /*222b0*/  FFMA.FTZ R138, R11, R88, -R187 ;  /* 0x000000580b8a7223 */ /* 0x000fc200000108bb */
[-CC-:B------:R-:W-:Y:S01]  /*222c0*/  FFMA.FTZ R146, R193, R88.reuse, -R187.reuse ;  /* 0x00000058c1927223 */ /* 0x180fe200000108bb */
[----:B------:R-:W-:Y:S01]  /*222d0*/  R2UR UR7, R7 ;  /* 0x00000000070772ca */ /* 0x000fe200000e0000 */
[----:B------:R-:W-:Y:S02]  /*222e0*/  IMAD.MOV.U32 R7, RZ, RZ, -0x3ffffff0 ;  /* 0xc0000010ff077424 */ /* 0x000fe400078e00ff */
[----:B------:R-:W-:-:S01]  /*222f0*/  FFMA.FTZ R193, R235, R88, -R187 ;  /* 0x00000058ebc17223 */ /* 0x000fc200000108bb */
[-CC-:B------:R-:W-:Y:S01]  /*22300*/  FFMA.FTZ R235, R116, R88.reuse, -R187.reuse ;  /* 0x0000005874eb7223 */ /* 0x180fe200000108bb */
[----:B------:R-:W-:-:S01]  /*22310*/  FFMA.FTZ R11, R14, R88, -R187 ;  /* 0x000000580e0b7223 */ /* 0x000fc200000108bb */
[----:B------:R-:W1:Y:S01]  /*22320*/  MUFU.EX2 R185, R185 ;  /* 0x000000b900b97308 */ /* 0x000e620000000800 */
[----:B0-----:R-:W-:-:S02]  /*22330*/  VIADD R6, R20, 0x200 ;  /* 0x0000020014067836 */ /* 0x001fc40000000000 */
[-CC-:B------:R-:W-:Y:S01]  /*22340*/  FFMA.FTZ R150, R233, R88.reuse, -R187.reuse ;  /* 0x00000058e9967223 */ /* 0x180fe200000108bb */
[----:B------:R-:W-:-:S01]  /*22350*/  FFMA.FTZ R233, R112, R88, -R187 ;  /* 0x0000005870e97223 */ /* 0x000fc200000108bb */
[-CC-:B------:R-:W-:Y:S01]  /*22360*/  FFMA.FTZ R14, R15, R88.reuse, -R187.reuse ;  /* 0x000000580f0e7223 */ /* 0x180fe200000108bb */
[----:B------:R-:W-:-:S01]  /*22370*/  FFMA.FTZ R112, R118, R88, -R187 ;  /* 0x0000005876707223 */ /* 0x000fc200000108bb */
[----:B------:R-:W-:Y:S01]  /*22380*/  R2UR UR6, R6 ;  /* 0x00000000060672ca */ /* 0x000fe200000e0000 */
[----:B------:R-:W-:Y:S01]  /*22390*/  VIADD R6, R20, 0x300 ;  /* 0x0000030014067836 */ /* 0x000fe20000000000 */
        /* <DEDUP_REMOVED lines=25> */
[----:B------:R-:W-:-:S01]  /*22530*/  FFMA.FTZ R114, R134, R88, -R187 ;  /* 0x0000005886727223 */ /* 0x000fc200000108bb */
[-CC-:B------:R-:W-:Y:S01]  /*22540*/  FFMA.FTZ R104, R104, R88.reuse, -R187.reuse ;  /* 0x0000005868687223 */ /* 0x180fe200000108bb */
[----:B------:R-:W-:-:S01]  /*22550*/  FFMA.FTZ R106, R106, R88, -R187 ;  /* 0x000000586a6a7223 */ /* 0x000fc200000108bb */
[-CC-:B------:R-:W-:Y:S01]  /*22560*/  FFMA.FTZ R92, R92, R88.reuse, -R187.reuse ;  /* 0x000000585c5c7223 */ /* 0x180fe200000108bb */
[----:B------:R-:W-:-:S01]  /*22570*/  FFMA.FTZ R94, R94, R88, -R187 ;  /* 0x000000585e5e7223 */ /* 0x000fc200000108bb */
[-CC-:B------:R-:W-:Y:S01]  /*22580*/  FFMA.FTZ R96, R96, R88.reuse, -R187.reuse ;  /* 0x0000005860607223 */ /* 0x180fe200000108bb */
[----:B------:R-:W-:-:S01]  /*22590*/  FFMA.FTZ R98, R98, R88, -R187 ;  /* 0x0000005862627223 */ /* 0x000fc200000108bb */
[----:B------:R-:W4:Y:S08]  /*225a0*/  MUFU.EX2 R140, R140 ;  /* 0x0000008c008c7308 */ /* 0x000f300000000800 */
        /* <DEDUP_REMOVED lines=14> */
[----:B------:R-:W-:-:S03]  /*22690*/  FFMA.FTZ R183, R128, R88, -R187 ;  /* 0x0000005880b77223 */ /* 0x000fc600000108bb */
[----:B------:R-:W-:Y:S01]  /*226a0*/  MUFU.EX2 R193, R193 ;  /* 0x000000c100c17308 */ /* 0x000fe20000000800 */
[----:B------:R-:W-:Y:S01]  /*226b0*/  QGMMA.64x128x32.F32.E4M3.E4M3 R24, R176, gdesc[UR4], R24, gsb0 ;  /* 0x01e00004b0187df3 */ /* 0x000fe20008000818 */
[----:B------:R-:W-:Y:S01]  /*226c0*/  R2UR UR6, R6 ;  /* 0x00000000060672ca */ /* 0x000fe200000e0000 */
[----:B0-----:R-:W-:Y:S01]  /*226d0*/  FADD.FTZ R6, R138, R3 ;  /* 0x000000038a067221 */ /* 0x001fe20000010000 */
[----:B------:R-:W-:-:S04]  /*226e0*/  R2UR UR7, R7 ;  /* 0x00000000070772ca */ /* 0x000fc800000e0000 */
[----:B------:R-:W-:Y:S01]  /*226f0*/  MUFU.EX2 R154, R154 ;  /* 0x0000009a009a7308 */ /* 0x000fe20000000800 */
[----:B--2---:R-:W-:-:S04]  /*22700*/  FADD.FTZ R7, R11, R6 ;  /* 0x000000060b077221 */ /* 0x004fc80000010000 */
[----:B-1----:R-:W-:-:S03]  /*22710*/  FADD.FTZ R6, R14, R7 ;  /* 0x000000070e067221 */ /* 0x002fc60000010000 */
[----:B------:R-:W-:Y:S01]  /*22720*/  MUFU.EX2 R195, R195 ;  /* 0x000000c300c37308 */ /* 0x000fe20000000800 */
[----:B---3--:R-:W-:-:S04]  /*22730*/  FADD.FTZ R7, R15, R6 ;  /* 0x000000060f077221 */ /* 0x008fc80000010000 */
[----:B----4-:R-:W-:-:S03]  /*22740*/  FADD.FTZ R7, R140, R7 ;  /* 0x000000078c077221 */ /* 0x010fc60000010000 */
        /* <DEDUP_REMOVED lines=19> */
[----:B------:R-:W-:-:S03]  /*22880*/  FFMA.FTZ R100, R21, R88, -8 ;  /* 0xc100000015647423 */ /* 0x000fc60000010058 */
[----:B------:R-:W-:Y:S01]  /*22890*/  MUFU.EX2 R94, R94 ;  /* 0x0000005e005e7308 */ /* 0x000fe20000000800 */
[----:B------:R-:W-:Y:S01]  /*228a0*/  QGMMA.64x128x32.F32.E4M3.E4M3 R24, R172, gdesc[UR4], R24, gsb0 ;  /* 0x01e00004ac187df3 */ /* 0x000fe20008000818 */
[----:B------:R-:W-:-:S01]  /*228b0*/  FFMA.FTZ R12, R12, R88, -R100 ;  /* 0x000000580c0c7223 */ /* 0x000fc20000010864 */
        /* <DEDUP_REMOVED lines=30> */
[----:B-1----:R-:W-:-:S01]  /*22aa0*/  FADD.FTZ R3, R13, R0 ;  /* 0x000000000d037221 */ /* 0x002fc20000010000 */
[-CC-:B------:R-:W-:Y:S01]  /*22ab0*/  FFMA.FTZ R105, R105, R88.reuse, -R100.reuse ;  /* 0x0000005869697223 */ /* 0x180fe20000010864 */
[----:B------:R-:W-:-:S01]  /*22ac0*/  FFMA.FTZ R113, R113, R88, -R100 ;  /* 0x0000005871717223 */ /* 0x000fc20000010864 */
[-CC-:B------:R-:W-:Y:S01]  /*22ad0*/  FFMA.FTZ R90, R90, R88.reuse, -R100.reuse ;  /* 0x000000585a5a7223 */ /* 0x180fe20000010864 */
[----:B------:R-:W-:-:S01]  /*22ae0*/  FFMA.FTZ R91, R91, R88, -R100 ;  /* 0x000000585b5b7223 */ /* 0x000fc20000010864 */
[----:B------:R-:W-:-:S02]  /*22af0*/  FFMA.FTZ R93, R93, R88, -R100 ;  /* 0x000000585d5d7223 */ /* 0x000fc40000010864 */
        /* <DEDUP_REMOVED lines=8> */
[----:B------:R-:W-:-:S06]  /*22b80*/  FADD.FTZ R0, R142, R7 ;  /* 0x000000078e007221 */ /* 0x000fcc0000010000 */
        /* <DEDUP_REMOVED lines=14> */
[----:B------:R-:W-:Y:S02]  /*22c70*/  VIADD R6, R20, 0x400 ;  /* 0x0000040014067836 */ /* 0x000fe40000000000 */
[----:B------:R-:W-:-:S01]  /*22c80*/  FADD.FTZ R3, R159, R0 ;  /* 0x000000009f037221 */ /* 0x000fc20000010000 */
[----:B------:R-:W-:Y:S02]  /*22c90*/  FFMA.FTZ R20, R111, R88, -R100 ;  /* 0x000000586f147223 */ /* 0x000fe40000010864 */
[----:B------:R-:W-:Y:S01]  /*22ca0*/  R2UR UR6, R6 ;  /* 0x00000000060672ca */ /* 0x000fe200000e0000 */
        /* <DEDUP_REMOVED lines=10> */
[----:B------:R-:W-:Y:S01]  /*22d50*/  MOV R7, 0xc0000010 ;  /* 0xc000001000077802 */ /* 0x000fe20000000f00 */
[----:B------:R-:W-:-:S03]  /*22d60*/  FADD.FTZ R164, R154, R111 ;  /* 0x0000006f9aa47221 */ /* 0x000fc60000010000 */
[----:B------:R-:W-:Y:S01]  /*22d70*/  R2UR UR7, R7 ;  /* 0x00000000070772ca */ /* 0x000fe200000e0000 */
[----:B------:R-:W-:-:S01]  /*22d80*/  FADD.FTZ R111, R195, R164 ;  /* 0x000000a4c36f7221 */ /* 0x000fc20000010000 */
[----:B------:R-:W0:Y:S01]  /*22d90*/  MUFU.EX2 R147, R147 ;  /* 0x0000009300937308 */ /* 0x000e220000000800 */
[----:B-1----:R-:W-:-:S01]  /*22da0*/  FADD.FTZ R109, R145, R162 ;  /* 0x000000a2916d7221 */ /* 0x002fc20000010000 */
[----:B------:R-:W-:Y:S01]  /*22db0*/  FFMA.FTZ R7, R115, R88, -R100 ;  /* 0x0000005873077223 */ /* 0x000fe20000010864 */
[----:B------:R-:W-:-:S04]  /*22dc0*/  FADD.FTZ R164, R120, R111 ;  /* 0x0000006f78a47221 */ /* 0x000fc80000010000 */
[----:B------:R-:W-:Y:S01]  /*22dd0*/  FADD.FTZ R111, R181, R164 ;  /* 0x000000a4b56f7221 */ /* 0x000fe20000010000 */
[----:B------:R-:W1:Y:S01]  /*22de0*/  MUFU.EX2 R121, R121 ;  /* 0x0000007900797308 */ /* 0x000e620000000800 */
[----:B--2---:R-:W-:-:S01]  /*22df0*/  FADD.FTZ R162, R132, R109 ;  /* 0x0000006d84a27221 */ /* 0x004fc20000010000 */
[----:B------:R-:W-:Y:S01]  /*22e00*/  FFMA.FTZ R109, R117, R88, -R100 ;  /* 0x00000058756d7223 */ /* 0x000fe20000010864 */
[----:B------:R-:W-:-:S01]  /*22e10*/  FADD.FTZ R164, R122, R111 ;  /* 0x0000006f7aa47221 */ /* 0x000fc20000010000 */
[----:B------:R-:W-:Y:S02]  /*22e20*/  WARPGROUP.DEPBAR.LE gsb0, 0x0 ;  /* 0x00008000000079c5 */ /* 0x000fe40000010000 */
[----:B------:R-:W-:Y:S02]  /*22e30*/  WARPGROUP.ARRIVE ;  /* 0x00000000000079c5 */ /* 0x000fe40000000000 */
[----:B------:R-:W2:Y:S01]  /*22e40*/  MUFU.EX2 R134, R134 ;  /* 0x0000008600867308 */ /* 0x000ea20000000800 */
[----:B0-----:R-:W-:-:S01]  /*22e50*/  FADD.FTZ R162, R147, R162 ;  /* 0x000000a293a27221 */ /* 0x001fc20000010000 */
[----:B------:R-:W-:-:S02]  /*22e60*/  FADD.FTZ R111, R183, R164 ;  /* 0x000000a4b76f7221 */ /* 0x000fc40000010000 */
[----:B------:R-:W-:Y:S02]  /*22e70*/  QGMMA.64x128x32.F32.E4M3.E4M3 R24, R168, gdesc[UR4], R24, gsb0 ;  /* 0x01e00004a8187df3 */ /* 0x000fe40008000818 */
[----:B------:R-:W-:-:S01]  /*22e80*/  FADD.FTZ R164, R104, R111 ;  /* 0x0000006f68a47221 */ /* 0x000fc20000010000 */
[----:B-1----:R-:W-:Y:S01]  /*22e90*/  FADD.FTZ R3, R121, R162 ;  /* 0x000000a279037221 */ /* 0x002fe20000010000 */
[----:B------:R-:W0:Y:S01]  /*22ea0*/  MUFU.EX2 R123, R123 ;  /* 0x0000007b007b7308 */ /* 0x000e220000000800 */
[----:B------:R-:W-:-:S01]  /*22eb0*/  FFMA.FTZ R162, R119, R88, -R100 ;  /* 0x0000005877a27223 */ /* 0x000fc20000010864 */
[----:B------:R-:W-:Y:S01]  /*22ec0*/  FADD.FTZ R111, R229, R164 ;  /* 0x000000a4e56f7221 */ /* 0x000fe20000010000 */
[----:B------:R-:W-:-:S03]  /*22ed0*/  FFMA.FTZ R164, R95, R88, -R100 ;  /* 0x000000585fa47223 */ /* 0x000fc60000010864 */
[----:B------:R-:W-:Y:S01]  /*22ee0*/  FADD.FTZ R166, R106, R111 ;  /* 0x0000006f6aa67221 */ /* 0x000fe20000010000 */
[----:B------:R-:W-:Y:S01]  /*22ef0*/  IADD3 R111, -R202, 0xb, RZ ;  /* 0x0000000bca6f7810 */ /* 0x000fe20007ffe1ff */
        /* <DEDUP_REMOVED lines=21> */
[----:B------:R-:W-:Y:S01]  /*23050*/  FADD.FTZ R0, R108, R95 ;  /* 0x0000005f6c007221 */ /* 0x000fe20000010000 */
[----:B------:R-:W-:-:S01]  /*23060*/  FFMA.FTZ R95, R97, R88, -R100 ;  /* 0x00000058615f7223 */ /* 0x000fc20000010864 */
[----:B------:R-:W-:-:S04]  /*23070*/  FFMA.FTZ R97, R101, R88, -R100 ;  /* 0x0000005865617223 */ /* 0x000fc80000010864 */
[----:B------:R-:W2:Y:S01]  /*23080*/  MUFU.EX2 R7, R7 ;  /* 0x0000000700077308 */ /* 0x000ea20000000800 */
[----:B0-----:R-:W-:-:S07]  /*23090*/  FADD.FTZ R3, R20, R3 ;  /* 0x0000000314037221 */ /* 0x001fce0000010000 */
[----:B------:R-:W0:Y:S01]  /*230a0*/  MUFU.EX2 R109, R109 ;  /* 0x0000006d006d7308 */ /* 0x000e220000000800 */
[----:B-1----:R-:W-:-:S01]  /*230b0*/  FADD.FTZ R166, R6, R3 ;  /* 0x0000000306a67221 */ /* 0x002fc20000010000 */
[----:B------:R-:W-:-:S06]  /*230c0*/  FADD.FTZ R3, R233, R0 ;  /* 0x00000000e9037221 */ /* 0x000fcc0000010000 */
[----:B------:R-:W1:Y:S01]  /*230d0*/  MUFU.EX2 R162, R162 ;  /* 0x000000a200a27308 */ /* 0x000e620000000800 */
[----:B--2---:R-:W-:-:S01]  /*230e0*/  FADD.FTZ R0, R7, R166 ;  /* 0x000000a607007221 */ /* 0x004fc20000010000 */
[-CC-:B------:R-:W-:Y:S01]  /*230f0*/  FFMA.FTZ R166, R99, R88.reuse, -R100.reuse ;  /* 0x0000005863a67223 */ /* 0x180fe20000010864 */
[----:B------:R-:W-:-:S05]  /*23100*/  FFMA.FTZ R100, R103, R88, -R100 ;  /* 0x0000005867647223 */ /* 0x000fca0000010864 */
[----:B------:R-:W2:Y:S08]  /*23110*/  MUFU.EX2 R90, R90 ;  /* 0x0000005a005a7308 */ /* 0x000eb00000000800 */
[----:B------:R-:W3:Y:S08]  /*23120*/  MUFU.EX2 R91, R91 ;  /* 0x0000005b005b7308 */ /* 0x000ef00000000800 */
[----:B------:R-:W4:Y:S08]  /*23130*/  MUFU.EX2 R93, R93 ;  /* 0x0000005d005d7308 */ /* 0x000f300000000800 */
[----:B------:R-:W5:Y:S01]  /*23140*/  MUFU.EX2 R164, R164 ;  /* 0x000000a400a47308 */ /* 0x000f620000000800 */
[----:B------:R-:W-:-:S02]  /*23150*/  WARPGROUP.DEPBAR.LE gsb0, 0x0 ;  /* 0x00008000000079c5 */ /* 0x000fc40000010000 */
[----:B------:R-:W-:Y:S01]  /*23160*/  FADD.FTZ R168, R110, R3 ;  /* 0x000000036ea87221 */ /* 0x000fe20000010000 */
[----:B0-----:R-:W-:-:S01]  /*23170*/  FADD.FTZ R3, R109, R0 ;  /* 0x000000006d037221 */ /* 0x001fc20000010000 */
[----:B------:R-:W-:-:S03]  /*23180*/  @!P0 IMAD R0, R10, 0x8, R16 ;  /* 0x000000080a008824 */ /* 0x000fc600078e0210 */
[----:B------:R-:W-:Y:S01]  /*23190*/  MUFU.EX2 R95, R95 ;  /* 0x0000005f005f7308 */ /* 0x000fe20000000800 */
[----:B------:R-:W-:-:S01]  /*231a0*/  FADD.FTZ R99, R235, R168 ;  /* 0x000000a8eb637221 */ /* 0x000fc20000010000 */
[----:B-1----:R-:W-:Y:S01]  /*231b0*/  FADD.FTZ R3, R162, R3 ;  /* 0x00000003a2037221 */ /* 0x002fe20000010000 */
[----:B------:R-:W-:Y:S02]  /*231c0*/  @!P0 VIADD R0, R0, 0x29840 ;  /* 0x0002984000008836 */ /* 0x000fe40000000000 */
[----:B------:R-:W-:Y:S01]  /*231d0*/  FADD.FTZ R168, R112, R99 ;  /* 0x0000006370a87221 */ /* 0x000fe20000010000 */
[----:B--2---:R-:W-:-:S02]  /*231e0*/  FADD.FTZ R170, R90, R3 ;  /* 0x000000035aaa7221 */ /* 0x004fc40000010000 */
[----:B------:R-:W0:Y:S01]  /*231f0*/  MUFU.EX2 R96, R96 ;  /* 0x0000006000607308 */ /* 0x000e220000000800 */
[----:B------:R-:W-:-:S01]  /*23200*/  FADD.FTZ R3, R237, R168 ;  /* 0x000000a8ed037221 */ /* 0x000fc20000010000 */
[----:B---3--:R-:W-:Y:S01]  /*23210*/  FADD.FTZ R170, R91, R170 ;  /* 0x000000aa5baa7221 */ /* 0x008fe20000010000 */
[----:B------:R-:W-:Y:S01]  /*23220*/  @!P0 PRMT R0, RZ, 0x654, R0 ;  /* 0x00000654ff008816 */ /* 0x000fe20000000000 */
[----:B------:R1:W-:Y:S06]  /*23230*/  BAR.ARV R111, 0x100 ;  /* 0x0004006f0000751d */ /* 0x0003ec0000002000 */
[----:B------:R-:W2:Y:S01]  /*23240*/  MUFU.EX2 R166, R166 ;  /* 0x000000a600a67308 */ /* 0x000ea20000000800 */
[----:B------:R-:W-:-:S01]  /*23250*/  FADD.FTZ R3, R92, R3 ;  /* 0x000000035c037221 */ /* 0x000fc20000010000 */
[----:B----4-:R-:W-:Y:S01]  /*23260*/  FADD.FTZ R99, R93, R170 ;  /* 0x000000aa5d637221 */ /* 0x010fe20000010000 */
[----:B------:R5:W-:Y:S02]  /*23270*/  @!P0 SYNCS.ARRIVE.TRANS64.RED.A1T0 RZ, [R0+URZ], RZ ;  /* 0x000000ff00ff89a7 */ /* 0x000be4000810043f */
[----:B------:R-:W-:-:S03]  /*23280*/  FADD.FTZ R3, R114, R3 ;  /* 0x0000000372037221 */ /* 0x000fc60000010000 */
[----:B------:R-:W3:Y:S01]  /*23290*/  MUFU.EX2 R98, R98 ;  /* 0x0000006200627308 */ /* 0x000ee20000000800 */
[----:B------:R-:W-:-:S01]  /*232a0*/  FADD.FTZ R3, R94, R3 ;  /* 0x000000035e037221 */ /* 0x000fc20000010000 */
[----:B-----5:R-:W-:-:S03]  /*232b0*/  FADD.FTZ R0, R164, R99 ;  /* 0x00000063a4007221 */ /* 0x020fc60000010000 */
[----:B0-----:R-:W-:Y:S01]  /*232c0*/  FADD.FTZ R3, R96, R3 ;  /* 0x0000000360037221 */ /* 0x001fe20000010000 */
[----:B------:R-:W-:-:S02]  /*232d0*/  FADD.FTZ R99, R95, R0 ;  /* 0x000000005f637221 */ /* 0x000fc40000010000 */
[----:B------:R-:W0:Y:S02]  /*232e0*/  MUFU.EX2 R97, R97 ;  /* 0x0000006100617308 */ /* 0x000e240000000800 */
[----:B--2---:R-:W-:-:S06]  /*232f0*/  FADD.FTZ R0, R166, R99 ;  /* 0x00000063a6007221 */ /* 0x004fcc0000010000 */
[----:B------:R-:W2:Y:S01]  /*23300*/  MUFU.EX2 R177, R177 ;  /* 0x000000b100b17308 */ /* 0x000ea20000000800 */
[----:B---3--:R-:W-:-:S07]  /*23310*/  FADD.FTZ R168, R98, R3 ;  /* 0x0000000362a87221 */ /* 0x008fce0000010000 */
[----:B------:R-:W3:Y:S01]  /*23320*/  MUFU.EX2 R100, R100 ;  /* 0x0000006400647308 */ /* 0x000ee20000000800 */
[----:B0-----:R-:W-:-:S01]  /*23330*/  FADD.FTZ R0, R97, R0 ;  /* 0x0000000061007221 */ /* 0x001fc20000010000 */
[----:B--2---:R-:W-:-:S03]  /*23340*/  FADD.FTZ R3, R177, R168 ;  /* 0x000000a8b1037221 */ /* 0x004fc60000010000 */
[----:B---3--:R-:W-:Y:S01]  /*23350*/  FADD.FTZ R0, R100, R0 ;  /* 0x0000000064007221 */ /* 0x008fe20000010000 */
[----:B-1----:R-:W-:Y:S06]  /*23360*/  @!P1 BRA `(.L_x_2338) ;  /* 0x0000000000049947 */ /* 0x002fec0003800000 */
[----:B------:R-:W-:Y:S01]  /*23370*/  BPT.TRAP 0x1 ;  /* 0x000000040000795c */ /* 0x000fe20000300000 */
.L_x_2338:
[----:B------:R-:W-:Y:S01]  /*23380*/  F2FP.SATFINITE.E4M3.F32.PACK_AB_MERGE_C R11, R14, R11, RZ ;  /* 0x0000000b0e0b723e */ /* 0x000fe200048070ff */
[----:B------:R-:W-:Y:S01]  /*23390*/  IMAD R9, R9, 0x8, R16 ;  /* 0x0000000809097824 */ /* 0x000fe200078e0210 */
[----:B------:R-:W-:Y:S01]  /*233a0*/  F2FP.SATFINITE.E4M3.F32.PACK_AB_MERGE_C R116, R153, R116, RZ ;  /* 0x000000749974723e */ /* 0x000fe200048070ff */
[----:B------:R-:W-:Y:S01]  /*233b0*/  FMUL.FTZ R26, R26, R5 ;  /* 0x000000051a1a7220 */ /* 0x000fe20000410000 */
[----:B------:R-:W-:Y:S01]  /*233c0*/  ISETP.GT.AND P0, PT, R8, RZ, PT ;  /* 0x000000ff0800720c */ /* 0x000fe20003f04270 */
[----:B------:R-:W-:Y:S01]  /*233d0*/  VIADD R9, R9, 0x29860 ;  /* 0x0002986009097836 */ /* 0x000fe20000000000 */
[----:B------:R-:W-:Y:S01]  /*233e0*/  F2FP.SATFINITE.E4M3.F32.PACK_AB_MERGE_C R184, R138, R185, R11 ;  /* 0x000000b98ab8723e */ /* 0x000fe2000480700b */
[-C--:B------:R-:W-:Y:S01]  /*233f0*/  FMUL.FTZ R27, R27, R5.reuse ;  /* 0x000000051b1b7220 */ /* 0x080fe20000410000 */
[----:B------:R-:W-:Y:S01]  /*23400*/  F2FP.SATFINITE.E4M3.F32.PACK_AB_MERGE_C R185, R13, R12, R116 ;  /* 0x0000000c0db9723e */ /* 0x000fe20004807074 */
[-C--:B------:R-:W-:Y:S01]  /*23410*/  FMUL.FTZ R30, R30, R5.reuse ;  /* 0x000000051e1e7220 */ /* 0x080fe20000410000 */
[----:B------:R-:W-:Y:S01]  /*23420*/  MOV R12, UR37 ;  /* 0x00000025000c7c02 */ /* 0x000fe20008000f00 */
[-C--:B------:R-:W-:Y:S01]  /*23430*/  FMUL.FTZ R31, R31, R5.reuse ;  /* 0x000000051f1f7220 */ /* 0x080fe20000410000 */
[----:B------:R-:W-:Y:S01]  /*23440*/  F2FP.SATFINITE.E4M3.F32.PACK_AB_MERGE_C R128, R143, R128, RZ ;  /* 0x000000808f80723e */ /* 0x000fe200048070ff */
[-C--:B------:R-:W-:Y:S01]  /*23450*/  FMUL.FTZ R34, R34, R5.reuse ;  /* 0x0000000522227220 */ /* 0x080fe20000410000 */
[----:B------:R-:W-:Y:S01]  /*23460*/  PRMT R9, R12, 0x654, R9 ;  /* 0x000006540c097816 */ /* 0x000fe20000000009 */
[-C--:B------:R-:W-:Y:S01]  /*23470*/  FMUL.FTZ R35, R35, R5.reuse ;  /* 0x0000000523237220 */ /* 0x080fe20000410000 */
[----:B------:R-:W-:Y:S01]  /*23480*/  F2FP.SATFINITE.E4M3.F32.PACK_AB_MERGE_C R122, R183, R122, RZ ;  /* 0x0000007ab77a723e */ /* 0x000fe200048070ff */
[----:B------:R-:W-:Y:S01]  /*23490*/  FMUL.FTZ R38, R38, R5 ;  /* 0x0000000526267220 */ /* 0x000fe20000410000 */
        /* <DEDUP_REMOVED lines=94> */
[----:B------:R-:W-:-:S02]  /*23a80*/  IMAD.MOV.U32 R5, RZ, RZ, R21 ;  /* 0x000000ffff057224 */ /* 0x000fc400078e0015 */
[----:B------:R-:W-:Y:S02]  /*23a90*/  IMAD.MOV.U32 R7, RZ, RZ, R188 ;  /* 0x000000ffff077224 */ /* 0x000fe400078e00bc */
[----:B0-----:R-:W-:Y:S02]  /*23aa0*/  IMAD.MOV.U32 R9, RZ, RZ, R10 ;  /* 0x000000ffff097224 */ /* 0x001fe400078e000a */
[----:B------:R-:W-:Y:S01]  /*23ab0*/  IMAD.MOV.U32 R181, RZ, RZ, R128 ;  /* 0x000000ffffb57224 */ /* 0x000fe200078e0080 */
[----:B------:R-:W-:Y:S06]  /*23ac0*/  @P0 BRA `(.L_x_2339) ;  /* 0xffffffc000ec0947 */ /* 0x000fec000383ffff */
[----:B------:R-:W-:-:S07]  /*23ad0*/  MOV R145, R10 ;  /* 0x0000000a00917202 */ /* 0x000fce0000000f00 */
.L_x_2327:
[----:B------:R-:W-:Y:S05]  /*23ae0*/  WARPSYNC.ALL ;  /* 0x0000000000007948 */ /* 0x000fea0003800000 */
[----:B------:R-:W-:Y:S06]  /*23af0*/  BAR.ARV 0x8, 0x120 ;  /* 0x0204800000007b1d */ /* 0x000fec0000002000 */
[----:B------:R-:W-:Y:S05]  /*23b00*/  @!P1 BRA `(.L_x_2340) ;  /* 0x0000000000049947 */ /* 0x000fea0003800000 */
[----:B------:R-:W-:Y:S01]  /*23b10*/  BPT.TRAP 0x1 ;  /* 0x000000040000795c */ /* 0x000fe20000300000 */
.L_x_2340:
[----:B------:R-:W-:Y:S01]  /*23b20*/  IMAD R11, R145, 0x8, R16 ;  /* 0x00000008910b7824 */ /* 0x000fe200078e0210 */
[----:B------:R-:W-:-:S04]  /*23b30*/  SHF.L.U32 R2, R188, 0x1f, RZ ;  /* 0x0000001fbc027819 */ /* 0x000fc800000006ff */
[----:B------:R0:W1:Y:S01]  /*23b40*/  SYNCS.PHASECHK.TRANS64.TRYWAIT P0, [R11+URZ+0x29850], R2 ;  /* 0x029850020b0075a7 */ /* 0x000062000800017f */
[----:B------:R-:W-:Y:S05]  /*23b50*/  @!P1 BRA `(.L_x_2341) ;  /* 0x0000000000049947 */ /* 0x000fea0003800000 */
[----:B------:R-:W-:Y:S01]  /*23b60*/  BPT.TRAP 0x1 ;  /* 0x000000040000795c */ /* 0x000fe20000300000 */
.L_x_2341:
[----:B------:R-:W-:-:S05]  /*23b70*/  VIADD R16, R16, 0x400 ;  /* 0x0000040010107836 */ /* 0x000fca0000000000 */
[----:B------:R-:W-:-:S04]  /*23b80*/  SHF.R.U32.HI R16, RZ, 0x4, R16 ;  /* 0x00000004ff107819 */ /* 0x000fc80000011610 */
[----:B------:R-:W-:-:S04]  /*23b90*/  LOP3.LUT R16, R16, 0x3fff, RZ, 0xc0, !PT ;  /* 0x00003fff10107812 */ /* 0x000fc800078ec0ff */
[----:B------:R-:W-:Y:S01]  /*23ba0*/  LOP3.LUT R16, R16, 0x10000, RZ, 0xfc, !PT ;  /* 0x0001000010107812 */ /* 0x000fe200078efcff */
[----:B-1----:R-:W-:Y:S06]  /*23bb0*/  @P0 BRA `(.L_x_2342) ;  /* 0x0000000000080947 */ /* 0x002fec0003800000 */
[----:B------:R-:W1:Y:S02]  /*23bc0*/  SYNCS.PHASECHK.TRANS64.TRYWAIT P0, [R11+URZ+0x29850], R2 ;  /* 0x029850020b0075a7 */ /* 0x000e64000800017f */
[----:B-1----:R-:W-:Y:S05]  /*23bd0*/  @!P0 BRA `(.L_x_2343) ;  /* 0x000000a000488947 */ /* 0x002fea0003800000 */
.L_x_2342:
[----:B------:R-:W-:Y:S01]  /*23be0*/  IMAD R4, R145, 0x500, R16 ;  /* 0x0000050091047824 */ /* 0x000fe200078e0210 */
[----:B------:R-:W-:Y:S05]  /*23bf0*/  WARPSYNC.ALL ;  /* 0x0000000000007948 */ /* 0x000fea0003800000 */
[----:B------:R-:W-:Y:S01]  /*23c00*/  IMAD.MOV.U32 R5, RZ, RZ, -0x3ffffff0 ;  /* 0xc0000010ff057424 */ /* 0x000fe200078e00ff */
[C---:B------:R-:W-:Y:S01]  /*23c10*/  R2UR UR6, R4.reuse ;  /* 0x00000000040672ca */ /* 0x040fe200000e0000 */
[----:B------:R-:W-:Y:S01]  /*23c20*/  WARPGROUP.ARRIVE ;  /* 0x00000000000079c5 */ /* 0x000fe20000000000 */
[----:B------:R-:W-:Y:S01]  /*23c30*/  IMAD.MOV.U32 R7, RZ, RZ, -0x3ffffff0 ;  /* 0xc0000010ff077424 */ /* 0x000fe200078e00ff */
[----:B------:R-:W-:Y:S01]  /*23c40*/  IADD3 R6, R4, 0x100, RZ ;  /* 0x0000010004067810 */ /* 0x000fe20007ffe0ff */
[----:B------:R-:W-:Y:S01]  /*23c50*/  ULDC.64 UR4, c[0x0][0x9a0] ;  /* 0x0002680000047ab9 */ /* 0x000fe20000000a00 */
[----:B------:R-:W-:-:S02]  /*23c60*/  R2UR UR7, R5 ;  /* 0x00000000050772ca */ /* 0x000fc400000e0000 */
[----:B------:R-:W-:-:S04]  /*23c70*/  ISETP.NE.U32.AND P0, PT, RZ, UR4, PT ;  /* 0x00000004ff007c0c */ /* 0x000fc8000bf05070 */
[----:B------:R-:W-:-:S07]  /*23c80*/  ISETP.NE.AND.EX P0, PT, RZ, UR5, PT, P0 ;  /* 0x00000005ff007c0c */ /* 0x000fce000bf05300 */
[----:B------:R-:W-:Y:S01]  /*23c90*/  QGMMA.64x128x32.F32.E4M3.E4M3 R24, R184, gdesc[UR4], R24, gsb0 ;  /* 0x01e00004b8187df3 */ /* 0x000fe20008000818 */
[----:B------:R-:W-:Y:S02]  /*23ca0*/  R2UR UR6, R6 ;  /* 0x00000000060672ca */ /* 0x000fe400000e0000 */
[----:B------:R-:W-:-:S03]  /*23cb0*/  R2UR UR7, R7 ;  /* 0x00000000070772ca */ /* 0x000fc600000e0000 */
[----:B------:R-:W0:Y:S01]  /*23cc0*/  @P0 LDC.64 R6, c[0x0][0x9c8] ;  /* 0x00027200ff060b82 */ /* 0x000e220000000a00 */
[----:B------:R-:W-:-:S07]  /*23cd0*/  @P0 SHF.R.S32.HI R13, RZ, 0x1f, R194 ;  /* 0x0000001fff0d0819 */ /* 0x000fce00000114c2 */
[----:B------:R-:W2:Y:S01]  /*23ce0*/  @P0 LDC.64 R8, c[0x0][0x9d0] ;  /* 0x00027400ff080b82 */ /* 0x000ea20000000a00 */
[----:B01----:R-:W-:-:S04]  /*23cf0*/  @P0 IMAD R2, R214, R6, RZ ;  /* 0x00000006d6020224 */ /* 0x003fc800078e02ff */
[C---:B------:R-:W-:Y:S02]  /*23d00*/  @P0 IMAD R5, R210.reuse, R7, R2 ;  /* 0x00000007d2050224 */ /* 0x040fe400078e0202 */
[----:B------:R-:W-:-:S04]  /*23d10*/  @P0 IMAD.WIDE.U32 R6, R210, R6, RZ ;  /* 0x00000006d2060225 */ /* 0x000fc800078e00ff */
[-C--:B--2---:R-:W-:Y:S02]  /*23d20*/  @P0 IMAD R2, R13, R8.reuse, RZ ;  /* 0x000000080d020224 */ /* 0x084fe400078e02ff */
[----:B------:R-:W-:Y:S02]  /*23d30*/  @P0 IMAD.IADD R7, R7, 0x1, R5 ;  /* 0x0000000107070824 */ /* 0x000fe400078e0205 */
[C---:B------:R-:W-:Y:S02]  /*23d40*/  @P0 IMAD R5, R194.reuse, R9, R2 ;  /* 0x00000009c2050224 */ /* 0x040fe400078e0202 */
[----:B------:R-:W-:Y:S01]  /*23d50*/  @P0 IMAD.WIDE.U32 R194, R194, R8, R6 ;  /* 0x00000008c2c20225 */ /* 0x000fe200078e0006 */
[----:B------:R-:W-:-:S03]  /*23d60*/  IADD3 R6, R4, 0x200, RZ ;  /* 0x0000020004067810 */ /* 0x000fc60007ffe0ff */
[----:B------:R-:W-:Y:S01]  /*23d70*/  IMAD.MOV.U32 R7, RZ, RZ, -0x3ffffff0 ;  /* 0xc0000010ff077424 */ /* 0x000fe200078e00ff */
[----:B------:R-:W-:Y:S01]  /*23d80*/  @P0 LEA R8, P2, R194, UR4, 0x2 ;  /* 0x00000004c2080c11 */ /* 0x000fe2000f8410ff */
[----:B------:R-:W-:Y:S02]  /*23d90*/  @P0 IMAD.IADD R5, R195, 0x1, R5 ;  /* 0x00000001c3050824 */ /* 0x000fe400078e0205 */
[----:B------:R-:W-:-:S03]  /*23da0*/  IMAD.MOV.U32 R2, RZ, RZ, 0x3f800000 ;  /* 0x3f800000ff027424 */ /* 0x000fc600078e00ff */
        /* <DEDUP_REMOVED lines=26> */
[----:B------:R-:W0:Y:S01]  /*23f50*/  SHFL.BFLY PT, R4, R7, 0x1, 0x1f ;  /* 0x0c201f0007047f89 */ /* 0x000e2200000e0000 */
        /* <DEDUP_REMOVED lines=9> */
[----:B------:R-:W-:Y:S02]  /*23ff0*/  FSETP.NE.FTZ.AND P0, PT, R8, RZ, PT ;  /* 0x000000ff0800720b */ /* 0x000fe40003f15000 */
[----:B------:R-:W-:Y:S01]  /*24000*/  MOV R7, RZ ;  /* 0x000000ff00077202 */ /* 0x000fe20000000f00 */
        /* <DEDUP_REMOVED lines=19> */
.L_x_2344:
[----:B------:R-:W-:Y:S01]  /*24140*/  VIADD R0, R11, 0x29860 ;  /* 0x000298600b007836 */ /* 0x000fe20000000000 */
[----:B------:R-:W-:Y:S01]  /*24150*/  MOV R5, UR37 ;  /* 0x0000002500057c02 */ /* 0x000fe20008000f00 */
        /* <DEDUP_REMOVED lines=73> */
.L_x_2269:
        /* <DEDUP_REMOVED lines=56> */
[C---:B------:R-:W-:Y:S02]  /*24970*/  IADD3 R11, P2, R4.reuse, 0x4020, RZ ;  /* 0x00004020040b7810 */ /* 0x040fe40007f5e0ff */
[----:B------:R-:W-:-:S02]  /*24980*/  IADD3 R21, P4, R4, 0x60, RZ ;  /* 0x0000006004157810 */ /* 0x000fc40007f9e0ff */
[----:B------:R-:W-:Y:S02]  /*24990*/  IADD3 R25, P5, R4, 0x40, RZ ;  /* 0x0000004004197810 */ /* 0x000fe40007fbe0ff */
[----:B------:R-:W-:Y:S02]  /*249a0*/  SHF.R.U64 R14, R14, 0x3, RZ ;  /* 0x000000030e0e7819 */ /* 0x000fe400000012ff */
[----:B------:R-:W-:Y:S02]  /*249b0*/  IADD3 R27, P1, R4, 0x20, RZ ;  /* 0x00000020041b7810 */ /* 0x000fe40007f3e0ff */
[----:B------:R-:W-:Y:S02]  /*249c0*/  LOP3.LUT R10, R11, 0x380, RZ, 0xc0, !PT ;  /* 0x000003800b0a7812 */ /* 0x000fe400078ec0ff */
[----:B------:R-:W-:Y:S02]  /*249d0*/  LOP3.LUT R20, R21, 0x380, RZ, 0xc0, !PT ;  /* 0x0000038015147812 */ /* 0x000fe400078ec0ff */
[----:B------:R-:W-:-:S02]  /*249e0*/  LOP3.LUT R14, R14, R15, RZ, 0x3c, !PT ;  /* 0x0000000f0e0e7212 */ /* 0x000fc400078e3cff */
        /* <DEDUP_REMOVED lines=16> */
[----:B------:R-:W-:-:S02]  /*24af0*/  LOP3.LUT R4, R15, R4, RZ, 0x3c, !PT ;  /* 0x000000040f047212 */ /* 0x000fc400078e3cff */
[----:B------:R-:W-:Y:S02]  /*24b00*/  IADD3.X R15, RZ, R5, RZ, P3, !PT ;  /* 0x00000005ff0f7210 */ /* 0x000fe40001ffe4ff */
        /* <DEDUP_REMOVED lines=14> */
[----:B------:R-:W-:Y:S02]  /*24bf0*/  MOV R79, R4 ;  /* 0x00000004004f7202 */ /* 0x000fe40000000f00 */
[----:B------:R-:W-:Y:S02]  /*24c00*/  MOV R64, R6 ;  /* 0x0000000600407202 */ /* 0x000fe40000000f00 */
[----:B------:R-:W-:-:S02]  /*24c10*/  MOV R66, R8 ;  /* 0x0000000800427202 */ /* 0x000fc40000000f00 */
[----:B------:R-:W-:Y:S02]  /*24c20*/  MOV R70, R10 ;  /* 0x0000000a00467202 */ /* 0x000fe40000000f00 */
[----:B------:R-:W-:Y:S02]  /*24c30*/  MOV R72, R14 ;  /* 0x0000000e00487202 */ /* 0x000fe40000000f00 */
        /* <DEDUP_REMOVED lines=61> */
[----:B------:R-:W-:Y:S02]  /*25010*/  SEL R14, R20, R37, P0 ;  /* 0x00000025140e7207 */ /* 0x000fe40000000000 */
        /* <DEDUP_REMOVED lines=11> */
[----:B------:R-:W-:Y:S02]  /*250d0*/  SEL R46, R40, R41, P0 ;  /* 0x00000029282e7207 */ /* 0x000fe40000000000 */
[----:B------:R-:W-:Y:S01]  /*250e0*/  MOV R20, RZ ;  /* 0x000000ff00147202 */ /* 0x000fe20000000f00 */
        /* <DEDUP_REMOVED lines=23> */
.L_x_2560:
        /* <DEDUP_REMOVED lines=26> */
[----:B0-----:R-:W-:-:S03]  /*25400*/  IMAD R5, R204, 0x40, R201 ;  /* 0x00000040cc057824 */ /* 0x001fc600078e02c9 */
[----:B------:R1:W5:Y:S01]  /*25410*/  @P0 LDG.E R0, desc[UR56][R212.64] ;  /* 0x00000038d4000981 */ /* 0x000362000c1e1900 */
[----:B------:R-:W-:Y:S01]  /*25420*/  IMAD.WIDE R60, R5, 0x2, R60 ;  /* 0x00000002053c7825 */ /* 0x000fe200078e023c */
[----:B------:R-:W-:Y:S06]  /*25430*/  @P0 BRA `(.L_x_2348) ;  /* 0x0000000000100947 */ /* 0x000fec0003800000 */
[----:B------:R-:W-:Y:S05]  /*25440*/  @!P2 BRA `(.L_x_2348) ;  /* 0x00000000000ca947 */ /* 0x000fea0003800000 */
[----:B------:R-:W2:Y:S04]  /*25450*/  LDG.E R5, desc[UR56][R2.64] ;  /* 0x0000003802057981 */ /* 0x000ea8000c1e1900 */
[----:B-----5:R-:W2:Y:S02]  /*25460*/  LDG.E R0, desc[UR56][R2.64+0x4] ;  /* 0x0000043802007981 */ /* 0x020ea4000c1e1900 */
[----:B--2---:R-:W-:-:S07]  /*25470*/  IMAD.IADD R0, R0, 0x1, -R5 ;  /* 0x0000000100007824 */ /* 0x004fce00078e0a05 */
.L_x_2348:
        /* <DEDUP_REMOVED lines=20> */
[----:B------:R-:W-:Y:S01]  /*255c0*/  SHF.R.U64 R8, R8, 0x3, RZ ;  /* 0x0000000308087819 */ /* 0x000fe200000012ff */
[----:B------:R-:W-:Y:S01]  /*255d0*/  ULDC.64 UR4, c[0x0][0xb40] ;  /* 0x0002d00000047ab9 */ /* 0x000fe20000000a00 */
        /* <DEDUP_REMOVED lines=8> */
[----:B------:R-:W-:-:S02]  /*25660*/  LOP3.LUT P0, RZ, R219, 0x3, RZ, 0xc0, !PT ;  /* 0x00000003dbff7812 */ /* 0x000fc4000780c0ff */
[----:B------:R-:W-:Y:S01]  /*25670*/  LOP3.LUT R24, R24, R25, RZ, 0x3c, !PT ;  /* 0x0000001918187212 */ /* 0x000fe200078e3cff */
[----:B------:R-:W-:Y:S01]  /*25680*/  IMAD.X R25, RZ, RZ, R61, P2 ;  /* 0x000000ffff197224 */ /* 0x000fe200010e063d */
[----:B------:R-:W-:Y:S01]  /*25690*/  LEA.HI.X R45, R2, UR5, R5, 0x2, P5 ;  /* 0x00000005022d7c11 */ /* 0x000fe2000a8f1405 */
[----:B------:R-:W-:Y:S01]  /*256a0*/  ULDC.64 UR4, c[0x0][0xaa0] ;  /* 0x0002a80000047ab9 */ /* 0x000fe20000000a00 */
[----:B------:R-:W-:Y:S02]  /*256b0*/  IADD3 R3, R7, 0x8, RZ ;  /* 0x0000000807037810 */ /* 0x000fe40007ffe0ff */
[----:B------:R-:W-:Y:S02]  /*256c0*/  IADD3 R29, P3, R60, 0x4000, RZ ;  /* 0x000040003c1d7810 */ /* 0x000fe40007f7e0ff */
[----:B------:R-:W-:Y:S01]  /*256d0*/  LOP3.LUT R12, R12, R13, RZ, 0x3c, !PT ;  /* 0x0000000d0c0c7212 */ /* 0x000fe200078e3cff */
[----:B------:R-:W-:Y:S01]  /*256e0*/  IMAD.X R13, RZ, RZ, R61, P1 ;  /* 0x000000ffff0d7224 */ /* 0x000fe200008e063d */
[----:B------:R-:W-:-:S02]  /*256f0*/  IADD3 R33, P4, R60, 0x5000, RZ ;  /* 0x000050003c217810 */ /* 0x000fc40007f9e0ff */
[C---:B------:R-:W-:Y:S02]  /*25700*/  IADD3 R37, P5, R60.reuse, 0x6000, RZ ;  /* 0x000060003c257810 */ /* 0x040fe40007fbe0ff */
[C---:B------:R-:W-:Y:S02]  /*25710*/  LOP3.LUT R2, R60.reuse, 0x380, RZ, 0xc0, !PT ;  /* 0x000003803c027812 */ /* 0x040fe400078ec0ff */
[----:B------:R-:W-:Y:S02]  /*25720*/  IADD3 R5, P2, R60, 0x7000, RZ ;  /* 0x000070003c057810 */ /* 0x000fe40007f5e0ff */
[-C--:B------:R-:W-:Y:S02]  /*25730*/  ISETP.GE.OR P1, PT, R7, R0.reuse, P0 ;  /* 0x000000000700720c */ /* 0x080fe40000726670 */
[----:B------:R-:W-:Y:S01]  /*25740*/  ISETP.GE.OR P0, PT, R3, R0, P0 ;  /* 0x000000000300720c */ /* 0x000fe20000706670 */
[----:B------:R-:W-:Y:S01]  /*25750*/  IMAD.X R41, RZ, RZ, R61, P2 ;  /* 0x000000ffff297224 */ /* 0x000fe200010e063d */
[----:B------:R-:W-:-:S02]  /*25760*/  LOP3.LUT R28, R29, 0x380, RZ, 0xc0, !PT ;  /* 0x000003801d1c7812 */ /* 0x000fc400078ec0ff */
[----:B------:R-:W-:Y:S02]  /*25770*/  LOP3.LUT R32, R33, 0x380, RZ, 0xc0, !PT ;  /* 0x0000038021207812 */ /* 0x000fe400078ec0ff */
[----:B------:R-:W-:Y:S02]  /*25780*/  LOP3.LUT R36, R37, 0x380, RZ, 0xc0, !PT ;  /* 0x0000038025247812 */ /* 0x000fe400078ec0ff */
[----:B------:R-:W-:Y:S02]  /*25790*/  SHF.R.U64 R3, R2, 0x3, RZ ;  /* 0x0000000302037819 */ /* 0x000fe400000012ff */
[----:B------:R-:W-:Y:S01]  /*257a0*/  LOP3.LUT R2, R5, 0x380, RZ, 0xc0, !PT ;  /* 0x0000038005027812 */ /* 0x000fe200078ec0ff */
[----:B------:R-:W-:Y:S01]  /*257b0*/  @!P1 STG.E desc[UR56][R44.64], R91 ;  /* 0x0000005b2c009986 */ /* 0x000fe2000c101938 */
[----:B------:R-:W-:Y:S02]  /*257c0*/  SHF.R.U64 R28, R28, 0x3, RZ ;  /* 0x000000031c1c7819 */ /* 0x000fe400000012ff */
[----:B------:R-:W-:Y:S01]  /*257d0*/  SHF.R.U64 R32, R32, 0x3, RZ ;  /* 0x0000000320207819 */ /* 0x000fe200000012ff */
[----:B------:R0:W-:Y:S01]  /*257e0*/  @!P0 STG.E desc[UR56][R44.64+0x20], R90 ;  /* 0x0000205a2c008986 */ /* 0x0001e2000c101938 */
[----:B------:R-:W-:-:S02]  /*257f0*/  SHF.R.U64 R36, R36, 0x3, RZ ;  /* 0x0000000324247819 */ /* 0x000fc400000012ff */
[----:B------:R-:W-:Y:S01]  /*25800*/  SHF.R.U64 R2, R2, 0x3, RZ ;  /* 0x0000000302027819 */ /* 0x000fe200000012ff */
[----:B------:R-:W5:Y:S01]  /*25810*/  LD.E.128 R8, desc[UR56][R8.64] ;  /* 0x0000003808087980 */ /* 0x000f62000c101d00 */
[----:B------:R-:W-:Y:S01]  /*25820*/  LOP3.LUT R28, R28, R29, RZ, 0x3c, !PT ;  /* 0x0000001d1c1c7212 */ /* 0x000fe200078e3cff */
[--C-:B------:R-:W-:Y:S01]  /*25830*/  IMAD.X R29, RZ, RZ, R61.reuse, P3 ;  /* 0x000000ffff1d7224 */ /* 0x100fe200018e063d */
[----:B------:R-:W-:Y:S01]  /*25840*/  LOP3.LUT R32, R32, R33, RZ, 0x3c, !PT ;  /* 0x0000002120207212 */ /* 0x000fe200078e3cff */
[----:B------:R-:W-:Y:S01]  /*25850*/  IMAD.X R33, RZ, RZ, R61, P4 ;  /* 0x000000ffff217224 */ /* 0x000fe200020e063d */
[----:B------:R-:W-:Y:S01]  /*25860*/  LOP3.LUT R36, R36, R37, RZ, 0x3c, !PT ;  /* 0x0000002524247212 */ /* 0x000fe200078e3cff */
[----:B------:R-:W5:Y:S01]  /*25870*/  LD.E.128 R12, desc[UR56][R12.64] ;  /* 0x000000380c0c7980 */ /* 0x000f62000c101d00 */
[----:B------:R-:W-:Y:S02]  /*25880*/  IADD3.X R37, RZ, R61, RZ, P5, !PT ;  /* 0x0000003dff257210 */ /* 0x000fe40002ffe4ff */
[----:B------:R-:W-:Y:S01]  /*25890*/  LOP3.LUT R40, R2, R5, RZ, 0x3c, !PT ;  /* 0x0000000502287212 */ /* 0x000fe200078e3cff */
[----:B------:R-:W5:Y:S01]  /*258a0*/  LD.E.128 R24, desc[UR56][R24.64] ;  /* 0x0000003818187980 */ /* 0x000f62000c101d00 */
[----:B------:R-:W-:-:S03]  /*258b0*/  LOP3.LUT R60, R3, R60, RZ, 0x3c, !PT ;  /* 0x0000003c033c7212 */ /* 0x000fc600078e3cff */
[----:B------:R-:W5:Y:S01]  /*258c0*/  LD.E.128 R28, desc[UR56][R28.64] ;  /* 0x000000381c1c7980 */ /* 0x000f62000c101d00 */
[----:B------:R-:W-:-:S03]  /*258d0*/  SHF.R.S32.HI R3, RZ, 0x1f, R201 ;  /* 0x0000001fff037819 */ /* 0x000fc600000114c9 */
[----:B------:R1:W5:Y:S04]  /*258e0*/  LD.E.128 R4, desc[UR56][R60.64] ;  /* 0x000000383c047980 */ /* 0x000368000c101d00 */
[----:B------:R-:W5:Y:S04]  /*258f0*/  LD.E.128 R32, desc[UR56][R32.64] ;  /* 0x0000003820207980 */ /* 0x000f68000c101d00 */
[----:B------:R-:W5:Y:S04]  /*25900*/  LD.E.128 R36, desc[UR56][R36.64] ;  /* 0x0000003824247980 */ /* 0x000f68000c101d00 */
[----:B------:R-:W5:Y:S01]  /*25910*/  LD.E.128 R40, desc[UR56][R40.64] ;  /* 0x0000003828287980 */ /* 0x000f62000c101d00 */
[----:B------:R-:W-:Y:S01]  /*25920*/  IMAD R21, R21, UR4, RZ ;  /* 0x0000000415157c24 */ /* 0x000fe2000f8e02ff */
[----:B------:R-:W-:Y:S01]  /*25930*/  @!PT LDS RZ, [RZ] ;  /* 0x00000000fffff984 */ /* 0x000fe20000000800 */
[----:B------:R-:W-:Y:S01]  /*25940*/  @!PT LDS RZ, [RZ] ;  /* 0x00000000fffff984 */ /* 0x000fe20000000800 */
[----:B------:R-:W-:Y:S01]  /*25950*/  @!PT LDS RZ, [RZ] ;  /* 0x00000000fffff984 */ /* 0x000fe20000000800 */
[----:B------:R-:W-:Y:S01]  /*25960*/  @!PT LDS RZ, [RZ] ;  /* 0x00000000fffff984 */ /* 0x000fe20000000800 */
[----:B------:R2:W-:Y:S06]  /*25970*/  MEMBAR.ALL.CTA ;  /* 0x0000000000007992 */ /* 0x0005ec0000008000 */
[----:B--2---:R-:W2:Y:S01]  /*25980*/  FENCE.VIEW.ASYNC.S ;  /* 0x00000000000073c6 */ /* 0x004ea20000000000 */
[----:B------:R-:W-:-:S02]  /*25990*/  IMAD.MOV.U32 R2, RZ, RZ, R201 ;  /* 0x000000ffff027224 */ /* 0x000fc400078e00c9 */
[C---:B------:R-:W-:Y:S02]  /*259a0*/  IMAD R21, R20.reuse, UR5, R21 ;  /* 0x0000000514157c24 */ /* 0x040fe4000f8e0215 */
[----:B------:R-:W-:Y:S01]  /*259b0*/  IMAD.WIDE.U32 R2, R20, UR4, R2 ;  /* 0x0000000414027c25 */ /* 0x000fe2000f8e0002 */
[----:B------:R-:W-:-:S03]  /*259c0*/  ULDC.64 UR4, c[0x0][0xae0] ;  /* 0x0002b80000047ab9 */ /* 0x000fc60000000a00 */
[----:B------:R-:W-:Y:S02]  /*259d0*/  IMAD R47, R217, -0x80, R0 ;  /* 0xffffff80d92f7824 */ /* 0x000fe400078e0200 */
[C---:B------:R-:W-:Y:S02]  /*259e0*/  VIADD R0, R204.reuse, 0x40 ;  /* 0x00000040cc007836 */ /* 0x040fe40000000000 */
[----:B------:R-:W-:Y:S01]  /*259f0*/  IMAD.IADD R3, R3, 0x1, R21 ;  /* 0x0000000103037824 */ /* 0x000fe200078e0215 */
[-C--:B------:R-:W-:Y:S01]  /*25a00*/  ISETP.GE.AND P3, PT, R204, R47.reuse, PT ;  /* 0x0000002fcc00720c */ /* 0x080fe20003f66270 */
[----:B0-----:R-:W-:Y:S01]  /*25a10*/  IMAD R44, R46, UR4, RZ ;  /* 0x000000042e2c7c24 */ /* 0x001fe2000f8e02ff */
[----:B------:R-:W-:Y:S01]  /*25a20*/  IADD3 R20, R204, 0x20, RZ ;  /* 0x00000020cc147810 */ /* 0x000fe20007ffe0ff */
[C---:B------:R-:W-:Y:S01]  /*25a30*/  IMAD.WIDE.U32 R2, R211.reuse, UR4, R2 ;  /* 0x00000004d3027c25 */ /* 0x040fe2000f8e0002 */
[-C--:B------:R-:W-:Y:S02]  /*25a40*/  ISETP.GE.AND P1, PT, R0, R47.reuse, PT ;  /* 0x0000002f0000720c */ /* 0x080fe40003f26270 */
[----:B------:R-:W-:Y:S01]  /*25a50*/  IADD3 R0, R16, 0x29820, RZ ;  /* 0x0002982010007810 */ /* 0x000fe20007ffe0ff */
[----:B------:R-:W-:Y:S01]  /*25a60*/  IMAD R45, R211, UR5, R44 ;  /* 0x00000005d32d7c24 */ /* 0x000fe2000f8e022c */
[----:B------:R-:W-:Y:S01]  /*25a70*/  ULDC.64 UR4, c[0x0][0xae8] ;  /* 0x0002ba0000047ab9 */ /* 0x000fe20000000a00 */
[----:B------:R-:W-:Y:S01]  /*25a80*/  VIADD R21, R204, 0x60 ;  /* 0x00000060cc157836 */ /* 0x000fe20000000000 */
[-C--:B------:R-:W-:Y:S01]  /*25a90*/  ISETP.GE.AND P0, PT, R20, R47.reuse, PT ;  /* 0x0000002f1400720c */ /* 0x080fe20003f06270 */
        /* <DEDUP_REMOVED lines=12> */
[----:B------:R-:W-:Y:S01]  /*25b60*/  MOV R3, R49 ;  /* 0x0000003100037202 */ /* 0x000fe20000000f00 */
[----:B------:R-:W-:Y:S01]  /*25b70*/  ULDC.64 UR4, c[0x0][0xad8] ;  /* 0x0002b60000047ab9 */ /* 0x000fe20000000a00 */
[----:B------:R-:W-:Y:S01]  /*25b80*/  IMAD.MOV.U32 R2, RZ, RZ, R44 ;  /* 0x000000ffff027224 */ /* 0x000fe200078e002c */
[----:B------:R-:W-:Y:S01]  /*25b90*/  ULDC.64 UR6, c[0x0][0xa80] ;  /* 0x0002a00000067ab9 */ /* 0x000fe20000000a00 */
[----:B------:R-:W-:Y:S02]  /*25ba0*/  IMAD R47, R21, UR4, RZ ;  /* 0x00000004152f7c24 */ /* 0x000fe4000f8e02ff */
[C---:B------:R-:W-:Y:S02]  /*25bb0*/  VIADD R0, R201.reuse, 0x40 ;  /* 0x00000040c9007836 */ /* 0x040fe40000000000 */
[C---:B------:R-:W-:Y:S01]  /*25bc0*/  IMAD.WIDE.U32 R2, R20.reuse, UR4, R2 ;  /* 0x0000000414027c25 */ /* 0x040fe2000f8e0002 */
[----:B------:R-:W-:Y:S02]  /*25bd0*/  ULDC UR4, c[0x0][0xa8c] ;  /* 0x0002a30000047ab9 */ /* 0x000fe40000000800 */
[----:B------:R-:W-:Y:S01]  /*25be0*/  ISETP.GE.AND P3, PT, R201, UR4, PT ;  /* 0x00000004c9007c0c */ /* 0x000fe2000bf66270 */
[----:B------:R-:W-:Y:S01]  /*25bf0*/  IMAD R47, R20, UR5, R47 ;  /* 0x00000005142f7c24 */ /* 0x000fe2000f8e022f */
[----:B------:R-:W-:-:S02]  /*25c00*/  ISETP.GE.AND P4, PT, R0, UR4, PT ;  /* 0x0000000400007c0c */ /* 0x000fc4000bf86270 */
[----:B------:R-:W-:Y:S01]  /*25c10*/  LEA R46, P5, R2, UR6, 0x1 ;  /* 0x00000006022e7c11 */ /* 0x000fe2000f8a08ff */
[----:B------:R-:W-:-:S05]  /*25c20*/  IMAD.IADD R3, R3, 0x1, R47 ;  /* 0x0000000103037824 */ /* 0x000fca00078e022f */
[----:B------:R-:W-:-:S05]  /*25c30*/  LEA.HI.X R47, R2, UR7, R3, 0x1, P5 ;  /* 0x00000007022f7c11 */ /* 0x000fca000a8f0c03 */
[----:B-----5:R0:W-:Y:S04]  /*25c40*/  @!P3 STG.E.128 desc[UR56][R46.64], R4 ;  /* 0x000000042e00b986 */ /* 0x0201e8000c101d38 */
[----:B------:R0:W-:Y:S02]  /*25c50*/  @!P4 STG.E.128 desc[UR56][R46.64+0x80], R28 ;  /* 0x0000801c2e00c986 */ /* 0x0001e4000c101d38 */
.L_x_2350:
[----:B------:R-:W-:Y:S05]  /*25c60*/  BSYNC B1 ;  /* 0x0000000000017941 */ /* 0x000fea0003800000 */
.L_x_2349:
        /* <DEDUP_REMOVED lines=20> */
.L_x_2352:
[----:B------:R-:W-:Y:S05]  /*25db0*/  BSYNC B1 ;  /* 0x0000000000017941 */ /* 0x000fea0003800000 */
.L_x_2351:
[----:B------:R-:W-:Y:S04]  /*25dc0*/  BSSY B1, `(.L_x_2353) ;  /* 0x0000014000017945 */ /* 0x000fe80003800000 */
[----:B------:R-:W-:Y:S05]  /*25dd0*/  @P1 BRA `(.L_x_2354) ;  /* 0x0000000000481947 */ /* 0x000fea0003800000 */
[----:B01---5:R-:W-:Y:S01]  /*25de0*/  IADD3 R5, P0, R20, 0x40, RZ ;  /* 0x0000004014057810 */ /* 0x023fe20007f1e0ff */
[----:B------:R-:W-:Y:S01]  /*25df0*/  ULDC.64 UR4, c[0x0][0xad8] ;  /* 0x0002b60000047ab9 */ /* 0x000fe20000000a00 */
[----:B------:R-:W-:Y:S01]  /*25e00*/  IMAD.MOV.U32 R2, RZ, RZ, R44 ;  /* 0x000000ffff027224 */ /* 0x000fe200078e002c */
[----:B------:R-:W-:Y:S01]  /*25e10*/  IADD3 R4, R201, 0x40, RZ ;  /* 0x00000040c9047810 */ /* 0x000fe20007ffe0ff */
[----:B------:R-:W-:Y:S01]  /*25e20*/  IMAD.MOV.U32 R3, RZ, RZ, R49 ;  /* 0x000000ffff037224 */ /* 0x000fe200078e0031 */
[----:B------:R-:W-:Y:S01]  /*25e30*/  ULDC.64 UR6, c[0x0][0xa80] ;  /* 0x0002a00000067ab9 */ /* 0x000fe20000000a00 */
[----:B------:R-:W-:Y:S02]  /*25e40*/  IMAD.X R0, RZ, RZ, R21, P0 ;  /* 0x000000ffff007224 */ /* 0x000fe400000e0615 */
        /* <DEDUP_REMOVED lines=11> */
.L_x_2354:
[----:B------:R-:W-:Y:S05]  /*25f00*/  BSYNC B1 ;  /* 0x0000000000017941 */ /* 0x000fea0003800000 */
.L_x_2353:
[----:B------:R-:W-:Y:S05]  /*25f10*/  @P2 BRA `(.L_x_2355) ;  /* 0x0000000800cc2947 */ /* 0x000fea0003800000 */
[----:B012--5:R-:W-:Y:S01]  /*25f20*/  IADD3 R5, P0, R20, 0x60, RZ ;  /* 0x0000006014057810 */ /* 0x027fe20007f1e0ff */
[----:B------:R-:W-:Y:S01]  /*25f30*/  ULDC.64 UR6, c[0x0][0xad8] ;  /* 0x0002b60000067ab9 */ /* 0x000fe20000000a00 */
[----:B------:R-:W-:Y:S01]  /*25f40*/  IMAD.MOV.U32 R2, RZ, RZ, R44 ;  /* 0x000000ffff027224 */ /* 0x000fe200078e002c */
[----:B------:R-:W-:Y:S01]  /*25f50*/  ULDC UR4, c[0x0][0xa8c] ;  /* 0x0002a30000047ab9 */ /* 0x000fe20000000800 */
[----:B------:R-:W-:Y:S01]  /*25f60*/  IADD3.X R20, RZ, R21, RZ, P0, !PT ;  /* 0x00000015ff147210 */ /* 0x000fe200007fe4ff */
[----:B------:R-:W-:Y:S01]  /*25f70*/  IMAD.MOV.U32 R3, RZ, RZ, R49 ;  /* 0x000000ffff037224 */ /* 0x000fe200078e0031 */
[C---:B------:R-:W-:Y:S02]  /*25f80*/  ISETP.GE.AND P1, PT, R201.reuse, UR4, PT ;  /* 0x00000004c9007c0c */ /* 0x040fe4000bf26270 */
[----:B------:R-:W-:Y:S01]  /*25f90*/  IADD3 R0, R201, 0x40, RZ ;  /* 0x00000040c9007810 */ /* 0x000fe20007ffe0ff */
[----:B------:R-:W-:Y:S02]  /*25fa0*/  IMAD R20, R20, UR6, RZ ;  /* 0x0000000614147c24 */ /* 0x000fe4000f8e02ff */
[----:B------:R-:W-:-:S04]  /*25fb0*/  IMAD.WIDE.U32 R2, R5, UR6, R2 ;  /* 0x0000000605027c25 */ /* 0x000fc8000f8e0002 */
        /* <DEDUP_REMOVED lines=10> */
.L_x_2346:
        /* <DEDUP_REMOVED lines=15> */
[----:B------:R-:W-:Y:S01]  /*26150*/  ISETP.GT.AND P2, PT, R234, 0x7f, PT ;  /* 0x0000007fea00780c */ /* 0x000fe20003f44270 */
[----:B------:R-:W-:-:S12]  /*26160*/  @P1 BRA `(.L_x_2356) ;  /* 0x0000000000101947 */ /* 0x000fd80003800000 */
[----:B------:R-:W-:Y:S05]  /*26170*/  @!P0 BRA `(.L_x_2356) ;  /* 0x00000000000c8947 */ /* 0x000fea0003800000 */
[----:B------:R-:W3:Y:S04]  /*26180*/  LDG.E R5, desc[UR56][R2.64] ;  /* 0x0000003802057981 */ /* 0x000ee8000c1e1900 */
[----:B-----5:R-:W3:Y:S02]  /*26190*/  LDG.E R0, desc[UR56][R2.64+0x4] ;  /* 0x0000043802007981 */ /* 0x020ee4000c1e1900 */
[----:B---3--:R-:W-:-:S07]  /*261a0*/  IMAD.IADD R0, R0, 0x1, -R5 ;  /* 0x0000000100007824 */ /* 0x008fce00078e0a05 */
.L_x_2356:
[----:B------:R-:W-:Y:S01]  /*261b0*/  BSSY B1, `(.L_x_2357) ;  /* 0x000001d000017945 */ /* 0x000fe20003800000 */
[----:B------:R-:W-:Y:S02]  /*261c0*/  SHF.R.S32.HI R8, RZ, 0x1f, R211 ;  /* 0x0000001fff087819 */ /* 0x000fe400000114d3 */
[----:B------:R-:W-:Y:S02]  /*261d0*/  SHF.R.S32.HI R10, RZ, 0x1f, R201 ;  /* 0x0000001fff0a7819 */ /* 0x000fe400000114c9 */
[----:B------:R-:W-:Y:S02]  /*261e0*/  SEL R11, R210, RZ, !P0 ;  /* 0x000000ffd20b7207 */ /* 0x000fe40004000000 */
[----:B------:R-:W-:Y:S02]  /*261f0*/  SEL R214, R214, RZ, !P0 ;  /* 0x000000ffd6d67207 */ /* 0x000fe40004000000 */
[----:B-----5:R-:W-:Y:S01]  /*26200*/  SHF.R.S32.HI R6, RZ, 0x1f, R7 ;  /* 0x0000001fff067819 */ /* 0x020fe20000011407 */
[----:B------:R-:W-:Y:S06]  /*26210*/  @P2 BRA `(.L_x_2358) ;  /* 0x0000000000582947 */ /* 0x000fec0003800000 */
[----:B--2---:R-:W2:Y:S02]  /*26220*/  S2R R2, SR_TID.X ;  /* 0x0000000000027919 */ /* 0x004ea40000002100 */
[----:B--2---:R-:W-:-:S05]  /*26230*/  LEA R2, R217, R2, 0x7 ;  /* 0x00000002d9027211 */ /* 0x004fca00078e38ff */
        /* <DEDUP_REMOVED lines=17> */
[----:B------:R-:W-:Y:S02]  /*26350*/  LEA.HI.X R5, R2, UR5, R3, 0x2, P0 ;  /* 0x0000000502057c11 */ /* 0x000fe400080f1403 */
[----:B------:R-:W-:-:S05]  /*26360*/  MOV R3, 0xff800000 ;  /* 0xff80000000037802 */ /* 0x000fca0000000f00 */
[----:B------:R3:W-:Y:S02]  /*26370*/  STG.E desc[UR56][R4.64], R3 ;  /* 0x0000000304007986 */ /* 0x0007e4000c101938 */
.L_x_2358:
[----:B------:R-:W-:Y:S05]  /*26380*/  BSYNC B1 ;  /* 0x0000000000017941 */ /* 0x000fea0003800000 */
.L_x_2357:
[----:B------:R-:W-:Y:S01]  /*26390*/  ULDC.64 UR4, c[0x0][0xaa0] ;  /* 0x0002a80000047ab9 */ /* 0x000fe20000000a00 */
[----:B--2---:R-:W-:Y:S01]  /*263a0*/  IMAD.MOV.U32 R2, RZ, RZ, R201 ;  /* 0x000000ffff027224 */ /* 0x004fe200078e00c9 */
[----:B------:R-:W-:Y:S01]  /*263b0*/  BSSY B1, `(.L_x_2359) ;  /* 0x000002c000017945 */ /* 0x000fe20003800000 */
[----:B---3--:R-:W-:Y:S02]  /*263c0*/  IMAD.MOV.U32 R3, RZ, RZ, R10 ;  /* 0x000000ffff037224 */ /* 0x008fe400078e000a */
[----:B------:R-:W-:Y:S01]  /*263d0*/  IMAD R4, R6, UR4, RZ ;  /* 0x0000000406047c24 */ /* 0x000fe2000f8e02ff */
[----:B------:R-:W-:Y:S01]  /*263e0*/  IADD3 R6, R204, 0x20, RZ ;  /* 0x00000020cc067810 */ /* 0x000fe20007ffe0ff */
[----:B------:R-:W-:-:S04]  /*263f0*/  IMAD.WIDE.U32 R2, R7, UR4, R2 ;  /* 0x0000000407027c25 */ /* 0x000fc8000f8e0002 */
[----:B------:R-:W-:Y:S01]  /*26400*/  IMAD R7, R7, UR5, R4 ;  /* 0x0000000507077c24 */ /* 0x000fe2000f8e0204 */
[----:B------:R-:W-:Y:S02]  /*26410*/  ULDC.64 UR4, c[0x0][0xae0] ;  /* 0x0002b80000047ab9 */ /* 0x000fe40000000a00 */
[----:B------:R-:W-:Y:S02]  /*26420*/  IMAD R4, R8, UR4, RZ ;  /* 0x0000000408047c24 */ /* 0x000fe4000f8e02ff */
[----:B------:R-:W-:Y:S02]  /*26430*/  IMAD.IADD R3, R3, 0x1, R7 ;  /* 0x0000000103037824 */ /* 0x000fe400078e0207 */
[----:B------:R-:W-:Y:S02]  /*26440*/  IMAD R7, R217, -0x80, R0 ;  /* 0xffffff80d9077824 */ /* 0x000fe400078e0200 */
[C---:B------:R-:W-:Y:S02]  /*26450*/  VIADD R0, R204.reuse, 0x40 ;  /* 0x00000040cc007836 */ /* 0x040fe40000000000 */
[C---:B------:R-:W-:Y:S01]  /*26460*/  IMAD R5, R211.reuse, UR5, R4 ;  /* 0x00000005d3057c24 */ /* 0x040fe2000f8e0204 */
[-C--:B------:R-:W-:Y:S01]  /*26470*/  ISETP.GE.AND P3, PT, R204, R7.reuse, PT ;  /* 0x00000007cc00720c */ /* 0x080fe20003f66270 */
[----:B------:R-:W-:Y:S01]  /*26480*/  IMAD.WIDE.U32 R2, R211, UR4, R2 ;  /* 0x00000004d3027c25 */ /* 0x000fe2000f8e0002 */
[----:B------:R-:W-:Y:S01]  /*26490*/  ULDC.64 UR4, c[0x0][0xae8] ;  /* 0x0002ba0000047ab9 */ /* 0x000fe20000000a00 */
[----:B------:R-:W-:-:S02]  /*264a0*/  ISETP.GE.AND P0, PT, R0, R7, PT ;  /* 0x000000070000720c */ /* 0x000fc40003f06270 */
[----:B------:R-:W-:Y:S01]  /*264b0*/  VIADD R4, R204, 0x60 ;  /* 0x00000060cc047836 */ /* 0x000fe20000000000 */
[-C--:B------:R-:W-:Y:S01]  /*264c0*/  ISETP.GE.AND P2, PT, R6, R7.reuse, PT ;  /* 0x000000070600720c */ /* 0x080fe20003f46270 */
[----:B------:R-:W-:Y:S01]  /*264d0*/  IMAD.IADD R3, R3, 0x1, R5 ;  /* 0x0000000103037824 */ /* 0x000fe200078e0205 */
[----:B------:R-:W-:Y:S01]  /*264e0*/  MOV R6, R204 ;  /* 0x000000cc00067202 */ /* 0x000fe20000000f00 */
        /* <DEDUP_REMOVED lines=24> */
.L_x_2360:
[----:B------:R-:W-:Y:S05]  /*26670*/  BSYNC B1 ;  /* 0x0000000000017941 */ /* 0x000fea0003800000 */
.L_x_2359:
        /* <DEDUP_REMOVED lines=20> */
.L_x_2362:
[----:B------:R-:W-:Y:S05]  /*267c0*/  BSYNC B1 ;  /* 0x0000000000017941 */ /* 0x000fea0003800000 */
.L_x_2361:
[----:B------:R-:W-:Y:S04]  /*267d0*/  BSSY B1, `(.L_x_2363) ;  /* 0x0000014000017945 */ /* 0x000fe80003800000 */
[----:B------:R-:W-:Y:S05]  /*267e0*/  @P0 BRA `(.L_x_2364) ;  /* 0x0000000000480947 */ /* 0x000fea0003800000 */
[----:B--23--:R-:W-:Y:S01]  /*267f0*/  IADD3 R9, P0, R6, 0x40, RZ ;  /* 0x0000004006097810 */ /* 0x00cfe20007f1e0ff */
        /* <DEDUP_REMOVED lines=17> */
.L_x_2364:
[----:B------:R-:W-:Y:S05]  /*26910*/  BSYNC B1 ;  /* 0x0000000000017941 */ /* 0x000fea0003800000 */
.L_x_2363:
[----:B------:R-:W-:Y:S05]  /*26920*/  @P1 BRA `(.L_x_2355) ;  /* 0x0000000000481947 */ /* 0x000fea0003800000 */
[----:B------:R-:W-:Y:S01]  /*26930*/  IADD3 R5, P0, R6, 0x60, RZ ;  /* 0x0000006006057810 */ /* 0x000fe20007f1e0ff */
        /* <DEDUP_REMOVED lines=17> */
.L_x_2355:
[----:B------:R-:W-:Y:S05]  /*26a50*/  BSYNC B0 ;  /* 0x0000000000007941 */ /* 0x000fea0003800000 */
.L_x_2345:
[----:B------:R-:W-:Y:S02]  /*26a60*/  ULDC UR4, c[0x0][0xc14] ;  /* 0x0003050000047ab9 */ /* 0x000fe40000000800 */
[----:B-1----:R-:W-:-:S13]  /*26a70*/  ISETP.GE.AND P0, PT, R195, UR4, PT ;  /* 0x00000004c3007c0c */ /* 0x002fda000bf06270 */
[----:B------:R-:W-:Y:S05]  /*26a80*/  @!P0 BRA `(.L_x_2365) ;  /* 0xfffffda8002c8947 */ /* 0x000fea000383ffff */
[----:B------:R-:W-:Y:S05]  /*26a90*/  BRA `(.L_x_2159) ;  /* 0x0000006800507947 */ /* 0x000fea0003800000 */
.L_x_2157:
        /* <DEDUP_REMOVED lines=20> */
.L_x_2366:
        /* <DEDUP_REMOVED lines=33> */
[----:B0-----:R-:W-:-:S05]  /*26df0*/  IMAD R7, R7, UR5, RZ ;  /* 0x0000000507077c24 */ /* 0x001fca000f8e02ff */
[----:B--2---:R-:W-:Y:S02]  /*26e00*/  ISETP.GT.AND P6, PT, R7, UR6, PT ;  /* 0x0000000607007c0c */ /* 0x004fe4000bfc4270 */
[----:B------:R-:W-:-:S11]  /*26e10*/  MOV R2, R7 ;  /* 0x0000000700027202 */ /* 0x000fd60000000f00 */
[----:B------:R-:W-:Y:S05]  /*26e20*/  @P6 BRA `(.L_x_2368) ;  /* 0x0000000000a06947 */ /* 0x000fea0003800000 */
[----:B------:R-:W0:Y:S01]  /*26e30*/  LDC R6, c[0x0][0xc14] ;  /* 0x00030500ff067b82 */ /* 0x000e220000000800 */
[----:B------:R-:W-:Y:S01]  /*26e40*/  IMAD.MOV.U32 R7, RZ, RZ, R2 ;  /* 0x000000ffff077224 */ /* 0x000fe200078e0002 */
[----:B------:R-:W-:Y:S01]  /*26e50*/  UMOV UR4, URZ ;  /* 0x0000003f00047c82 */ /* 0x000fe20008000000 */
[----:B------:R-:W-:Y:S01]  /*26e60*/  ULDC UR7, c[0x0][0xc14] ;  /* 0x0003050000077ab9 */ /* 0x000fe20000000800 */
[----:B------:R-:W-:-:S05]  /*26e70*/  ULDC UR5, c[0x0][0xc10] ;  /* 0x0003040000057ab9 */ /* 0x000fca0000000800 */
.L_x_2372:
        /* <DEDUP_REMOVED lines=13> */
.L_x_2371:
[----:B------:R-:W-:Y:S05]  /*26f50*/  BSYNC B0 ;  /* 0x0000000000007941 */ /* 0x000fea0003800000 */
.L_x_2370:
        /* <DEDUP_REMOVED lines=21> */
.L_x_2368:
[----:B------:R-:W-:-:S05]  /*270b0*/  IADD3 R7, -R2, R7, RZ ;  /* 0x0000000702077210 */ /* 0x000fca0007ffe1ff */
        /* <DEDUP_REMOVED lines=20> */
.L_x_2373:
[----:B-1----:R-:W-:Y:S01]  /*27200*/  IADD3 R2, RZ, -R3, RZ ;  /* 0x80000003ff027210 */ /* 0x002fe20007ffe0ff */
[----:B---3--:R-:W-:Y:S01]  /*27210*/  IMAD R4, R4, UR5, R7 ;  /* 0x0000000504047c24 */ /* 0x008fe2000f8e0207 */
[----:B--2---:R-:W-:-:S03]  /*27220*/  IABS R6, R9 ;  /* 0x0000000900067213 */ /* 0x004fc60000000000 */
[----:B------:R-:W-:Y:S01]  /*27230*/  IMAD R7, R2, R11, RZ ;  /* 0x0000000b02077224 */ /* 0x000fe200078e02ff */
[----:B------:R1:W-:Y:S01]  /*27240*/  STL [R1], R4 ;  /* 0x0000000401007387 */ /* 0x0003e20000100800 */
[----:B------:R-:W-:Y:S02]  /*27250*/  IMAD.MOV.U32 R2, RZ, RZ, RZ ;  /* 0x000000ffff027224 */ /* 0x000fe400078e00ff */
        /* <DEDUP_REMOVED lines=9> */
[----:B------:R-:W-:Y:S01]  /*272f0*/  @!P1 IMAD.IADD R4, R4, 0x1, -R11 ;  /* 0x0000000104049824 */ /* 0x000fe200078e0a0b */
[----:B------:R-:W-:Y:S02]  /*27300*/  @!P1 IADD3 R7, R7, 0x1, RZ ;  /* 0x0000000107079810 */ /* 0x000fe40007ffe0ff */
        /* <DEDUP_REMOVED lines=14> */
[----:B-1----:R-:W-:-:S02]  /*273f0*/  IADD3 R3, R8, 0xffffffe, RZ ;  /* 0x0ffffffe08037810 */ /* 0x002fc40007ffe0ff */
[----:B------:R-:W-:-:S04]  /*27400*/  IABS R8, R10 ;  /* 0x0000000a00087213 */ /* 0x000fc80000000000 */
[----:B------:R-:W1:Y:S02]  /*27410*/  F2I.FTZ.U32.TRUNC.NTZ R3, R3 ;  /* 0x0000000300037305 */ /* 0x000e64000021f000 */
[----:B-1----:R-:W-:-:S04]  /*27420*/  IMAD.MOV R7, RZ, RZ, -R3 ;  /* 0x000000ffff077224 */ /* 0x002fc800078e0a03 */
[----:B------:R-:W-:-:S04]  /*27430*/  IMAD R7, R7, R6, RZ ;  /* 0x0000000607077224 */ /* 0x000fc800078e02ff */
[----:B------:R-:W-:Y:S01]  /*27440*/  IMAD.HI.U32 R2, R3, R7, R2 ;  /* 0x0000000703027227 */ /* 0x000fe200078e0002 */
[----:B------:R-:W-:Y:S02]  /*27450*/  IABS R7, R9 ;  /* 0x0000000900077213 */ /* 0x000fe40000000000 */
[----:B------:R-:W-:-:S03]  /*27460*/  IADD3 R3, RZ, -R8, RZ ;  /* 0x80000008ff037210 */ /* 0x000fc60007ffe0ff */
        /* <DEDUP_REMOVED lines=11> */
[----:B------:R-:W-:Y:S02]  /*27520*/  @!P2 IADD3 R2, -R2, RZ, RZ ;  /* 0x000000ff0202a210 */ /* 0x000fe40007ffe1ff */
        /* <DEDUP_REMOVED lines=8> */
.L_x_2369:
[----:B------:R-:W-:Y:S01]  /*275b0*/  MOV R2, UR6 ;  /* 0x0000000600027c02 */ /* 0x000fe20008000f00 */
[----:B------:R0:W-:Y:S04]  /*275c0*/  STL [R1+0x4], RZ ;  /* 0x000004ff01007387 */ /* 0x0001e80000100800 */
[----:B------:R0:W-:Y:S04]  /*275d0*/  STL [R1+0x8], RZ ;  /* 0x000008ff01007387 */ /* 0x0001e80000100800 */
[----:B------:R0:W-:Y:S02]  /*275e0*/  STL [R1], R2 ;  /* 0x0000000201007387 */ /* 0x0001e40000100800 */
.L_x_2374:
        /* <DEDUP_REMOVED lines=10> */
.L_x_2367:
        /* <DEDUP_REMOVED lines=8> */
[----:B-1----:R-:W1:Y:S01]  /*27710*/  S2R R0, SR_TID.X ;  /* 0x0000000000007919 */ /* 0x002e620000002100 */
[----:B------:R-:W-:Y:S01]  /*27720*/  BSSY B7, `(.L_x_2375) ;  /* 0x000058a000077945 */ /* 0x000fe20003800000 */
[----:B------:R-:W-:Y:S01]  /*27730*/  ULDC UR38, c[0x0][0xc] ;  /* 0x0000030000267ab9 */ /* 0x000fe20000000800 */
[----:B------:R-:W-:Y:S01]  /*27740*/  ULOP3.LUT UR37, UR36, 0x1, URZ, 0xfc, !UPT ;  /* 0x0000000124257892 */ /* 0x000fe2000f8efc3f */
[----:B--2---:R-:W2:Y:S01]  /*27750*/  S2R R6, SR_TID.X ;  /* 0x0000000000067919 */ /* 0x004ea20000002100 */
[----:B------:R-:W-:Y:S01]  /*27760*/  ULOP3.LUT UR39, UR36, 0x2, URZ, 0xfc, !UPT ;  /* 0x0000000224277892 */ /* 0x000fe2000f8efc3f */
[----:B------:R-:W-:Y:S01]  /*27770*/  ULDC.64 UR40, c[0x0][0x198] ;  /* 0x0000660000287ab9 */ /* 0x000fe20000000a00 */
[----:B-1----:R-:W-:Y:S01]  /*27780*/  LOP3.LUT R0, R0, 0x7f, RZ, 0xc0, !PT ;  /* 0x0000007f00007812 */ /* 0x002fe200078ec0ff */
[C---:B--2---:R-:W-:Y:S01]  /*27790*/  IMAD.SHL.U32 R4, R6.reuse, 0x20, RZ ;  /* 0x0000002006047824 */ /* 0x044fe200078e00ff */
[----:B------:R-:W-:-:S03]  /*277a0*/  LOP3.LUT P0, RZ, R6, 0x4, RZ, 0xc0, !PT ;  /* 0x0000000406ff7812 */ /* 0x000fc6000780c0ff */
[----:B------:R-:W-:Y:S02]  /*277b0*/  IMAD.SHL.U32 R0, R0, 0x10, RZ ;  /* 0x0000001000007824 */ /* 0x000fe400078e00ff */
[----:B------:R-:W-:-:S03]  /*277c0*/  IMAD.SHL.U32 R7, R6, 0x4, RZ ;  /* 0x0000000406077824 */ /* 0x000fc600078e00ff */
[----:B------:R-:W-:Y:S02]  /*277d0*/  LOP3.LUT R3, R0, 0x600, RZ, 0xc0, !PT ;  /* 0x0000060000037812 */ /* 0x000fe400078ec0ff */
[----:B------:R-:W-:Y:S02]  /*277e0*/  SHF.L.U32 R0, R6, 0x7, RZ ;  /* 0x0000000706007819 */ /* 0x000fe400000006ff */
[----:B------:R-:W-:Y:S02]  /*277f0*/  LOP3.LUT R5, R3, 0x60, R4, 0xf8, !PT ;  /* 0x0000006003057812 */ /* 0x000fe400078ef804 */
[----:B------:R-:W-:Y:S02]  /*27800*/  SHF.R.U32.HI R3, RZ, 0x1, R6 ;  /* 0x00000001ff037819 */ /* 0x000fe40000011606 */
[----:B0-----:R-:W-:Y:S02]  /*27810*/  LOP3.LUT R2, R0, 0x380, RZ, 0xc0, !PT ;  /* 0x0000038000027812 */ /* 0x001fe400078ec0ff */
[----:B------:R-:W-:-:S02]  /*27820*/  LOP3.LUT R5, R5, 0x100, R4, 0xf8, !PT ;  /* 0x0000010005057812 */ /* 0x000fc400078ef804 */
        /* <DEDUP_REMOVED lines=12> */
[----:B------:R-:W-:Y:S02]  /*278f0*/  SEL R2, R0, 0xffffffc0, !P0 ;  /* 0xffffffc000027807 */ /* 0x000fe40004000000 */
[----:B------:R-:W-:-:S05]  /*27900*/  MOV R0, 0x1 ;  /* 0x0000000100007802 */ /* 0x000fca0000000f00 */
[----:B------:R1:W-:Y:S04]  /*27910*/  STL [R1+0x1c], R0 ;  /* 0x00001c0001007387 */ /* 0x0003e80000100800 */
[----:B------:R1:W-:Y:S04]  /*27920*/  STL [R1+0x14], RZ ;  /* 0x000014ff01007387 */ /* 0x0003e80000100800 */
[----:B------:R1:W-:Y:S04]  /*27930*/  STL [R1+0x10], RZ ;  /* 0x000010ff01007387 */ /* 0x0003e80000100800 */
[----:B------:R1:W-:Y:S02]  /*27940*/  STL [R1+0x18], R0 ;  /* 0x0000180001007387 */ /* 0x0003e40000100800 */
.L_x_2480:
[----:B-1----:R-:W2:Y:S01]  /*27950*/  LDL R0, [R1+0xc] ;  /* 0x00000c0001007983 */ /* 0x002ea20000100800 */
[----:B------:R-:W2:Y:S01]  /*27960*/  LDC.64 R16, c[0x0][0xc60] ;  /* 0x00031800ff107b82 */ /* 0x000ea20000000a00 */
[----:B------:R-:W-:Y:S05]  /*27970*/  YIELD ;  /* 0x0000000000007946 */ /* 0x000fea0003800000 */
[----:B------:R-:W-:Y:S01]  /*27980*/  ULDC.64 UR4, c[0x0][0xa28] ;  /* 0x00028a0000047ab9 */ /* 0x000fe20000000a00 */
[----:B------:R-:W-:Y:S01]  /*27990*/  ULDC.64 UR10, c[0x0][0xa18] ;  /* 0x00028600000a7ab9 */ /* 0x000fe20000000a00 */
[----:B------:R-:W-:Y:S01]  /*279a0*/  ISETP.NE.U32.AND P0, PT, RZ, UR4, PT ;  /* 0x00000004ff007c0c */ /* 0x000fe2000bf05070 */
[----:B------:R-:W-:Y:S01]  /*279b0*/  IMAD.MOV.U32 R8, RZ, RZ, RZ ;  /* 0x000000ffff087224 */ /* 0x000fe200078e00ff */
[----:B------:R-:W-:Y:S01]  /*279c0*/  ULDC.64 UR6, c[0x0][0xa08] ;  /* 0x0002820000067ab9 */ /* 0x000fe20000000a00 */
[----:B------:R-:W-:Y:S01]  /*279d0*/  ULDC.64 UR8, c[0x0][0xa10] ;  /* 0x0002840000087ab9 */ /* 0x000fe20000000a00 */
[----:B--2---:R-:W-:-:S06]  /*279e0*/  IMAD.WIDE R16, R0, 0x4, R16 ;  /* 0x0000000400107825 */ /* 0x004fcc00078e0210 */
[----:B------:R-:W2:Y:S01]  /*279f0*/  LDG.E R16, desc[UR56][R16.64] ;  /* 0x0000003810107981 */ /* 0x000ea2000c1e1900 */
[----:B------:R-:W-:Y:S02]  /*27a00*/  ISETP.NE.AND.EX P0, PT, RZ, UR5, PT, P0 ;  /* 0x00000005ff007c0c */ /* 0x000fe4000bf05300 */
[----:B------:R-:W-:-:S04]  /*27a10*/  ISETP.NE.U32.AND P3, PT, RZ, UR10, PT ;  /* 0x0000000aff007c0c */ /* 0x000fc8000bf65070 */
[----:B------:R-:W-:Y:S01]  /*27a20*/  ISETP.NE.AND.EX P3, PT, RZ, UR11, PT, P3 ;  /* 0x0000000bff007c0c */ /* 0x000fe2000bf65330 */
[----:B------:R-:W-:Y:S01]  /*27a30*/  IMAD.MOV.U32 R0, RZ, RZ, RZ ;  /* 0x000000ffff007224 */ /* 0x000fe200078e00ff */
[----:B------:R-:W-:Y:S01]  /*27a40*/  MOV R11, RZ ;  /* 0x000000ff000b7202 */ /* 0x000fe20000000f00 */
[----:B------:R-:W-:Y:S01]  /*27a50*/  IMAD.MOV.U32 R20, RZ, RZ, RZ ;  /* 0x000000ffff147224 */ /* 0x000fe200078e00ff */
[----:B--2---:R-:W-:-:S03]  /*27a60*/  SHF.R.S32.HI R18, RZ, 0x1f, R16 ;  /* 0x0000001fff127819 */ /* 0x004fc60000011410 */
[----:B------:R-:W-:-:S04]  /*27a70*/  @P0 LEA R2, P1, R16, UR4, 0x2 ;  /* 0x0000000410020c11 */ /* 0x000fc8000f8210ff */
[C-C-:B------:R-:W-:Y:S01]  /*27a80*/  @P0 LEA.HI.X R3, R16.reuse, UR5, R18.reuse, 0x2, P1 ;  /* 0x0000000510030c11 */ /* 0x140fe200088f1412 */
[----:B------:R-:W-:Y:S01]  /*27a90*/  ULDC.64 UR4, c[0x0][0xa00] ;  /* 0x0002800000047ab9 */ /* 0x000fe20000000a00 */
[C---:B------:R-:W-:Y:S01]  /*27aa0*/  IMAD.SHL.U32 R17, R16.reuse, 0x4, RZ ;  /* 0x0000000410117824 */ /* 0x040fe200078e00ff */
[----:B------:R-:W-:Y:S02]  /*27ab0*/  ISETP.NE.U32.AND P2, PT, RZ, UR4, PT ;  /* 0x00000004ff007c0c */ /* 0x000fe4000bf45070 */
[----:B0-----:R0:W5:Y:S01]  /*27ac0*/  @P0 LDG.E R8, desc[UR56][R2.64] ;  /* 0x0000003802080981 */ /* 0x001162000c1e1900 */
[----:B------:R-:W-:Y:S02]  /*27ad0*/  SHF.L.U64.HI R18, R16, 0x2, R18 ;  /* 0x0000000210127819 */ /* 0x000fe40000010212 */
[----:B------:R-:W-:Y:S02]  /*27ae0*/  ISETP.NE.AND.EX P2, PT, RZ, UR5, PT, P2 ;  /* 0x00000005ff007c0c */ /* 0x000fe4000bf45320 */
[----:B------:R-:W-:-:S02]  /*27af0*/  ISETP.NE.U32.AND P0, PT, RZ, UR6, PT ;  /* 0x00000006ff007c0c */ /* 0x000fc4000bf05070 */
[----:B------:R-:W-:Y:S02]  /*27b00*/  ISETP.NE.U32.AND P1, PT, RZ, UR8, PT ;  /* 0x00000008ff007c0c */ /* 0x000fe4000bf25070 */
[----:B------:R-:W-:Y:S02]  /*27b10*/  ISETP.NE.AND.EX P0, PT, RZ, UR7, PT, P0 ;  /* 0x00000007ff007c0c */ /* 0x000fe4000bf05300 */
[C---:B0-----:R-:W-:Y:S02]  /*27b20*/  IADD3 R2, P4, R17.reuse, UR4, RZ ;  /* 0x0000000411027c10 */ /* 0x041fe4000ff9e0ff */
[----:B------:R-:W-:Y:S02]  /*27b30*/  ISETP.NE.AND.EX P1, PT, RZ, UR9, PT, P1 ;  /* 0x00000009ff007c0c */ /* 0x000fe4000bf25310 */
[C---:B------:R-:W-:Y:S02]  /*27b40*/  IADD3.X R3, R18.reuse, UR5, RZ, P4, !PT ;  /* 0x0000000512037c10 */ /* 0x040fe4000a7fe4ff */
[C---:B------:R-:W-:Y:S01]  /*27b50*/  IADD3 R4, P4, R17.reuse, UR8, RZ ;  /* 0x0000000811047c10 */ /* 0x040fe2000ff9e0ff */
[----:B------:R-:W-:Y:S01]  /*27b60*/  ULDC UR4, c[0x0][0x288] ;  /* 0x0000a20000047ab9 */ /* 0x000fe20000000800 */
[----:B------:R-:W-:Y:S01]  /*27b70*/  IADD3 R6, P5, R17, UR6, RZ ;  /* 0x0000000611067c10 */ /* 0x000fe2000ffbe0ff */
[----:B------:R-:W2:Y:S01]  /*27b80*/  @P2 LDG.E R0, desc[UR56][R2.64] ;  /* 0x0000003802002981 */ /* 0x000ea2000c1e1900 */
[----:B------:R-:W-:-:S02]  /*27b90*/  IADD3.X R5, R18, UR9, RZ, P4, !PT ;  /* 0x0000000912057c10 */ /* 0x000fc4000a7fe4ff */
[----:B------:R-:W-:Y:S01]  /*27ba0*/  @P3 IADD3 R12, P4, R17, UR10, RZ ;  /* 0x0000000a110c3c10 */ /* 0x000fe2000ff9e0ff */
[----:B------:R-:W-:Y:S01]  /*27bb0*/  IMAD.U32 R10, RZ, RZ, UR4 ;  /* 0x00000004ff0a7e24 */ /* 0x000fe2000f8e00ff */
[C---:B------:R-:W-:Y:S01]  /*27bc0*/  IADD3.X R7, R18.reuse, UR7, RZ, P5, !PT ;  /* 0x0000000712077c10 */ /* 0x040fe2000affe4ff */
[----:B------:R0:W5:Y:S01]  /*27bd0*/  @P1 LDG.E R20, desc[UR56][R4.64] ;  /* 0x0000003804141981 */ /* 0x000162000c1e1900 */
[----:B------:R-:W-:Y:S01]  /*27be0*/  @P3 IADD3.X R13, R18, UR11, RZ, P4, !PT ;  /* 0x0000000b120d3c10 */ /* 0x000fe2000a7fe4ff */
[----:B------:R-:W-:Y:S02]  /*27bf0*/  ULDC.64 UR4, c[0x0][0x3f8] ;  /* 0x0000fe0000047ab9 */ /* 0x000fe40000000a00 */
[----:B------:R0:W5:Y:S04]  /*27c00*/  @P0 LDG.E R11, desc[UR56][R6.64] ;  /* 0x00000038060b0981 */ /* 0x000168000c1e1900 */
[----:B------:R0:W5:Y:S01]  /*27c10*/  @P3 LDG.E R10, desc[UR56][R12.64] ;  /* 0x000000380c0a3981 */ /* 0x000162000c1e1900 */
[----:B------:R-:W-:-:S03]  /*27c20*/  UISETP.NE.U32.AND UP0, UPT, UR4, URZ, UPT ;  /* 0x0000003f0400728c */ /* 0x000fc6000bf05070 */
[----:B------:R-:W-:Y:S01]  /*27c30*/  ULDC UR4, c[0x0][0x404] ;  /* 0x0001010000047ab9 */ /* 0x000fe20000000800 */
[----:B------:R-:W-:-:S03]  /*27c40*/  UISETP.NE.AND.EX UP0, UPT, UR5, URZ, UPT, UP0 ;  /* 0x0000003f0500728c */ /* 0x000fc6000bf05300 */
[----:B------:R-:W-:Y:S01]  /*27c50*/  ULDC UR5, c[0x0][0x2e0] ;  /* 0x0000b80000057ab9 */ /* 0x000fe20000000800 */
[----:B------:R-:W-:-:S04]  /*27c60*/  USEL UR4, UR4, 0x1, UP0 ;  /* 0x0000000104047887 */ /* 0x000fc80008000000 */
[----:B------:R-:W-:-:S03]  /*27c70*/  UIMAD UR4, UR4, UR5, URZ ;  /* 0x00000005040472a4 */ /* 0x000fc6000f8e023f */
[----:B------:R-:W-:-:S03]  /*27c80*/  ULDC UR5, c[0x0][0x338] ;  /* 0x0000ce0000057ab9 */ /* 0x000fc60000000800 */
[----:B------:R-:W-:Y:S01]  /*27c90*/  MOV R9, UR4 ;  /* 0x0000000400097c02 */ /* 0x000fe20008000f00 */
[----:B--2---:R1:W-:Y:S02]  /*27ca0*/  STL [R1+0x28], R0 ;  /* 0x0000280001007387 */ /* 0x0043e40000100800 */
[----:B-1----:R-:W-:Y:S01]  /*27cb0*/  IMAD.U32 R0, RZ, RZ, UR5 ;  /* 0x00000005ff007e24 */ /* 0x002fe2000f8e00ff */
[----:B0-----:R-:W-:Y:S06]  /*27cc0*/  @P3 BRA `(.L_x_2376) ;  /* 0x0000000000103947 */ /* 0x001fec0003800000 */
[----:B------:R-:W-:Y:S05]  /*27cd0*/  @!P2 BRA `(.L_x_2376) ;  /* 0x00000000000ca947 */ /* 0x000fea0003800000 */
[----:B-----5:R-:W2:Y:S04]  /*27ce0*/  LDG.E R10, desc[UR56][R2.64] ;  /* 0x00000038020a7981 */ /* 0x020ea8000c1e1900 */
[----:B------:R-:W2:Y:S02]  /*27cf0*/  LDG.E R2, desc[UR56][R2.64+0x4] ;  /* 0x0000043802027981 */ /* 0x000ea4000c1e1900 */
[----:B--2---:R-:W-:-:S07]  /*27d00*/  IMAD.IADD R10, R2, 0x1, -R10 ;  /* 0x00000001020a7824 */ /* 0x004fce00078e0a0a */
.L_x_2376:
[----:B-----5:R-:W-:Y:S01]  /*27d10*/  IMAD.IADD R2, R11, 0x1, R8 ;  /* 0x000000010b027824 */ /* 0x020fe200078e0208 */
[----:B------:R-:W-:Y:S02]  /*27d20*/  ULDC.64 UR4, c[0x0][0xa20] ;  /* 0x0002880000047ab9 */ /* 0x000fe40000000a00 */
[----:B------:R-:W-:Y:S02]  /*27d30*/  ISETP.NE.U32.AND P2, PT, RZ, UR4, PT ;  /* 0x00000004ff007c0c */ /* 0x000fe4000bf45070 */
[----:B------:R0:W-:Y:S02]  /*27d40*/  STL [R1+0x2c], R2 ;  /* 0x00002c0201007387 */ /* 0x0001e40000100800 */
[----:B------:R-:W-:-:S13]  /*27d50*/  ISETP.NE.AND.EX P2, PT, RZ, UR5, PT, P2 ;  /* 0x00000005ff007c0c */ /* 0x000fda000bf45320 */
[----:B0-----:R-:W-:Y:S05]  /*27d60*/  @!P2 BRA `(.L_x_2377) ;  /* 0x000000000010a947 */ /* 0x001fea0003800000 */
[----:B------:R-:W-:-:S04]  /*27d70*/  IADD3 R2, P0, R17, UR4, RZ ;  /* 0x0000000411027c10 */ /* 0x000fc8000ff1e0ff */
[----:B------:R-:W-:-:S05]  /*27d80*/  IADD3.X R3, R18, UR5, RZ, P0, !PT ;  /* 0x0000000512037c10 */ /* 0x000fca00087fe4ff */
[----:B------:R0:W5:Y:S01]  /*27d90*/  LDG.E R9, desc[UR56][R2.64] ;  /* 0x0000003802097981 */ /* 0x000162000c1e1900 */
[----:B------:R-:W-:Y:S05]  /*27da0*/  BRA `(.L_x_2378) ;  /* 0x0000000000107947 */ /* 0x000fea0003800000 */
.L_x_2377:
[----:B------:R-:W-:Y:S05]  /*27db0*/  @!P0 BRA `(.L_x_2378) ;  /* 0x00000000000c8947 */ /* 0x000fea0003800000 */
[----:B------:R-:W2:Y:S04]  /*27dc0*/  LDG.E R9, desc[UR56][R6.64] ;  /* 0x0000003806097981 */ /* 0x000ea8000c1e1900 */
[----:B------:R-:W2:Y:S02]  /*27dd0*/  LDG.E R6, desc[UR56][R6.64+0x4] ;  /* 0x0000043806067981 */ /* 0x000ea4000c1e1900 */
[----:B--2---:R-:W-:-:S07]  /*27de0*/  IMAD.IADD R9, R6, 0x1, -R9 ;  /* 0x0000000106097824 */ /* 0x004fce00078e0a09 */
.L_x_2378:
[----:B0-----:R-:W2:Y:S04]  /*27df0*/  @P1 LDG.E R2, desc[UR56][R4.64] ;  /* 0x0000003804021981 */ /* 0x001ea8000c1e1900 */
[----:B------:R-:W3:Y:S01]  /*27e00*/  LDL R3, [R1+0x4] ;  /* 0x0000040001037983 */ /* 0x000ee20000100800 */
[----:B-----5:R-:W-:-:S03]  /*27e10*/  IADD3 R9, -R8, R9, RZ ;  /* 0x0000000908097210 */ /* 0x020fc60007ffe1ff */
[----:B------:R-:W2:Y:S01]  /*27e20*/  @P1 LDG.E R4, desc[UR56][R4.64+0x4] ;  /* 0x0000043804041981 */ /* 0x000ea2000c1e1900 */
[----:B------:R-:W-:Y:S01]  /*27e30*/  BSSY B0, `(.L_x_2379) ;  /* 0x000013c000007945 */ /* 0x000fe20003800000 */
[----:B---3--:R-:W-:Y:S01]  /*27e40*/  LEA R3, R3, 0x11f, 0x7 ;  /* 0x0000011f03037811 */ /* 0x008fe200078e38ff */
[----:B--2---:R-:W-:-:S04]  /*27e50*/  @P1 IMAD.IADD R0, R4, 0x1, -R2 ;  /* 0x0000000104001824 */ /* 0x004fc800078e0a02 */
[----:B------:R-:W-:-:S05]  /*27e60*/  IMAD.IADD R2, R9, 0x1, R0 ;  /* 0x0000000109027824 */ /* 0x000fca00078e0200 */
[C---:B------:R-:W-:Y:S01]  /*27e70*/  IADD3 R3, R2.reuse, R3, -R10 ;  /* 0x0000000302037210 */ /* 0x040fe20007ffe80a */
[----:B------:R-:W-:-:S04]  /*27e80*/  VIADD R2, R2, 0x9f ;  /* 0x0000009f02027836 */ /* 0x000fc80000000000 */
[----:B------:R-:W-:-:S04]  /*27e90*/  IMAD.HI R2, R2, 0x66666667, RZ ;  /* 0x6666666702027827 */ /* 0x000fc800078e02ff */
[----:B------:R-:W-:Y:S01]  /*27ea0*/  IMAD.HI R3, R3, 0x66666667, RZ ;  /* 0x6666666703037827 */ /* 0x000fe200078e02ff */
[----:B------:R-:W-:-:S04]  /*27eb0*/  SHF.R.U32.HI R4, RZ, 0x1f, R2 ;  /* 0x0000001fff047819 */ /* 0x000fc80000011602 */
[----:B------:R-:W-:Y:S02]  /*27ec0*/  SHF.R.U32.HI R19, RZ, 0x1f, R3 ;  /* 0x0000001fff137819 */ /* 0x000fe40000011603 */
[----:B------:R-:W-:Y:S02]  /*27ed0*/  LEA.HI.SX32 R4, R2, R4, 0x1a ;  /* 0x0000000402047211 */ /* 0x000fe400078fd2ff */
[----:B------:R-:W-:-:S04]  /*27ee0*/  LEA.HI.SX32 R19, R3, R19, 0x1a ;  /* 0x0000001303137211 */ /* 0x000fc800078fd2ff */
[----:B------:R-:W-:-:S05]  /*27ef0*/  VIMNMX R19, R4, R19, PT ;  /* 0x0000001304137248 */ /* 0x000fca0003fe0100 */
[----:B------:R-:W-:Y:S01]  /*27f00*/  IMAD R2, R19, 0xa0, -R9 ;  /* 0x000000a013027824 */ /* 0x000fe200078e0a09 */
[----:B------:R-:W-:-:S04]  /*27f10*/  IADD3 R9, -R9, RZ, RZ ;  /* 0x000000ff09097210 */ /* 0x000fc80007ffe1ff */
[----:B------:R-:W-:Y:S02]  /*27f20*/  VIMNMX R0, R2, R0, PT ;  /* 0x0000000002007248 */ /* 0x000fe40003fe0100 */
[----:B------:R-:W-:-:S04]  /*27f30*/  VIMNMX R2, RZ, R9, !PT ;  /* 0x00000009ff027248 */ /* 0x000fc80007fe0100 */
[----:B------:R-:W-:Y:S01]  /*27f40*/  ISETP.GT.AND P0, PT, R0, R2, PT ;  /* 0x000000020000720c */ /* 0x000fe20003f04270 */
[----:B------:R-:W-:-:S05]  /*27f50*/  IMAD.WIDE.U32 R2, R2, -0x33333333, RZ ;  /* 0xcccccccd02027825 */ /* 0x000fca00078e00ff */
[----:B------:R-:W-:-:S07]  /*27f60*/  SHF.R.U32.HI R3, RZ, 0x7, R3 ;  /* 0x00000007ff037819 */ /* 0x000fce0000011603 */
[----:B------:R-:W-:-:S04]  /*27f70*/  @P0 VIADD R0, R0, 0x9f ;  /* 0x0000009f00000836 */ /* 0x000fc80000000000 */
[----:B------:R-:W-:-:S05]  /*27f80*/  @P0 IMAD.HI R0, R0, 0x66666667, RZ ;  /* 0x6666666700000827 */ /* 0x000fca00078e02ff */
[----:B------:R-:W-:Y:S01]  /*27f90*/  @P0 SHF.R.U32.HI R2, RZ, 0x1f, R0 ;  /* 0x0000001fff020819 */ /* 0x000fe20000011600 */
[----:B------:R-:W-:-:S03]  /*27fa0*/  IMAD.MOV.U32 R4, RZ, RZ, R3 ;  /* 0x000000ffff047224 */ /* 0x000fc600078e0003 */
[----:B------:R-:W-:-:S04]  /*27fb0*/  @P0 LEA.HI.SX32 R4, R0, R2, 0x1a ;  /* 0x0000000200040211 */ /* 0x000fc800078fd2ff */
[----:B------:R-:W-:Y:S02]  /*27fc0*/  ISETP.GT.AND P2, PT, R4, R3, PT ;  /* 0x000000030400720c */ /* 0x000fe40003f44270 */
[----:B------:R-:W-:-:S11]  /*27fd0*/  PLOP3.LUT P0, PT, PT, PT, PT, 0x80, 0x0 ;  /* 0x000000000000781c */ /* 0x000fd60003f0f070 */
[----:B------:R-:W-:Y:S05]  /*27fe0*/  @!P2 BRA `(.L_x_2380) ;  /* 0x000000100080a947 */ /* 0x000fea0003800000 */
        /* <DEDUP_REMOVED lines=15> */
.L_x_2563:
[----:B-1----:R-:W-:Y:S02]  /*280e0*/  ISETP.NE.AND P0, PT, R14, RZ, PT ;  /* 0x000000ff0e00720c */ /* 0x002fe40003f05270 */
[----:B------:R-:W-:-:S11]  /*280f0*/  PLOP3.LUT P6, PT, PT, PT, PT, 0x8, 0x0 ;  /* 0x000000000000781c */ /* 0x000fd60003fce170 */
[----:B------:R-:W-:Y:S05]  /*28100*/  @P0 BRA `(.L_x_2382) ;  /* 0x00000000000c0947 */ /* 0x000fea0003800000 */
[----:B------:R-:W-:-:S03]  /*28110*/  UMOV UR4, 0xffffffff ;  /* 0xffffffff00047882 */ /* 0x000fc60000000000 */
[----:B------:R-:W-:Y:S05]  /*28120*/  BRA.DIV UR4, `(.L_x_2383) ;  /* 0x0000006e04387947 */ /* 0x000fea000b800000 */
[----:B------:R-:W-:-:S13]  /*28130*/  ELECT P6, URZ, PT ;  /* 0x00000000003f782f */ /* 0x000fda00038c0000 */
.L_x_2382:
[----:B0-----:R-:W2:Y:S01]  /*28140*/  LDL R5, [R1+0x3c] ;  /* 0x00003c0001057983 */ /* 0x001ea20000100800 */
[----:B------:R-:W-:Y:S01]  /*28150*/  BSSY B1, `(.L_x_2384) ;  /* 0x000000b000017945 */ /* 0x000fe20003800000 */
[----:B------:R-:W0:Y:S01]  /*28160*/  S2R R11, SR_CgaCtaId ;  /* 0x00000000000b7919 */ /* 0x000e220000008800 */
        /* <DEDUP_REMOVED lines=9> */
.L_x_2566:
[----:B------:R-:W-:Y:S05]  /*28200*/  BSYNC B1 ;  /* 0x0000000000017941 */ /* 0x000fea0003800000 */
.L_x_2384:
        /* <DEDUP_REMOVED lines=12> */
.L_x_2567:
[----:B------:R-:W-:Y:S05]  /*282d0*/  BSYNC B2 ;  /* 0x0000000000027941 */ /* 0x000fea0003800000 */
.L_x_2388:
        /* <DEDUP_REMOVED lines=9> */
.L_x_2391:
[----:B------:R-:W-:Y:S05]  /*28370*/  BSYNC B2 ;  /* 0x0000000000027941 */ /* 0x000fea0003800000 */
.L_x_2390:
        /* <DEDUP_REMOVED lines=13> */
.L_x_2392:
        /* <DEDUP_REMOVED lines=11> */
[----:B------:R-:W-:Y:S01]  /*28500*/  UMOV UR6, 0x0 ;  /* 0x0000000000067882 */ /* 0x000fe20000000000 */
[----:B------:R-:W-:Y:S01]  /*28510*/  IADD3 R7, R9, 0x1cc00, RZ ;  /* 0x0001cc0009077810 */ /* 0x000fe20007ffe0ff */
[----:B------:R-:W-:Y:S01]  /*28520*/  UMOV UR7, 0x12f00000 ;  /* 0x12f0000000077882 */ /* 0x000fe20000000000 */
[----:B------:R-:W-:-:S09]  /*28530*/  UMOV UR10, 0x40 ;  /* 0x00000040000a7882 */ /* 0x000fd20000000000 */
.L_x_2393:
        /* <DEDUP_REMOVED lines=15> */
.L_x_2394:
        /* <DEDUP_REMOVED lines=13> */
.L_x_2568:
[----:B------:R-:W-:Y:S05]  /*28700*/  BSYNC B2 ;  /* 0x0000000000027941 */ /* 0x000fea0003800000 */
.L_x_2395:
[----:B------:R-:W-:Y:S01]  /*28710*/  BSSY B2, `(.L_x_2397) ;  /* 0x000000b000027945 */ /* 0x000fe20003800000 */
[----:B------:R-:W-:Y:S02]  /*28720*/  IMAD.MOV.U32 R14, RZ, RZ, 0x0 ;  /* 0x00000000ff0e7424 */ /* 0x000fe400078e00ff */
[----:B------:R-:W-:Y:S01]  /*28730*/  IMAD.MOV.U32 R15, RZ, RZ, 0x12f00000 ;  /* 0x12f00000ff0f7424 */ /* 0x000fe200078e00ff */
[----:B------:R-:W-:Y:S06]  /*28740*/  @P1 BRA `(.L_x_2398) ;  /* 0x00000000001c1947 */ /* 0x000fec0003800000 */
[----:B------:R-:W2:Y:S02]  /*28750*/  S2R R5, SR_TID.X ;  /* 0x0000000000057919 */ /* 0x000ea40000002100 */
[----:B--2---:R-:W-:Y:S02]  /*28760*/  LOP3.LUT R7, R5, 0x1f, RZ, 0xc0, !PT ;  /* 0x0000001f05077812 */ /* 0x004fe400078ec0ff */
[----:B------:R-:W-:Y:S02]  /*28770*/  MOV R5, 0x5000 ;  /* 0x0000500000057802 */ /* 0x000fe40000000f00 */
[----:B------:R-:W-:Y:S02]  /*28780*/  ISETP.NE.AND P0, PT, R7, RZ, PT ;  /* 0x000000ff0700720c */ /* 0x000fe40003f05270 */
[----:B------:R2:W-:Y:S11]  /*28790*/  SYNCS.ARRIVE.TRANS64 RZ, [R8+URZ+0x298b0], R5 ;  /* 0x0298b00508ff79a7 */ /* 0x0005f6000800003f */
[----:B--2---:R-:W-:Y:S05]  /*287a0*/  @!P0 BRA `(.L_x_2398) ;  /* 0x0000000000048947 */ /* 0x004fea0003800000 */
[----:B------:R-:W-:Y:S01]  /*287b0*/  BPT.TRAP 0x1 ;  /* 0x000000040000795c */ /* 0x000fe20000300000 */
.L_x_2398:
[----:B------:R-:W-:Y:S05]  /*287c0*/  BSYNC B2 ;  /* 0x0000000000027941 */ /* 0x000fea0003800000 */
.L_x_2397:
[----:B------:R-:W2:Y:S01]  /*287d0*/  LDL R5, [R1+0x14] ;  /* 0x0000140001057983 */ /* 0x000ea20000100800 */
[----:B------:R-:W-:Y:S01]  /*287e0*/  R2UR UR10, R12 ;  /* 0x000000000c0a72ca */ /* 0x000fe200000e0000 */
[----:B------:R-:W-:Y:S01]  /*287f0*/  UIADD3 UR4, UP0, UR40, 0x670, URZ ;  /* 0x0000067028047890 */ /* 0x000fe2000ff1e03f */
[----:B------:R-:W-:Y:S01]  /*28800*/  R2UR UR6, R14 ;  /* 0x000000000e0672ca */ /* 0x000fe200000e0000 */
[----:B01----:R-:W-:Y:S01]  /*28810*/  VIADD R8, R8, 0x298b0 ;  /* 0x000298b008087836 */ /* 0x003fe20000000000 */
[----:B------:R-:W-:Y:S01]  /*28820*/  R2UR UR7, R15 ;  /* 0x000000000f0772ca */ /* 0x000fe200000e0000 */
[----:B------:R-:W-:Y:S01]  /*28830*/  UIADD3.X UR5, URZ, UR41, URZ, UP0, !UPT ;  /* 0x000000293f057290 */ /* 0x000fe200087fe43f */
[----:B------:R-:W-:Y:S01]  /*28840*/  PLOP3.LUT P0, PT, PT, PT, PT, 0x80, 0x0 ;  /* 0x000000000000781c */ /* 0x000fe20003f0f070 */
[----:B--2---:R-:W-:-:S04]  /*28850*/  IMAD R5, R5, 0x5000, R11 ;  /* 0x0000500005057824 */ /* 0x004fc800078e020b */
[----:B------:R-:W-:-:S08]  /*28860*/  VIADD R5, R5, 0xa400 ;  /* 0x0000a40005057836 */ /* 0x000fd00000000000 */
.L_x_2399:
        /* <DEDUP_REMOVED lines=10> */
.L_x_2387:
[----:B------:R-:W-:Y:S05]  /*28910*/  BSYNC B1 ;  /* 0x0000000000017941 */ /* 0x000fea0003800000 */
.L_x_2386:
[----:B------:R-:W0:Y:S04]  /*28920*/  LDL.LU R9, [R1+0x14] ;  /* 0x0000140001097983 */ /* 0x000e280000300800 */
[----:B------:R-:W2:Y:S01]  /*28930*/  LDL.LU R7, [R1+0x1c] ;  /* 0x00001c0001077983 */ /* 0x000ea20000300800 */
[----:B------:R-:W-:Y:S02]  /*28940*/  PLOP3.LUT P0, PT, PT, PT, PT, 0x8, 0x0 ;  /* 0x000000000000781c */ /* 0x000fe40003f0e170 */
[----:B0-----:R-:W-:-:S04]  /*28950*/  IADD3 R5, R9, 0x1, RZ ;  /* 0x0000000109057810 */ /* 0x001fc80007ffe0ff */
        /* <DEDUP_REMOVED lines=8> */
[----:B0-----:R-:W-:Y:S05]  /*289e0*/  @!P2 BRA `(.L_x_2380) ;  /* 0x000000080000a947 */ /* 0x001fea0003800000 */
[C---:B------:R-:W-:Y:S02]  /*289f0*/  IMAD R8, R4.reuse, 0xa0, R20 ;  /* 0x000000a004087824 */ /* 0x040fe400078e0214 */
[----:B------:R-:W-:-:S03]  /*28a00*/  VIADD R9, R4, 0xffffffff ;  /* 0xffffffff04097836 */ /* 0x000fc60000000000 */
[----:B------:R-:W-:-:S07]  /*28a10*/  IADD3 R8, R8, -0x140, RZ ;  /* 0xfffffec008087810 */ /* 0x000fce0007ffe0ff */
.L_x_2414:
        /* <DEDUP_REMOVED lines=13> */
.L_x_2569:
[----:B------:R-:W-:Y:S05]  /*28af0*/  BSYNC B2 ;  /* 0x0000000000027941 */ /* 0x000fea0003800000 */
.L_x_2402:
        /* <DEDUP_REMOVED lines=9> */
.L_x_2405:
[----:B------:R-:W-:Y:S05]  /*28b90*/  BSYNC B2 ;  /* 0x0000000000027941 */ /* 0x000fea0003800000 */
.L_x_2404:
[----:B------:R-:W2:Y:S01]  /*28ba0*/  LDL R4, [R1+0x14] ;  /* 0x0000140001047983 */ /* 0x000ea20000100800 */
[----:B------:R-:W-:Y:S01]  /*28bb0*/  MOV R12, RZ ;  /* 0x000000ff000c7202 */ /* 0x000fe20000000f00 */
[----:B------:R-:W-:Y:S01]  /*28bc0*/  UIADD3 UR4, UP0, UR40, 0x570, URZ ;  /* 0x0000057028047890 */ /* 0x000fe2000ff1e03f */
[----:B------:R-:W-:Y:S01]  /*28bd0*/  PLOP3.LUT P1, PT, PT, PT, PT, 0x80, 0x0 ;  /* 0x000000000000781c */ /* 0x000fe20003f2f070 */
[----:B------:R-:W-:Y:S01]  /*28be0*/  UMOV UR6, 0x0 ;  /* 0x0000000000067882 */ /* 0x000fe20000000000 */
[----:B------:R-:W-:Y:S01]  /*28bf0*/  R2UR UR10, R12 ;  /* 0x000000000c0a72ca */ /* 0x000fe200000e0000 */
[----:B------:R-:W-:Y:S01]  /*28c00*/  UIADD3.X UR5, URZ, UR41, URZ, UP0, !UPT ;  /* 0x000000293f057290 */ /* 0x000fe200087fe43f */
[----:B------:R-:W-:Y:S01]  /*28c10*/  UMOV UR7, 0x12f00000 ;  /* 0x12f0000000077882 */ /* 0x000fe20000000000 */
[----:B--2---:R-:W-:Y:S02]  /*28c20*/  IMAD R5, R4, 0x7800, R11 ;  /* 0x0000780004057824 */ /* 0x004fe400078e020b */
[----:B------:R-:W-:-:S02]  /*28c30*/  VIADD R4, R7, 0x29890 ;  /* 0x0002989007047836 */ /* 0x000fc40000000000 */
[----:B------:R-:W-:-:S08]  /*28c40*/  VIADD R10, R5, 0x1a400 ;  /* 0x0001a400050a7836 */ /* 0x000fd00000000000 */
.L_x_2406:
        /* <DEDUP_REMOVED lines=15> */
.L_x_2407:
        /* <DEDUP_REMOVED lines=15> */
.L_x_2408:
        /* <DEDUP_REMOVED lines=13> */
.L_x_2570:
[----:B------:R-:W-:Y:S05]  /*28f00*/  BSYNC B2 ;  /* 0x0000000000027941 */ /* 0x000fea0003800000 */
.L_x_2409:
[----:B------:R-:W-:Y:S01]  /*28f10*/  BSSY B2, `(.L_x_2411) ;  /* 0x000000b000027945 */ /* 0x000fe20003800000 */
[----:B------:R-:W-:Y:S01]  /*28f20*/  IMAD.MOV.U32 R4, RZ, RZ, 0x0 ;  /* 0x00000000ff047424 */ /* 0x000fe200078e00ff */
[----:B------:R-:W-:Y:S02]  /*28f30*/  MOV R5, 0x12f00000 ;  /* 0x12f0000000057802 */ /* 0x000fe40000000f00 */
        /* <DEDUP_REMOVED lines=8> */
.L_x_2412:
[----:B------:R-:W-:Y:S05]  /*28fc0*/  BSYNC B2 ;  /* 0x0000000000027941 */ /* 0x000fea0003800000 */
.L_x_2411:
        /* <DEDUP_REMOVED lines=8> */
[----:B--2---:R-:W-:-:S05]  /*29050*/  IMAD R4, R6, 0x5000, R11 ;  /* 0x0000500006047824 */ /* 0x004fca00078e020b */
[----:B------:R-:W-:-:S07]  /*29060*/  IADD3 R4, R4, 0xa400, RZ ;  /* 0x0000a40004047810 */ /* 0x000fce0007ffe0ff */
.L_x_2413:
        /* <DEDUP_REMOVED lines=10> */
.L_x_2401:
[----:B------:R-:W-:Y:S05]  /*29110*/  BSYNC B1 ;  /* 0x0000000000017941 */ /* 0x000fea0003800000 */
.L_x_2400:
[----:B------:R-:W2:Y:S04]  /*29120*/  LDL.LU R5, [R1+0x14] ;  /* 0x0000140001057983 */ /* 0x000ea80000300800 */
[----:B------:R-:W3:Y:S01]  /*29130*/  LDL.LU R6, [R1+0x1c] ;  /* 0x00001c0001067983 */ /* 0x000ee20000300800 */
[----:B------:R-:W-:Y:S01]  /*29140*/  VIADD R9, R9, 0xffffffff ;  /* 0xffffffff09097836 */ /* 0x000fe20000000000 */
[----:B------:R-:W-:-:S04]  /*29150*/  IADD3 R8, R8, -0xa0, RZ ;  /* 0xffffff6008087810 */ /* 0x000fc80007ffe0ff */
        /* <DEDUP_REMOVED lines=9> */
.L_x_2380:
[----:B------:R-:W-:Y:S05]  /*291f0*/  BSYNC B0 ;  /* 0x0000000000007941 */ /* 0x000fea0003800000 */
.L_x_2379:
        /* <DEDUP_REMOVED lines=23> */
.L_x_2416:
[----:B------:R-:W1:Y:S01]  /*29370*/  S2R R0, SR_CgaCtaId ;  /* 0x0000000000007919 */ /* 0x000e620000008800 */
[----:B------:R-:W-:-:S04]  /*29380*/  MOV R2, 0x400 ;  /* 0x0000040000027802 */ /* 0x000fc80000000f00 */
[----:B-1----:R-:W-:-:S05]  /*29390*/  LEA R3, R0, R2, 0x18 ;  /* 0x0000000200037211 */ /* 0x002fca00078ec0ff */
[----:B------:R1:W-:Y:S01]  /*293a0*/  STL [R1+0x38], R3 ;  /* 0x0000380301007387 */ /* 0x0003e20000100800 */
[----:B------:R-:W-:-:S05]  /*293b0*/  VIADD R0, R3, 0x1a400 ;  /* 0x0001a40003007836 */ /* 0x000fca0000000000 */
        /* <DEDUP_REMOVED lines=18> */
.L_x_2418:
        /* <DEDUP_REMOVED lines=27> */
.L_x_2419:
[----:B-1----:R-:W2:Y:S02]  /*29690*/  LDL R2, [R1+0x38] ;  /* 0x0000380001027983 */ /* 0x002ea40000100800 */
[----:B--2---:R-:W-:-:S04]  /*296a0*/  IADD3 R0, R2, 0x400, RZ ;  /* 0x0000040002007810 */ /* 0x004fc80007ffe0ff */
[----:B------:R-:W-:-:S13]  /*296b0*/  LOP3.LUT P0, RZ, R0, 0x9f, RZ, 0xc0, !PT ;  /* 0x0000009f00ff7812 */ /* 0x000fda000780c0ff */
[----:B------:R-:W-:Y:S05]  /*296c0*/  @!P0 BRA `(.L_x_2420) ;  /* 0x0000000000408947 */ /* 0x000fea0003800000 */
        /* <DEDUP_REMOVED lines=16> */
.L_x_2420:
[----:B------:R-:W2:Y:S02]  /*297d0*/  LDL.LU R2, [R1+0x24] ;  /* 0x0000240001027983 */ /* 0x000ea40000300800 */
[----:B--2---:R-:W-:-:S13]  /*297e0*/  LOP3.LUT P6, RZ, R2, 0x3ff, RZ, 0xc0, !PT ;  /* 0x000003ff02ff7812 */ /* 0x004fda00078cc0ff */
        /* <DEDUP_REMOVED lines=17> */
.L_x_2421:
[----:B------:R-:W-:Y:S01]  /*29900*/  ULDC.64 UR4, c[0x0][0x9f8] ;  /* 0x00027e0000047ab9 */ /* 0x000fe20000000a00 */
[----:B0-----:R-:W2:Y:S01]  /*29910*/  LDL.LU R4, [R1+0x28] ;  /* 0x0000280001047983 */ /* 0x001ea20000300800 */
[----:B------:R-:W-:-:S03]  /*29920*/  ISETP.NE.U32.AND P0, PT, RZ, UR4, PT ;  /* 0x00000004ff007c0c */ /* 0x000fc6000bf05070 */
[----:B------:R-:W2:Y:S01]  /*29930*/  LDL.LU R0, [R1+0x4] ;  /* 0x0000040001007983 */ /* 0x000ea20000300800 */
[----:B------:R-:W-:Y:S01]  /*29940*/  ISETP.NE.AND.EX P0, PT, RZ, UR5, PT, P0 ;  /* 0x00000005ff007c0c */ /* 0x000fe2000bf05300 */
[----:B------:R-:W-:Y:S02]  /*29950*/  IMAD.MOV.U32 R5, RZ, RZ, R16 ;  /* 0x000000ffff057224 */ /* 0x000fe400078e0010 */
        /* <DEDUP_REMOVED lines=8> */
[----:B0-----:R-:W-:Y:S02]  /*299e0*/  ISETP.NE.AND P0, PT, R0, 0x1, PT ;  /* 0x000000010000780c */ /* 0x001fe40003f05270 */
[----:B---3--:R-:W-:Y:S01]  /*299f0*/  MOV R0, R6 ;  /* 0x0000000600007202 */ /* 0x008fe20000000f00 */
[----:B-1----:R-:W0:Y:S10]  /*29a00*/  S2R R5, SR_TID.X ;  /* 0x0000000000057919 */ /* 0x002e340000002100 */
        /* <DEDUP_REMOVED lines=14> */
.L_x_2422:
        /* <DEDUP_REMOVED lines=14> */
.L_x_2423:
        /* <DEDUP_REMOVED lines=13> */
.L_x_2424:
        /* <DEDUP_REMOVED lines=24> */
.L_x_2573:
[----:B--2---:R-:W-:Y:S02]  /*29e20*/  ISETP.NE.AND P0, PT, R14, RZ, PT ;  /* 0x000000ff0e00720c */ /* 0x004fe40003f05270 */
[----:B------:R-:W-:-:S11]  /*29e30*/  PLOP3.LUT P6, PT, PT, PT, PT, 0x8, 0x0 ;  /* 0x000000000000781c */ /* 0x000fd60003fce170 */
[----:B------:R-:W-:Y:S05]  /*29e40*/  @P0 BRA `(.L_x_2426) ;  /* 0x0000000800440947 */ /* 0x000fea0003800000 */
[----:B------:R-:W-:-:S03]  /*29e50*/  UMOV UR4, 0xffffffff ;  /* 0xffffffff00047882 */ /* 0x000fc60000000000 */
[----:B------:R-:W-:Y:S05]  /*29e60*/  BRA.DIV UR4, `(.L_x_2427) ;  /* 0x0000005204a07947 */ /* 0x000fea000b800000 */
[----:B------:R-:W-:-:S13]  /*29e70*/  ELECT P6, URZ, PT ;  /* 0x00000000003f782f */ /* 0x000fda00038c0000 */
.L_x_2576:
[----:B------:R-:W-:Y:S05]  /*29e80*/  @!P6 BRA `(.L_x_2428) ;  /* 0x000000040098e947 */ /* 0x000fea0003800000 */
[----:B------:R-:W-:Y:S01]  /*29e90*/  ISETP.NE.U32.AND P0, PT, R6, RZ, PT ;  /* 0x000000ff0600720c */ /* 0x000fe20003f05070 */
[----:B-1----:R-:W-:-:S03]  /*29ea0*/  VIADD R5, R19, 0xffffffff ;  /* 0xffffffff13057836 */ /* 0x002fc60000000000 */
[----:B------:R-:W-:-:S13]  /*29eb0*/  ISETP.NE.AND.EX P0, PT, R7, RZ, PT, P0 ;  /* 0x000000ff0700720c */ /* 0x000fda0003f05300 */
        /* <DEDUP_REMOVED lines=8> */
[----:B------:R-:W-:Y:S02]  /*29f40*/  IADD3 R8, -R2, RZ, RZ ;  /* 0x000000ff02087210 */ /* 0x000fe40007ffe1ff */
[----:B------:R-:W-:-:S03]  /*29f50*/  SHF.R.S32.HI R9, RZ, 0x1f, R2 ;  /* 0x0000001fff097819 */ /* 0x000fc60000011402 */
        /* <DEDUP_REMOVED lines=9> */
.L_x_2429:
[----:B-1----:R-:W2:Y:S01]  /*29ff0*/  LDL R6, [R1+0x10] ;  /* 0x0000100001067983 */ /* 0x002ea20000100800 */
[----:B------:R-:W-:-:S03]  /*2a000*/  MOV R9, 0x400 ;  /* 0x0000040000097802 */ /* 0x000fc60000000f00 */
[----:B------:R-:W3:Y:S01]  /*2a010*/  LDL R7, [R1+0x18] ;  /* 0x0000180001077983 */ /* 0x000ee20000100800 */
[----:B------:R-:W1:Y:S01]  /*2a020*/  S2R R10, SR_CgaCtaId ;  /* 0x00000000000a7919 */ /* 0x000e620000008800 */
[----:B------:R-:W4:Y:S01]  /*2a030*/  S2R R8, SR_TID.X ;  /* 0x0000000000087919 */ /* 0x000f220000002100 */
[----:B-1----:R-:W-:Y:S02]  /*2a040*/  LEA R9, R10, R9, 0x18 ;  /* 0x000000090a097211 */ /* 0x002fe400078ec0ff */
[----:B----4-:R-:W-:-:S04]  /*2a050*/  LOP3.LUT R8, R8, 0x7f, RZ, 0xc0, !PT ;  /* 0x0000007f08087812 */ /* 0x010fc800078ec0ff */
[----:B------:R-:W-:Y:S02]  /*2a060*/  ISETP.NE.AND P0, PT, R8, RZ, PT ;  /* 0x000000ff0800720c */ /* 0x000fe40003f05270 */
[----:B--2---:R-:W-:Y:S02]  /*2a070*/  LEA R6, R6, R9, 0x3 ;  /* 0x0000000906067211 */ /* 0x004fe400078e18ff */
[----:B---3--:R-:W-:-:S04]  /*2a080*/  SHF.L.U32 R7, R7, 0x1f, RZ ;  /* 0x0000001f07077819 */ /* 0x008fc800000006ff */
[----:B------:R-:W1:Y:S02]  /*2a090*/  SYNCS.PHASECHK.TRANS64.TRYWAIT P2, [R6+URZ+0x29880], R7 ;  /* 0x02988007060075a7 */ /* 0x000e64000804017f */
[----:B-1----:R-:W-:Y:S05]  /*2a0a0*/  @!P2 BRA `(.L_x_2430) ;  /* 0x000000500030a947 */ /* 0x002fea0003800000 */
.L_x_2577:
        /* <DEDUP_REMOVED lines=8> */
.L_x_2431:
        /* <DEDUP_REMOVED lines=22> */
.L_x_2578:
        /* <DEDUP_REMOVED lines=8> */
.L_x_2433:
        /* <DEDUP_REMOVED lines=30> */
.L_x_2428:
        /* <DEDUP_REMOVED lines=10> */
[----:B------:R-:W-:Y:S02]  /*2a590*/  R2UR UR24, R7 ;  /* 0x00000000071872ca */ /* 0x000fe400000e0000 */
[----:B-1----:R-:W-:Y:S01]  /*2a5a0*/  @P0 MOV R5, 0x6000 ;  /* 0x0000600000050802 */ /* 0x002fe20000000f00 */
[----:B------:R-:W-:Y:S01]  /*2a5b0*/  BAR.SYNC.DEFER_BLOCKING 0x8, 0x120 ;  /* 0x0204800000007b1d */ /* 0x000fe20000010000 */
[----:B------:R-:W-:-:S09]  /*2a5c0*/  @P0 R2UR UR21, R3 ;  /* 0x00000000031502ca */ /* 0x000fd200000e0000 */
        /* <DEDUP_REMOVED lines=25> */
.L_x_2426:
        /* <DEDUP_REMOVED lines=13> */
.L_x_2579:
[----:B------:R-:W-:Y:S05]  /*2a830*/  BSYNC B0 ;  /* 0x0000000000007941 */ /* 0x000fea0003800000 */
.L_x_2434:
[----:B------:R-:W-:-:S13]  /*2a840*/  ISETP.GE.AND P0, PT, R19, 0x2, PT ;  /* 0x000000021300780c */ /* 0x000fda0003f06270 */
[----:B------:R-:W-:Y:S05]  /*2a850*/  @!P0 BRA `(.L_x_2436) ;  /* 0x0000001000508947 */ /* 0x000fea0003800000 */
[----:B------:R2:W5:Y:S01]  /*2a860*/  LDL.LU R6, [R1+0x10] ;  /* 0x0000100001067983 */ /* 0x0005620000300800 */
[----:B------:R-:W-:-:S03]  /*2a870*/  IADD3 R20, R19, -0x2, RZ ;  /* 0xfffffffe13147810 */ /* 0x000fc60007ffe0ff */
[----:B------:R2:W5:Y:S04]  /*2a880*/  LDL.LU R7, [R1+0x18] ;  /* 0x0000180001077983 */ /* 0x0005680000300800 */
.L_x_2458:
[----:B-1---5:R-:W-:Y:S01]  /*2a890*/  VIADD R4, R6, 0x1 ;  /* 0x0000000106047836 */ /* 0x022fe20000000000 */
[----:B------:R-:W-:Y:S05]  /*2a8a0*/  YIELD ;  /* 0x0000000000007946 */ /* 0x000fea0003800000 */
[----:B------:R-:W-:Y:S01]  /*2a8b0*/  ISETP.NE.AND P0, PT, R4, 0x2, PT ;  /* 0x000000020400780c */ /* 0x000fe20003f05270 */
[----:B------:R-:W-:Y:S03]  /*2a8c0*/  BSSY B0, `(.L_x_2437) ;  /* 0x0000094000007945 */ /* 0x000fe60003800000 */
[----:B---3--:R-:W-:-:S02]  /*2a8d0*/  SEL R3, RZ, 0x1, P0 ;  /* 0x00000001ff037807 */ /* 0x008fc40000000000 */
        /* <DEDUP_REMOVED lines=16> */
[----:B----4-:R-:W-:Y:S01]  /*2a9e0*/  @P0 IMAD.HI.U32 R4, R20, R2, RZ ;  /* 0x0000000214040227 */ /* 0x010fe200078e00ff */
[----:B------:R-:W-:-:S04]  /*2a9f0*/  MOV R2, R20 ;  /* 0x0000001400027202 */ /* 0x000fc80000000f00 */
        /* <DEDUP_REMOVED lines=11> */
.L_x_2439:
[----:B---3--:R-:W3:Y:S01]  /*2aab0*/  S2R R4, SR_CgaCtaId ;  /* 0x0000000000047919 */ /* 0x008ee20000008800 */
[----:B------:R-:W-:Y:S01]  /*2aac0*/  MOV R3, 0x400 ;  /* 0x0000040000037802 */ /* 0x000fe20000000f00 */
[----:B------:R-:W-:Y:S01]  /*2aad0*/  BSSY B1, `(.L_x_2440) ;  /* 0x0000009000017945 */ /* 0x000fe20003800000 */
[----:B------:R-:W4:Y:S02]  /*2aae0*/  S2R R5, SR_TID.X ;  /* 0x0000000000057919 */ /* 0x000f240000002100 */
[----:B---3--:R-:W-:-:S04]  /*2aaf0*/  LEA R3, R4, R3, 0x18 ;  /* 0x0000000304037211 */ /* 0x008fc800078ec0ff */
[----:B------:R-:W-:Y:S02]  /*2ab00*/  LEA R4, R10, R3, 0x3 ;  /* 0x000000030a047211 */ /* 0x000fe400078e18ff */
[----:B------:R-:W-:Y:S02]  /*2ab10*/  SHF.L.U32 R3, R9, 0x1f, RZ ;  /* 0x0000001f09037819 */ /* 0x000fe400000006ff */
[----:B----4-:R-:W-:Y:S02]  /*2ab20*/  LOP3.LUT R5, R5, 0x7f, RZ, 0xc0, !PT ;  /* 0x0000007f05057812 */ /* 0x010fe400078ec0ff */
[----:B------:R-:W3:Y:S02]  /*2ab30*/  SYNCS.PHASECHK.TRANS64.TRYWAIT P0, [R4+URZ+0x29880], R3 ;  /* 0x02988003040075a7 */ /* 0x000ee4000800017f */
[----:B------:R-:W-:Y:S01]  /*2ab40*/  ISETP.NE.AND P2, PT, R5, RZ, PT ;  /* 0x000000ff0500720c */ /* 0x000fe20003f45270 */
[----:B---3--:R-:W-:-:S12]  /*2ab50*/  @!P0 BRA `(.L_x_2441) ;  /* 0x0000004400cc8947 */ /* 0x008fd80003800000 */
.L_x_2580:
[----:B------:R-:W-:Y:S05]  /*2ab60*/  BSYNC B1 ;  /* 0x0000000000017941 */ /* 0x000fea0003800000 */
.L_x_2440:
[----:B------:R-:W-:Y:S04]  /*2ab70*/  BSSY B1, `(.L_x_2442) ;  /* 0x0000009000017945 */ /* 0x000fe80003800000 */
[----:B------:R-:W-:Y:S05]  /*2ab80*/  @P2 BRA `(.L_x_2443) ;  /* 0x00000000001c2947 */ /* 0x000fea0003800000 */
[----:B------:R-:W1:Y:S02]  /*2ab90*/  S2R R5, SR_TID.X ;  /* 0x0000000000057919 */ /* 0x000e640000002100 */
[----:B-1----:R-:W-:Y:S01]  /*2aba0*/  LOP3.LUT R9, R5, 0x1f, RZ, 0xc0, !PT ;  /* 0x0000001f05097812 */ /* 0x002fe200078ec0ff */
[----:B------:R-:W-:-:S03]  /*2abb0*/  IMAD.MOV.U32 R5, RZ, RZ, 0x5000 ;  /* 0x00005000ff057424 */ /* 0x000fc600078e00ff */
[----:B------:R-:W-:Y:S01]  /*2abc0*/  ISETP.NE.AND P0, PT, R9, RZ, PT ;  /* 0x000000ff0900720c */ /* 0x000fe20003f05270 */
[----:B------:R4:W-:-:S12]  /*2abd0*/  SYNCS.ARRIVE.TRANS64 RZ, [R4+URZ+0x29870], R5 ;  /* 0x0298700504ff79a7 */ /* 0x0009d8000800003f */
[----:B----4-:R-:W-:Y:S05]  /*2abe0*/  @!P0 BRA `(.L_x_2443) ;  /* 0x0000000000048947 */ /* 0x010fea0003800000 */
[----:B------:R-:W-:Y:S01]  /*2abf0*/  BPT.TRAP 0x1 ;  /* 0x000000040000795c */ /* 0x000fe20000300000 */
.L_x_2443:
[----:B------:R-:W-:Y:S05]  /*2ac00*/  BSYNC B1 ;  /* 0x0000000000017941 */ /* 0x000fea0003800000 */
.L_x_2442:
[----:B-1----:R-:W4:Y:S04]  /*2ac10*/  LDL R9, [R1+0x10] ;  /* 0x0000100001097983 */ /* 0x002f280000100800 */
[----:B------:R-:W2:Y:S01]  /*2ac20*/  LDL R5, [R1+0x2c] ;  /* 0x00002c0001057983 */ /* 0x000ea20000100800 */
[----:B------:R-:W-:Y:S01]  /*2ac30*/  MOV R10, 0x400 ;  /* 0x00000400000a7802 */ /* 0x000fe20000000f00 */
[----:B------:R-:W-:Y:S01]  /*2ac40*/  IMAD.MOV.U32 R12, RZ, RZ, RZ ;  /* 0x000000ffff0c7224 */ /* 0x000fe200078e00ff */
        /* <DEDUP_REMOVED lines=8> */
[----:B----4-:R-:W-:Y:S02]  /*2acd0*/  IMAD R9, R9, 0x5000, R10 ;  /* 0x0000500009097824 */ /* 0x010fe400078e020a */
[----:B--2---:R-:W-:-:S03]  /*2ace0*/  IMAD R5, R8, 0xa0, R5 ;  /* 0x000000a008057824 */ /* 0x004fc600078e0205 */
[----:B------:R-:W-:Y:S01]  /*2acf0*/  IADD3 R8, R9, 0xa400, RZ ;  /* 0x0000a40009087810 */ /* 0x000fe20007ffe0ff */
[----:B------:R-:W-:-:S07]  /*2ad00*/  VIADD R9, R4, 0x29870 ;  /* 0x0002987004097836 */ /* 0x000fce0000000000 */
.L_x_2444:
        /* <DEDUP_REMOVED lines=13> */
.L_x_2581:
[----:B------:R-:W-:Y:S05]  /*2ade0*/  BSYNC B1 ;  /* 0x0000000000017941 */ /* 0x000fea0003800000 */
.L_x_2445:
[----:B------:R-:W-:Y:S01]  /*2adf0*/  BSSY B1, `(.L_x_2447) ;  /* 0x000000b000017945 */ /* 0x000fe20003800000 */
[----:B------:R-:W-:Y:S01]  /*2ae00*/  IMAD.MOV.U32 R10, RZ, RZ, 0x0 ;  /* 0x00000000ff0a7424 */ /* 0x000fe200078e00ff */
[----:B------:R-:W-:Y:S02]  /*2ae10*/  MOV R11, 0x14f00000 ;  /* 0x14f00000000b7802 */ /* 0x000fe40000000f00 */
[----:B------:R-:W-:Y:S05]  /*2ae20*/  @P2 BRA `(.L_x_2448) ;  /* 0x00000000001c2947 */ /* 0x000fea0003800000 */
[----:B------:R-:W2:Y:S01]  /*2ae30*/  S2R R8, SR_TID.X ;  /* 0x0000000000087919 */ /* 0x000ea20000002100 */
[----:B-1-3--:R-:W-:-:S04]  /*2ae40*/  IMAD.MOV.U32 R3, RZ, RZ, 0x7800 ;  /* 0x00007800ff037424 */ /* 0x00afc800078e00ff */
[----:B------:R4:W-:Y:S01]  /*2ae50*/  SYNCS.ARRIVE.TRANS64 RZ, [R4+URZ+0x29830], R3 ;  /* 0x0298300304ff79a7 */ /* 0x0009e2000800003f */
[----:B--2---:R-:W-:-:S04]  /*2ae60*/  LOP3.LUT R8, R8, 0x1f, RZ, 0xc0, !PT ;  /* 0x0000001f08087812 */ /* 0x004fc800078ec0ff */
[----:B------:R-:W-:-:S13]  /*2ae70*/  ISETP.NE.AND P0, PT, R8, RZ, PT ;  /* 0x000000ff0800720c */ /* 0x000fda0003f05270 */
[----:B----4-:R-:W-:Y:S05]  /*2ae80*/  @!P0 BRA `(.L_x_2448) ;  /* 0x0000000000048947 */ /* 0x010fea0003800000 */
[----:B------:R-:W-:Y:S01]  /*2ae90*/  BPT.TRAP 0x1 ;  /* 0x000000040000795c */ /* 0x000fe20000300000 */
.L_x_2448:
[----:B------:R-:W-:Y:S05]  /*2aea0*/  BSYNC B1 ;  /* 0x0000000000017941 */ /* 0x000fea0003800000 */
.L_x_2447:
[----:B-1-3--:R-:W2:Y:S01]  /*2aeb0*/  LDL R3, [R1+0x10] ;  /* 0x0000100001037983 */ /* 0x00aea20000100800 */
        /* <DEDUP_REMOVED lines=10> */
[----:B--2---:R-:W-:-:S05]  /*2af60*/  IMAD R3, R3, 0x7800, R8 ;  /* 0x0000780003037824 */ /* 0x004fca00078e0208 */
[----:B------:R-:W-:-:S07]  /*2af70*/  IADD3 R8, R3, 0x1a400, RZ ;  /* 0x0001a40003087810 */ /* 0x000fce0007ffe0ff */
.L_x_2449:
        /* <DEDUP_REMOVED lines=15> */
.L_x_2450:
        /* <DEDUP_REMOVED lines=15> */
.L_x_2451:
        /* <DEDUP_REMOVED lines=10> */
.L_x_2438:
[----:B------:R-:W-:Y:S05]  /*2b200*/  BSYNC B0 ;  /* 0x0000000000007941 */ /* 0x000fea0003800000 */
.L_x_2437:
[----:B------:R-:W-:-:S06]  /*2b210*/  UISETP.NE.AND UP0, UPT, UR37, 0x3, UPT ;  /* 0x000000032500788c */ /* 0x000fcc000bf05270 */
[----:B------:R-:W-:-:S13]  /*2b220*/  PLOP3.LUT P0, PT, PT, PT, UP0, 0x80, 0x0 ;  /* 0x000000000000781c */ /* 0x000fda0003f0f008 */
[----:B------:R-:W-:Y:S05]  /*2b230*/  @!P0 BRA `(.L_x_2452) ;  /* 0x0000000000048947 */ /* 0x000fea0003800000 */
[----:B------:R-:W-:Y:S01]  /*2b240*/  BPT.TRAP 0x1 ;  /* 0x000000040000795c */ /* 0x000fe20000300000 */
.L_x_2452:
[----:B------:R-:W3:Y:S01]  /*2b250*/  S2R R5, SR_CgaCtaId ;  /* 0x0000000000057919 */ /* 0x000ee20000008800 */
[----:B------:R-:W-:Y:S01]  /*2b260*/  MOV R3, UR39 ;  /* 0x0000002700037c02 */ /* 0x000fe20008000f00 */
[----:B------:R-:W-:Y:S01]  /*2b270*/  BSSY B0, `(.L_x_2453) ;  /* 0x000000a000007945 */ /* 0x000fe20003800000 */
[----:B------:R-:W-:Y:S02]  /*2b280*/  MOV R4, 0x400 ;  /* 0x0000040000047802 */ /* 0x000fe40000000f00 */
        /* <DEDUP_REMOVED lines=8> */
.L_x_2582:
[----:B------:R-:W-:Y:S05]  /*2b310*/  BSYNC B0 ;  /* 0x0000000000007941 */ /* 0x000fea0003800000 */
.L_x_2453:
[----:B------:R-:W-:Y:S05]  /*2b320*/  @!P0 BRA `(.L_x_2455) ;  /* 0x0000000000048947 */ /* 0x000fea0003800000 */
[----:B------:R-:W-:Y:S01]  /*2b330*/  BPT.TRAP 0x1 ;  /* 0x000000040000795c */ /* 0x000fe20000300000 */
.L_x_2455:
[----:B---3--:R-:W3:Y:S01]  /*2b340*/  LDL R4, [R1+0x4] ;  /* 0x0000040001047983 */ /* 0x008ee20000100800 */
[----:B------:R-:W-:Y:S01]  /*2b350*/  SHF.L.U32 R3, R7, 0x1f, RZ ;  /* 0x0000001f07037819 */ /* 0x000fe200000006ff */
[----:B------:R-:W-:-:S03]  /*2b360*/  IMAD R12, R6, 0x5000, RZ ;  /* 0x00005000060c7824 */ /* 0x000fc600078e02ff */
[----:B---3--:R-:W3:Y:S02]  /*2b370*/  SYNCS.PHASECHK.TRANS64.TRYWAIT P2, [R4+URZ+0x29860], R3 ;  /* 0x02986003040075a7 */ /* 0x008ee4000804017f */
[----:B---3--:R-:W-:Y:S05]  /*2b380*/  @!P2 BRA `(.L_x_2456) ;  /* 0x000000400000a947 */ /* 0x008fea0003800000 */
.L_x_2583:
[----:B---3--:R-:W3:Y:S04]  /*2b390*/  LDL R4, [R1+0x34] ;  /* 0x0000340001047983 */ /* 0x008ee80000100800 */
[----:B------:R-:W4:Y:S01]  /*2b3a0*/  LDL R15, [R1+0x30] ;  /* 0x00003000010f7983 */ /* 0x000f220000100800 */
[----:B------:R-:W-:Y:S01]  /*2b3b0*/  MOV R13, 0x400 ;  /* 0x00000400000d7802 */ /* 0x000fe20000000f00 */
[----:B------:R-:W-:Y:S05]  /*2b3c0*/  WARPSYNC.ALL ;  /* 0x0000000000007948 */ /* 0x000fea0003800000 */
[----:B------:R-:W5:Y:S01]  /*2b3d0*/  S2R R14, SR_CgaCtaId ;  /* 0x00000000000e7919 */ /* 0x000f620000008800 */
[----:B------:R-:W-:Y:S01]  /*2b3e0*/  MOV R16, 0x40 ;  /* 0x0000004000107802 */ /* 0x000fe20000000f00 */
[----:B-1----:R-:W1:Y:S01]  /*2b3f0*/  S2R R9, SR_TID.X ;  /* 0x0000000000097919 */ /* 0x002e620000002100 */
[----:B-----5:R-:W-:-:S02]  /*2b400*/  LEA R13, R14, R13, 0x18 ;  /* 0x0000000d0e0d7211 */ /* 0x020fc400078ec0ff */
[----:B-1----:R-:W-:-:S04]  /*2b410*/  LOP3.LUT P2, RZ, R9, 0x4, RZ, 0xc0, !PT ;  /* 0x0000000409ff7812 */ /* 0x002fc8000784c0ff */
[----:B------:R-:W-:Y:S02]  /*2b420*/  SEL R16, R16, 0xffffffc0, !P2 ;  /* 0xffffffc010107807 */ /* 0x000fe40005000000 */
[C---:B---3--:R-:W-:Y:S02]  /*2b430*/  LOP3.LUT R3, R12.reuse, R4, RZ, 0xfc, !PT ;  /* 0x000000040c037212 */ /* 0x048fe400078efcff */
[----:B----4-:R-:W-:-:S03]  /*2b440*/  LOP3.LUT R12, R12, R15, RZ, 0xfc, !PT ;  /* 0x0000000f0c0c7212 */ /* 0x010fc600078efcff */
[----:B------:R-:W-:-:S04]  /*2b450*/  IMAD.IADD R3, R13, 0x1, R3 ;  /* 0x000000010d037824 */ /* 0x000fc800078e0203 */
[----:B------:R-:W-:Y:S01]  /*2b460*/  IMAD.IADD R21, R16, 0x1, R3 ;  /* 0x0000000110157824 */ /* 0x000fe200078e0203 */
[----:B------:R-:W1:Y:S01]  /*2b470*/  LDSM.16.MT88.4 R4, [R3+0xa400] ;  /* 0x00a400000304783b */ /* 0x000e620000004200 */
        /* <DEDUP_REMOVED lines=71> */
.L_x_2457:
[----:B------:R-:W0:Y:S01]  /*2b8f0*/  LDL.LU R3, [R1+0x4] ;  /* 0x0000040001037983 */ /* 0x000e220000300800 */
[C---:B------:R-:W-:Y:S01]  /*2b900*/  ISETP.GT.AND P0, PT, R20.reuse, RZ, PT ;  /* 0x000000ff1400720c */ /* 0x040fe20003f04270 */
[----:B------:R-:W-:Y:S02]  /*2b910*/  VIADD R20, R20, 0xffffffff ;  /* 0xffffffff14147836 */ /* 0x000fe40000000000 */
[----:B------:R3:W5:Y:S04]  /*2b920*/  LDL R6, [R1+0x10] ;  /* 0x0000100001067983 */ /* 0x0007680000100800 */
[----:B------:R3:W5:Y:S01]  /*2b930*/  LDL R7, [R1+0x18] ;  /* 0x0000180001077983 */ /* 0x0007620000100800 */
[----:B0-----:R0:W-:Y:S02]  /*2b940*/  SYNCS.ARRIVE.TRANS64.A1T0 RZ, [R3+URZ+0x29850], RZ ;  /* 0x029850ff03ff79a7 */ /* 0x0011e4000810003f */
[----:B0-----:R-:W-:-:S04]  /*2b950*/  @!P1 IADD3 R3, R3, 0x29880, RZ ;  /* 0x0002988003039810 */ /* 0x001fc80007ffe0ff */
[----:B------:R-:W-:Y:S01]  /*2b960*/  @!P1 PRMT R3, RZ, 0x654, R3 ;  /* 0x00000654ff039816 */ /* 0x000fe20000000003 */
[----:B------:R-:W-:Y:S06]  /*2b970*/  BAR.SYNC.DEFER_BLOCKING 0x2, 0x80 ;  /* 0x0082000000007b1d */ /* 0x000fec0000010000 */
[----:B------:R3:W-:Y:S01]  /*2b980*/  @!P1 SYNCS.ARRIVE.TRANS64.RED.A1T0 RZ, [R3+URZ], RZ ;  /* 0x000000ff03ff99a7 */ /* 0x0007e2000810043f */
[----:B------:R-:W-:Y:S05]  /*2b990*/  @P0 BRA `(.L_x_2458) ;  /* 0xffffffec00bc0947 */ /* 0x000fea000383ffff */
.L_x_2436:
[----:B------:R-:W-:Y:S04]  /*2b9a0*/  BSSY B0, `(.L_x_2459) ;  /* 0x000000f000007945 */ /* 0x000fe80003800000 */
[----:B------:R-:W-:Y:S05]  /*2b9b0*/  @P1 BRA `(.L_x_2460) ;  /* 0x0000000000341947 */ /* 0x000fea0003800000 */
[----:B------:R-:W4:Y:S01]  /*2b9c0*/  S2R R5, SR_LANEID ;  /* 0x0000000000057919 */ /* 0x000f220000000000 */
[----:B------:R-:W-:Y:S01]  /*2b9d0*/  VOTEU.ANY UR4, UPT, PT ;  /* 0x0000000000047886 */ /* 0x000fe200038e0100 */
[----:B-1-3--:R-:W1:Y:S01]  /*2b9e0*/  LDC.64 R2, c[0x0][0xc38] ;  /* 0x00030e00ff027b82 */ /* 0x00ae620000000a00 */
[----:B------:R-:W4:Y:S02]  /*2b9f0*/  FLO.U32 R0, UR4 ;  /* 0x0000000400007d00 */ /* 0x000f2400080e0000 */
[----:B----4-:R-:W-:-:S06]  /*2ba00*/  ISETP.EQ.U32.AND P0, PT, R0, R5, PT ;  /* 0x000000050000720c */ /* 0x010fcc0003f02070 */
[----:B------:R-:W1:Y:S07]  /*2ba10*/  POPC R5, UR4 ;  /* 0x0000000400057d09 */ /* 0x000e6e0008000000 */
[----:B-1----:R-:W3:Y:S01]  /*2ba20*/  @P0 ATOMG.E.ADD.STRONG.GPU PT, R3, desc[UR56][R2.64], R5 ;  /* 0x00000005020309a8 */ /* 0x002ee200081ee1f8 */
[----:B------:R-:W1:Y:S02]  /*2ba30*/  S2R R4, SR_LTMASK ;  /* 0x0000000000047919 */ /* 0x000e640000003900 */
[----:B-1----:R-:W-:-:S04]  /*2ba40*/  LOP3.LUT R4, R4, UR4, RZ, 0xc0, !PT ;  /* 0x0000000404047c12 */ /* 0x002fc8000f8ec0ff */
[----:B-----5:R-:W1:Y:S01]  /*2ba50*/  POPC R7, R4 ;  /* 0x0000000400077309 */ /* 0x020e620000000000 */
[----:B---3--:R-:W1:Y:S02]  /*2ba60*/  SHFL.IDX PT, R0, R3, R0, 0x1f ;  /* 0x00001f0003007589 */ /* 0x008e6400000e0000 */
[----:B-1----:R-:W-:-:S05]  /*2ba70*/  IADD3 R0, R0, UR38, R7 ;  /* 0x0000002600007c10 */ /* 0x002fca000fffe007 */
[----:B------:R4:W-:Y:S02]  /*2ba80*/  STL [R1], R0 ;  /* 0x0000000001007387 */ /* 0x0009e40000100800 */
.L_x_2460:
[----:B------:R-:W-:Y:S05]  /*2ba90*/  BSYNC B0 ;  /* 0x0000000000007941 */ /* 0x000fea0003800000 */
.L_x_2459:
[----:B------:R-:W-:-:S06]  /*2baa0*/  UISETP.NE.AND UP0, UPT, UR37, 0x3, UPT ;  /* 0x000000032500788c */ /* 0x000fcc000bf05270 */
[----:B------:R-:W-:-:S13]  /*2bab0*/  PLOP3.LUT P0, PT, PT, PT, UP0, 0x80, 0x0 ;  /* 0x000000000000781c */ /* 0x000fda0003f0f008 */
[----:B------:R-:W-:Y:S05]  /*2bac0*/  @!P0 BRA `(.L_x_2461) ;  /* 0x0000000000048947 */ /* 0x000fea0003800000 */
[----:B------:R-:W-:Y:S01]  /*2bad0*/  BPT.TRAP 0x1 ;  /* 0x000000040000795c */ /* 0x000fe20000300000 */
.L_x_2461:
[----:B-1-3--:R-:W3:Y:S04]  /*2bae0*/  LDL R3, [R1+0x18] ;  /* 0x0000180001037983 */ /* 0x00aee80000100800 */
[----:B----4-:R-:W4:Y:S01]  /*2baf0*/  LDL R0, [R1+0x10] ;  /* 0x0000100001007983 */ /* 0x010f220000100800 */
[----:B------:R-:W1:Y:S01]  /*2bb00*/  S2R R4, SR_CgaCtaId ;  /* 0x0000000000047919 */ /* 0x000e620000008800 */
[----:B------:R-:W-:-:S04]  /*2bb10*/  MOV R2, 0x400 ;  /* 0x0000040000027802 */ /* 0x000fc80000000f00 */
[----:B-1----:R-:W-:Y:S01]  /*2bb20*/  LEA R2, R4, R2, 0x18 ;  /* 0x0000000204027211 */ /* 0x002fe200078ec0ff */
[----:B------:R-:W-:Y:S01]  /*2bb30*/  BSSY B0, `(.L_x_2462) ;  /* 0x0000008000007945 */ /* 0x000fe20003800000 */
[----:B---3--:R-:W-:-:S04]  /*2bb40*/  LOP3.LUT R3, R3, 0x1, RZ, 0x3c, !PT ;  /* 0x0000000103037812 */ /* 0x008fc800078e3cff */
[----:B------:R-:W-:Y:S01]  /*2bb50*/  SHF.L.U32 R3, R3, 0x1f, RZ ;  /* 0x0000001f03037819 */ /* 0x000fe200000006ff */
[----:B----4-:R-:W-:-:S04]  /*2bb60*/  IMAD R20, R0, 0x8, R2 ;  /* 0x0000000800147824 */ /* 0x010fc800078e0202 */
[----:B------:R-:W1:Y:S01]  /*2bb70*/  SYNCS.PHASECHK.TRANS64.TRYWAIT P0, [R20+URZ+0x29870], R3 ;  /* 0x02987003140075a7 */ /* 0x000e62000800017f */
[----:B------:R-:W-:-:S04]  /*2bb80*/  MOV R0, UR39 ;  /* 0x0000002700007c02 */ /* 0x000fc80008000f00 */
[----:B------:R-:W-:Y:S01]  /*2bb90*/  ISETP.NE.AND P2, PT, R0, 0x3, PT ;  /* 0x000000030000780c */ /* 0x000fe20003f45270 */
[----:B-1----:R-:W-:-:S12]  /*2bba0*/  @!P0 BRA `(.L_x_2463) ;  /* 0x0000003800108947 */ /* 0x002fd80003800000 */
.L_x_2584:
[----:B------:R-:W-:Y:S05]  /*2bbb0*/  BSYNC B0 ;  /* 0x0000000000007941 */ /* 0x000fea0003800000 */
.L_x_2462:
[----:B------:R-:W-:Y:S05]  /*2bbc0*/  @!P2 BRA `(.L_x_2464) ;  /* 0x000000000004a947 */ /* 0x000fea0003800000 */
[----:B------:R-:W-:Y:S01]  /*2bbd0*/  BPT.TRAP 0x1 ;  /* 0x000000040000795c */ /* 0x000fe20000300000 */
.L_x_2464:
[----:B------:R-:W1:Y:S02]  /*2bbe0*/  LDL R0, [R1+0x18] ;  /* 0x0000180001007983 */ /* 0x000e640000100800 */
[----:B-1----:R-:W-:-:S04]  /*2bbf0*/  SHF.L.U32 R3, R0, 0x1f, RZ ;  /* 0x0000001f00037819 */ /* 0x002fc800000006ff */
[----:B------:R-:W1:Y:S02]  /*2bc00*/  SYNCS.PHASECHK.TRANS64.TRYWAIT P0, [R20+URZ+0x29860], R3 ;  /* 0x02986003140075a7 */ /* 0x000e64000800017f */
[----:B-1----:R-:W-:Y:S05]  /*2bc10*/  @!P0 BRA `(.L_x_2465) ;  /* 0x0000003800088947 */ /* 0x002fea0003800000 */
.L_x_2585:
[----:B------:R-:W3:Y:S04]  /*2bc20*/  LDL R0, [R1+0x10] ;  /* 0x0000100001007983 */ /* 0x000ee80000100800 */
[----:B------:R-:W4:Y:S04]  /*2bc30*/  LDL R2, [R1+0x34] ;  /* 0x0000340001027983 */ /* 0x000f280000100800 */
[----:B------:R-:W2:Y:S01]  /*2bc40*/  LDL R11, [R1+0x30] ;  /* 0x00003000010b7983 */ /* 0x000ea20000100800 */
[----:B------:R-:W-:Y:S01]  /*2bc50*/  MOV R8, 0x400 ;  /* 0x0000040000087802 */ /* 0x000fe20000000f00 */
[----:B------:R-:W-:Y:S05]  /*2bc60*/  WARPSYNC.ALL ;  /* 0x0000000000007948 */ /* 0x000fea0003800000 */
[----:B------:R-:W0:Y:S01]  /*2bc70*/  S2R R10, SR_CgaCtaId ;  /* 0x00000000000a7919 */ /* 0x000e220000008800 */
[----:B------:R-:W-:Y:S01]  /*2bc80*/  MOV R12, 0x40 ;  /* 0x00000040000c7802 */ /* 0x000fe20000000f00 */
[----:B------:R-:W1:Y:S01]  /*2bc90*/  S2R R9, SR_TID.X ;  /* 0x0000000000097919 */ /* 0x000e620000002100 */
[----:B0-----:R-:W-:-:S02]  /*2bca0*/  LEA R8, R10, R8, 0x18 ;  /* 0x000000080a087211 */ /* 0x001fc400078ec0ff */
[----:B-1----:R-:W-:-:S04]  /*2bcb0*/  LOP3.LUT P0, RZ, R9, 0x4, RZ, 0xc0, !PT ;  /* 0x0000000409ff7812 */ /* 0x002fc8000780c0ff */
[----:B------:R-:W-:Y:S01]  /*2bcc0*/  SEL R12, R12, 0xffffffc0, !P0 ;  /* 0xffffffc00c0c7807 */ /* 0x000fe20004000000 */
[----:B---3--:R-:W-:-:S05]  /*2bcd0*/  IMAD R0, R0, 0x5000, RZ ;  /* 0x0000500000007824 */ /* 0x008fca00078e02ff */
[C---:B----4-:R-:W-:Y:S02]  /*2bce0*/  LOP3.LUT R2, R0.reuse, R2, RZ, 0xfc, !PT ;  /* 0x0000000200027212 */ /* 0x050fe400078efcff */
[----:B--2---:R-:W-:-:S03]  /*2bcf0*/  LOP3.LUT R0, R0, R11, RZ, 0xfc, !PT ;  /* 0x0000000b00007212 */ /* 0x004fc600078efcff */
[C---:B------:R-:W-:Y:S02]  /*2bd00*/  IMAD.IADD R2, R8.reuse, 0x1, R2 ;  /* 0x0000000108027824 */ /* 0x040fe400078e0202 */
[----:B------:R-:W-:-:S03]  /*2bd10*/  IMAD.IADD R0, R8, 0x1, R0 ;  /* 0x0000000108007824 */ /* 0x000fc600078e0200 */
[----:B-----5:R-:W0:Y:S01]  /*2bd20*/  LDSM.16.MT88.4 R4, [R2+0xa400] ;  /* 0x00a400000204783b */ /* 0x020e220000004200 */
        /* <DEDUP_REMOVED lines=68> */
.L_x_2466:
[----:B------:R-:W2:Y:S01]  /*2c170*/  LDL.LU R2, [R1+0x10] ;  /* 0x0000100001027983 */ /* 0x000ea20000300800 */
[----:B0-----:R-:W-:Y:S03]  /*2c180*/  SYNCS.ARRIVE.TRANS64.A1T0 RZ, [R20+URZ+0x29850], RZ ;  /* 0x029850ff14ff79a7 */ /* 0x001fe6000810003f */
[----:B------:R-:W3:Y:S01]  /*2c190*/  LDL.LU R3, [R1+0x18] ;  /* 0x0000180001037983 */ /* 0x000ee20000300800 */
[----:B-1----:R-:W-:-:S05]  /*2c1a0*/  @!P1 VIADD R0, R20, 0x29880 ;  /* 0x0002988014009836 */ /* 0x002fca0000000000 */
[----:B------:R-:W-:Y:S01]  /*2c1b0*/  @!P1 PRMT R0, RZ, 0x654, R0 ;  /* 0x00000654ff009816 */ /* 0x000fe20000000000 */
[----:B------:R-:W-:Y:S06]  /*2c1c0*/  BAR.SYNC.DEFER_BLOCKING 0x2, 0x80 ;  /* 0x0082000000007b1d */ /* 0x000fec0000010000 */
[----:B------:R2:W-:Y:S02]  /*2c1d0*/  @!P1 SYNCS.ARRIVE.TRANS64.RED.A1T0 RZ, [R0+URZ], RZ ;  /* 0x000000ff00ff99a7 */ /* 0x0005e4000810043f */
[----:B--2---:R-:W-:-:S04]  /*2c1e0*/  IADD3 R0, R2, 0x1, RZ ;  /* 0x0000000102007810 */ /* 0x004fc80007ffe0ff */
[----:B------:R-:W-:-:S04]  /*2c1f0*/  ISETP.NE.AND P0, PT, R0, 0x2, PT ;  /* 0x000000020000780c */ /* 0x000fc80003f05270 */
[----:B------:R-:W-:Y:S02]  /*2c200*/  SEL R2, RZ, 0x1, P0 ;  /* 0x00000001ff027807 */ /* 0x000fe40000000000 */
[----:B------:R-:W-:Y:S02]  /*2c210*/  SEL R0, R0, RZ, P0 ;  /* 0x000000ff00007207 */ /* 0x000fe40000000000 */
[----:B---3--:R-:W-:-:S03]  /*2c220*/  LOP3.LUT R3, R3, R2, RZ, 0x3c, !PT ;  /* 0x0000000203037212 */ /* 0x008fc600078e3cff */
[----:B------:R0:W-:Y:S04]  /*2c230*/  STL [R1+0x10], R0 ;  /* 0x0000100001007387 */ /* 0x0001e80000100800 */
[----:B------:R0:W-:Y:S02]  /*2c240*/  STL [R1+0x18], R3 ;  /* 0x0000180301007387 */ /* 0x0001e40000100800 */
.L_x_2417:
[----:B------:R-:W-:Y:S05]  /*2c250*/  BSYNC B6 ;  /* 0x0000000000067941 */ /* 0x000fea0003800000 */
.L_x_2415:
        /* <DEDUP_REMOVED lines=13> */
.L_x_2467:
        /* <DEDUP_REMOVED lines=17> */
[----:B------:R-:W-:Y:S01]  /*2c440*/  ISETP.GE.U32.AND P5, PT, R7, 0x10, PT ;  /* 0x000000100700780c */ /* 0x000fe20003fa6070 */
[----:B------:R-:W-:Y:S01]  /*2c450*/  SHFL.IDX PT, R4, R6, 0x1, 0x1f ;  /* 0x00201f0006047f89 */ /* 0x000fe200000e0000 */
[----:B0-----:R-:W-:Y:S01]  /*2c460*/  IMAD.MOV.U32 R3, RZ, RZ, RZ ;  /* 0x000000ffff037224 */ /* 0x001fe200078e00ff */
[----:B---3--:R-:W-:-:S02]  /*2c470*/  @!P1 MOV R3, R2 ;  /* 0x0000000200039202 */ /* 0x008fc40000000f00 */
[----:B------:R-:W-:-:S03]  /*2c480*/  ISETP.NE.AND P1, PT, R7, RZ, PT ;  /* 0x000000ff0700720c */ /* 0x000fc60003f25270 */
        /* <DEDUP_REMOVED lines=15> */
[----:B------:R0:W1:Y:S02]  /*2c580*/  SHFL.IDX PT, R14, R2, 0x1f, 0x1f ;  /* 0x03e01f00020e7f89 */ /* 0x00006400000e0000 */
.L_x_2595:
[----:B------:R-:W-:Y:S02]  /*2c590*/  ULDC UR4, c[0x0][0xc10] ;  /* 0x0003040000047ab9 */ /* 0x000fe40000000800 */
[----:B------:R-:W-:-:S05]  /*2c5a0*/  MOV R5, UR4 ;  /* 0x0000000400057c02 */ /* 0x000fca0008000f00 */
[----:B-1----:R-:W-:-:S04]  /*2c5b0*/  IMAD R7, R14, R5, RZ ;  /* 0x000000050e077224 */ /* 0x002fc800078e02ff */
[----:B------:R-:W-:-:S05]  /*2c5c0*/  IMAD.IADD R4, R4, 0x1, R7 ;  /* 0x0000000104047824 */ /* 0x000fca00078e0207 */
[----:B------:R-:W-:-:S13]  /*2c5d0*/  ISETP.GT.AND P6, PT, R4, R0, PT ;  /* 0x000000000400720c */ /* 0x000fda0003fc4270 */
[----:B------:R-:W-:Y:S05]  /*2c5e0*/  @P6 BRA `(.L_x_2470) ;  /* 0x0000000000a46947 */ /* 0x000fea0003800000 */
.L_x_2475:
        /* <DEDUP_REMOVED lines=8> */
[----:B0-----:R-:W-:-:S04]  /*2c670*/  LOP3.LUT R3, R3, 0x1f, RZ, 0xc0, !PT ;  /* 0x0000001f03037812 */ /* 0x001fc800078ec0ff */
[----:B------:R-:W-:Y:S01]  /*2c680*/  IADD3 R6, R2, R3, RZ ;  /* 0x0000000302067210 */ /* 0x000fe20007ffe0ff */
[----:B------:R-:W-:-:S03]  /*2c690*/  IMAD.MOV.U32 R3, RZ, RZ, RZ ;  /* 0x000000ffff037224 */ /* 0x000fc600078e00ff */
[----:B------:R-:W-:-:S13]  /*2c6a0*/  ISETP.GE.OR P6, PT, R6, R5, !P0 ;  /* 0x000000050600720c */ /* 0x000fda00047c6670 */
[----:B-1----:R-:W-:Y:S05]  /*2c6b0*/  @P6 BRA `(.L_x_2473) ;  /* 0x00000000000c6947 */ /* 0x002fea0003800000 */
[----:B------:R-:W0:Y:S02]  /*2c6c0*/  LDC.64 R2, c[0x0][0xc58] ;  /* 0x00031600ff027b82 */ /* 0x000e240000000a00 */
[----:B0-----:R-:W-:-:S06]  /*2c6d0*/  IMAD.WIDE R2, R6, 0x4, R2 ;  /* 0x0000000406027825 */ /* 0x001fcc00078e0202 */
[----:B------:R0:W5:Y:S02]  /*2c6e0*/  LDG.E R3, desc[UR56][R2.64] ;  /* 0x0000003802037981 */ /* 0x000164000c1e1900 */
.L_x_2473:
[----:B------:R-:W-:Y:S05]  /*2c6f0*/  BSYNC B0 ;  /* 0x0000000000007941 */ /* 0x000fea0003800000 */
.L_x_2472:
[----:B------:R-:W-:-:S03]  /*2c700*/  UMOV UR4, 0xffffffff ;  /* 0xffffffff00047882 */ /* 0x000fc60000000000 */
[----:B------:R-:W-:Y:S05]  /*2c710*/  BRA.DIV UR4, `(.L_x_2474) ;  /* 0x0000003204887947 */ /* 0x000fea000b800000 */
[----:B-----5:R-:W1:Y:S02]  /*2c720*/  SHFL.UP PT, R14, R3, 0x1, RZ ;  /* 0x04200000030e7989 */ /* 0x020e6400000e00ff */
        /* <DEDUP_REMOVED lines=8> */
[----:B------:R-:W1:Y:S02]  /*2c7b0*/  SHFL.UP PT, R14, R6, 0x8, RZ ;  /* 0x05000000060e7989 */ /* 0x000e6400000e00ff */
[----:B-1----:R-:W-:-:S05]  /*2c7c0*/  SEL R7, R14, RZ, P4 ;  /* 0x000000ff0e077207 */ /* 0x002fca0002000000 */
[----:B------:R-:W-:-:S05]  /*2c7d0*/  IMAD.IADD R7, R6, 0x1, R7 ;  /* 0x0000000106077824 */ /* 0x000fca00078e0207 */
[----:B------:R-:W0:Y:S02]  /*2c7e0*/  SHFL.UP PT, R14, R7, 0x10, RZ ;  /* 0x06000000070e7989 */ /* 0x000e2400000e00ff */
[----:B0-----:R-:W-:-:S04]  /*2c7f0*/  SEL R2, R14, RZ, P5 ;  /* 0x000000ff0e027207 */ /* 0x001fc80002800000 */
[----:B------:R-:W-:-:S05]  /*2c800*/  IADD3 R2, R7, R2, RZ ;  /* 0x0000000207027210 */ /* 0x000fca0007ffe0ff */
[----:B------:R0:W1:Y:S02]  /*2c810*/  SHFL.IDX PT, R14, R2, 0x1f, 0x1f ;  /* 0x03e01f00020e7f89 */ /* 0x00006400000e0000 */
.L_x_2603:
[----:B------:R-:W-:Y:S02]  /*2c820*/  ULDC UR4, c[0x0][0xc10] ;  /* 0x0003040000047ab9 */ /* 0x000fe40000000800 */
[----:B------:R-:W-:-:S04]  /*2c830*/  IMAD.U32 R5, RZ, RZ, UR4 ;  /* 0x00000004ff057e24 */ /* 0x000fc8000f8e00ff */
[----:B-1----:R-:W-:-:S04]  /*2c840*/  IMAD R7, R14, R5, RZ ;  /* 0x000000050e077224 */ /* 0x002fc800078e02ff */
[----:B------:R-:W-:-:S05]  /*2c850*/  IMAD.IADD R4, R7, 0x1, R4 ;  /* 0x0000000107047824 */ /* 0x000fca00078e0204 */
[----:B------:R-:W-:-:S13]  /*2c860*/  ISETP.GT.AND P6, PT, R4, R0, PT ;  /* 0x000000000400720c */ /* 0x000fda0003fc4270 */
[----:B------:R-:W-:Y:S05]  /*2c870*/  @!P6 BRA `(.L_x_2475) ;  /* 0xfffffffc005ce947 */ /* 0x000fea000383ffff */
.L_x_2470:
[----:B------:R-:W-:Y:S01]  /*2c880*/  IADD3 R8, -R7, R4, RZ ;  /* 0x0000000407087210 */ /* 0x000fe20007ffe1ff */
[----:B------:R-:W-:-:S04]  /*2c890*/  UMOV UR4, 0xffffffff ;  /* 0xffffffff00047882 */ /* 0x000fc80000000000 */
[----:B------:R-:W-:-:S05]  /*2c8a0*/  IMAD R7, R2, R5, R8 ;  /* 0x0000000502077224 */ /* 0x000fca00078e0208 */
[----:B------:R-:W-:Y:S01]  /*2c8b0*/  ISETP.GT.AND P6, PT, R7, R0, PT ;  /* 0x000000000700720c */ /* 0x000fe20003fc4270 */
[----:B------:R-:W-:-:S12]  /*2c8c0*/  BRA.DIV UR4, `(.L_x_2476) ;  /* 0x0000003204d87947 */ /* 0x000fd8000b800000 */
[----:B------:R-:W-:-:S04]  /*2c8d0*/  VOTE.ANY R6, PT, !P6 ;  /* 0x0000000000067806 */ /* 0x000fc800070e0100 */
[----:B------:R-:W1:Y:S02]  /*2c8e0*/  POPC R7, R6 ;  /* 0x0000000600077309 */ /* 0x000e640000000000 */
[----:B-1----:R1:W2:Y:S02]  /*2c8f0*/  SHFL.IDX PT, R4, R3, R7, 0x1f ;  /* 0x00001f0703047589 */ /* 0x0022a400000e0000 */
.L_x_2607:
[----:B------:R-:W-:Y:S01]  /*2c900*/  ISETP.NE.AND P0, PT, R6, RZ, PT ;  /* 0x000000ff0600720c */ /* 0x000fe20003f05270 */
[----:B------:R-:W-:-:S12]  /*2c910*/  IMAD.MOV.U32 R9, RZ, RZ, RZ ;  /* 0x000000ffff097224 */ /* 0x000fd800078e00ff */
[----:B------:R-:W-:Y:S05]  /*2c920*/  @!P0 BRA `(.L_x_2477) ;  /* 0x0000000000108947 */ /* 0x000fea0003800000 */
[----:B------:R-:W-:Y:S01]  /*2c930*/  UMOV UR4, 0xffffffff ;  /* 0xffffffff00047882 */ /* 0x000fe20000000000 */
[----:B------:R-:W-:Y:S02]  /*2c940*/  VIADD R12, R7, 0xffffffff ;  /* 0xffffffff070c7836 */ /* 0x000fe40000000000 */
[----:B------:R-:W-:Y:S05]  /*2c950*/  BRA.DIV UR4, `(.L_x_2478) ;  /* 0x0000003204fc7947 */ /* 0x000fea000b800000 */
[----:B------:R3:W4:Y:S02]  /*2c960*/  SHFL.IDX PT, R9, R2, R12, 0x1f ;  /* 0x00001f0c02097589 */ /* 0x00072400000e0000 */
.L_x_2477:
[----:B------:R-:W5:Y:S01]  /*2c970*/  LDL.LU R6, [R1+0xc] ;  /* 0x00000c0001067983 */ /* 0x000f620000300800 */
[----:B01-3--:R-:W0:Y:S01]  /*2c980*/  LDC.64 R2, c[0x0][0xc68] ;  /* 0x00031a00ff027b82 */ /* 0x00be220000000a00 */
[----:B-----5:R-:W-:-:S05]  /*2c990*/  IADD3 R6, R7, R6, RZ ;  /* 0x0000000607067210 */ /* 0x020fca0007ffe0ff */
        /* <DEDUP_REMOVED lines=13> */
[----:B------:R-:W-:Y:S01]  /*2ca70*/  IMAD R8, R2, R10, RZ ;  /* 0x0000000a02087224 */ /* 0x000fe200078e02ff */
[----:B------:R-:W-:-:S05]  /*2ca80*/  MOV R2, RZ ;  /* 0x000000ff00027202 */ /* 0x000fca0000000f00 */
[----:B------:R-:W-:Y:S01]  /*2ca90*/  IMAD.HI.U32 R2, R3, R8, R2 ;  /* 0x0000000803027227 */ /* 0x000fe200078e0002 */
[----:B------:R-:W-:Y:S02]  /*2caa0*/  IABS R3, R0 ;  /* 0x0000000000037213 */ /* 0x000fe40000000000 */
[----:B------:R-:W-:-:S03]  /*2cab0*/  IABS R8, R6 ;  /* 0x0000000600087213 */ /* 0x000fc60000000000 */
        /* <DEDUP_REMOVED lines=13> */
[----:B------:R-:W-:Y:S01]  /*2cb90*/  IMAD R8, R7, R2, RZ ;  /* 0x0000000207087224 */ /* 0x000fe200078e02ff */
[----:B------:R-:W-:-:S03]  /*2cba0*/  IADD3 R2, -R2, RZ, RZ ;  /* 0x000000ff02027210 */ /* 0x000fc60007ffe1ff */
        /* <DEDUP_REMOVED lines=14> */
[----:B------:R-:W-:Y:S01]  /*2cc90*/  IMAD.HI.U32 R2, R2, R3, RZ ;  /* 0x0000000302027227 */ /* 0x000fe200078e00ff */
[----:B------:R-:W-:-:S05]  /*2cca0*/  IADD3 R6, RZ, -R6, RZ ;  /* 0x80000006ff067210 */ /* 0x000fca0007ffe0ff */
[----:B------:R-:W-:Y:S01]  /*2ccb0*/  IMAD R6, R2, R6, R3 ;  /* 0x0000000602067224 */ /* 0x000fe200078e0203 */
[----:B------:R-:W-:-:S04]  /*2ccc0*/  LOP3.LUT R3, R0, R5, RZ, 0x3c, !PT ;  /* 0x0000000500037212 */ /* 0x000fc800078e3cff */
[----:B------:R-:W-:Y:S02]  /*2ccd0*/  ISETP.GT.U32.AND P1, PT, R7, R6, PT ;  /* 0x000000060700720c */ /* 0x000fe40003f24070 */
[----:B------:R-:W-:Y:S01]  /*2cce0*/  ISETP.GE.AND P2, PT, R3, RZ, PT ;  /* 0x000000ff0300720c */ /* 0x000fe20003f46270 */
[----:B------:R-:W-:-:S10]  /*2ccf0*/  IMAD.IADD R3, R0, 0x1, R8 ;  /* 0x0000000100037824 */ /* 0x000fd400078e0208 */
[----:B------:R-:W-:Y:S02]  /*2cd00*/  @!P1 IMAD.IADD R6, R6, 0x1, -R7 ;  /* 0x0000000106069824 */ /* 0x000fe400078e0a07 */
[----:B------:R-:W-:Y:S01]  /*2cd10*/  @!P1 VIADD R2, R2, 0x1 ;  /* 0x0000000102029836 */ /* 0x000fe20000000000 */
[----:B------:R-:W-:Y:S02]  /*2cd20*/  ISETP.NE.AND P1, PT, R5, RZ, PT ;  /* 0x000000ff0500720c */ /* 0x000fe40003f25270 */
[----:B------:R-:W-:-:S13]  /*2cd30*/  ISETP.GE.U32.AND P0, PT, R6, R7, PT ;  /* 0x000000070600720c */ /* 0x000fda0003f06070 */
[----:B------:R-:W-:-:S05]  /*2cd40*/  @P0 IADD3 R2, R2, 0x1, RZ ;  /* 0x0000000102020810 */ /* 0x000fca0007ffe0ff */
[----:B------:R-:W-:Y:S01]  /*2cd50*/  @!P2 IMAD.MOV R2, RZ, RZ, -R2 ;  /* 0x000000ffff02a224 */ /* 0x000fe200078e0a02 */
[----:B------:R-:W-:Y:S02]  /*2cd60*/  @!P1 LOP3.LUT R2, RZ, R5, RZ, 0x33, !PT ;  /* 0x00000005ff029212 */ /* 0x000fe400078e33ff */
[----:B------:R-:W-:-:S05]  /*2cd70*/  IADD3 R5, -R5, RZ, RZ ;  /* 0x000000ff05057210 */ /* 0x000fca0007ffe1ff */
[----:B------:R-:W-:Y:S01]  /*2cd80*/  IMAD R5, R2, R5, R3 ;  /* 0x0000000502057224 */ /* 0x000fe200078e0203 */
[----:B------:R-:W-:-:S04]  /*2cd90*/  LOP3.LUT R3, RZ, R2, RZ, 0x33, !PT ;  /* 0x00000002ff037212 */ /* 0x000fc800078e33ff */
[----:B------:R0:W-:Y:S01]  /*2cda0*/  STL [R1+0x8], R5 ;  /* 0x0000080501007387 */ /* 0x0001e20000100800 */
[----:B------:R-:W-:-:S05]  /*2cdb0*/  IMAD.IADD R0, R4, 0x1, R3 ;  /* 0x0000000104007824 */ /* 0x000fca00078e0203 */
[----:B------:R0:W-:Y:S01]  /*2cdc0*/  STL [R1+0x4], R0 ;  /* 0x0000040001007387 */ /* 0x0001e20000100800 */
[----:B------:R-:W-:Y:S05]  /*2cdd0*/  BRA `(.L_x_2479) ;  /* 0x0000000000287947 */ /* 0x000fea0003800000 */
.L_x_2471:
[----:B------:R-:W-:Y:S01]  /*2cde0*/  UMOV UR4, URZ ;  /* 0x0000003f00047c82 */ /* 0x000fe20008000000 */
[----:B------:R-:W-:Y:S01]  /*2cdf0*/  ULDC UR6, c[0x0][0xc14] ;  /* 0x0003050000067ab9 */ /* 0x000fe20000000800 */
[----:B------:R-:W-:Y:S01]  /*2ce00*/  UMOV UR5, URZ ;  /* 0x0000003f00057c82 */ /* 0x000fe20008000000 */
[----:B------:R0:W-:Y:S01]  /*2ce10*/  STL [R1], R0 ;  /* 0x0000000001007387 */ /* 0x0001e20000100800 */
[----:B------:R-:W-:Y:S01]  /*2ce20*/  IMAD.U32 R3, RZ, RZ, UR4 ;  /* 0x00000004ff037e24 */ /* 0x000fe2000f8e00ff */
[----:B------:R-:W-:-:S04]  /*2ce30*/  MOV R2, UR5 ;  /* 0x0000000500027c02 */ /* 0x000fc80008000f00 */
[----:B------:R1:W-:Y:S01]  /*2ce40*/  STL [R1+0x4], R3 ;  /* 0x0000040301007387 */ /* 0x0003e20000100800 */
[----:B0-----:R-:W-:-:S05]  /*2ce50*/  IMAD.U32 R0, RZ, RZ, UR6 ;  /* 0x00000006ff007e24 */ /* 0x001fca000f8e00ff */
[----:B------:R1:W-:Y:S04]  /*2ce60*/  STL [R1+0xc], R0 ;  /* 0x00000c0001007387 */ /* 0x0003e80000100800 */
[----:B------:R1:W-:Y:S02]  /*2ce70*/  STL [R1+0x8], R2 ;  /* 0x0000080201007387 */ /* 0x0003e40000100800 */
.L_x_2479:
        /* <DEDUP_REMOVED lines=12> */
[----:B---3--:R-:W-:Y:S02]  /*2cf40*/  MOV R7, R2 ;  /* 0x0000000200077202 */ /* 0x008fe40000000f00 */
[----:B0-----:R-:W-:-:S05]  /*2cf50*/  @!P0 LEA R0, R3, R0, 0x18 ;  /* 0x0000000003008211 */ /* 0x001fca00078ec0ff */
[----:B----4-:R1:W-:Y:S01]  /*2cf60*/  @!P0 STS.128 [R0+0x298d0], R4 ;  /* 0x0298d00400008388 */ /* 0x0103e20000000c00 */
[----:B------:R-:W-:Y:S06]  /*2cf70*/  BAR.ARV 0x5, 0x180 ;  /* 0x0146000000007b1d */ /* 0x000fec0000002000 */
.L_x_2468:
[----:B-1----:R-:W2:Y:S01]  /*2cf80*/  LDL R0, [R1+0xc] ;  /* 0x00000c0001007983 */ /* 0x002ea20000100800 */
[----:B------:R-:W-:Y:S02]  /*2cf90*/  ULDC UR4, c[0x0][0xc14] ;  /* 0x0003050000047ab9 */ /* 0x000fe40000000800 */
[----:B--2---:R-:W-:-:S13]  /*2cfa0*/  ISETP.GE.AND P0, PT, R0, UR4, PT ;  /* 0x0000000400007c0c */ /* 0x004fda000bf06270 */
[----:B------:R-:W-:Y:S05]  /*2cfb0*/  @!P0 BRA `(.L_x_2480) ;  /* 0xffffffa800648947 */ /* 0x000fea000383ffff */
[----:B------:R-:W-:Y:S05]  /*2cfc0*/  BSYNC B7 ;  /* 0x0000000000077941 */ /* 0x000fea0003800000 */
.L_x_2375:
        /* <DEDUP_REMOVED lines=12> */
.L_x_2610:
[----:B------:R-:W-:Y:S05]  /*2d090*/  BSYNC B0 ;  /* 0x0000000000007941 */ /* 0x000fea0003800000 */
.L_x_2481:
[----:B------:R-:W-:-:S03]  /*2d0a0*/  UMOV UR4, 0xffffffff ;  /* 0xffffffff00047882 */ /* 0x000fc60000000000 */
[----:B------:R-:W-:Y:S05]  /*2d0b0*/  BRA.DIV UR4, `(.L_x_2483) ;  /* 0x0000002e04607947 */ /* 0x000fea000b800000 */
[----:B------:R-:W1:Y:S02]  /*2d0c0*/  S2R R2, SR_TID.X ;  /* 0x0000000000027919 */ /* 0x000e640000002100 */
[----:B-1----:R-:W-:-:S04]  /*2d0d0*/  SHF.R.U32.HI R2, RZ, 0x5, R2 ;  /* 0x00000005ff027819 */ /* 0x002fc80000011602 */
[----:B------:R-:W-:-:S05]  /*2d0e0*/  LOP3.LUT R2, R2, 0x3, RZ, 0xc0, !PT ;  /* 0x0000000302027812 */ /* 0x000fca00078ec0ff */
[----:B------:R1:W2:Y:S02]  /*2d0f0*/  SHFL.IDX PT, R14, R2, RZ, 0x1f ;  /* 0x00001fff020e7589 */ /* 0x0002a400000e0000 */
.L_x_2613:
[----:B--2---:R-:W-:-:S13]  /*2d100*/  ISETP.NE.AND P0, PT, R14, RZ, PT ;  /* 0x000000ff0e00720c */ /* 0x004fda0003f05270 */
[----:B------:R-:W-:Y:S05]  /*2d110*/  @P0 BRA `(.L_x_2159) ;  /* 0x0000000000b00947 */ /* 0x000fea0003800000 */
[----:B------:R-:W-:-:S03]  /*2d120*/  UMOV UR4, 0xffffffff ;  /* 0xffffffff00047882 */ /* 0x000fc60000000000 */
[----:B------:R-:W-:Y:S05]  /*2d130*/  BRA.DIV UR4, `(.L_x_2484) ;  /* 0x0000002e04747947 */ /* 0x000fea000b800000 */
[----:B------:R-:W-:-:S13]  /*2d140*/  ELECT P6, URZ, PT ;  /* 0x00000000003f782f */ /* 0x000fda00038c0000 */
.L_x_2616:
[----:B------:R-:W-:Y:S05]  /*2d150*/  @!P6 BRA `(.L_x_2159) ;  /* 0x0000000000a0e947 */ /* 0x000fea0003800000 */
[----:B------:R-:W-:-:S06]  /*2d160*/  ULOP3.LUT UR4, UR36, 0x2, URZ, 0xfc, !UPT ;  /* 0x0000000224047892 */ /* 0x000fcc000f8efc3f */
[----:B-1----:R-:W-:-:S04]  /*2d170*/  MOV R2, UR4 ;  /* 0x0000000400027c02 */ /* 0x002fc80008000f00 */
[----:B------:R-:W-:-:S13]  /*2d180*/  ISETP.NE.AND P0, PT, R2, 0x3, PT ;  /* 0x000000030200780c */ /* 0x000fda0003f05270 */
[----:B------:R-:W-:Y:S05]  /*2d190*/  @!P0 BRA `(.L_x_2485) ;  /* 0x0000000000048947 */ /* 0x000fea0003800000 */
[----:B------:R-:W-:Y:S01]  /*2d1a0*/  BPT.TRAP 0x1 ;  /* 0x000000040000795c */ /* 0x000fe20000300000 */
.L_x_2485:
[----:B0-----:R-:W2:Y:S04]  /*2d1b0*/  LDL R3, [R1+0x10] ;  /* 0x0000100001037983 */ /* 0x001ea80000100800 */
[----:B------:R-:W3:Y:S01]  /*2d1c0*/  LDL.LU R7, [R1+0x18] ;  /* 0x0000180001077983 */ /* 0x000ee20000300800 */
[----:B------:R-:W-:-:S04]  /*2d1d0*/  VIADD R2, R0, 0x29840 ;  /* 0x0002984000027836 */ /* 0x000fc80000000000 */
[C---:B--2---:R-:W-:Y:S01]  /*2d1e0*/  IMAD R6, R3.reuse, 0x8, R2 ;  /* 0x0000000803067824 */ /* 0x044fe200078e0202 */
[----:B------:R-:W-:Y:S02]  /*2d1f0*/  IADD3 R3, R3, 0x1, RZ ;  /* 0x0000000103037810 */ /* 0x000fe40007ffe0ff */
[----:B---3--:R-:W-:Y:S02]  /*2d200*/  SHF.L.U32 R5, R7, 0x1f, RZ ;  /* 0x0000001f07057819 */ /* 0x008fe400000006ff */
[C---:B------:R-:W-:Y:S02]  /*2d210*/  ISETP.NE.AND P2, PT, R3.reuse, 0x2, PT ;  /* 0x000000020300780c */ /* 0x040fe40003f45270 */
[----:B------:R-:W0:Y:S02]  /*2d220*/  SYNCS.PHASECHK.TRANS64.TRYWAIT P1, [R6+URZ], R5 ;  /* 0x00000005060075a7 */ /* 0x000e24000802017f */
[----:B------:R-:W-:Y:S02]  /*2d230*/  SEL R4, RZ, 0x1, P2 ;  /* 0x00000001ff047807 */ /* 0x000fe40001000000 */
[----:B------:R-:W-:-:S02]  /*2d240*/  SEL R3, R3, RZ, P2 ;  /* 0x000000ff03037207 */ /* 0x000fc40001000000 */
[----:B------:R-:W-:-:S03]  /*2d250*/  LOP3.LUT R4, R7, R4, RZ, 0x3c, !PT ;  /* 0x0000000407047212 */ /* 0x000fc600078e3cff */
[----:B------:R-:W-:Y:S01]  /*2d260*/  IMAD R7, R3, 0x8, R2 ;  /* 0x0000000803077824 */ /* 0x000fe200078e0202 */
[----:B------:R-:W-:Y:S01]  /*2d270*/  SHF.L.U32 R2, R4, 0x1f, RZ ;  /* 0x0000001f04027819 */ /* 0x000fe200000006ff */
[----:B0-----:R-:W-:Y:S06]  /*2d280*/  @!P1 BRA `(.L_x_2486) ;  /* 0x0000002c00409947 */ /* 0x001fec0003800000 */
.L_x_2617:
[----:B------:R-:W1:Y:S02]  /*2d290*/  SYNCS.PHASECHK.TRANS64.TRYWAIT P1, [R7+URZ], R2 ;  /* 0x00000002070075a7 */ /* 0x000e64000802017f */
[----:B-1----:R-:W-:Y:S05]  /*2d2a0*/  @!P1 BRA `(.L_x_2487) ;  /* 0x0000002c004c9947 */ /* 0x002fea0003800000 */
.L_x_2618:
[----:B------:R-:W-:Y:S05]  /*2d2b0*/  @!P0 BRA `(.L_x_2488) ;  /* 0x0000000000048947 */ /* 0x000fea0003800000 */
[----:B------:R-:W-:Y:S01]  /*2d2c0*/  BPT.TRAP 0x1 ;  /* 0x000000040000795c */ /* 0x000fe20000300000 */
.L_x_2488:
[----:B------:R-:W2:Y:S02]  /*2d2d0*/  LDL.LU R4, [R1+0x10] ;  /* 0x0000100001047983 */ /* 0x000ea40000300800 */
[----:B--2---:R-:W-:-:S04]  /*2d2e0*/  IMAD R4, R4, 0x8, R0 ;  /* 0x0000000804047824 */ /* 0x004fc800078e0200 */
[----:B------:R-:W2:Y:S02]  /*2d2f0*/  SYNCS.PHASECHK.TRANS64.TRYWAIT P1, [R4+URZ+0x29860], R5 ;  /* 0x02986005040075a7 */ /* 0x000ea4000802017f */
[----:B--2---:R-:W-:Y:S05]  /*2d300*/  @!P1 BRA `(.L_x_2489) ;  /* 0x0000002c00489947 */ /* 0x004fea0003800000 */
.L_x_2619:
[----:B------:R-:W-:Y:S05]  /*2d310*/  @!P0 BRA `(.L_x_2490) ;  /* 0x0000000000048947 */ /* 0x000fea0003800000 */
[----:B------:R-:W-:Y:S01]  /*2d320*/  BPT.TRAP 0x1 ;  /* 0x000000040000795c */ /* 0x000fe20000300000 */
.L_x_2490:
[----:B------:R-:W-:-:S04]  /*2d330*/  LEA R3, R3, R0, 0x3 ;  /* 0x0000000003037211 */ /* 0x000fc800078e18ff */
[----:B------:R-:W3:Y:S02]  /*2d340*/  SYNCS.PHASECHK.TRANS64.TRYWAIT P1, [R3+URZ+0x29860], R2 ;  /* 0x02986002030075a7 */ /* 0x000ee4000802017f */
[----:B---3--:R-:W-:Y:S05]  /*2d350*/  @!P1 BRA `(.L_x_2491) ;  /* 0x0000002c00489947 */ /* 0x008fea0003800000 */
.L_x_2620:
[----:B------:R-:W-:Y:S05]  /*2d360*/  @!P0 BRA `(.L_x_2492) ;  /* 0x0000000000048947 */ /* 0x000fea0003800000 */
[----:B------:R-:W-:Y:S01]  /*2d370*/  BPT.TRAP 0x1 ;  /* 0x000000040000795c */ /* 0x000fe20000300000 */
.L_x_2492:
[----:B------:R-:W4:Y:S02]  /*2d380*/  SYNCS.PHASECHK.TRANS64.TRYWAIT P0, [R4+URZ+0x29880], R5 ;  /* 0x02988005040075a7 */ /* 0x000f24000800017f */
[----:B----4-:R-:W-:Y:S05]  /*2d390*/  @!P0 BRA `(.L_x_2493) ;  /* 0x0000002c004c8947 */ /* 0x010fea0003800000 */
.L_x_2494:
[----:B------:R0:W0:Y:S02]  /*2d3a0*/  SYNCS.PHASECHK.TRANS64.TRYWAIT P0, [R3+URZ+0x29880], R2 ;  /* 0x02988002030075a7 */ /* 0x000024000800017f */
[----:B0-----:R-:W-:Y:S05]  /*2d3b0*/  @!P0 NANOSLEEP.SYNCS 0x989680 ;  /* 0x009896800000895d */ /* 0x001fea0003900000 */
[----:B------:R-:W0:Y:S02]  /*2d3c0*/  @!P0 SYNCS.PHASECHK.TRANS64 P0, [R3+URZ+0x29880], R2 ;  /* 0x02988002030085a7 */ /* 0x000e24000800007f */
[----:B0-----:R-:W-:Y:S05]  /*2d3d0*/  @!P0 BRA `(.L_x_2494) ;  /* 0xfffffffc00f08947 */ /* 0x001fea000383ffff */
.L_x_2159:
[----:B------:R-:W-:Y:S05]  /*2d3e0*/  BSYNC B8 ;  /* 0x0000000000087941 */ /* 0x000fea0003800000 */
.L_x_2156:
[----:B------:R-:W-:Y:S05]  /*2d3f0*/  EXIT ;  /* 0x000000000000794d */ /* 0x000fea0003800000 */
.L_x_2177:
[----:B---3--:R3:W4:Y:S02]  /*2d400*/  SYNCS.PHASECHK.TRANS64.TRYWAIT P5, [R39+URZ+0x29890], R96 ;  /* 0x02989060270075a7 */ /* 0x00872400080a017f */
[----:B----4-:R-:W-:Y:S05]  /*2d410*/  @!P5 NANOSLEEP.SYNCS 0x989680 ;  /* 0x009896800000d95d */ /* 0x010fea0003900000 */
[----:B------:R-:W4:Y:S02]  /*2d420*/  @!P5 SYNCS.PHASECHK.TRANS64 P5, [R39+URZ+0x29890], R96 ;  /* 0x029890602700d5a7 */ /* 0x000f2400080a007f */
[----:B----4-:R-:W-:Y:S05]  /*2d430*/  @!P5 BRA `(.L_x_2177) ;  /* 0xfffffffc00f0d947 */ /* 0x010fea000383ffff */
[----:B------:R-:W-:Y:S05]  /*2d440*/  BRA `(.L_x_2495) ;  /* 0xfffffd6000347947 */ /* 0x000fea000383ffff */
.L_x_2231:
[----:B--2---:R2:W4:Y:S02]  /*2d450*/  SYNCS.PHASECHK.TRANS64.TRYWAIT P5, [R39+URZ+0x29890], R96 ;  /* 0x02989060270075a7 */ /* 0x00452400080a017f */
[----:B----4-:R-:W-:Y:S05]  /*2d460*/  @!P5 NANOSLEEP.SYNCS 0x989680 ;  /* 0x009896800000d95d */ /* 0x010fea0003900000 */
[----:B------:R-:W4:Y:S02]  /*2d470*/  @!P5 SYNCS.PHASECHK.TRANS64 P5, [R39+URZ+0x29890], R96 ;  /* 0x029890602700d5a7 */ /* 0x000f2400080a007f */
[----:B----4-:R-:W-:Y:S05]  /*2d480*/  @!P5 BRA `(.L_x_2231) ;  /* 0xfffffffc00f0d947 */ /* 0x010fea000383ffff */
[----:B------:R-:W-:Y:S05]  /*2d490*/  BRA `(.L_x_2496) ;  /* 0xfffffdbc00947947 */ /* 0x000fea000383ffff */
.L_x_2256:
[----:B-1----:R1:W2:Y:S02]  /*2d4a0*/  SYNCS.PHASECHK.TRANS64.TRYWAIT P2, [R39+URZ+0x29890], R96 ;  /* 0x02989060270075a7 */ /* 0x0022a4000804017f */
[----:B--2---:R-:W-:Y:S05]  /*2d4b0*/  @!P2 NANOSLEEP.SYNCS 0x989680 ;  /* 0x009896800000a95d */ /* 0x004fea0003900000 */
[----:B------:R-:W2:Y:S02]  /*2d4c0*/  @!P2 SYNCS.PHASECHK.TRANS64 P2, [R39+URZ+0x29890], R96 ;  /* 0x029890602700a5a7 */ /* 0x000ea4000804007f */
[----:B--2---:R-:W-:Y:S05]  /*2d4d0*/  @!P2 BRA `(.L_x_2256) ;  /* 0xfffffffc00f0a947 */ /* 0x004fea000383ffff */
[----:B------:R-:W-:Y:S05]  /*2d4e0*/  BRA `(.L_x_2497) ;  /* 0xfffffe1c00307947 */ /* 0x000fea000383ffff */
.L_x_2262:
[----:B-1----:R1:W2:Y:S02]  /*2d4f0*/  SYNCS.PHASECHK.TRANS64.TRYWAIT P1, [R39+URZ+0x298b0], R96 ;  /* 0x0298b060270075a7 */ /* 0x0022a4000802017f */
[----:B--2---:R-:W-:Y:S05]  /*2d500*/  @!P1 NANOSLEEP.SYNCS 0x989680 ;  /* 0x009896800000995d */ /* 0x004fea0003900000 */
[----:B------:R-:W2:Y:S02]  /*2d510*/  @!P1 SYNCS.PHASECHK.TRANS64 P1, [R39+URZ+0x298b0], R96 ;  /* 0x0298b060270095a7 */ /* 0x000ea4000802007f */
[----:B--2---:R-:W-:Y:S05]  /*2d520*/  @!P1 BRA `(.L_x_2262) ;  /* 0xfffffffc00f09947 */ /* 0x004fea000383ffff */
[----:B------:R-:W-:Y:S05]  /*2d530*/  BRA `(.L_x_2498) ;  /* 0xfffffe2000307947 */ /* 0x000fea000383ffff */
.L_x_2270:
[----:B------:R-:W-:Y:S01]  /*2d540*/  BSSY B0, `(.L_x_2499) ;  /* 0x0000008000007945 */ /* 0x000fe20003800000 */
[----:B------:R-:W-:Y:S01]  /*2d550*/  IMAD.MOV.U32 R13, RZ, RZ, R223 ;  /* 0x000000ffff0d7224 */ /* 0x000fe200078e00df */
[----:B------:R-:W-:Y:S01]  /*2d560*/  MOV R11, 0x1f ;  /* 0x0000001f000b7802 */ /* 0x000fe20000000f00 */
[----:B------:R-:W-:Y:S02]  /*2d570*/  IMAD.MOV.U32 R12, RZ, RZ, RZ ;  /* 0x000000ffff0c7224 */ /* 0x000fe400078e00ff */
[----:B------:R-:W-:-:S07]  /*2d580*/  IMAD.MOV.U32 R15, RZ, RZ, -0x1 ;  /* 0xffffffffff0f7424 */ /* 0x000fce00078e00ff */
[----:B-----5:R-:W-:Y:S05]  /*2d590*/  WARPSYNC.COLLECTIVE R15, `(.L_x_2500) ;  /* 0x000000000f087348 */ /* 0x020fea0003c00000 */
[----:B------:R0:W1:Y:S02]  /*2d5a0*/  SHFL.IDX P6, R14, R13, R12, R11 ;  /* 0x0000000c0d0e7389 */ /* 0x00006400000c000b */
[----:B01---5:R-:W-:Y:S01]  /*2d5b0*/  ENDCOLLECTIVE ;  /* 0x000000000000791b */ /* 0x023fe20003800000 */
.L_x_2500:
[----:B------:R-:W-:Y:S05]  /*2d5c0*/  BSYNC B0 ;  /* 0x0000000000007941 */ /* 0x000fea0003800000 */
.L_x_2499:
[----:B------:R-:W-:Y:S01]  /*2d5d0*/  IMAD.MOV.U32 R192, RZ, RZ, R14 ;  /* 0x000000ffffc07224 */ /* 0x000fe200078e000e */
[----:B------:R-:W-:Y:S06]  /*2d5e0*/  BRA `(.L_x_2501) ;  /* 0xfffffe2800207947 */ /* 0x000fec000383ffff */
.L_x_2282:
[----:B------:R-:W-:Y:S01]  /*2d5f0*/  BSSY B1, `(.L_x_2502) ;  /* 0x0000007000017945 */ /* 0x000fe20003800000 */
[----:B------:R-:W-:Y:S01]  /*2d600*/  MOV R12, RZ ;  /* 0x000000ff000c7202 */ /* 0x000fe20000000f00 */
[----:B------:R-:W-:Y:S02]  /*2d610*/  IMAD.MOV.U32 R11, RZ, RZ, 0x1e1f ;  /* 0x00001e1fff0b7424 */ /* 0x000fe400078e00ff */
[----:B-1----:R-:W-:-:S07]  /*2d620*/  IMAD.MOV.U32 R15, RZ, RZ, -0x1 ;  /* 0xffffffffff0f7424 */ /* 0x002fce00078e00ff */
[----:B0----5:R-:W-:Y:S05]  /*2d630*/  WARPSYNC.COLLECTIVE R15, `(.L_x_2503) ;  /* 0x000000000f087348 */ /* 0x021fea0003c00000 */
[----:B------:R1:W2:Y:S02]  /*2d640*/  SHFL.IDX P6, R14, R13, R12, R11 ;  /* 0x0000000c0d0e7389 */ /* 0x0002a400000c000b */
[----:B012--5:R-:W-:Y:S01]  /*2d650*/  ENDCOLLECTIVE ;  /* 0x000000000000791b */ /* 0x027fe20003800000 */
.L_x_2503:
[----:B------:R-:W-:Y:S05]  /*2d660*/  BSYNC B1 ;  /* 0x0000000000017941 */ /* 0x000fea0003800000 */
.L_x_2502:
[----:B------:R-:W-:Y:S05]  /*2d670*/  BRA `(.L_x_2504) ;  /* 0xfffffe3400a47947 */ /* 0x000fea000383ffff */
.L_x_2283:
[----:B------:R-:W-:Y:S01]  /*2d680*/  BSSY B1, `(.L_x_2505) ;  /* 0x0000008000017945 */ /* 0x000fe20003800000 */
[----:B------:R-:W-:Y:S01]  /*2d690*/  MOV R13, R4 ;  /* 0x00000004000d7202 */ /* 0x000fe20000000f00 */
[----:B------:R-:W-:Y:S01]  /*2d6a0*/  IMAD.MOV.U32 R12, RZ, RZ, RZ ;  /* 0x000000ffff0c7224 */ /* 0x000fe200078e00ff */
[----:B-1----:R-:W-:Y:S01]  /*2d6b0*/  MOV R15, 0xffffffff ;  /* 0xffffffff000f7802 */ /* 0x002fe20000000f00 */
[----:B------:R-:W-:-:S07]  /*2d6c0*/  IMAD.MOV.U32 R11, RZ, RZ, 0x1e1f ;  /* 0x00001e1fff0b7424 */ /* 0x000fce00078e00ff */
[----:B0----5:R-:W-:Y:S05]  /*2d6d0*/  WARPSYNC.COLLECTIVE R15, `(.L_x_2506) ;  /* 0x000000000f087348 */ /* 0x021fea0003c00000 */
[----:B------:R1:W2:Y:S02]  /*2d6e0*/  SHFL.IDX P6, R14, R13, R12, R11 ;  /* 0x0000000c0d0e7389 */ /* 0x0002a400000c000b */
[----:B012--5:R-:W-:Y:S01]  /*2d6f0*/  ENDCOLLECTIVE ;  /* 0x000000000000791b */ /* 0x027fe20003800000 */
.L_x_2506:
[----:B------:R-:W-:Y:S05]  /*2d700*/  BSYNC B1 ;  /* 0x0000000000017941 */ /* 0x000fea0003800000 */
.L_x_2505:
[----:B------:R-:W-:Y:S05]  /*2d710*/  BRA `(.L_x_2507) ;  /* 0xfffffe3400847947 */ /* 0x000fea000383ffff */
.L_x_2284:
[----:B------:R-:W-:Y:S01]  /*2d720*/  BSSY B1, `(.L_x_2508) ;  /* 0x0000008000017945 */ /* 0x000fe20003800000 */
[----:B------:R-:W-:Y:S01]  /*2d730*/  IMAD.MOV.U32 R13, RZ, RZ, R3 ;  /* 0x000000ffff0d7224 */ /* 0x000fe200078e0003 */
[----:B------:R-:W-:Y:S01]  /*2d740*/  MOV R11, 0x1e1f ;  /* 0x00001e1f000b7802 */ /* 0x000fe20000000f00 */
[----:B------:R-:W-:Y:S02]  /*2d750*/  IMAD.MOV.U32 R12, RZ, RZ, RZ ;  /* 0x000000ffff0c7224 */ /* 0x000fe400078e00ff */
[----:B-1----:R-:W-:-:S07]  /*2d760*/  IMAD.MOV.U32 R15, RZ, RZ, -0x1 ;  /* 0xffffffffff0f7424 */ /* 0x002fce00078e00ff */
[----:B0----5:R-:W-:Y:S05]  /*2d770*/  WARPSYNC.COLLECTIVE R15, `(.L_x_2509) ;  /* 0x000000000f087348 */ /* 0x021fea0003c00000 */
[----:B------:R1:W2:Y:S02]  /*2d780*/  SHFL.IDX P6, R14, R13, R12, R11 ;  /* 0x0000000c0d0e7389 */ /* 0x0002a400000c000b */
[----:B012--5:R-:W-:Y:S01]  /*2d790*/  ENDCOLLECTIVE ;  /* 0x000000000000791b */ /* 0x027fe20003800000 */
.L_x_2509:
[----:B------:R-:W-:Y:S05]  /*2d7a0*/  BSYNC B1 ;  /* 0x0000000000017941 */ /* 0x000fea0003800000 */
.L_x_2508:
[----:B------:R-:W-:Y:S05]  /*2d7b0*/  BRA `(.L_x_2510) ;  /* 0xfffffe3400647947 */ /* 0x000fea000383ffff */
.L_x_2285:
[----:B------:R-:W-:Y:S01]  /*2d7c0*/  BSSY B1, `(.L_x_2511) ;  /* 0x0000008000017945 */ /* 0x000fe20003800000 */
[----:B------:R-:W-:Y:S01]  /*2d7d0*/  IMAD.MOV.U32 R13, RZ, RZ, R0 ;  /* 0x000000ffff0d7224 */ /* 0x000fe200078e0000 */
[----:B------:R-:W-:Y:S01]  /*2d7e0*/  MOV R12, RZ ;  /* 0x000000ff000c7202 */ /* 0x000fe20000000f00 */
[----:B------:R-:W-:Y:S02]  /*2d7f0*/  IMAD.MOV.U32 R11, RZ, RZ, 0x1e1f ;  /* 0x00001e1fff0b7424 */ /* 0x000fe400078e00ff */
[----:B-1----:R-:W-:-:S07]  /*2d800*/  IMAD.MOV.U32 R15, RZ, RZ, -0x1 ;  /* 0xffffffffff0f7424 */ /* 0x002fce00078e00ff */
[----:B0----5:R-:W-:Y:S05]  /*2d810*/  WARPSYNC.COLLECTIVE R15, `(.L_x_2512) ;  /* 0x000000000f087348 */ /* 0x021fea0003c00000 */
[----:B------:R1:W2:Y:S02]  /*2d820*/  SHFL.IDX P6, R14, R13, R12, R11 ;  /* 0x0000000c0d0e7389 */ /* 0x0002a400000c000b */
[----:B012--5:R-:W-:Y:S01]  /*2d830*/  ENDCOLLECTIVE ;  /* 0x000000000000791b */ /* 0x027fe20003800000 */
.L_x_2512:
[----:B------:R-:W-:Y:S05]  /*2d840*/  BSYNC B1 ;  /* 0x0000000000017941 */ /* 0x000fea0003800000 */
.L_x_2511:
[----:B------:R-:W-:Y:S05]  /*2d850*/  BRA `(.L_x_2513) ;  /* 0xfffffe3400447947 */ /* 0x000fea000383ffff */
.L_x_2287:
[----:B--2---:R2:W3:Y:S02]  /*2d860*/  SYNCS.PHASECHK.TRANS64.TRYWAIT P1, [R16+URZ+0x29800], R3 ;  /* 0x02980003100075a7 */ /* 0x0044e4000802017f */
[----:B---3--:R-:W-:Y:S05]  /*2d870*/  @!P1 NANOSLEEP.SYNCS 0x989680 ;  /* 0x009896800000995d */ /* 0x008fea0003900000 */
[----:B------:R-:W3:Y:S02]  /*2d880*/  @!P1 SYNCS.PHASECHK.TRANS64 P1, [R16+URZ+0x29800], R3 ;  /* 0x02980003100095a7 */ /* 0x000ee4000802007f */
[----:B---3--:R-:W-:Y:S05]  /*2d890*/  @!P1 BRA `(.L_x_2287) ;  /* 0xfffffffc00f09947 */ /* 0x008fea000383ffff */
[----:B------:R-:W-:Y:S05]  /*2d8a0*/  BRA `(.L_x_2514) ;  /* 0xfffffe3400507947 */ /* 0x000fea000383ffff */
.L_x_2301:
[----:B------:R-:W-:Y:S01]  /*2d8b0*/  BSSY B1, `(.L_x_2515) ;  /* 0x0000007000017945 */ /* 0x000fe20003800000 */
[----:B------:R-:W-:Y:S01]  /*2d8c0*/  MOV R12, RZ ;  /* 0x000000ff000c7202 */ /* 0x000fe20000000f00 */
[----:B------:R-:W-:Y:S02]  /*2d8d0*/  IMAD.MOV.U32 R11, RZ, RZ, 0x1e1f ;  /* 0x00001e1fff0b7424 */ /* 0x000fe400078e00ff */
[----:B------:R-:W-:-:S07]  /*2d8e0*/  IMAD.MOV.U32 R15, RZ, RZ, -0x1 ;  /* 0xffffffffff0f7424 */ /* 0x000fce00078e00ff */
[----:B0----5:R-:W-:Y:S05]  /*2d8f0*/  WARPSYNC.COLLECTIVE R15, `(.L_x_2516) ;  /* 0x000000000f087348 */ /* 0x021fea0003c00000 */
[----:B------:R1:W2:Y:S02]  /*2d900*/  SHFL.IDX P6, R14, R13, R12, R11 ;  /* 0x0000000c0d0e7389 */ /* 0x0002a400000c000b */
[----:B012--5:R-:W-:Y:S01]  /*2d910*/  ENDCOLLECTIVE ;  /* 0x000000000000791b */ /* 0x027fe20003800000 */
.L_x_2516:
[----:B------:R-:W-:Y:S05]  /*2d920*/  BSYNC B1 ;  /* 0x0000000000017941 */ /* 0x000fea0003800000 */
.L_x_2515:
[----:B------:R-:W-:Y:S05]  /*2d930*/  BRA `(.L_x_2517) ;  /* 0xfffffe6800387947 */ /* 0x000fea000383ffff */
.L_x_2302:
[----:B------:R-:W-:Y:S01]  /*2d940*/  BSSY B1, `(.L_x_2518) ;  /* 0x0000008000017945 */ /* 0x000fe20003800000 */
[----:B------:R-:W-:Y:S01]  /*2d950*/  MOV R13, R8 ;  /* 0x00000008000d7202 */ /* 0x000fe20000000f00 */
[----:B------:R-:W-:Y:S01]  /*2d960*/  IMAD.MOV.U32 R12, RZ, RZ, RZ ;  /* 0x000000ffff0c7224 */ /* 0x000fe200078e00ff */
[----:B------:R-:W-:Y:S01]  /*2d970*/  MOV R15, 0xffffffff ;  /* 0xffffffff000f7802 */ /* 0x000fe20000000f00 */
[----:B------:R-:W-:-:S07]  /*2d980*/  IMAD.MOV.U32 R11, RZ, RZ, 0x1e1f ;  /* 0x00001e1fff0b7424 */ /* 0x000fce00078e00ff */
[----:B0----5:R-:W-:Y:S05]  /*2d990*/  WARPSYNC.COLLECTIVE R15, `(.L_x_2519) ;  /* 0x000000000f087348 */ /* 0x021fea0003c00000 */
[----:B------:R1:W2:Y:S02]  /*2d9a0*/  SHFL.IDX P6, R14, R13, R12, R11 ;  /* 0x0000000c0d0e7389 */ /* 0x0002a400000c000b */
[----:B012--5:R-:W-:Y:S01]  /*2d9b0*/  ENDCOLLECTIVE ;  /* 0x000000000000791b */ /* 0x027fe20003800000 */
.L_x_2519:
[----:B------:R-:W-:Y:S05]  /*2d9c0*/  BSYNC B1 ;  /* 0x0000000000017941 */ /* 0x000fea0003800000 */
.L_x_2518:
[----:B------:R-:W-:Y:S05]  /*2d9d0*/  BRA `(.L_x_2520) ;  /* 0xfffffe6800187947 */ /* 0x000fea000383ffff */
.L_x_2303:
[----:B------:R-:W-:Y:S01]  /*2d9e0*/  BSSY B1, `(.L_x_2521) ;  /* 0x0000008000017945 */ /* 0x000fe20003800000 */
[----:B------:R-:W-:Y:S01]  /*2d9f0*/  IMAD.MOV.U32 R13, RZ, RZ, R3 ;  /* 0x000000ffff0d7224 */ /* 0x000fe200078e0003 */
[----:B------:R-:W-:Y:S01]  /*2da00*/  MOV R11, 0x1e1f ;  /* 0x00001e1f000b7802 */ /* 0x000fe20000000f00 */
[----:B------:R-:W-:Y:S02]  /*2da10*/  IMAD.MOV.U32 R12, RZ, RZ, RZ ;  /* 0x000000ffff0c7224 */ /* 0x000fe400078e00ff */
[----:B------:R-:W-:-:S07]  /*2da20*/  IMAD.MOV.U32 R15, RZ, RZ, -0x1 ;  /* 0xffffffffff0f7424 */ /* 0x000fce00078e00ff */
[----:B0----5:R-:W-:Y:S05]  /*2da30*/  WARPSYNC.COLLECTIVE R15, `(.L_x_2522) ;  /* 0x000000000f087348 */ /* 0x021fea0003c00000 */
[----:B------:R1:W2:Y:S02]  /*2da40*/  SHFL.IDX P6, R14, R13, R12, R11 ;  /* 0x0000000c0d0e7389 */ /* 0x0002a400000c000b */
[----:B012--5:R-:W-:Y:S01]  /*2da50*/  ENDCOLLECTIVE ;  /* 0x000000000000791b */ /* 0x027fe20003800000 */
.L_x_2522:
[----:B------:R-:W-:Y:S05]  /*2da60*/  BSYNC B1 ;  /* 0x0000000000017941 */ /* 0x000fea0003800000 */
.L_x_2521:
[----:B------:R-:W-:Y:S05]  /*2da70*/  BRA `(.L_x_2523) ;  /* 0xfffffe6400f87947 */ /* 0x000fea000383ffff */
.L_x_2304:
        /* <DEDUP_REMOVED lines=8> */
.L_x_2525:
[----:B------:R-:W-:Y:S05]  /*2db00*/  BSYNC B1 ;  /* 0x0000000000017941 */ /* 0x000fea0003800000 */
.L_x_2524:
[----:B------:R-:W-:Y:S05]  /*2db10*/  BRA `(.L_x_2526) ;  /* 0xfffffe6400d87947 */ /* 0x000fea000383ffff */
.L_x_2306:
[----:B-1----:R1:W2:Y:S02]  /*2db20*/  SYNCS.PHASECHK.TRANS64.TRYWAIT P1, [R16+URZ+0x29800], R3 ;  /* 0x02980003100075a7 */ /* 0x0022a4000802017f */
[----:B--2---:R-:W-:Y:S05]  /*2db30*/  @!P1 NANOSLEEP.SYNCS 0x989680 ;  /* 0x009896800000995d */ /* 0x004fea0003900000 */
[----:B------:R-:W2:Y:S02]  /*2db40*/  @!P1 SYNCS.PHASECHK.TRANS64 P1, [R16+URZ+0x29800], R3 ;  /* 0x02980003100095a7 */ /* 0x000ea4000802007f */
[----:B--2---:R-:W-:Y:S05]  /*2db50*/  @!P1 BRA `(.L_x_2306) ;  /* 0xfffffffc00f09947 */ /* 0x004fea000383ffff */
[----:B------:R-:W-:Y:S05]  /*2db60*/  BRA `(.L_x_2527) ;  /* 0xfffffe6400e47947 */ /* 0x000fea000383ffff */
.L_x_2314:
[----:B--2---:R2:W3:Y:S02]  /*2db70*/  SYNCS.PHASECHK.TRANS64.TRYWAIT P2, [R0+URZ+0x29830], R3 ;  /* 0x02983003000075a7 */ /* 0x0044e4000804017f */
[----:B---3--:R-:W-:Y:S05]  /*2db80*/  @!P2 NANOSLEEP.SYNCS 0x989680 ;  /* 0x009896800000a95d */ /* 0x008fea0003900000 */
[----:B------:R-:W3:Y:S02]  /*2db90*/  @!P2 SYNCS.PHASECHK.TRANS64 P2, [R0+URZ+0x29830], R3 ;  /* 0x029830030000a5a7 */ /* 0x000ee4000804007f */
[----:B---3--:R-:W-:Y:S05]  /*2dba0*/  @!P2 BRA `(.L_x_2314) ;  /* 0xfffffffc00f0a947 */ /* 0x008fea000383ffff */
[----:B------:R-:W-:Y:S05]  /*2dbb0*/  BRA `(.L_x_2313) ;  /* 0xfffffe9800107947 */ /* 0x000fea000383ffff */
.L_x_2320:
[----:B-1----:R1:W2:Y:S02]  /*2dbc0*/  SYNCS.PHASECHK.TRANS64.TRYWAIT P2, [R11+URZ+0x29830], R12 ;  /* 0x0298300c0b0075a7 */ /* 0x0022a4000804017f */
[----:B--2---:R-:W-:Y:S05]  /*2dbd0*/  @!P2 NANOSLEEP.SYNCS 0x989680 ;  /* 0x009896800000a95d */ /* 0x004fea0003900000 */
[----:B------:R-:W2:Y:S02]  /*2dbe0*/  @!P2 SYNCS.PHASECHK.TRANS64 P2, [R11+URZ+0x29830], R12 ;  /* 0x0298300c0b00a5a7 */ /* 0x000ea4000804007f */
[----:B--2---:R-:W-:Y:S05]  /*2dbf0*/  @!P2 BRA `(.L_x_2320) ;  /* 0xfffffffc00f0a947 */ /* 0x004fea000383ffff */
[----:B------:R-:W-:Y:S05]  /*2dc00*/  BRA `(.L_x_2319) ;  /* 0xfffffedc00107947 */ /* 0x000fea000383ffff */
.L_x_2324:
[----:B-1----:R1:W2:Y:S02]  /*2dc10*/  SYNCS.PHASECHK.TRANS64.TRYWAIT P0, [R12+URZ+0x29850], R9 ;  /* 0x029850090c0075a7 */ /* 0x0022a4000800017f */
[----:B--2---:R-:W-:Y:S05]  /*2dc20*/  @!P0 NANOSLEEP.SYNCS 0x989680 ;  /* 0x009896800000895d */ /* 0x004fea0003900000 */
[----:B------:R-:W2:Y:S02]  /*2dc30*/  @!P0 SYNCS.PHASECHK.TRANS64 P0, [R12+URZ+0x29850], R9 ;  /* 0x029850090c0085a7 */ /* 0x000ea4000800007f */
[----:B--2---:R-:W-:Y:S05]  /*2dc40*/  @!P0 BRA `(.L_x_2324) ;  /* 0xfffffffc00f08947 */ /* 0x004fea000383ffff */
[----:B------:R-:W-:Y:S05]  /*2dc50*/  BRA `(.L_x_2321) ;  /* 0xfffffeec004c7947 */ /* 0x000fea000383ffff */
.L_x_2332:
[----:B-1----:R1:W2:Y:S02]  /*2dc60*/  SYNCS.PHASECHK.TRANS64.TRYWAIT P2, [R11+URZ+0x29830], R10 ;  /* 0x0298300a0b0075a7 */ /* 0x0022a4000804017f */
[----:B--2---:R-:W-:Y:S05]  /*2dc70*/  @!P2 NANOSLEEP.SYNCS 0x989680 ;  /* 0x009896800000a95d */ /* 0x004fea0003900000 */
[----:B------:R-:W2:Y:S02]  /*2dc80*/  @!P2 SYNCS.PHASECHK.TRANS64 P2, [R11+URZ+0x29830], R10 ;  /* 0x0298300a0b00a5a7 */ /* 0x000ea4000804007f */
[----:B--2---:R-:W-:Y:S05]  /*2dc90*/  @!P2 BRA `(.L_x_2332) ;  /* 0xfffffffc00f0a947 */ /* 0x004fea000383ffff */
[----:B------:R-:W-:Y:S05]  /*2dca0*/  BRA `(.L_x_2331) ;  /* 0xffffff2000c47947 */ /* 0x000fea000383ffff */
.L_x_2337:
[----:B-1----:R1:W2:Y:S02]  /*2dcb0*/  SYNCS.PHASECHK.TRANS64.TRYWAIT P0, [R12+URZ+0x29850], R7 ;  /* 0x029850070c0075a7 */ /* 0x0022a4000800017f */
[----:B--2---:R-:W-:Y:S05]  /*2dcc0*/  @!P0 NANOSLEEP.SYNCS 0x989680 ;  /* 0x009896800000895d */ /* 0x004fea0003900000 */
[----:B------:R-:W2:Y:S02]  /*2dcd0*/  @!P0 SYNCS.PHASECHK.TRANS64 P0, [R12+URZ+0x29850], R7 ;  /* 0x029850070c0085a7 */ /* 0x000ea4000800007f */
[----:B--2---:R-:W-:Y:S05]  /*2dce0*/  @!P0 BRA `(.L_x_2337) ;  /* 0xfffffffc00f08947 */ /* 0x004fea000383ffff */
[----:B------:R-:W-:Y:S05]  /*2dcf0*/  BRA `(.L_x_2336) ;  /* 0xffffff3400047947 */ /* 0x000fea000383ffff */
.L_x_2343:
[----:B-1----:R1:W2:Y:S02]  /*2dd00*/  SYNCS.PHASECHK.TRANS64.TRYWAIT P0, [R11+URZ+0x29850], R2 ;  /* 0x029850020b0075a7 */ /* 0x0022a4000800017f */
[----:B--2---:R-:W-:Y:S05]  /*2dd10*/  @!P0 NANOSLEEP.SYNCS 0x989680 ;  /* 0x009896800000895d */ /* 0x004fea0003900000 */
[----:B------:R-:W2:Y:S02]  /*2dd20*/  @!P0 SYNCS.PHASECHK.TRANS64 P0, [R11+URZ+0x29850], R2 ;  /* 0x029850020b0085a7 */ /* 0x000ea4000800007f */
[----:B--2---:R-:W-:Y:S05]  /*2dd30*/  @!P0 BRA `(.L_x_2343) ;  /* 0xfffffffc00f08947 */ /* 0x004fea000383ffff */
[----:B------:R-:W-:Y:S05]  /*2dd40*/  BRA `(.L_x_2342) ;  /* 0xffffff5c00a47947 */ /* 0x000fea000383ffff */
.L_x_2347:
[----:B------:R-:W-:Y:S01]  /*2dd50*/  MOV R12, R0 ;  /* 0x00000000000c7202 */ /* 0x000fe20000000f00 */
[----:B------:R-:W-:Y:S01]  /*2dd60*/  IMAD.MOV.U32 R11, RZ, RZ, 0x1c1f ;  /* 0x00001c1fff0b7424 */ /* 0x000fe200078e00ff */
[----:B------:R-:W-:Y:S01]  /*2dd70*/  SEL R5, R96, R97, P0 ;  /* 0x0000006160057207 */ /* 0x000fe20000000000 */
[----:B------:R-:W-:Y:S01]  /*2dd80*/  IMAD.MOV.U32 R15, RZ, RZ, -0x1 ;  /* 0xffffffffff0f7424 */ /* 0x000fe200078e00ff */
[----:B------:R-:W-:Y:S02]  /*2dd90*/  SEL R7, R97, R96, P0 ;  /* 0x0000006061077207 */ /* 0x000fe40000000000 */
[----:B------:R-:W-:-:S07]  /*2dda0*/  SEL R9, R92, R93, P0 ;  /* 0x0000005d5c097207 */ /* 0x000fce0000000000 */
[----:B01---5:R-:W-:Y:S05]  /*2ddb0*/  WARPSYNC.COLLECTIVE R15, `(.L_x_2528) ;  /* 0x000000000f087348 */ /* 0x023fea0003c00000 */
[----:B------:R2:W3:Y:S02]  /*2ddc0*/  SHFL.IDX P6, R14, R13, R12, R11 ;  /* 0x0000000c0d0e7389 */ /* 0x0004e400000c000b */
[----:B0123-5:R-:W-:Y:S01]  /*2ddd0*/  ENDCOLLECTIVE ;  /* 0x000000000000791b */ /* 0x02ffe20003800000 */
.L_x_2528:
        /* <DEDUP_REMOVED lines=13> */
[----:B------:R-:W-:-:S02]  /*2deb0*/  SEL R71, R73, R34, P0 ;  /* 0x0000002249477207 */ /* 0x000fc40000000000 */
[----:B------:R-:W-:-:S07]  /*2dec0*/  MOV R6, R14 ;  /* 0x0000000e00067202 */ /* 0x000fce0000000f00 */
[----:B------:R-:W-:Y:S05]  /*2ded0*/  WARPSYNC.COLLECTIVE R15, `(.L_x_2529) ;  /* 0x000000000f087348 */ /* 0x000fea0003c00000 */
[----:B------:R0:W1:Y:S02]  /*2dee0*/  SHFL.IDX P6, R14, R13, R12, R11 ;  /* 0x0000000c0d0e7389 */ /* 0x00006400000c000b */
[----:B01----:R-:W-:Y:S01]  /*2def0*/  ENDCOLLECTIVE ;  /* 0x000000000000791b */ /* 0x003fe20003800000 */
.L_x_2529:
        /* <DEDUP_REMOVED lines=18> */
.L_x_2530:
[----:B------:R-:W-:Y:S02]  /*2e020*/  SEL R55, R52, R55, P0 ;  /* 0x0000003734377207 */ /* 0x000fe40000000000 */
[----:B------:R-:W-:Y:S02]  /*2e030*/  SEL R57, R46, R59, P0 ;  /* 0x0000003b2e397207 */ /* 0x000fe40000000000 */
[----:B------:R-:W-:Y:S02]  /*2e040*/  SEL R59, R59, R46, P0 ;  /* 0x0000002e3b3b7207 */ /* 0x000fe40000000000 */
[----:B------:R-:W-:Y:S02]  /*2e050*/  SEL R4, R6, R3, P0 ;  /* 0x0000000306047207 */ /* 0x000fe40000000000 */
[----:B------:R-:W-:Y:S01]  /*2e060*/  SEL R6, R3, R6, P0 ;  /* 0x0000000603067207 */ /* 0x000fe20000000000 */
[----:B------:R-:W-:Y:S02]  /*2e070*/  IMAD.MOV.U32 R13, RZ, RZ, R7 ;  /* 0x000000ffff0d7224 */ /* 0x000fe400078e0007 */
[----:B------:R-:W-:Y:S01]  /*2e080*/  IMAD.MOV.U32 R12, RZ, RZ, R2 ;  /* 0x000000ffff0c7224 */ /* 0x000fe200078e0002 */
[----:B------:R-:W-:-:S07]  /*2e090*/  MOV R10, R14 ;  /* 0x0000000e000a7202 */ /* 0x000fce0000000f00 */
[----:B------:R-:W-:Y:S05]  /*2e0a0*/  WARPSYNC.COLLECTIVE R15, `(.L_x_2531) ;  /* 0x000000000f087348 */ /* 0x000fea0003c00000 */
[----:B------:R0:W1:Y:S02]  /*2e0b0*/  SHFL.IDX P6, R14, R13, R12, R11 ;  /* 0x0000000c0d0e7389 */ /* 0x00006400000c000b */
[----:B01----:R-:W-:Y:S01]  /*2e0c0*/  ENDCOLLECTIVE ;  /* 0x000000000000791b */ /* 0x003fe20003800000 */
.L_x_2531:
[----:B------:R-:W-:Y:S02]  /*2e0d0*/  IMAD.MOV.U32 R13, RZ, RZ, R9 ;  /* 0x000000ffff0d7224 */ /* 0x000fe400078e0009 */
[----:B------:R-:W-:Y:S01]  /*2e0e0*/  IMAD.MOV.U32 R12, RZ, RZ, R0 ;  /* 0x000000ffff0c7224 */ /* 0x000fe200078e0000 */
[----:B------:R-:W-:-:S07]  /*2e0f0*/  MOV R7, R14 ;  /* 0x0000000e00077202 */ /* 0x000fce0000000f00 */
[----:B------:R-:W-:Y:S05]  /*2e100*/  WARPSYNC.COLLECTIVE R15, `(.L_x_2532) ;  /* 0x000000000f087348 */ /* 0x000fea0003c00000 */
[----:B------:R0:W1:Y:S02]  /*2e110*/  SHFL.IDX P6, R14, R13, R12, R11 ;  /* 0x0000000c0d0e7389 */ /* 0x00006400000c000b */
[----:B01----:R-:W-:Y:S01]  /*2e120*/  ENDCOLLECTIVE ;  /* 0x000000000000791b */ /* 0x003fe20003800000 */
.L_x_2532:
        /* <DEDUP_REMOVED lines=8> */
.L_x_2533:
[----:B------:R-:W-:Y:S02]  /*2e1b0*/  IMAD.MOV.U32 R13, RZ, RZ, R25 ;  /* 0x000000ffff0d7224 */ /* 0x000fe400078e0019 */
[----:B------:R-:W-:Y:S01]  /*2e1c0*/  IMAD.MOV.U32 R12, RZ, RZ, R0 ;  /* 0x000000ffff0c7224 */ /* 0x000fe200078e0000 */
[----:B------:R-:W-:-:S07]  /*2e1d0*/  MOV R21, R14 ;  /* 0x0000000e00157202 */ /* 0x000fce0000000f00 */
[----:B------:R-:W-:Y:S05]  /*2e1e0*/  WARPSYNC.COLLECTIVE R15, `(.L_x_2534) ;  /* 0x000000000f087348 */ /* 0x000fea0003c00000 */
[----:B------:R0:W1:Y:S02]  /*2e1f0*/  SHFL.IDX P6, R14, R13, R12, R11 ;  /* 0x0000000c0d0e7389 */ /* 0x00006400000c000b */
[----:B01----:R-:W-:Y:S01]  /*2e200*/  ENDCOLLECTIVE ;  /* 0x000000000000791b */ /* 0x003fe20003800000 */
.L_x_2534:
        /* <DEDUP_REMOVED lines=8> */
.L_x_2535:
[----:B------:R-:W-:Y:S02]  /*2e290*/  IMAD.MOV.U32 R13, RZ, RZ, R29 ;  /* 0x000000ffff0d7224 */ /* 0x000fe400078e001d */
[----:B------:R-:W-:Y:S01]  /*2e2a0*/  IMAD.MOV.U32 R12, RZ, RZ, R0 ;  /* 0x000000ffff0c7224 */ /* 0x000fe200078e0000 */
[----:B------:R-:W-:-:S07]  /*2e2b0*/  MOV R27, R14 ;  /* 0x0000000e001b7202 */ /* 0x000fce0000000f00 */
[----:B------:R-:W-:Y:S05]  /*2e2c0*/  WARPSYNC.COLLECTIVE R15, `(.L_x_2536) ;  /* 0x000000000f087348 */ /* 0x000fea0003c00000 */
[----:B------:R0:W1:Y:S02]  /*2e2d0*/  SHFL.IDX P6, R14, R13, R12, R11 ;  /* 0x0000000c0d0e7389 */ /* 0x00006400000c000b */
[----:B01----:R-:W-:Y:S01]  /*2e2e0*/  ENDCOLLECTIVE ;  /* 0x000000000000791b */ /* 0x003fe20003800000 */
.L_x_2536:
        /* <DEDUP_REMOVED lines=8> */
.L_x_2537:
[----:B------:R-:W-:Y:S02]  /*2e370*/  IMAD.MOV.U32 R13, RZ, RZ, R33 ;  /* 0x000000ffff0d7224 */ /* 0x000fe400078e0021 */
[----:B------:R-:W-:Y:S01]  /*2e380*/  IMAD.MOV.U32 R12, RZ, RZ, R0 ;  /* 0x000000ffff0c7224 */ /* 0x000fe200078e0000 */
[----:B------:R-:W-:-:S07]  /*2e390*/  MOV R31, R14 ;  /* 0x0000000e001f7202 */ /* 0x000fce0000000f00 */
[----:B------:R-:W-:Y:S05]  /*2e3a0*/  WARPSYNC.COLLECTIVE R15, `(.L_x_2538) ;  /* 0x000000000f087348 */ /* 0x000fea0003c00000 */
[----:B------:R0:W1:Y:S02]  /*2e3b0*/  SHFL.IDX P6, R14, R13, R12, R11 ;  /* 0x0000000c0d0e7389 */ /* 0x00006400000c000b */
[----:B01----:R-:W-:Y:S01]  /*2e3c0*/  ENDCOLLECTIVE ;  /* 0x000000000000791b */ /* 0x003fe20003800000 */
.L_x_2538:
        /* <DEDUP_REMOVED lines=8> */
.L_x_2539:
[----:B------:R-:W-:Y:S02]  /*2e450*/  IMAD.MOV.U32 R13, RZ, RZ, R37 ;  /* 0x000000ffff0d7224 */ /* 0x000fe400078e0025 */
[----:B------:R-:W-:Y:S01]  /*2e460*/  IMAD.MOV.U32 R12, RZ, RZ, R0 ;  /* 0x000000ffff0c7224 */ /* 0x000fe200078e0000 */
[----:B------:R-:W-:-:S07]  /*2e470*/  MOV R35, R14 ;  /* 0x0000000e00237202 */ /* 0x000fce0000000f00 */
[----:B------:R-:W-:Y:S05]  /*2e480*/  WARPSYNC.COLLECTIVE R15, `(.L_x_2540) ;  /* 0x000000000f087348 */ /* 0x000fea0003c00000 */
[----:B------:R0:W1:Y:S02]  /*2e490*/  SHFL.IDX P6, R14, R13, R12, R11 ;  /* 0x0000000c0d0e7389 */ /* 0x00006400000c000b */
[----:B01----:R-:W-:Y:S01]  /*2e4a0*/  ENDCOLLECTIVE ;  /* 0x000000000000791b */ /* 0x003fe20003800000 */
.L_x_2540:
        /* <DEDUP_REMOVED lines=8> */
.L_x_2541:
[----:B------:R-:W-:Y:S02]  /*2e530*/  IMAD.MOV.U32 R13, RZ, RZ, R41 ;  /* 0x000000ffff0d7224 */ /* 0x000fe400078e0029 */
[----:B------:R-:W-:Y:S01]  /*2e540*/  IMAD.MOV.U32 R12, RZ, RZ, R0 ;  /* 0x000000ffff0c7224 */ /* 0x000fe200078e0000 */
[----:B------:R-:W-:-:S07]  /*2e550*/  MOV R20, R14 ;  /* 0x0000000e00147202 */ /* 0x000fce0000000f00 */
[----:B------:R-:W-:Y:S05]  /*2e560*/  WARPSYNC.COLLECTIVE R15, `(.L_x_2542) ;  /* 0x000000000f087348 */ /* 0x000fea0003c00000 */
[----:B------:R0:W1:Y:S02]  /*2e570*/  SHFL.IDX P6, R14, R13, R12, R11 ;  /* 0x0000000c0d0e7389 */ /* 0x00006400000c000b */
[----:B01----:R-:W-:Y:S01]  /*2e580*/  ENDCOLLECTIVE ;  /* 0x000000000000791b */ /* 0x003fe20003800000 */
.L_x_2542:
[----:B------:R-:W-:Y:S02]  /*2e590*/  IMAD.MOV.U32 R13, RZ, RZ, R43 ;  /* 0x000000ffff0d7224 */ /* 0x000fe400078e002b */
[----:B------:R-:W-:Y:S01]  /*2e5a0*/  IMAD.MOV.U32 R12, RZ, RZ, R2 ;  /* 0x000000ffff0c7224 */ /* 0x000fe200078e0002 */
[----:B------:R-:W-:-:S07]  /*2e5b0*/  MOV R41, R14 ;  /* 0x0000000e00297202 */ /* 0x000fce0000000f00 */
[----:B------:R-:W-:Y:S05]  /*2e5c0*/  WARPSYNC.COLLECTIVE R15, `(.L_x_2543) ;  /* 0x000000000f087348 */ /* 0x000fea0003c00000 */
[----:B------:R0:W1:Y:S02]  /*2e5d0*/  SHFL.IDX P6, R14, R13, R12, R11 ;  /* 0x0000000c0d0e7389 */ /* 0x00006400000c000b */
[----:B01----:R-:W-:Y:S01]  /*2e5e0*/  ENDCOLLECTIVE ;  /* 0x000000000000791b */ /* 0x003fe20003800000 */
.L_x_2543:
[----:B------:R-:W-:Y:S02]  /*2e5f0*/  IMAD.MOV.U32 R13, RZ, RZ, R45 ;  /* 0x000000ffff0d7224 */ /* 0x000fe400078e002d */
[----:B------:R-:W-:Y:S01]  /*2e600*/  IMAD.MOV.U32 R12, RZ, RZ, R0 ;  /* 0x000000ffff0c7224 */ /* 0x000fe200078e0000 */
[----:B------:R-:W-:-:S07]  /*2e610*/  MOV R40, R14 ;  /* 0x0000000e00287202 */ /* 0x000fce0000000f00 */
[----:B------:R-:W-:Y:S05]  /*2e620*/  WARPSYNC.COLLECTIVE R15, `(.L_x_2544) ;  /* 0x000000000f087348 */ /* 0x000fea0003c00000 */
[----:B------:R0:W1:Y:S02]  /*2e630*/  SHFL.IDX P6, R14, R13, R12, R11 ;  /* 0x0000000c0d0e7389 */ /* 0x00006400000c000b */
[----:B01----:R-:W-:Y:S01]  /*2e640*/  ENDCOLLECTIVE ;  /* 0x000000000000791b */ /* 0x003fe20003800000 */
.L_x_2544:
        /* <DEDUP_REMOVED lines=8> */
.L_x_2545:
[----:B------:R-:W-:Y:S02]  /*2e6d0*/  IMAD.MOV.U32 R13, RZ, RZ, R49 ;  /* 0x000000ffff0d7224 */ /* 0x000fe400078e0031 */
[----:B------:R-:W-:Y:S01]  /*2e6e0*/  IMAD.MOV.U32 R12, RZ, RZ, R0 ;  /* 0x000000ffff0c7224 */ /* 0x000fe200078e0000 */
[----:B------:R-:W-:-:S07]  /*2e6f0*/  MOV R42, R14 ;  /* 0x0000000e002a7202 */ /* 0x000fce0000000f00 */
[----:B------:R-:W-:Y:S05]  /*2e700*/  WARPSYNC.COLLECTIVE R15, `(.L_x_2546) ;  /* 0x000000000f087348 */ /* 0x000fea0003c00000 */
[----:B------:R0:W1:Y:S02]  /*2e710*/  SHFL.IDX P6, R14, R13, R12, R11 ;  /* 0x0000000c0d0e7389 */ /* 0x00006400000c000b */
[----:B01----:R-:W-:Y:S01]  /*2e720*/  ENDCOLLECTIVE ;  /* 0x000000000000791b */ /* 0x003fe20003800000 */
.L_x_2546:
        /* <DEDUP_REMOVED lines=8> */
.L_x_2547:
[----:B------:R-:W-:Y:S02]  /*2e7b0*/  IMAD.MOV.U32 R13, RZ, RZ, R53 ;  /* 0x000000ffff0d7224 */ /* 0x000fe400078e0035 */
[----:B------:R-:W-:Y:S01]  /*2e7c0*/  IMAD.MOV.U32 R12, RZ, RZ, R0 ;  /* 0x000000ffff0c7224 */ /* 0x000fe200078e0000 */
[----:B------:R-:W-:-:S07]  /*2e7d0*/  MOV R48, R14 ;  /* 0x0000000e00307202 */ /* 0x000fce0000000f00 */
[----:B------:R-:W-:Y:S05]  /*2e7e0*/  WARPSYNC.COLLECTIVE R15, `(.L_x_2548) ;  /* 0x000000000f087348 */ /* 0x000fea0003c00000 */
[----:B------:R0:W1:Y:S02]  /*2e7f0*/  SHFL.IDX P6, R14, R13, R12, R11 ;  /* 0x0000000c0d0e7389 */ /* 0x00006400000c000b */
[----:B01----:R-:W-:Y:S01]  /*2e800*/  ENDCOLLECTIVE ;  /* 0x000000000000791b */ /* 0x003fe20003800000 */
.L_x_2548:
[----:B------:R-:W-:Y:S01]  /*2e810*/  SEL R9, R49, R48, P0 ;  /* 0x0000003031097207 */ /* 0x000fe20000000000 */
[----:B------:R-:W-:Y:S02]  /*2e820*/  IMAD.MOV.U32 R13, RZ, RZ, R55 ;  /* 0x000000ffff0d7224 */ /* 0x000fe400078e0037 */
[----:B------:R-:W-:Y:S01]  /*2e830*/  IMAD.MOV.U32 R12, RZ, RZ, R2 ;  /* 0x000000ffff0c7224 */ /* 0x000fe200078e0002 */
[----:B------:R-:W-:-:S07]  /*2e840*/  MOV R53, R14 ;  /* 0x0000000e00357202 */ /* 0x000fce0000000f00 */
[----:B------:R-:W-:Y:S05]  /*2e850*/  WARPSYNC.COLLECTIVE R15, `(.L_x_2549) ;  /* 0x000000000f087348 */ /* 0x000fea0003c00000 */
[----:B------:R0:W1:Y:S02]  /*2e860*/  SHFL.IDX P6, R14, R13, R12, R11 ;  /* 0x0000000c0d0e7389 */ /* 0x00006400000c000b */
[----:B01----:R-:W-:Y:S01]  /*2e870*/  ENDCOLLECTIVE ;  /* 0x000000000000791b */ /* 0x003fe20003800000 */
.L_x_2549:
[----:B------:R-:W-:Y:S02]  /*2e880*/  IMAD.MOV.U32 R13, RZ, RZ, R57 ;  /* 0x000000ffff0d7224 */ /* 0x000fe400078e0039 */
[----:B------:R-:W-:Y:S01]  /*2e890*/  IMAD.MOV.U32 R12, RZ, RZ, R0 ;  /* 0x000000ffff0c7224 */ /* 0x000fe200078e0000 */
[----:B------:R-:W-:-:S07]  /*2e8a0*/  MOV R50, R14 ;  /* 0x0000000e00327202 */ /* 0x000fce0000000f00 */
[----:B------:R-:W-:Y:S05]  /*2e8b0*/  WARPSYNC.COLLECTIVE R15, `(.L_x_2550) ;  /* 0x000000000f087348 */ /* 0x000fea0003c00000 */
[----:B------:R0:W1:Y:S02]  /*2e8c0*/  SHFL.IDX P6, R14, R13, R12, R11 ;  /* 0x0000000c0d0e7389 */ /* 0x00006400000c000b */
[----:B01----:R-:W-:Y:S01]  /*2e8d0*/  ENDCOLLECTIVE ;  /* 0x000000000000791b */ /* 0x003fe20003800000 */
.L_x_2550:
        /* <DEDUP_REMOVED lines=8> */
.L_x_2551:
[----:B------:R-:W-:Y:S02]  /*2e960*/  IMAD.MOV.U32 R13, RZ, RZ, R63 ;  /* 0x000000ffff0d7224 */ /* 0x000fe400078e003f */
[----:B------:R-:W-:Y:S01]  /*2e970*/  IMAD.MOV.U32 R12, RZ, RZ, R0 ;  /* 0x000000ffff0c7224 */ /* 0x000fe200078e0000 */
[----:B------:R-:W-:-:S07]  /*2e980*/  MOV R52, R14 ;  /* 0x0000000e00347202 */ /* 0x000fce0000000f00 */
[----:B------:R-:W-:Y:S05]  /*2e990*/  WARPSYNC.COLLECTIVE R15, `(.L_x_2552) ;  /* 0x000000000f087348 */ /* 0x000fea0003c00000 */
[----:B------:R0:W1:Y:S02]  /*2e9a0*/  SHFL.IDX P6, R14, R13, R12, R11 ;  /* 0x0000000c0d0e7389 */ /* 0x00006400000c000b */
[----:B01----:R-:W-:Y:S01]  /*2e9b0*/  ENDCOLLECTIVE ;  /* 0x000000000000791b */ /* 0x003fe20003800000 */
.L_x_2552:
        /* <DEDUP_REMOVED lines=8> */
.L_x_2553:
[----:B------:R-:W-:Y:S02]  /*2ea40*/  IMAD.MOV.U32 R13, RZ, RZ, R67 ;  /* 0x000000ffff0d7224 */ /* 0x000fe400078e0043 */
[----:B------:R-:W-:Y:S01]  /*2ea50*/  IMAD.MOV.U32 R12, RZ, RZ, R0 ;  /* 0x000000ffff0c7224 */ /* 0x000fe200078e0000 */
[----:B------:R-:W-:-:S07]  /*2ea60*/  MOV R54, R14 ;  /* 0x0000000e00367202 */ /* 0x000fce0000000f00 */
[----:B------:R-:W-:Y:S05]  /*2ea70*/  WARPSYNC.COLLECTIVE R15, `(.L_x_2554) ;  /* 0x000000000f087348 */ /* 0x000fea0003c00000 */
[----:B------:R0:W1:Y:S02]  /*2ea80*/  SHFL.IDX P6, R14, R13, R12, R11 ;  /* 0x0000000c0d0e7389 */ /* 0x00006400000c000b */
[----:B01----:R-:W-:Y:S01]  /*2ea90*/  ENDCOLLECTIVE ;  /* 0x000000000000791b */ /* 0x003fe20003800000 */
.L_x_2554:
        /* <DEDUP_REMOVED lines=8> */
.L_x_2555:
[----:B------:R-:W-:Y:S02]  /*2eb20*/  IMAD.MOV.U32 R13, RZ, RZ, R71 ;  /* 0x000000ffff0d7224 */ /* 0x000fe400078e0047 */
[----:B------:R-:W-:Y:S01]  /*2eb30*/  IMAD.MOV.U32 R12, RZ, RZ, R0 ;  /* 0x000000ffff0c7224 */ /* 0x000fe200078e0000 */
[----:B------:R-:W-:-:S07]  /*2eb40*/  MOV R56, R14 ;  /* 0x0000000e00387202 */ /* 0x000fce0000000f00 */
[----:B------:R-:W-:Y:S05]  /*2eb50*/  WARPSYNC.COLLECTIVE R15, `(.L_x_2556) ;  /* 0x000000000f087348 */ /* 0x000fea0003c00000 */
[----:B------:R0:W1:Y:S02]  /*2eb60*/  SHFL.IDX P6, R14, R13, R12, R11 ;  /* 0x0000000c0d0e7389 */ /* 0x00006400000c000b */
[----:B01----:R-:W-:Y:S01]  /*2eb70*/  ENDCOLLECTIVE ;  /* 0x000000000000791b */ /* 0x003fe20003800000 */
.L_x_2556:
[----:B------:R-:W-:Y:S01]  /*2eb80*/  SEL R39, R56, R67, P0 ;  /* 0x0000004338277207 */ /* 0x000fe20000000000 */
[----:B------:R-:W-:Y:S02]  /*2eb90*/  IMAD.MOV.U32 R13, RZ, RZ, R73 ;  /* 0x000000ffff0d7224 */ /* 0x000fe400078e0049 */
[----:B------:R-:W-:Y:S01]  /*2eba0*/  IMAD.MOV.U32 R12, RZ, RZ, R2 ;  /* 0x000000ffff0c7224 */ /* 0x000fe200078e0002 */
[----:B------:R-:W-:-:S07]  /*2ebb0*/  MOV R71, R14 ;  /* 0x0000000e00477202 */ /* 0x000fce0000000f00 */
[----:B------:R-:W-:Y:S05]  /*2ebc0*/  WARPSYNC.COLLECTIVE R15, `(.L_x_2557) ;  /* 0x000000000f087348 */ /* 0x000fea0003c00000 */
[----:B------:R0:W1:Y:S02]  /*2ebd0*/  SHFL.IDX P6, R14, R13, R12, R11 ;  /* 0x0000000c0d0e7389 */ /* 0x00006400000c000b */
[----:B01----:R-:W-:Y:S01]  /*2ebe0*/  ENDCOLLECTIVE ;  /* 0x000000000000791b */ /* 0x003fe20003800000 */
.L_x_2557:
[----:B------:R-:W-:Y:S02]  /*2ebf0*/  IMAD.MOV.U32 R13, RZ, RZ, R75 ;  /* 0x000000ffff0d7224 */ /* 0x000fe400078e004b */
[----:B------:R-:W-:Y:S01]  /*2ec00*/  IMAD.MOV.U32 R12, RZ, RZ, R0 ;  /* 0x000000ffff0c7224 */ /* 0x000fe200078e0000 */
[----:B------:R-:W-:-:S07]  /*2ec10*/  MOV R58, R14 ;  /* 0x0000000e003a7202 */ /* 0x000fce0000000f00 */
[----:B------:R-:W-:Y:S05]  /*2ec20*/  WARPSYNC.COLLECTIVE R15, `(.L_x_2558) ;  /* 0x000000000f087348 */ /* 0x000fea0003c00000 */
[----:B------:R0:W1:Y:S02]  /*2ec30*/  SHFL.IDX P6, R14, R13, R12, R11 ;  /* 0x0000000c0d0e7389 */ /* 0x00006400000c000b */
[----:B01----:R-:W-:Y:S01]  /*2ec40*/  ENDCOLLECTIVE ;  /* 0x000000000000791b */ /* 0x003fe20003800000 */
.L_x_2558:
[----:B------:R-:W-:Y:S02]  /*2ec50*/  IMAD.MOV.U32 R13, RZ, RZ, R77 ;  /* 0x000000ffff0d7224 */ /* 0x000fe400078e004d */
[----:B------:R-:W-:Y:S01]  /*2ec60*/  IMAD.MOV.U32 R12, RZ, RZ, R2 ;  /* 0x000000ffff0c7224 */ /* 0x000fe200078e0002 */
[----:B------:R-:W-:-:S07]  /*2ec70*/  MOV R75, R14 ;  /* 0x0000000e004b7202 */ /* 0x000fce0000000f00 */
[----:B------:R-:W-:Y:S05]  /*2ec80*/  WARPSYNC.COLLECTIVE R15, `(.L_x_2559) ;  /* 0x000000000f087348 */ /* 0x000fea0003c00000 */
[----:B------:R0:W1:Y:S02]  /*2ec90*/  SHFL.IDX P6, R14, R13, R12, R11 ;  /* 0x0000000c0d0e7389 */ /* 0x00006400000c000b */
[----:B01----:R-:W-:Y:S01]  /*2eca0*/  ENDCOLLECTIVE ;  /* 0x000000000000791b */ /* 0x003fe20003800000 */
.L_x_2559:
[----:B------:R-:W-:Y:S02]  /*2ecb0*/  SEL R12, R37, R20, P0 ;  /* 0x00000014250c7207 */ /* 0x000fe40000000000 */
[----:B------:R-:W-:Y:S02]  /*2ecc0*/  SEL R11, R48, R49, P0 ;  /* 0x00000031300b7207 */ /* 0x000fe40000000000 */
[----:B------:R-:W-:Y:S02]  /*2ecd0*/  SEL R13, R71, R58, P0 ;  /* 0x0000003a470d7207 */ /* 0x000fe40000000000 */
[----:B------:R-:W-:Y:S02]  /*2ece0*/  SEL R15, R58, R71, P0 ;  /* 0x000000473a0f7207 */ /* 0x000fe40000000000 */
[----:B------:R-:W-:Y:S02]  /*2ecf0*/  MOV R62, R14 ;  /* 0x0000000e003e7202 */ /* 0x000fe40000000f00 */
[----:B------:R-:W-:Y:S01]  /*2ed00*/  SEL R14, R20, R37, P0 ;  /* 0x00000025140e7207 */ /* 0x000fe20000000000 */
[----:B------:R-:W-:Y:S01]  /*2ed10*/  IMAD.MOV.U32 R20, RZ, RZ, RZ ;  /* 0x000000ffff147224 */ /* 0x000fe200078e00ff */
[----:B------:R-:W-:Y:S01]  /*2ed20*/  SEL R37, R67, R56, P0 ;  /* 0x0000003843257207 */ /* 0x000fe20000000000 */
[----:B------:R-:W-:Y:S06]  /*2ed30*/  BRA `(.L_x_2560) ;  /* 0xffffff6400487947 */ /* 0x000fec000383ffff */
.L_x_2381:
[----:B------:R-:W0:Y:S01]  /*2ed40*/  S2R R6, SR_TID.X ;  /* 0x0000000000067919 */ /* 0x000e220000002100 */
[----:B------:R-:W-:Y:S01]  /*2ed50*/  BSSY B1, `(.L_x_2561) ;  /* 0x000000a000017945 */ /* 0x000fe20003800000 */
[----:B------:R-:W-:Y:S01]  /*2ed60*/  MOV R12, RZ ;  /* 0x000000ff000c7202 */ /* 0x000fe20000000f00 */
[----:B------:R-:W-:Y:S02]  /*2ed70*/  IMAD.MOV.U32 R11, RZ, RZ, 0x1f ;  /* 0x0000001fff0b7424 */ /* 0x000fe400078e00ff */
[----:B------:R-:W-:Y:S01]  /*2ed80*/  IMAD.MOV.U32 R15, RZ, RZ, -0x1 ;  /* 0xffffffffff0f7424 */ /* 0x000fe200078e00ff */
[----:B0-----:R-:W-:-:S04]  /*2ed90*/  SHF.R.U32.HI R6, RZ, 0x5, R6 ;  /* 0x00000005ff067819 */ /* 0x001fc80000011606 */
[----:B------:R-:W-:-:S05]  /*2eda0*/  LOP3.LUT R6, R6, 0x3, RZ, 0xc0, !PT ;  /* 0x0000000306067812 */ /* 0x000fca00078ec0ff */
[----:B------:R-:W-:-:S07]  /*2edb0*/  IMAD.MOV.U32 R13, RZ, RZ, R6 ;  /* 0x000000ffff0d7224 */ /* 0x000fce00078e0006 */
[----:B------:R-:W-:Y:S05]  /*2edc0*/  WARPSYNC.COLLECTIVE R15, `(.L_x_2562) ;  /* 0x000000000f087348 */ /* 0x000fea0003c00000 */
[----:B------:R0:W1:Y:S02]  /*2edd0*/  SHFL.IDX P6, R14, R13, R12, R11 ;  /* 0x0000000c0d0e7389 */ /* 0x00006400000c000b */
[----:B01----:R-:W-:Y:S01]  /*2ede0*/  ENDCOLLECTIVE ;  /* 0x000000000000791b */ /* 0x003fe20003800000 */
.L_x_2562:
[----:B------:R-:W-:Y:S05]  /*2edf0*/  BSYNC B1 ;  /* 0x0000000000017941 */ /* 0x000fea0003800000 */
.L_x_2561:
[----:B------:R-:W-:Y:S05]  /*2ee00*/  BRA `(.L_x_2563) ;  /* 0xffffff9000b47947 */ /* 0x000fea000383ffff */
.L_x_2383:
[----:B------:R-:W-:Y:S01]  /*2ee10*/  BSSY B1, `(.L_x_2564) ;  /* 0x0000006000017945 */ /* 0x000fe20003800000 */
[----:B------:R-:W-:-:S07]  /*2ee20*/  MOV R15, 0xffffffff ;  /* 0xffffffff000f7802 */ /* 0x000fce0000000f00 */
[----:B0-----:R-:W-:Y:S05]  /*2ee30*/  WARPSYNC.COLLECTIVE R15, `(.L_x_2565) ;  /* 0x000000000f0c7348 */ /* 0x001fea0003c00000 */
[----:B------:R-:W-:Y:S02]  /*2ee40*/  ELECT P6, UR62, PT ;  /* 0x00000000003e782f */ /* 0x000fe400038c0000 */
[----:B------:R-:W-:Y:S01]  /*2ee50*/  MOV R14, UR62 ;  /* 0x0000003e000e7c02 */ /* 0x000fe20008000f00 */
[----:B0-----:R-:W-:Y:S10]  /*2ee60*/  ENDCOLLECTIVE ;  /* 0x000000000000791b */ /* 0x001ff40003800000 */
.L_x_2565:
[----:B------:R-:W-:Y:S05]  /*2ee70*/  BSYNC B1 ;  /* 0x0000000000017941 */ /* 0x000fea0003800000 */
.L_x_2564:
[----:B------:R-:W-:Y:S05]  /*2ee80*/  BRA `(.L_x_2382) ;  /* 0xffffff9000ac7947 */ /* 0x000fea000383ffff */
.L_x_2385:
[----:B0-----:R0:W1:Y:S02]  /*2ee90*/  SYNCS.PHASECHK.TRANS64.TRYWAIT P0, [R11+URZ+0x29820], R5 ;  /* 0x029820050b0075a7 */ /* 0x001064000800017f */
[----:B-1----:R-:W-:Y:S05]  /*2eea0*/  @!P0 NANOSLEEP.SYNCS 0x989680 ;  /* 0x009896800000895d */ /* 0x002fea0003900000 */
[----:B------:R-:W1:Y:S02]  /*2eeb0*/  @!P0 SYNCS.PHASECHK.TRANS64 P0, [R11+URZ+0x29820], R5 ;  /* 0x029820050b0085a7 */ /* 0x000e64000800007f */
[----:B-1----:R-:W-:Y:S05]  /*2eec0*/  @!P0 BRA `(.L_x_2385) ;  /* 0xfffffffc00f08947 */ /* 0x002fea000383ffff */
[----:B------:R-:W-:Y:S05]  /*2eed0*/  BRA `(.L_x_2566) ;  /* 0xffffff9000c87947 */ /* 0x000fea000383ffff */
.L_x_2389:
[----:B-1----:R1:W2:Y:S02]  /*2eee0*/  SYNCS.PHASECHK.TRANS64.TRYWAIT P0, [R8+URZ+0x298a0], R10 ;  /* 0x0298a00a080075a7 */ /* 0x0022a4000800017f */
[----:B--2---:R-:W-:Y:S05]  /*2eef0*/  @!P0 NANOSLEEP.SYNCS 0x989680 ;  /* 0x009896800000895d */ /* 0x004fea0003900000 */
[----:B------:R-:W2:Y:S02]  /*2ef00*/  @!P0 SYNCS.PHASECHK.TRANS64 P0, [R8+URZ+0x298a0], R10 ;  /* 0x0298a00a080085a7 */ /* 0x000ea4000800007f */
[----:B--2---:R-:W-:Y:S05]  /*2ef10*/  @!P0 BRA `(.L_x_2389) ;  /* 0xfffffffc00f08947 */ /* 0x004fea000383ffff */
[----:B------:R-:W-:Y:S05]  /*2ef20*/  BRA `(.L_x_2567) ;  /* 0xffffff9000e87947 */ /* 0x000fea000383ffff */
.L_x_2396:
[----:B0-----:R0:W2:Y:S02]  /*2ef30*/  SYNCS.PHASECHK.TRANS64.TRYWAIT P0, [R8+URZ+0x298c0], R10 ;  /* 0x0298c00a080075a7 */ /* 0x0010a4000800017f */
[----:B--2---:R-:W-:Y:S05]  /*2ef40*/  @!P0 NANOSLEEP.SYNCS 0x989680 ;  /* 0x009896800000895d */ /* 0x004fea0003900000 */
[----:B------:R-:W2:Y:S02]  /*2ef50*/  @!P0 SYNCS.PHASECHK.TRANS64 P0, [R8+URZ+0x298c0], R10 ;  /* 0x0298c00a080085a7 */ /* 0x000ea4000800007f */
[----:B--2---:R-:W-:Y:S05]  /*2ef60*/  @!P0 BRA `(.L_x_2396) ;  /* 0xfffffffc00f08947 */ /* 0x004fea000383ffff */
[----:B------:R-:W-:Y:S05]  /*2ef70*/  BRA `(.L_x_2568) ;  /* 0xffffff9400e07947 */ /* 0x000fea000383ffff */
.L_x_2403:
[----:B0-----:R0:W1:Y:S02]  /*2ef80*/  SYNCS.PHASECHK.TRANS64.TRYWAIT P1, [R7+URZ+0x298a0], R6 ;  /* 0x0298a006070075a7 */ /* 0x001064000802017f */
[----:B-1----:R-:W-:Y:S05]  /*2ef90*/  @!P1 NANOSLEEP.SYNCS 0x989680 ;  /* 0x009896800000995d */ /* 0x002fea0003900000 */
[----:B------:R-:W1:Y:S02]  /*2efa0*/  @!P1 SYNCS.PHASECHK.TRANS64 P1, [R7+URZ+0x298a0], R6 ;  /* 0x0298a006070095a7 */ /* 0x000e64000802007f */
[----:B-1----:R-:W-:Y:S05]  /*2efb0*/  @!P1 BRA `(.L_x_2403) ;  /* 0xfffffffc00f09947 */ /* 0x002fea000383ffff */
[----:B------:R-:W-:Y:S05]  /*2efc0*/  BRA `(.L_x_2569) ;  /* 0xffffff9800c87947 */ /* 0x000fea000383ffff */
.L_x_2410:
[----:B-1----:R1:W2:Y:S02]  /*2efd0*/  SYNCS.PHASECHK.TRANS64.TRYWAIT P1, [R7+URZ+0x298c0], R6 ;  /* 0x0298c006070075a7 */ /* 0x0022a4000802017f */
[----:B--2---:R-:W-:Y:S05]  /*2efe0*/  @!P1 NANOSLEEP.SYNCS 0x989680 ;  /* 0x009896800000995d */ /* 0x004fea0003900000 */
[----:B------:R-:W2:Y:S02]  /*2eff0*/  @!P1 SYNCS.PHASECHK.TRANS64 P1, [R7+URZ+0x298c0], R6 ;  /* 0x0298c006070095a7 */ /* 0x000ea4000802007f */
[----:B--2---:R-:W-:Y:S05]  /*2f000*/  @!P1 BRA `(.L_x_2410) ;  /* 0xfffffffc00f09947 */ /* 0x004fea000383ffff */
[----:B------:R-:W-:Y:S05]  /*2f010*/  BRA `(.L_x_2570) ;  /* 0xffffff9c00b87947 */ /* 0x000fea000383ffff */
.L_x_2425:
[----:B------:R-:W1:Y:S01]  /*2f020*/  S2R R5, SR_TID.X ;  /* 0x0000000000057919 */ /* 0x000e620000002100 */
[----:B------:R-:W-:Y:S01]  /*2f030*/  BSSY B0, `(.L_x_2571) ;  /* 0x000000a000007945 */ /* 0x000fe20003800000 */
[----:B------:R-:W-:Y:S01]  /*2f040*/  IMAD.MOV.U32 R12, RZ, RZ, RZ ;  /* 0x000000ffff0c7224 */ /* 0x000fe200078e00ff */
[----:B------:R-:W-:Y:S01]  /*2f050*/  MOV R11, 0x1f ;  /* 0x0000001f000b7802 */ /* 0x000fe20000000f00 */
[----:B------:R-:W-:Y:S01]  /*2f060*/  IMAD.MOV.U32 R15, RZ, RZ, -0x1 ;  /* 0xffffffffff0f7424 */ /* 0x000fe200078e00ff */
[----:B-1----:R-:W-:-:S04]  /*2f070*/  SHF.R.U32.HI R5, RZ, 0x5, R5 ;  /* 0x00000005ff057819 */ /* 0x002fc80000011605 */
[----:B------:R-:W-:-:S05]  /*2f080*/  LOP3.LUT R5, R5, 0x3, RZ, 0xc0, !PT ;  /* 0x0000000305057812 */ /* 0x000fca00078ec0ff */
[----:B------:R-:W-:-:S07]  /*2f090*/  IMAD.MOV.U32 R13, RZ, RZ, R5 ;  /* 0x000000ffff0d7224 */ /* 0x000fce00078e0005 */
[----:B0-----:R-:W-:Y:S05]  /*2f0a0*/  WARPSYNC.COLLECTIVE R15, `(.L_x_2572) ;  /* 0x000000000f087348 */ /* 0x001fea0003c00000 */
[----:B------:R1:W2:Y:S02]  /*2f0b0*/  SHFL.IDX P6, R14, R13, R12, R11 ;  /* 0x0000000c0d0e7389 */ /* 0x0002a400000c000b */
[----:B012---:R-:W-:Y:S01]  /*2f0c0*/  ENDCOLLECTIVE ;  /* 0x000000000000791b */ /* 0x007fe20003800000 */
.L_x_2572:
[----:B------:R-:W-:Y:S05]  /*2f0d0*/  BSYNC B0 ;  /* 0x0000000000007941 */ /* 0x000fea0003800000 */
.L_x_2571:
[----:B------:R-:W-:Y:S05]  /*2f0e0*/  BRA `(.L_x_2573) ;  /* 0xffffffac004c7947 */ /* 0x000fea000383ffff */
.L_x_2427:
[----:B------:R-:W-:Y:S01]  /*2f0f0*/  BSSY B0, `(.L_x_2574) ;  /* 0x0000006000007945 */ /* 0x000fe20003800000 */
[----:B------:R-:W-:-:S07]  /*2f100*/  IMAD.MOV.U32 R15, RZ, RZ, -0x1 ;  /* 0xffffffffff0f7424 */ /* 0x000fce00078e00ff */
[----:B01----:R-:W-:Y:S05]  /*2f110*/  WARPSYNC.COLLECTIVE R15, `(.L_x_2575) ;  /* 0x000000000f0c7348 */ /* 0x003fea0003c00000 */
[----:B------:R-:W-:Y:S02]  /*2f120*/  ELECT P6, UR62, PT ;  /* 0x00000000003e782f */ /* 0x000fe400038c0000 */
[----:B------:R-:W-:Y:S01]  /*2f130*/  MOV R14, UR62 ;  /* 0x0000003e000e7c02 */ /* 0x000fe20008000f00 */
[----:B01----:R-:W-:Y:S10]  /*2f140*/  ENDCOLLECTIVE ;  /* 0x000000000000791b */ /* 0x003ff40003800000 */
.L_x_2575:
[----:B------:R-:W-:Y:S05]  /*2f150*/  BSYNC B0 ;  /* 0x0000000000007941 */ /* 0x000fea0003800000 */
.L_x_2574:
[----:B------:R-:W-:Y:S05]  /*2f160*/  BRA `(.L_x_2576) ;  /* 0xffffffac00447947 */ /* 0x000fea000383ffff */
.L_x_2430:
[----:B-1----:R1:W2:Y:S02]  /*2f170*/  SYNCS.PHASECHK.TRANS64.TRYWAIT P2, [R6+URZ+0x29880], R7 ;  /* 0x02988007060075a7 */ /* 0x0022a4000804017f */
[----:B--2---:R-:W-:Y:S05]  /*2f180*/  @!P2 NANOSLEEP.SYNCS 0x989680 ;  /* 0x009896800000a95d */ /* 0x004fea0003900000 */
[----:B------:R-:W2:Y:S02]  /*2f190*/  @!P2 SYNCS.PHASECHK.TRANS64 P2, [R6+URZ+0x29880], R7 ;  /* 0x029880070600a5a7 */ /* 0x000ea4000804007f */
[----:B--2---:R-:W-:Y:S05]  /*2f1a0*/  @!P2 BRA `(.L_x_2430) ;  /* 0xfffffffc00f0a947 */ /* 0x004fea000383ffff */
[----:B------:R-:W-:Y:S05]  /*2f1b0*/  BRA `(.L_x_2577) ;  /* 0xffffffac00bc7947 */ /* 0x000fea000383ffff */
.L_x_2432:
[----:B--2---:R2:W3:Y:S02]  /*2f1c0*/  SYNCS.PHASECHK.TRANS64.TRYWAIT P2, [R6+URZ+0x29840], R7 ;  /* 0x02984007060075a7 */ /* 0x0044e4000804017f */
[----:B---3--:R-:W-:Y:S05]  /*2f1d0*/  @!P2 NANOSLEEP.SYNCS 0x989680 ;  /* 0x009896800000a95d */ /* 0x008fea0003900000 */
[----:B------:R-:W3:Y:S02]  /*2f1e0*/  @!P2 SYNCS.PHASECHK.TRANS64 P2, [R6+URZ+0x29840], R7 ;  /* 0x029840070600a5a7 */ /* 0x000ee4000804007f */
[----:B---3--:R-:W-:Y:S05]  /*2f1f0*/  @!P2 BRA `(.L_x_2432) ;  /* 0xfffffffc00f0a947 */ /* 0x008fea000383ffff */
[----:B------:R-:W-:Y:S05]  /*2f200*/  BRA `(.L_x_2578) ;  /* 0xffffffb000207947 */ /* 0x000fea000383ffff */
.L_x_2435:
        /* <DEDUP_REMOVED lines=8> */
.L_x_2441:
[----:B---3--:R3:W4:Y:S02]  /*2f290*/  SYNCS.PHASECHK.TRANS64.TRYWAIT P0, [R4+URZ+0x29880], R3 ;  /* 0x02988003040075a7 */ /* 0x008724000800017f */
[----:B----4-:R-:W-:Y:S05]  /*2f2a0*/  @!P0 NANOSLEEP.SYNCS 0x989680 ;  /* 0x009896800000895d */ /* 0x010fea0003900000 */
[----:B------:R-:W4:Y:S02]  /*2f2b0*/  @!P0 SYNCS.PHASECHK.TRANS64 P0, [R4+URZ+0x29880], R3 ;  /* 0x02988003040085a7 */ /* 0x000f24000800007f */
[----:B----4-:R-:W-:Y:S05]  /*2f2c0*/  @!P0 BRA `(.L_x_2441) ;  /* 0xfffffffc00f08947 */ /* 0x010fea000383ffff */
[----:B------:R-:W-:Y:S05]  /*2f2d0*/  BRA `(.L_x_2580) ;  /* 0xffffffb800207947 */ /* 0x000fea000383ffff */
.L_x_2446:
[----:B-1----:R1:W2:Y:S02]  /*2f2e0*/  SYNCS.PHASECHK.TRANS64.TRYWAIT P0, [R4+URZ+0x29840], R3 ;  /* 0x02984003040075a7 */ /* 0x0022a4000800017f */
[----:B--2---:R-:W-:Y:S05]  /*2f2f0*/  @!P0 NANOSLEEP.SYNCS 0x989680 ;  /* 0x009896800000895d */ /* 0x004fea0003900000 */
[----:B------:R-:W2:Y:S02]  /*2f300*/  @!P0 SYNCS.PHASECHK.TRANS64 P0, [R4+URZ+0x29840], R3 ;  /* 0x02984003040085a7 */ /* 0x000ea4000800007f */
[----:B--2---:R-:W-:Y:S05]  /*2f310*/  @!P0 BRA `(.L_x_2446) ;  /* 0xfffffffc00f08947 */ /* 0x004fea000383ffff */
[----:B------:R-:W-:Y:S05]  /*2f320*/  BRA `(.L_x_2581) ;  /* 0xffffffb800ac7947 */ /* 0x000fea000383ffff */
.L_x_2454:
[----:B---3--:R-:W3:Y:S02]  /*2f330*/  LDL R4, [R1+0x4] ;  /* 0x0000040001047983 */ /* 0x008ee40000100800 */
[----:B---3--:R3:W4:Y:S02]  /*2f340*/  SYNCS.PHASECHK.TRANS64.TRYWAIT P2, [R4+URZ+0x29870], R3 ;  /* 0x02987003040075a7 */ /* 0x008724000804017f */
[----:B----4-:R-:W-:Y:S05]  /*2f350*/  @!P2 NANOSLEEP.SYNCS 0x989680 ;  /* 0x009896800000a95d */ /* 0x010fea0003900000 */
[----:B------:R-:W4:Y:S02]  /*2f360*/  @!P2 SYNCS.PHASECHK.TRANS64 P2, [R4+URZ+0x29870], R3 ;  /* 0x029870030400a5a7 */ /* 0x000f24000804007f */
[----:B----4-:R-:W-:Y:S05]  /*2f370*/  @!P2 BRA `(.L_x_2454) ;  /* 0xfffffffc00eca947 */ /* 0x010fea000383ffff */
[----:B------:R-:W-:Y:S05]  /*2f380*/  BRA `(.L_x_2582) ;  /* 0xffffffbc00e07947 */ /* 0x000fea000383ffff */
.L_x_2456:
[----:B---3--:R-:W3:Y:S02]  /*2f390*/  LDL R4, [R1+0x4] ;  /* 0x0000040001047983 */ /* 0x008ee40000100800 */
[----:B---3--:R3:W4:Y:S02]  /*2f3a0*/  SYNCS.PHASECHK.TRANS64.TRYWAIT P2, [R4+URZ+0x29860], R3 ;  /* 0x02986003040075a7 */ /* 0x008724000804017f */
[----:B----4-:R-:W-:Y:S05]  /*2f3b0*/  @!P2 NANOSLEEP.SYNCS 0x989680 ;  /* 0x009896800000a95d */ /* 0x010fea0003900000 */
[----:B------:R-:W4:Y:S02]  /*2f3c0*/  @!P2 SYNCS.PHASECHK.TRANS64 P2, [R4+URZ+0x29860], R3 ;  /* 0x029860030400a5a7 */ /* 0x000f24000804007f */
[----:B----4-:R-:W-:Y:S05]  /*2f3d0*/  @!P2 BRA `(.L_x_2456) ;  /* 0xfffffffc00eca947 */ /* 0x010fea000383ffff */
[----:B------:R-:W-:Y:S05]  /*2f3e0*/  BRA `(.L_x_2583) ;  /* 0xffffffbc00e87947 */ /* 0x000fea000383ffff */
.L_x_2463:
[----:B-1----:R1:W3:Y:S02]  /*2f3f0*/  SYNCS.PHASECHK.TRANS64.TRYWAIT P0, [R20+URZ+0x29870], R3 ;  /* 0x02987003140075a7 */ /* 0x0022e4000800017f */
[----:B---3--:R-:W-:Y:S05]  /*2f400*/  @!P0 NANOSLEEP.SYNCS 0x989680 ;  /* 0x009896800000895d */ /* 0x008fea0003900000 */
[----:B------:R-:W3:Y:S02]  /*2f410*/  @!P0 SYNCS.PHASECHK.TRANS64 P0, [R20+URZ+0x29870], R3 ;  /* 0x02987003140085a7 */ /* 0x000ee4000800007f */
[----:B---3--:R-:W-:Y:S05]  /*2f420*/  @!P0 BRA `(.L_x_2463) ;  /* 0xfffffffc00f08947 */ /* 0x008fea000383ffff */
[----:B------:R-:W-:Y:S05]  /*2f430*/  BRA `(.L_x_2584) ;  /* 0xffffffc400dc7947 */ /* 0x000fea000383ffff */
.L_x_2465:
[----:B-1----:R1:W3:Y:S02]  /*2f440*/  SYNCS.PHASECHK.TRANS64.TRYWAIT P0, [R20+URZ+0x29860], R3 ;  /* 0x02986003140075a7 */ /* 0x0022e4000800017f */
[----:B---3--:R-:W-:Y:S05]  /*2f450*/  @!P0 NANOSLEEP.SYNCS 0x989680 ;  /* 0x009896800000895d */ /* 0x008fea0003900000 */
[----:B------:R-:W3:Y:S02]  /*2f460*/  @!P0 SYNCS.PHASECHK.TRANS64 P0, [R20+URZ+0x29860], R3 ;  /* 0x02986003140085a7 */ /* 0x000ee4000800007f */
[----:B---3--:R-:W-:Y:S05]  /*2f470*/  @!P0 BRA `(.L_x_2465) ;  /* 0xfffffffc00f08947 */ /* 0x008fea000383ffff */
[----:B------:R-:W-:Y:S05]  /*2f480*/  BRA `(.L_x_2585) ;  /* 0xffffffc400e47947 */ /* 0x000fea000383ffff */
.L_x_2469:
[----:B------:R-:W2:Y:S01]  /*2f490*/  LDL R3, [R1] ;  /* 0x0000000001037983 */ /* 0x000ea20000100800 */
[----:B------:R-:W-:Y:S01]  /*2f4a0*/  BSSY B0, `(.L_x_2586) ;  /* 0x0000008000007945 */ /* 0x000fe20003800000 */
[----:B------:R-:W-:Y:S01]  /*2f4b0*/  IMAD.MOV.U32 R12, RZ, RZ, RZ ;  /* 0x000000ffff0c7224 */ /* 0x000fe200078e00ff */
[----:B------:R-:W-:Y:S01]  /*2f4c0*/  MOV R15, 0xffffffff ;  /* 0xffffffff000f7802 */ /* 0x000fe20000000f00 */
[----:B------:R-:W-:Y:S01]  /*2f4d0*/  IMAD.MOV.U32 R11, RZ, RZ, 0x1f ;  /* 0x0000001fff0b7424 */ /* 0x000fe200078e00ff */
[----:B--2---:R-:W-:-:S07]  /*2f4e0*/  MOV R13, R3 ;  /* 0x00000003000d7202 */ /* 0x004fce0000000f00 */
[----:B------:R-:W-:Y:S05]  /*2f4f0*/  WARPSYNC.COLLECTIVE R15, `(.L_x_2587) ;  /* 0x000000000f087348 */ /* 0x000fea0003c00000 */
[----:B------:R0:W1:Y:S02]  /*2f500*/  SHFL.IDX P6, R14, R13, R12, R11 ;  /* 0x0000000c0d0e7389 */ /* 0x00006400000c000b */
[----:B01----:R-:W-:Y:S01]  /*2f510*/  ENDCOLLECTIVE ;  /* 0x000000000000791b */ /* 0x003fe20003800000 */
.L_x_2587:
[----:B------:R-:W-:Y:S05]  /*2f520*/  BSYNC B0 ;  /* 0x0000000000007941 */ /* 0x000fea0003800000 */
.L_x_2586:
[----:B------:R0:W5:Y:S01]  /*2f530*/  LDL R2, [R1+0xc] ;  /* 0x00000c0001027983 */ /* 0x0001620000100800 */
[----:B------:R-:W-:Y:S01]  /*2f540*/  IMAD.MOV.U32 R13, RZ, RZ, R3 ;  /* 0x000000ffff0d7224 */ /* 0x000fe200078e0003 */
[----:B------:R-:W-:Y:S01]  /*2f550*/  MOV R12, 0x1 ;  /* 0x00000001000c7802 */ /* 0x000fe20000000f00 */
[----:B------:R-:W-:Y:S02]  /*2f560*/  IMAD.MOV.U32 R11, RZ, RZ, 0x1f ;  /* 0x0000001fff0b7424 */ /* 0x000fe400078e00ff */
[----:B------:R-:W-:Y:S02]  /*2f570*/  IMAD.MOV.U32 R15, RZ, RZ, -0x1 ;  /* 0xffffffffff0f7424 */ /* 0x000fe400078e00ff */
[----:B------:R-:W-:-:S07]  /*2f580*/  IMAD.MOV.U32 R0, RZ, RZ, R14 ;  /* 0x000000ffff007224 */ /* 0x000fce00078e000e */
[----:B0----5:R-:W-:Y:S05]  /*2f590*/  WARPSYNC.COLLECTIVE R15, `(.L_x_2588) ;  /* 0x000000000f087348 */ /* 0x021fea0003c00000 */
[----:B------:R1:W2:Y:S02]  /*2f5a0*/  SHFL.IDX P6, R14, R13, R12, R11 ;  /* 0x0000000c0d0e7389 */ /* 0x0002a400000c000b */
[----:B012--5:R-:W-:Y:S01]  /*2f5b0*/  ENDCOLLECTIVE ;  /* 0x000000000000791b */ /* 0x027fe20003800000 */
.L_x_2588:
[----:B------:R-:W-:Y:S01]  /*2f5c0*/  ULDC UR4, c[0x0][0xc14] ;  /* 0x0003050000047ab9 */ /* 0x000fe20000000800 */
[----:B------:R-:W-:Y:S01]  /*2f5d0*/  IMAD.IADD R5, R2, 0x1, R7 ;  /* 0x0000000102057824 */ /* 0x000fe200078e0207 */
[----:B------:R-:W-:-:S04]  /*2f5e0*/  MOV R4, R14 ;  /* 0x0000000e00047202 */ /* 0x000fc80000000f00 */
[----:B------:R-:W-:-:S13]  /*2f5f0*/  ISETP.GE.OR P1, PT, R5, UR4, !P0 ;  /* 0x0000000405007c0c */ /* 0x000fda000c726670 */
[----:B------:R-:W0:Y:S02]  /*2f600*/  @!P1 LDC.64 R2, c[0x0][0xc58] ;  /* 0x00031600ff029b82 */ /* 0x000e240000000a00 */
[----:B0-----:R-:W-:-:S06]  /*2f610*/  @!P1 IMAD.WIDE R2, R5, 0x4, R2 ;  /* 0x0000000405029825 */ /* 0x001fcc00078e0202 */
[----:B------:R0:W2:Y:S01]  /*2f620*/  @!P1 LDG.E R2, desc[UR56][R2.64] ;  /* 0x0000003802029981 */ /* 0x0000a2000c1e1900 */
[----:B------:R-:W-:Y:S01]  /*2f630*/  IMAD.MOV.U32 R11, RZ, RZ, RZ ;  /* 0x000000ffff0b7224 */ /* 0x000fe200078e00ff */
[C---:B------:R-:W-:Y:S02]  /*2f640*/  ISETP.GE.U32.AND P2, PT, R7.reuse, 0x2, PT ;  /* 0x000000020700780c */ /* 0x040fe40003f46070 */
[C---:B------:R-:W-:Y:S02]  /*2f650*/  ISETP.GE.U32.AND P3, PT, R7.reuse, 0x4, PT ;  /* 0x000000040700780c */ /* 0x040fe40003f66070 */
[C---:B------:R-:W-:Y:S02]  /*2f660*/  ISETP.GE.U32.AND P4, PT, R7.reuse, 0x8, PT ;  /* 0x000000080700780c */ /* 0x040fe40003f86070 */
[----:B------:R-:W-:Y:S01]  /*2f670*/  ISETP.GE.U32.AND P5, PT, R7, 0x10, PT ;  /* 0x000000100700780c */ /* 0x000fe20003fa6070 */
[----:B0-----:R-:W-:Y:S01]  /*2f680*/  IMAD.MOV.U32 R3, RZ, RZ, RZ ;  /* 0x000000ffff037224 */ /* 0x001fe200078e00ff */
[----:B--2---:R-:W-:-:S02]  /*2f690*/  @!P1 MOV R3, R2 ;  /* 0x0000000200039202 */ /* 0x004fc40000000f00 */
[----:B------:R-:W-:-:S03]  /*2f6a0*/  ISETP.NE.AND P1, PT, R7, RZ, PT ;  /* 0x000000ff0700720c */ /* 0x000fc60003f25270 */
[----:B------:R-:W-:-:S10]  /*2f6b0*/  IMAD.MOV.U32 R13, RZ, RZ, R3 ;  /* 0x000000ffff0d7224 */ /* 0x000fd400078e0003 */
[----:B------:R-:W-:Y:S05]  /*2f6c0*/  WARPSYNC.COLLECTIVE R15, `(.L_x_2589) ;  /* 0x000000000f087348 */ /* 0x000fea0003c00000 */
[----:B------:R0:W1:Y:S02]  /*2f6d0*/  SHFL.UP P6, R14, R13, R12, R11 ;  /* 0x0400000c0d0e7389 */ /* 0x00006400000c000b */
[----:B01----:R-:W-:Y:S01]  /*2f6e0*/  ENDCOLLECTIVE ;  /* 0x000000000000791b */ /* 0x003fe20003800000 */
.L_x_2589:
[----:B------:R-:W-:Y:S01]  /*2f6f0*/  IMAD.MOV.U32 R12, RZ, RZ, 0x2 ;  /* 0x00000002ff0c7424 */ /* 0x000fe200078e00ff */
[----:B------:R-:W-:-:S04]  /*2f700*/  SEL R14, R14, RZ, P1 ;  /* 0x000000ff0e0e7207 */ /* 0x000fc80000800000 */
[----:B------:R-:W-:-:S05]  /*2f710*/  IADD3 R2, R3, R14, RZ ;  /* 0x0000000e03027210 */ /* 0x000fca0007ffe0ff */
[----:B------:R-:W-:-:S07]  /*2f720*/  IMAD.MOV.U32 R13, RZ, RZ, R2 ;  /* 0x000000ffff0d7224 */ /* 0x000fce00078e0002 */
[----:B------:R-:W-:Y:S05]  /*2f730*/  WARPSYNC.COLLECTIVE R15, `(.L_x_2590) ;  /* 0x000000000f087348 */ /* 0x000fea0003c00000 */
[----:B------:R0:W1:Y:S02]  /*2f740*/  SHFL.UP P6, R14, R13, R12, R11 ;  /* 0x0400000c0d0e7389 */ /* 0x00006400000c000b */
[----:B01----:R-:W-:Y:S01]  /*2f750*/  ENDCOLLECTIVE ;  /* 0x000000000000791b */ /* 0x003fe20003800000 */
.L_x_2590:
[----:B------:R-:W-:Y:S01]  /*2f760*/  IMAD.MOV.U32 R12, RZ, RZ, 0x4 ;  /* 0x00000004ff0c7424 */ /* 0x000fe200078e00ff */
[----:B------:R-:W-:-:S04]  /*2f770*/  SEL R5, R14, RZ, P2 ;  /* 0x000000ff0e057207 */ /* 0x000fc80001000000 */
[----:B------:R-:W-:-:S05]  /*2f780*/  IADD3 R2, R2, R5, RZ ;  /* 0x0000000502027210 */ /* 0x000fca0007ffe0ff */
[----:B------:R-:W-:-:S07]  /*2f790*/  IMAD.MOV.U32 R13, RZ, RZ, R2 ;  /* 0x000000ffff0d7224 */ /* 0x000fce00078e0002 */
[----:B------:R-:W-:Y:S05]  /*2f7a0*/  WARPSYNC.COLLECTIVE R15, `(.L_x_2591) ;  /* 0x000000000f087348 */ /* 0x000fea0003c00000 */
[----:B------:R0:W1:Y:S02]  /*2f7b0*/  SHFL.UP P6, R14, R13, R12, R11 ;  /* 0x0400000c0d0e7389 */ /* 0x00006400000c000b */
[----:B01----:R-:W-:Y:S01]  /*2f7c0*/  ENDCOLLECTIVE ;  /* 0x000000000000791b */ /* 0x003fe20003800000 */
.L_x_2591:
[----:B------:R-:W-:Y:S01]  /*2f7d0*/  IMAD.MOV.U32 R12, RZ, RZ, 0x8 ;  /* 0x00000008ff0c7424 */ /* 0x000fe200078e00ff */
[----:B------:R-:W-:-:S04]  /*2f7e0*/  SEL R5, R14, RZ, P3 ;  /* 0x000000ff0e057207 */ /* 0x000fc80001800000 */
[----:B------:R-:W-:-:S05]  /*2f7f0*/  IADD3 R2, R2, R5, RZ ;  /* 0x0000000502027210 */ /* 0x000fca0007ffe0ff */
[----:B------:R-:W-:-:S07]  /*2f800*/  IMAD.MOV.U32 R13, RZ, RZ, R2 ;  /* 0x000000ffff0d7224 */ /* 0x000fce00078e0002 */
[----:B------:R-:W-:Y:S05]  /*2f810*/  WARPSYNC.COLLECTIVE R15, `(.L_x_2592) ;  /* 0x000000000f087348 */ /* 0x000fea0003c00000 */
[----:B------:R0:W1:Y:S02]  /*2f820*/  SHFL.UP P6, R14, R13, R12, R11 ;  /* 0x0400000c0d0e7389 */ /* 0x00006400000c000b */
[----:B01----:R-:W-:Y:S01]  /*2f830*/  ENDCOLLECTIVE ;  /* 0x000000000000791b */ /* 0x003fe20003800000 */
.L_x_2592:
[----:B------:R-:W-:Y:S01]  /*2f840*/  IMAD.MOV.U32 R12, RZ, RZ, 0x10 ;  /* 0x00000010ff0c7424 */ /* 0x000fe200078e00ff */
[----:B------:R-:W-:-:S04]  /*2f850*/  SEL R5, R14, RZ, P4 ;  /* 0x000000ff0e057207 */ /* 0x000fc80002000000 */
[----:B------:R-:W-:-:S05]  /*2f860*/  IADD3 R2, R2, R5, RZ ;  /* 0x0000000502027210 */ /* 0x000fca0007ffe0ff */
[----:B------:R-:W-:-:S07]  /*2f870*/  IMAD.MOV.U32 R13, RZ, RZ, R2 ;  /* 0x000000ffff0d7224 */ /* 0x000fce00078e0002 */
[----:B------:R-:W-:Y:S05]  /*2f880*/  WARPSYNC.COLLECTIVE R15, `(.L_x_2593) ;  /* 0x000000000f087348 */ /* 0x000fea0003c00000 */
[----:B------:R0:W1:Y:S02]  /*2f890*/  SHFL.UP P6, R14, R13, R12, R11 ;  /* 0x0400000c0d0e7389 */ /* 0x00006400000c000b */
[----:B01----:R-:W-:Y:S01]  /*2f8a0*/  ENDCOLLECTIVE ;  /* 0x000000000000791b */ /* 0x003fe20003800000 */
.L_x_2593:
[----:B------:R-:W-:Y:S01]  /*2f8b0*/  IMAD.MOV.U32 R12, RZ, RZ, 0x1f ;  /* 0x0000001fff0c7424 */ /* 0x000fe200078e00ff */
[----:B------:R-:W-:Y:S02]  /*2f8c0*/  MOV R11, 0x1f ;  /* 0x0000001f000b7802 */ /* 0x000fe40000000f00 */
[----:B------:R-:W-:-:S04]  /*2f8d0*/  SEL R5, R14, RZ, P5 ;  /* 0x000000ff0e057207 */ /* 0x000fc80002800000 */
[----:B------:R-:W-:-:S05]  /*2f8e0*/  IADD3 R2, R2, R5, RZ ;  /* 0x0000000502027210 */ /* 0x000fca0007ffe0ff */
[----:B------:R-:W-:-:S07]  /*2f8f0*/  IMAD.MOV.U32 R13, RZ, RZ, R2 ;  /* 0x000000ffff0d7224 */ /* 0x000fce00078e0002 */
[----:B------:R-:W-:Y:S05]  /*2f900*/  WARPSYNC.COLLECTIVE R15, `(.L_x_2594) ;  /* 0x000000000f087348 */ /* 0x000fea0003c00000 */
[----:B------:R0:W1:Y:S02]  /*2f910*/  SHFL.IDX P6, R14, R13, R12, R11 ;  /* 0x0000000c0d0e7389 */ /* 0x00006400000c000b */
[----:B01----:R-:W-:Y:S01]  /*2f920*/  ENDCOLLECTIVE ;  /* 0x000000000000791b */ /* 0x003fe20003800000 */
.L_x_2594:
[----:B------:R-:W-:Y:S05]  /*2f930*/  BRA `(.L_x_2595) ;  /* 0xffffffcc00147947 */ /* 0x000fea000383ffff */
.L_x_2474:
[----:B------:R-:W-:Y:S01]  /*2f940*/  BSSY B0, `(.L_x_2596) ;  /* 0x0000008000007945 */ /* 0x000fe20003800000 */
[----:B-----5:R-:W-:Y:S01]  /*2f950*/  IMAD.MOV.U32 R13, RZ, RZ, R3 ;  /* 0x000000ffff0d7224 */ /* 0x020fe200078e0003 */
[----:B------:R-:W-:Y:S01]  /*2f960*/  MOV R11, RZ ;  /* 0x000000ff000b7202 */ /* 0x000fe20000000f00 */
[----:B------:R-:W-:Y:S02]  /*2f970*/  IMAD.MOV.U32 R12, RZ, RZ, 0x1 ;  /* 0x00000001ff0c7424 */ /* 0x000fe400078e00ff */
[----:B------:R-:W-:-:S07]  /*2f980*/  IMAD.MOV.U32 R15, RZ, RZ, -0x1 ;  /* 0xffffffffff0f7424 */ /* 0x000fce00078e00ff */
[----:B0-----:R-:W-:Y:S05]  /*2f990*/  WARPSYNC.COLLECTIVE R15, `(.L_x_2597) ;  /* 0x000000000f087348 */ /* 0x001fea0003c00000 */
[----:B------:R1:W2:Y:S02]  /*2f9a0*/  SHFL.UP P6, R14, R13, R12, R11 ;  /* 0x0400000c0d0e7389 */ /* 0x0002a400000c000b */
[----:B012---:R-:W-:Y:S01]  /*2f9b0*/  ENDCOLLECTIVE ;  /* 0x000000000000791b */ /* 0x007fe20003800000 */
.L_x_2597:
[----:B------:R-:W-:Y:S05]  /*2f9c0*/  BSYNC B0 ;  /* 0x0000000000007941 */ /* 0x000fea0003800000 */
.L_x_2596:
[----:B------:R-:W-:Y:S01]  /*2f9d0*/  SEL R14, R14, RZ, P1 ;  /* 0x000000ff0e0e7207 */ /* 0x000fe20000800000 */
[----:B------:R-:W-:Y:S01]  /*2f9e0*/  IMAD.MOV.U32 R11, RZ, RZ, RZ ;  /* 0x000000ffff0b7224 */ /* 0x000fe200078e00ff */
[----:B------:R-:W-:Y:S01]  /*2f9f0*/  MOV R12, 0x2 ;  /* 0x00000002000c7802 */ /* 0x000fe20000000f00 */
[----:B------:R-:W-:Y:S02]  /*2fa00*/  IMAD.MOV.U32 R15, RZ, RZ, -0x1 ;  /* 0xffffffffff0f7424 */ /* 0x000fe400078e00ff */
[----:B------:R-:W-:-:S07]  /*2fa10*/  IMAD.IADD R13, R3, 0x1, R14 ;  /* 0x00000001030d7824 */ /* 0x000fce00078e020e */
[----:B------:R-:W-:Y:S05]  /*2fa20*/  WARPSYNC.COLLECTIVE R15, `(.L_x_2598) ;  /* 0x000000000f087348 */ /* 0x000fea0003c00000 */
[----:B------:R0:W1:Y:S02]  /*2fa30*/  SHFL.UP P6, R14, R13, R12, R11 ;  /* 0x0400000c0d0e7389 */ /* 0x00006400000c000b */
[----:B01----:R-:W-:Y:S01]  /*2fa40*/  ENDCOLLECTIVE ;  /* 0x000000000000791b */ /* 0x003fe20003800000 */
.L_x_2598:
[----:B------:R-:W-:Y:S01]  /*2fa50*/  IMAD.MOV.U32 R12, RZ, RZ, 0x4 ;  /* 0x00000004ff0c7424 */ /* 0x000fe200078e00ff */
[----:B------:R-:W-:-:S04]  /*2fa60*/  SEL R14, R14, RZ, P2 ;  /* 0x000000ff0e0e7207 */ /* 0x000fc80001000000 */
[----:B------:R-:W-:-:S05]  /*2fa70*/  IADD3 R5, R13, R14, RZ ;  /* 0x0000000e0d057210 */ /* 0x000fca0007ffe0ff */
[----:B------:R-:W-:-:S07]  /*2fa80*/  IMAD.MOV.U32 R13, RZ, RZ, R5 ;  /* 0x000000ffff0d7224 */ /* 0x000fce00078e0005 */
[----:B------:R-:W-:Y:S05]  /*2fa90*/  WARPSYNC.COLLECTIVE R15, `(.L_x_2599) ;  /* 0x000000000f087348 */ /* 0x000fea0003c00000 */
[----:B------:R0:W1:Y:S02]  /*2faa0*/  SHFL.UP P6, R14, R13, R12, R11 ;  /* 0x0400000c0d0e7389 */ /* 0x00006400000c000b */
[----:B01----:R-:W-:Y:S01]  /*2fab0*/  ENDCOLLECTIVE ;  /* 0x000000000000791b */ /* 0x003fe20003800000 */
.L_x_2599:
[----:B------:R-:W-:Y:S01]  /*2fac0*/  IMAD.MOV.U32 R12, RZ, RZ, 0x8 ;  /* 0x00000008ff0c7424 */ /* 0x000fe200078e00ff */
[----:B------:R-:W-:-:S04]  /*2fad0*/  SEL R6, R14, RZ, P3 ;  /* 0x000000ff0e067207 */ /* 0x000fc80001800000 */
[----:B------:R-:W-:-:S05]  /*2fae0*/  IADD3 R6, R5, R6, RZ ;  /* 0x0000000605067210 */ /* 0x000fca0007ffe0ff */
[----:B------:R-:W-:-:S07]  /*2faf0*/  IMAD.MOV.U32 R13, RZ, RZ, R6 ;  /* 0x000000ffff0d7224 */ /* 0x000fce00078e0006 */
[----:B------:R-:W-:Y:S05]  /*2fb00*/  WARPSYNC.COLLECTIVE R15, `(.L_x_2600) ;  /* 0x000000000f087348 */ /* 0x000fea0003c00000 */
[----:B------:R0:W1:Y:S02]  /*2fb10*/  SHFL.UP P6, R14, R13, R12, R11 ;  /* 0x0400000c0d0e7389 */ /* 0x00006400000c000b */
[----:B01----:R-:W-:Y:S01]  /*2fb20*/  ENDCOLLECTIVE ;  /* 0x000000000000791b */ /* 0x003fe20003800000 */
.L_x_2600:
[----:B------:R-:W-:Y:S01]  /*2fb30*/  IMAD.MOV.U32 R12, RZ, RZ, 0x10 ;  /* 0x00000010ff0c7424 */ /* 0x000fe200078e00ff */
[----:B------:R-:W-:-:S04]  /*2fb40*/  SEL R7, R14, RZ, P4 ;  /* 0x000000ff0e077207 */ /* 0x000fc80002000000 */
[----:B------:R-:W-:-:S05]  /*2fb50*/  IADD3 R7, R6, R7, RZ ;  /* 0x0000000706077210 */ /* 0x000fca0007ffe0ff */
[----:B------:R-:W-:-:S07]  /*2fb60*/  IMAD.MOV.U32 R13, RZ, RZ, R7 ;  /* 0x000000ffff0d7224 */ /* 0x000fce00078e0007 */
[----:B------:R-:W-:Y:S05]  /*2fb70*/  WARPSYNC.COLLECTIVE R15, `(.L_x_2601) ;  /* 0x000000000f087348 */ /* 0x000fea0003c00000 */
[----:B------:R0:W1:Y:S02]  /*2fb80*/  SHFL.UP P6, R14, R13, R12, R11 ;  /* 0x0400000c0d0e7389 */ /* 0x00006400000c000b */
[----:B01----:R-:W-:Y:S01]  /*2fb90*/  ENDCOLLECTIVE ;  /* 0x000000000000791b */ /* 0x003fe20003800000 */
.L_x_2601:
        /* <DEDUP_REMOVED lines=8> */
.L_x_2602:
[----:B------:R-:W-:Y:S05]  /*2fc20*/  BRA `(.L_x_2603) ;  /* 0xffffffc800fc7947 */ /* 0x000fea000383ffff */
.L_x_2476:
[----:B------:R-:W-:Y:S01]  /*2fc30*/  BSSY B0, `(.L_x_2604) ;  /* 0x0000006000007945 */ /* 0x000fe20003800000 */
[----:B------:R-:W-:Y:S01]  /*2fc40*/  PLOP3.LUT P6, PT, P6, PT, PT, 0x8, 0x0 ;  /* 0x000000000000781c */ /* 0x000fe200037ce170 */
[----:B------:R-:W-:-:S12]  /*2fc50*/  IMAD.MOV.U32 R15, RZ, RZ, -0x1 ;  /* 0xffffffffff0f7424 */ /* 0x000fd800078e00ff */
[----:B0-----:R-:W-:Y:S05]  /*2fc60*/  WARPSYNC.COLLECTIVE R15, `(.L_x_2605) ;  /* 0x000000000f087348 */ /* 0x001fea0003c00000 */
[----:B------:R-:W-:Y:S01]  /*2fc70*/  VOTE.ANY R14, PT, P6 ;  /* 0x00000000000e7806 */ /* 0x000fe200030e0100 */
[----:B0-----:R-:W-:Y:S06]  /*2fc80*/  ENDCOLLECTIVE ;  /* 0x000000000000791b */ /* 0x001fec0003800000 */
.L_x_2605:
[----:B------:R-:W-:Y:S05]  /*2fc90*/  BSYNC B0 ;  /* 0x0000000000007941 */ /* 0x000fea0003800000 */
.L_x_2604:
[----:B------:R-:W-:Y:S01]  /*2fca0*/  IMAD.MOV.U32 R6, RZ, RZ, R14 ;  /* 0x000000ffff067224 */ /* 0x000fe200078e000e */
[----:B------:R-:W-:Y:S01]  /*2fcb0*/  MOV R13, R3 ;  /* 0x00000003000d7202 */ /* 0x000fe20000000f00 */
[----:B------:R-:W-:Y:S01]  /*2fcc0*/  IMAD.MOV.U32 R11, RZ, RZ, 0x1f ;  /* 0x0000001fff0b7424 */ /* 0x000fe200078e00ff */
[----:B------:R-:W-:Y:S01]  /*2fcd0*/  MOV R15, 0xffffffff ;  /* 0xffffffff000f7802 */ /* 0x000fe20000000f00 */
[----:B------:R-:W0:Y:S02]  /*2fce0*/  POPC R7, R6 ;  /* 0x0000000600077309 */ /* 0x000e240000000000 */
[----:B0-----:R-:W-:-:S07]  /*2fcf0*/  IMAD.MOV.U32 R12, RZ, RZ, R7 ;  /* 0x000000ffff0c7224 */ /* 0x001fce00078e0007 */
[----:B------:R-:W-:Y:S05]  /*2fd00*/  WARPSYNC.COLLECTIVE R15, `(.L_x_2606) ;  /* 0x000000000f087348 */ /* 0x000fea0003c00000 */
[----:B------:R0:W1:Y:S02]  /*2fd10*/  SHFL.IDX P6, R14, R13, R12, R11 ;  /* 0x0000000c0d0e7389 */ /* 0x00006400000c000b */
[----:B01----:R-:W-:Y:S01]  /*2fd20*/  ENDCOLLECTIVE ;  /* 0x000000000000791b */ /* 0x003fe20003800000 */
.L_x_2606:
[----:B------:R-:W-:Y:S01]  /*2fd30*/  IMAD.MOV.U32 R4, RZ, RZ, R14 ;  /* 0x000000ffff047224 */ /* 0x000fe200078e000e */
[----:B------:R-:W-:Y:S06]  /*2fd40*/  BRA `(.L_x_2607) ;  /* 0xffffffc800ec7947 */ /* 0x000fec000383ffff */
.L_x_2478:
[----:B------:R-:W-:Y:S01]  /*2fd50*/  BSSY B0, `(.L_x_2608) ;  /* 0x0000007000007945 */ /* 0x000fe20003800000 */
[----:B------:R-:W-:Y:S01]  /*2fd60*/  IMAD.MOV.U32 R13, RZ, RZ, R2 ;  /* 0x000000ffff0d7224 */ /* 0x000fe200078e0002 */
[----:B------:R-:W-:Y:S01]  /*2fd70*/  MOV R11, 0x1f ;  /* 0x0000001f000b7802 */ /* 0x000fe20000000f00 */
[----:B------:R-:W-:-:S07]  /*2fd80*/  IMAD.MOV.U32 R15, RZ, RZ, -0x1 ;  /* 0xffffffffff0f7424 */ /* 0x000fce00078e00ff */
[----:B012---:R-:W-:Y:S05]  /*2fd90*/  WARPSYNC.COLLECTIVE R15, `(.L_x_2609) ;  /* 0x000000000f087348 */ /* 0x007fea0003c00000 */
[----:B------:R3:W4:Y:S02]  /*2fda0*/  SHFL.IDX P6, R14, R13, R12, R11 ;  /* 0x0000000c0d0e7389 */ /* 0x00072400000c000b */
[----:B01234-:R-:W-:Y:S01]  /*2fdb0*/  ENDCOLLECTIVE ;  /* 0x000000000000791b */ /* 0x01ffe20003800000 */
.L_x_2609:
[----:B------:R-:W-:Y:S05]  /*2fdc0*/  BSYNC B0 ;  /* 0x0000000000007941 */ /* 0x000fea0003800000 */
.L_x_2608:
[----:B------:R-:W-:Y:S01]  /*2fdd0*/  IMAD.MOV.U32 R9, RZ, RZ, R14 ;  /* 0x000000ffff097224 */ /* 0x000fe200078e000e */
[----:B------:R-:W-:Y:S06]  /*2fde0*/  BRA `(.L_x_2477) ;  /* 0xffffffc800e07947 */ /* 0x000fec000383ffff */
.L_x_2482:
[----:B0-----:R0:W1:Y:S02]  /*2fdf0*/  SYNCS.PHASECHK.TRANS64.TRYWAIT P0, [R0+URZ+0x29820], R3 ;  /* 0x02982003000075a7 */ /* 0x001064000800017f */
[----:B-1----:R-:W-:Y:S05]  /*2fe00*/  @!P0 NANOSLEEP.SYNCS 0x989680 ;  /* 0x009896800000895d */ /* 0x002fea0003900000 */
[----:B------:R-:W1:Y:S02]  /*2fe10*/  @!P0 SYNCS.PHASECHK.TRANS64 P0, [R0+URZ+0x29820], R3 ;  /* 0x02982003000085a7 */ /* 0x000e64000800007f */
[----:B-1----:R-:W-:Y:S05]  /*2fe20*/  @!P0 BRA `(.L_x_2482) ;  /* 0xfffffffc00f08947 */ /* 0x002fea000383ffff */
[----:B------:R-:W-:Y:S05]  /*2fe30*/  BRA `(.L_x_2610) ;  /* 0xffffffd000947947 */ /* 0x000fea000383ffff */
.L_x_2483:
        /* <DEDUP_REMOVED lines=11> */
.L_x_2612:
[----:B------:R-:W-:Y:S05]  /*2fef0*/  BSYNC B0 ;  /* 0x0000000000007941 */ /* 0x000fea0003800000 */
.L_x_2611:
[----:B------:R-:W-:Y:S05]  /*2ff00*/  BRA `(.L_x_2613) ;  /* 0xffffffd0007c7947 */ /* 0x000fea000383ffff */
.L_x_2484:
[----:B------:R-:W-:Y:S01]  /*2ff10*/  BSSY B0, `(.L_x_2614) ;  /* 0x0000006000007945 */ /* 0x000fe20003800000 */
[----:B------:R-:W-:-:S07]  /*2ff20*/  IMAD.MOV.U32 R15, RZ, RZ, -0x1 ;  /* 0xffffffffff0f7424 */ /* 0x000fce00078e00ff */
[----:B01----:R-:W-:Y:S05]  /*2ff30*/  WARPSYNC.COLLECTIVE R15, `(.L_x_2615) ;  /* 0x000000000f0c7348 */ /* 0x003fea0003c00000 */
[----:B------:R-:W-:Y:S02]  /*2ff40*/  ELECT P6, UR62, PT ;  /* 0x00000000003e782f */ /* 0x000fe400038c0000 */
[----:B------:R-:W-:Y:S01]  /*2ff50*/  MOV R14, UR62 ;  /* 0x0000003e000e7c02 */ /* 0x000fe20008000f00 */
[----:B01----:R-:W-:Y:S10]  /*2ff60*/  ENDCOLLECTIVE ;  /* 0x000000000000791b */ /* 0x003ff40003800000 */
.L_x_2615:
[----:B------:R-:W-:Y:S05]  /*2ff70*/  BSYNC B0 ;  /* 0x0000000000007941 */ /* 0x000fea0003800000 */
.L_x_2614:
[----:B------:R-:W-:Y:S05]  /*2ff80*/  BRA `(.L_x_2616) ;  /* 0xffffffd000707947 */ /* 0x000fea000383ffff */
.L_x_2486:
[----:B0-----:R0:W1:Y:S02]  /*2ff90*/  SYNCS.PHASECHK.TRANS64.TRYWAIT P1, [R6+URZ], R5 ;  /* 0x00000005060075a7 */ /* 0x001064000802017f */
[----:B-1----:R-:W-:Y:S05]  /*2ffa0*/  @!P1 NANOSLEEP.SYNCS 0x989680 ;  /* 0x009896800000995d */ /* 0x002fea0003900000 */
[----:B------:R-:W1:Y:S02]  /*2ffb0*/  @!P1 SYNCS.PHASECHK.TRANS64 P1, [R6+URZ], R5 ;  /* 0x00000005060095a7 */ /* 0x000e64000802007f */
[----:B-1----:R-:W-:Y:S05]  /*2ffc0*/  @!P1 BRA `(.L_x_2486) ;  /* 0xfffffffc00f09947 */ /* 0x002fea000383ffff */
[----:B------:R-:W-:Y:S05]  /*2ffd0*/  BRA `(.L_x_2617) ;  /* 0xffffffd000ac7947 */ /* 0x000fea000383ffff */
.L_x_2487:
[----:B-1----:R1:W2:Y:S02]  /*2ffe0*/  SYNCS.PHASECHK.TRANS64.TRYWAIT P1, [R7+URZ], R2 ;  /* 0x00000002070075a7 */ /* 0x0022a4000802017f */
[----:B--2---:R-:W-:Y:S05]  /*2fff0*/  @!P1 NANOSLEEP.SYNCS 0x989680 ;  /* 0x009896800000995d */ /* 0x004fea0003900000 */
[----:B------:R-:W2:Y:S02]  /*30000*/  @!P1 SYNCS.PHASECHK.TRANS64 P1, [R7+URZ], R2 ;  /* 0x00000002070095a7 */ /* 0x000ea4000802007f */
[----:B--2---:R-:W-:Y:S05]  /*30010*/  @!P1 BRA `(.L_x_2487) ;  /* 0xfffffffc00f09947 */ /* 0x004fea000383ffff */
[----:B------:R-:W-:Y:S05]  /*30020*/  BRA `(.L_x_2618) ;  /* 0xffffffd000a07947 */ /* 0x000fea000383ffff */
.L_x_2489:
[----:B--2---:R2:W3:Y:S02]  /*30030*/  SYNCS.PHASECHK.TRANS64.TRYWAIT P1, [R4+URZ+0x29860], R5 ;  /* 0x02986005040075a7 */ /* 0x0044e4000802017f */
[----:B---3--:R-:W-:Y:S05]  /*30040*/  @!P1 NANOSLEEP.SYNCS 0x989680 ;  /* 0x009896800000995d */ /* 0x008fea0003900000 */
[----:B------:R-:W3:Y:S02]  /*30050*/  @!P1 SYNCS.PHASECHK.TRANS64 P1, [R4+URZ+0x29860], R5 ;  /* 0x02986005040095a7 */ /* 0x000ee4000802007f */
[----:B---3--:R-:W-:Y:S05]  /*30060*/  @!P1 BRA `(.L_x_2489) ;  /* 0xfffffffc00f09947 */ /* 0x008fea000383ffff */
[----:B------:R-:W-:Y:S05]  /*30070*/  BRA `(.L_x_2619) ;  /* 0xffffffd000a47947 */ /* 0x000fea000383ffff */
.L_x_2491:
[----:B---3--:R3:W4:Y:S02]  /*30080*/  SYNCS.PHASECHK.TRANS64.TRYWAIT P1, [R3+URZ+0x29860], R2 ;  /* 0x02986002030075a7 */ /* 0x008724000802017f */
[----:B----4-:R-:W-:Y:S05]  /*30090*/  @!P1 NANOSLEEP.SYNCS 0x989680 ;  /* 0x009896800000995d */ /* 0x010fea0003900000 */
[----:B------:R-:W4:Y:S02]  /*300a0*/  @!P1 SYNCS.PHASECHK.TRANS64 P1, [R3+URZ+0x29860], R2 ;  /* 0x02986002030095a7 */ /* 0x000f24000802007f */
[----:B----4-:R-:W-:Y:S05]  /*300b0*/  @!P1 BRA `(.L_x_2491) ;  /* 0xfffffffc00f09947 */ /* 0x010fea000383ffff */
[----:B------:R-:W-:Y:S05]  /*300c0*/  BRA `(.L_x_2620) ;  /* 0xffffffd000a47947 */ /* 0x000fea000383ffff */
.L_x_2493:
[----:B----4-:R4:W0:Y:S02]  /*300d0*/  SYNCS.PHASECHK.TRANS64.TRYWAIT P0, [R4+URZ+0x29880], R5 ;  /* 0x02988005040075a7 */ /* 0x010824000800017f */
[----:B0-----:R-:W-:Y:S05]  /*300e0*/  @!P0 NANOSLEEP.SYNCS 0x989680 ;  /* 0x009896800000895d */ /* 0x001fea0003900000 */
[----:B------:R-:W0:Y:S02]  /*300f0*/  @!P0 SYNCS.PHASECHK.TRANS64 P0, [R4+URZ+0x29880], R5 ;  /* 0x02988005040085a7 */ /* 0x000e24000800007f */
[----:B0-----:R-:W-:Y:S05]  /*30100*/  @!P0 BRA `(.L_x_2493) ;  /* 0xfffffffc00f08947 */ /* 0x001fea000383ffff */
[----:B------:R-:W-:Y:S05]  /*30110*/  BRA `(.L_x_2494) ;  /* 0xffffffd000a07947 */ /* 0x000fea000383ffff */
.L_x_2621:
        /* <DEDUP_REMOVED lines=14> */
.L_x_2631:


//--------------------- .nv.global.init           --------------------------
	.section	.nv.global.init,"aw",@progbits
	.align	4
.nv.global.init:
	.type		_ZZN5flash28permute_output_fp8_VcolmajorIN4cute6TensorINS1_11ArrayEngineIN7cutlass10bfloat16_tELm64EEENS1_6LayoutINS1_5tupleIJNS8_IJNS1_1CILi2EEESA_NS9_ILi16EEEEEENS9_ILi1EEESD_EEENS8_IJNS8_IJSD_SA_NS9_ILi4EEEEEENS9_ILi0EEESH_EEEEEEEEEvRT_E9upper_map,@object
	.size		_ZZN5flash28permute_output_fp8_VcolmajorIN4cute6TensorINS1_11ArrayEngineIN7cutlass10bfloat16_tELm64EEENS1_6LayoutINS1_5tupleIJNS8_IJNS1_1CILi2EEESA_NS9_ILi16EEEEEENS9_ILi1EEESD_EEENS8_IJNS8_IJSD_SA_NS9_ILi4EEEEEENS9_ILi0EEESH_EEEEEEEEEvRT_E9upper_map,($str$25 - _ZZN5flash28permute_output_fp8_VcolmajorIN4cute6TensorINS1_11ArrayEngineIN7cutlass10bfloat16_tELm64EEENS1_6LayoutINS1_5tupleIJNS8_IJNS1_1CILi2EEESA_NS9_ILi16EEEEEENS9_ILi1EEESD_EEENS8_IJNS8_IJSD_SA_NS9_ILi4EEEEEENS9_ILi0EEESH_EEEEEEEEEvRT_E9upper_map)
_ZZN5flash28permute_output_fp8_VcolmajorIN4cute6TensorINS1_11ArrayEngineIN7cutlass10bfloat16_tELm64EEENS1_6LayoutINS1_5tupleIJNS8_IJNS1_1CILi2EEESA_NS9_ILi16EEEEEENS9_ILi1EEESD_EEENS8_IJNS8_IJSD_SA_NS9_ILi4EEEEEENS9_ILi0EEESH_EEEEEEEEEvRT_E9upper_map:
        /*0000*/ 	.byte	0x00, 0x00, 0x00, 0x00, 0x02, 0x00, 0x00, 0x00, 0x03, 0x00, 0x00, 0x00, 0x01, 0x00, 0x00, 0x00
	.type		$str$25,@object
	.size		$str$25,($str$26 - $str$25)
$str$25:
        /*0010*/ 	.byte	0x28, 0x61, 0x64, 0x64, 0x72, 0x65, 0x73, 0x73, 0x20, 0x26, 0x20, 0x6d, 0x61, 0x73, 0x6b, 0x29
        /*0020*/ 	.byte	0x20, 0x3d, 0x3d, 0x20, 0x30, 0x00
	.type		$str$26,@object
	.size		$str$26,(__unnamed_7 - $str$26)
$str$26:
        /*0026*/ 	.byte	0x2f, 0x74, 0x6d, 0x70, 0x2f, 0x6f, 0x73, 0x73, 0x5f, 0x6b, 0x65, 0x72, 0x6e, 0x65, 0x6c, 0x73
        /*0036*/ 	.byte	0x5f, 0x73, 0x72, 0x63, 0x2f, 0x66, 0x6c, 0x61, 0x73, 0x68, 0x5f, 0x61, 0x74, 0x74, 0x65, 0x6e
        /*0046*/ 	.byte	0x74, 0x69, 0x6f, 0x6e, 0x2f, 0x63, 0x73, 0x72, 0x63, 0x2f, 0x63, 0x75, 0x74, 0x6c, 0x61, 0x73
        /*0056*/ 	.byte	0x73, 0x2f, 0x69, 0x6e, 0x63, 0x6c, 0x75, 0x64, 0x65, 0x2f, 0x63, 0x75, 0x74, 0x65, 0x2f, 0x70
        /*0066*/ 	.byte	0x6f, 0x69, 0x6e, 0x74, 0x65, 0x72, 0x5f, 0x66, 0x6c, 0x61, 0x67, 0x67, 0x65, 0x64, 0x2e, 0x68
        /*0076*/ 	.byte	0x70, 0x70, 0x00
	.type		__unnamed_7,@object
	.size		__unnamed_7,(__unnamed_12 - __unnamed_7)
__unnamed_7:
        /* <DEDUP_REMOVED lines=24> */
        /*01f9*/ 	.byte	0x3e, 0x3e, 0x20, 0x26, 0x5d, 0x00
	.type		__unnamed_12,@object
	.size		__unnamed_12,(__unnamed_6 - __unnamed_12)
__unnamed_12:
        /* <DEDUP_REMOVED lines=25> */
	.type		__unnamed_6,@object
	.size		__unnamed_6,(__unnamed_10 - __unnamed_6)
__unnamed_6:
        /* <DEDUP_REMOVED lines=25> */
	.type		__unnamed_10,@object
	.size		__unnamed_10,(__unnamed_3 - __unnamed_10)
__unnamed_10:
        /* <DEDUP_REMOVED lines=29> */
        /*06db*/ 	.byte	0x5d, 0x00
	.type		__unnamed_3,@object
	.size		__unnamed_3,(__unnamed_9 - __unnamed_3)
__unnamed_3:
        /* <DEDUP_REMOVED lines=30> */
	.type		__unnamed_9,@object
	.size		__unnamed_9,(__unnamed_2 - __unnamed_9)
__unnamed_9:
        /* <DEDUP_REMOVED lines=30> */
	.type		__unnamed_2,@object
	.size		__unnamed_2,(__unnamed_11 - __unnamed_2)
__unnamed_2:
        /* <DEDUP_REMOVED lines=30> */
	.type		__unnamed_11,@object
	.size		__unnamed_11,(__unnamed_4 - __unnamed_11)
__unnamed_11:
        /* <DEDUP_REMOVED lines=30> */
	.type		__unnamed_4,@object
	.size		__unnamed_4,(__unnamed_5 - __unnamed_4)
__unnamed_4:
        /* <DEDUP_REMOVED lines=30> */
	.type		__unnamed_5,@object
	.size		__unnamed_5,(__unnamed_8 - __unnamed_5)
__unnamed_5:
        /* <DEDUP_REMOVED lines=29> */
        /*11c7*/ 	.byte	0x3e, 0x5d, 0x00
	.type		__unnamed_8,@object
	.size		__unnamed_8,(__unnamed_1 - __unnamed_8)
__unnamed_8:
        /* <DEDUP_REMOVED lines=30> */
	.type		__unnamed_1,@object
	.size		__unnamed_1,(.L_0 - __unnamed_1)
__unnamed_1:
        /* <DEDUP_REMOVED lines=29> */
        /*156e*/ 	.byte	0x3e, 0x20, 0x26, 0x5d, 0x00
.L_0:


//--------------------- .nv.shared._ZN7cutlass13device_kernelIN5flash11enable_sm90INS1_16FlashAttnFwdSm90INS1_25CollectiveMainloopFwdSm90ILi2EN4cute5tupleIJNS5_1CILi1EEES8_S8_EEENS6_IJNS7_ILi128EEENS7_ILi160EEENS7_ILi192EEEEEELi128ENS_12float_e4m3_tEfNS_4arch4Sm90ELb0ELb0ELb1ELb0ELb0ELb0ELb0ELb1ELb1ELb0ELb0ELb0EEENS1_21CollectiveEpilogueFwdINS6_IJSA_SA_SB_EEES9_NS_10bfloat16_tESG_Li256ELb0ELb0ELb0ELb1EEENS1_29StaticPersistentTileSchedulerILb0EEEEEEEEEvNT_6ParamsE --------------------------
	.section	.nv.shared._ZN7cutlass13device_kernelIN5flash11enable_sm90INS1_16FlashAttnFwdSm90INS1_25CollectiveMainloopFwdSm90ILi2EN4cute5tupleIJNS5_1CILi1EEES8_S8_EEENS6_IJNS7_ILi128EEENS7_ILi160EEENS7_ILi192EEEEEELi128ENS_12float_e4m3_tEfNS_4arch4Sm90ELb0ELb0ELb1ELb0ELb0ELb0ELb0ELb1ELb1ELb0ELb0ELb0EEENS1_21CollectiveEpilogueFwdINS6_IJSA_SA_SB_EEES9_NS_10bfloat16_tESG_Li256ELb0ELb0ELb0ELb1EEENS1_29StaticPersistentTileSchedulerILb0EEEEEEEEEvNT_6ParamsE,"aw",@nobits
	.sectionflags	@""
	.align	16
	.zero		1024


//--------------------- .nv.shared.reserved.0     --------------------------
	.section	.nv.shared.reserved.0,"aw",@nobits
	.weak		__nv_reservedSMEM_offset_0_alias
	.size		__nv_reservedSMEM_offset_0_alias, 0, 0
	.other		__nv_reservedSMEM_offset_0_alias,@"STO_CUDA_RESERVED_SHARED STV_DEFAULT"
__nv_reservedSMEM_offset_0_alias:
	.zero		0


//--------------------- .nv.global                --------------------------
	.section	.nv.global,"aw",@nobits
.nv.global:
	.type		_ZN78_INTERNAL_1514b722_42_flash_fwd_hdim192_128_e4m3_softcap_sm90_cu_882f9858_30484cute1_E,@object
	.size		_ZN78_INTERNAL_1514b722_42_flash_fwd_hdim192_128_e4m3_softcap_sm90_cu_882f9858_30484cute1_E,(_ZN78_INTERNAL_1514b722_42_flash_fwd_hdim192_128_e4m3_softcap_sm90_cu_882f9858_30484cuda3std3__45__cpo6cbeginE - _ZN78_INTERNAL_1514b722_42_flash_fwd_hdim192_128_e4m3_softcap_sm90_cu_882f9858_30484cute1_E)
_ZN78_INTERNAL_1514b722_42_flash_fwd_hdim192_128_e4m3_softcap_sm90_cu_882f9858_30484cute1_E:
	.zero		1
	.type		_ZN78_INTERNAL_1514b722_42_flash_fwd_hdim192_128_e4m3_softcap_sm90_cu_882f9858_30484cuda3std3__45__cpo6cbeginE,@object
	.size		_ZN78_INTERNAL_1514b722_42_flash_fwd_hdim192_128_e4m3_softcap_sm90_cu_882f9858_30484cuda3std3__45__cpo6cbeginE,(_ZN78_INTERNAL_1514b722_42_flash_fwd_hdim192_128_e4m3_softcap_sm90_cu_882f9858_30484cuda3std3__48in_placeE - _ZN78_INTERNAL_1514b722_42_flash_fwd_hdim192_128_e4m3_softcap_sm90_cu_882f9858_30484cuda3std3__45__cpo6cbeginE)
_ZN78_INTERNAL_1514b722_42_flash_fwd_hdim192_128_e4m3_softcap_sm90_cu_882f9858_30484cuda3std3__45__cpo6cbeginE:
	.zero		1
	.type		_ZN78_INTERNAL_1514b722_42_flash_fwd_hdim192_128_e4m3_softcap_sm90_cu_882f9858_30484cuda3std3__48in_placeE,@object
	.size		_ZN78_INTERNAL_1514b722_42_flash_fwd_hdim192_128_e4m3_softcap_sm90_cu_882f9858_30484cuda3std3__48in_placeE,(_ZN78_INTERNAL_1514b722_42_flash_fwd_hdim192_128_e4m3_softcap_sm90_cu_882f9858_30484cuda3std6ranges3__45__cpo9iter_moveE - _ZN78_INTERNAL_1514b722_42_flash_fwd_hdim192_128_e4m3_softcap_sm90_cu_882f9858_30484cuda3std3__48in_placeE)
_ZN78_INTERNAL_1514b722_42_flash_fwd_hdim192_128_e4m3_softcap_sm90_cu_882f9858_30484cuda3std3__48in_placeE:
	.zero		1
	.type		_ZN78_INTERNAL_1514b722_42_flash_fwd_hdim192_128_e4m3_softcap_sm90_cu_882f9858_30484cuda3std6ranges3__45__cpo9iter_moveE,@object
	.size		_ZN78_INTERNAL_1514b722_42_flash_fwd_hdim192_128_e4m3_softcap_sm90_cu_882f9858_30484cuda3std6ranges3__45__cpo9iter_moveE,(_ZN78_INTERNAL_1514b722_42_flash_fwd_hdim192_128_e4m3_softcap_sm90_cu_882f9858_30484cuda3std3__45__cpo5beginE - _ZN78_INTERNAL_1514b722_42_flash_fwd_hdim192_128_e4m3_softcap_sm90_cu_882f9858_30484cuda3std6ranges3__45__cpo9iter_moveE)
_ZN78_INTERNAL_1514b722_42_flash_fwd_hdim192_128_e4m3_softcap_sm90_cu_882f9858_30484cuda3std6ranges3__45__cpo9iter_moveE:
	.zero		1
	.type		_ZN78_INTERNAL_1514b722_42_flash_fwd_hdim192_128_e4m3_softcap_sm90_cu_882f9858_30484cuda3std3__45__cpo5beginE,@object
	.size		_ZN78_INTERNAL_1514b722_42_flash_fwd_hdim192_128_e4m3_softcap_sm90_cu_882f9858_30484cuda3std3__45__cpo5beginE,(_ZN78_INTERNAL_1514b722_42_flash_fwd_hdim192_128_e4m3_softcap_sm90_cu_882f9858_30484cuda3std3__480_GLOBAL__N__1514b722_42_flash_fwd_hdim192_128_e4m3_softcap_sm90_cu_882f9858_30486ignoreE - _ZN78_INTERNAL_1514b722_42_flash_fwd_hdim192_128_e4m3_softcap_sm90_cu_882f9858_30484cuda3std3__45__cpo5beginE)
_ZN78_INTERNAL_1514b722_42_flash_fwd_hdim192_128_e4m3_softcap_sm90_cu_882f9858_30484cuda3std3__45__cpo5beginE:
	.zero		1
	.type		_ZN78_INTERNAL_1514b722_42_flash_fwd_hdim192_128_e4m3_softcap_sm90_cu_882f9858_30484cuda3std3__480_GLOBAL__N__1514b722_42_flash_fwd_hdim192_128_e4m3_softcap_sm90_cu_882f9858_30486ignoreE,@object
	.size		_ZN78_INTERNAL_1514b722_42_flash_fwd_hdim192_128_e4m3_softcap_sm90_cu_882f9858_30484cuda3std3__480_GLOBAL__N__1514b722_42_flash_fwd_hdim192_128_e4m3_softcap_sm90_cu_882f9858_30486ignoreE,(_ZN78_INTERNAL_1514b722_42_flash_fwd_hdim192_128_e4m3_softcap_sm90_cu_882f9858_30484cute7productE - _ZN78_INTERNAL_1514b722_42_flash_fwd_hdim192_128_e4m3_softcap_sm90_cu_882f9858_30484cuda3std3__480_GLOBAL__N__1514b722_42_flash_fwd_hdim192_128_e4m3_softcap_sm90_cu_882f9858_30486ignoreE)
_ZN78_INTERNAL_1514b722_42_flash_fwd_hdim192_128_e4m3_softcap_sm90_cu_882f9858_30484cuda3std3__480_GLOBAL__N__1514b722_42_flash_fwd_hdim192_128_e4m3_softcap_sm90_cu_882f9858_30486ignoreE:
	.zero		1
	.type		_ZN78_INTERNAL_1514b722_42_flash_fwd_hdim192_128_e4m3_softcap_sm90_cu_882f9858_30484cute7productE,@object
	.size		_ZN78_INTERNAL_1514b722_42_flash_fwd_hdim192_128_e4m3_softcap_sm90_cu_882f9858_30484cute7productE,(_ZN78_INTERNAL_1514b722_42_flash_fwd_hdim192_128_e4m3_softcap_sm90_cu_882f9858_30484cuda3std3__45__cpo3endE - _ZN78_INTERNAL_1514b722_42_flash_fwd_hdim192_128_e4m3_softcap_sm90_cu_882f9858_30484cute7productE)
_ZN78_INTERNAL_1514b722_42_flash_fwd_hdim192_128_e4m3_softcap_sm90_cu_882f9858_30484cute7productE:
	.zero		1
	.type		_ZN78_INTERNAL_1514b722_42_flash_fwd_hdim192_128_e4m3_softcap_sm90_cu_882f9858_30484cuda3std3__45__cpo3endE,@object
	.size		_ZN78_INTERNAL_1514b722_42_flash_fwd_hdim192_128_e4m3_softcap_sm90_cu_882f9858_30484cuda3std3__45__cpo3endE,(_ZN78_INTERNAL_1514b722_42_flash_fwd_hdim192_128_e4m3_softcap_sm90_cu_882f9858_30484cuda3std3__419piecewise_constructE - _ZN78_INTERNAL_1514b722_42_flash_fwd_hdim192_128_e4m3_softcap_sm90_cu_882f9858_30484cuda3std3__45__cpo3endE)
_ZN78_INTERNAL_1514b722_42_flash_fwd_hdim192_128_e4m3_softcap_sm90_cu_882f9858_30484cuda3std3__45__cpo3endE:
	.zero		1
	.type		_ZN78_INTERNAL_1514b722_42_flash_fwd_hdim192_128_e4m3_softcap_sm90_cu_882f9858_30484cuda3std3__419piecewise_constructE,@object
	.size		_ZN78_INTERNAL_1514b722_42_flash_fwd_hdim192_128_e4m3_softcap_sm90_cu_882f9858_30484cuda3std3__419piecewise_constructE,(_ZN78_INTERNAL_1514b722_42_flash_fwd_hdim192_128_e4m3_softcap_sm90_cu_882f9858_30484cuda3std3__45__cpo4cendE - _ZN78_INTERNAL_1514b722_42_flash_fwd_hdim192_128_e4m3_softcap_sm90_cu_882f9858_30484cuda3std3__419piecewise_constructE)
_ZN78_INTERNAL_1514b722_42_flash_fwd_hdim192_128_e4m3_softcap_sm90_cu_882f9858_30484cuda3std3__419piecewise_constructE:
	.zero		1
	.type		_ZN78_INTERNAL_1514b722_42_flash_fwd_hdim192_128_e4m3_softcap_sm90_cu_882f9858_30484cuda3std3__45__cpo4cendE,@object
	.size		_ZN78_INTERNAL_1514b722_42_flash_fwd_hdim192_128_e4m3_softcap_sm90_cu_882f9858_30484cuda3std3__45__cpo4cendE,(_ZN78_INTERNAL_1514b722_42_flash_fwd_hdim192_128_e4m3_softcap_sm90_cu_882f9858_30484cuda3std6ranges3__45__cpo4swapE - _ZN78_INTERNAL_1514b722_42_flash_fwd_hdim192_128_e4m3_softcap_sm90_cu_882f9858_30484cuda3std3__45__cpo4cendE)
_ZN78_INTERNAL_1514b722_42_flash_fwd_hdim192_128_e4m3_softcap_sm90_cu_882f9858_30484cuda3std3__45__cpo4cendE:
	.zero		1
	.type		_ZN78_INTERNAL_1514b722_42_flash_fwd_hdim192_128_e4m3_softcap_sm90_cu_882f9858_30484cuda3std6ranges3__45__cpo4swapE,@object
	.size		_ZN78_INTERNAL_1514b722_42_flash_fwd_hdim192_128_e4m3_softcap_sm90_cu_882f9858_30484cuda3std6ranges3__45__cpo4swapE,(.L_20 - _ZN78_INTERNAL_1514b722_42_flash_fwd_hdim192_128_e4m3_softcap_sm90_cu_882f9858_30484cuda3std6ranges3__45__cpo4swapE)
_ZN78_INTERNAL_1514b722_42_flash_fwd_hdim192_128_e4m3_softcap_sm90_cu_882f9858_30484cuda3std6ranges3__45__cpo4swapE:
	.zero		1
.L_20:


//--------------------- .nv.shared._ZN7cutlass13device_kernelIN5flash11enable_sm90INS1_16FlashAttnFwdSm90INS1_25CollectiveMainloopFwdSm90ILi2EN4cute5tupleIJNS5_1CILi2EEENS7_ILi1EEES9_EEENS6_IJNS7_ILi128EEENS7_ILi160EEENS7_ILi192EEEEEELi128ENS_12float_e4m3_tEfNS_4arch4Sm90ELb0ELb0ELb1ELb0ELb0ELb0ELb0ELb1ELb1ELb0ELb0ELb0EEENS1_21CollectiveEpilogueFwdINS6_IJSB_SB_SC_EEESA_NS_10bfloat16_tESH_Li256ELb0ELb0ELb0ELb1EEENS1_29StaticPersistentTileSchedulerILb0EEEEEEEEEvNT_6ParamsE --------------------------
	.section	.nv.shared._ZN7cutlass13device_kernelIN5flash11enable_sm90INS1_16FlashAttnFwdSm90INS1_25CollectiveMainloopFwdSm90ILi2EN4cute5tupleIJNS5_1CILi2EEENS7_ILi1EEES9_EEENS6_IJNS7_ILi128EEENS7_ILi160EEENS7_ILi192EEEEEELi128ENS_12float_e4m3_tEfNS_4arch4Sm90ELb0ELb0ELb1ELb0ELb0ELb0ELb0ELb1ELb1ELb0ELb0ELb0EEENS1_21CollectiveEpilogueFwdINS6_IJSB_SB_SC_EEESA_NS_10bfloat16_tESH_Li256ELb0ELb0ELb0ELb1EEENS1_29StaticPersistentTileSchedulerILb0EEEEEEEEEvNT_6ParamsE,"aw",@nobits
	.sectionflags	@""
	.align	16
	.zero		1024


//--------------------- .nv.shared._ZN7cutlass13device_kernelIN5flash11enable_sm90INS1_16FlashAttnFwdSm90INS1_25CollectiveMainloopFwdSm90ILi2EN4cute5tupleIJNS5_1CILi1EEES8_S8_EEENS6_IJNS7_ILi128EEENS7_ILi160EEENS7_ILi192EEEEEELi128ENS_12float_e4m3_tEfNS_4arch4Sm90ELb0ELb0ELb1ELb1ELb0ELb0ELb0ELb1ELb1ELb0ELb0ELb0EEENS1_21CollectiveEpilogueFwdINS6_IJSA_SA_SB_EEES9_NS_10bfloat16_tESG_Li256ELb1ELb0ELb0ELb1EEENS1_36VarlenDynamicPersistentTileSchedulerILi128ELi160ELi256ELi128ELb0ELb0ELb1ELb0ELb1ELb1EEEEEEEEEvNT_6ParamsE --------------------------
	.section	.nv.shared._ZN7cutlass13device_kernelIN5flash11enable_sm90INS1_16FlashAttnFwdSm90INS1_25CollectiveMainloopFwdSm90ILi2EN4cute5tupleIJNS5_1CILi1EEES8_S8_EEENS6_IJNS7_ILi128EEENS7_ILi160EEENS7_ILi192EEEEEELi128ENS_12float_e4m3_tEfNS_4arch4Sm90ELb0ELb0ELb1ELb1ELb0ELb0ELb0ELb1ELb1ELb0ELb0ELb0EEENS1_21CollectiveEpilogueFwdINS6_IJSA_SA_SB_EEES9_NS_10bfloat16_tESG_Li256ELb1ELb0ELb0ELb1EEENS1_36VarlenDynamicPersistentTileSchedulerILi128ELi160ELi256ELi128ELb0ELb0ELb1ELb0ELb1ELb1EEEEEEEEEvNT_6ParamsE,"aw",@nobits
	.sectionflags	@""
	.align	16
	.zero		1024


//--------------------- .nv.shared._ZN7cutlass13device_kernelIN5flash11enable_sm90INS1_16FlashAttnFwdSm90INS1_25CollectiveMainloopFwdSm90ILi2EN4cute5tupleIJNS5_1CILi1EEES8_S8_EEENS6_IJNS7_ILi128EEENS7_ILi160EEENS7_ILi192EEEEEELi128ENS_12float_e4m3_tEfNS_4arch4Sm90ELb0ELb0ELb1ELb1ELb0ELb1ELb0ELb1ELb1ELb0ELb0ELb0EEENS1_21CollectiveEpilogueFwdINS6_IJSA_SA_SB_EEES9_NS_10bfloat16_tESG_Li256ELb1ELb0ELb0ELb1EEENS1_36VarlenDynamicPersistentTileSchedulerILi128ELi160ELi256ELi128ELb0ELb0ELb1ELb0ELb1ELb1EEEEEEEEEvNT_6ParamsE --------------------------
	.section	.nv.shared._ZN7cutlass13device_kernelIN5flash11enable_sm90INS1_16FlashAttnFwdSm90INS1_25CollectiveMainloopFwdSm90ILi2EN4cute5tupleIJNS5_1CILi1EEES8_S8_EEENS6_IJNS7_ILi128EEENS7_ILi160EEENS7_ILi192EEEEEELi128ENS_12float_e4m3_tEfNS_4arch4Sm90ELb0ELb0ELb1ELb1ELb0ELb1ELb0ELb1ELb1ELb0ELb0ELb0EEENS1_21CollectiveEpilogueFwdINS6_IJSA_SA_SB_EEES9_NS_10bfloat16_tESG_Li256ELb1ELb0ELb0ELb1EEENS1_36VarlenDynamicPersistentTileSchedulerILi128ELi160ELi256ELi128ELb0ELb0ELb1ELb0ELb1ELb1EEEEEEEEEvNT_6ParamsE,"aw",@nobits
	.sectionflags	@""
	.align	16
	.zero		1024


//--------------------- .nv.shared._ZN7cutlass13device_kernelIN5flash11enable_sm90INS1_16FlashAttnFwdSm90INS1_25CollectiveMainloopFwdSm90ILi2EN4cute5tupleIJNS5_1CILi1EEES8_S8_EEENS6_IJNS7_ILi128EEESA_NS7_ILi192EEEEEELi128ENS_12float_e4m3_tEfNS_4arch4Sm90ELb0ELb1ELb1ELb0ELb0ELb0ELb0ELb1ELb1ELb0ELb0ELb0EEENS1_21CollectiveEpilogueFwdINS6_IJSA_SA_SA_EEES9_NS_10bfloat16_tESF_Li256ELb0ELb0ELb0ELb1EEENS1_30DynamicPersistentTileSchedulerILi256ELi128ELb0ELb0ELb1EEEEEEEEEvNT_6ParamsE --------------------------
	.section	.nv.shared._ZN7cutlass13device_kernelIN5flash11enable_sm90INS1_16FlashAttnFwdSm90INS1_25CollectiveMainloopFwdSm90ILi2EN4cute5tupleIJNS5_1CILi1EEES8_S8_EEENS6_IJNS7_ILi128EEESA_NS7_ILi192EEEEEELi128ENS_12float_e4m3_tEfNS_4arch4Sm90ELb0ELb1ELb1ELb0ELb0ELb0ELb0ELb1ELb1ELb0ELb0ELb0EEENS1_21CollectiveEpilogueFwdINS6_IJSA_SA_SA_EEES9_NS_10bfloat16_tESF_Li256ELb0ELb0ELb0ELb1EEENS1_30DynamicPersistentTileSchedulerILi256ELi128ELb0ELb0ELb1EEEEEEEEEvNT_6ParamsE,"aw",@nobits
	.sectionflags	@""
	.align	16
	.zero		1024


//--------------------- .nv.shared._ZN7cutlass13device_kernelIN5flash11enable_sm90INS1_16FlashAttnFwdSm90INS1_25CollectiveMainloopFwdSm90ILi2EN4cute5tupleIJNS5_1CILi1EEES8_S8_EEENS6_IJNS7_ILi128EEESA_NS7_ILi192EEEEEELi128ENS_12float_e4m3_tEfNS_4arch4Sm90ELb0ELb1ELb1ELb1ELb0ELb0ELb0ELb1ELb1ELb0ELb0ELb0EEENS1_21CollectiveEpilogueFwdINS6_IJSA_SA_SA_EEES9_NS_10bfloat16_tESF_Li256ELb1ELb0ELb0ELb1EEENS1_36VarlenDynamicPersistentTileSchedulerILi128ELi128ELi256ELi128ELb0ELb0ELb1ELb1ELb0ELb1EEEEEEEEEvNT_6ParamsE --------------------------
	.section	.nv.shared._ZN7cutlass13device_kernelIN5flash11enable_sm90INS1_16FlashAttnFwdSm90INS1_25CollectiveMainloopFwdSm90ILi2EN4cute5tupleIJNS5_1CILi1EEES8_S8_EEENS6_IJNS7_ILi128EEESA_NS7_ILi192EEEEEELi128ENS_12float_e4m3_tEfNS_4arch4Sm90ELb0ELb1ELb1ELb1ELb0ELb0ELb0ELb1ELb1ELb0ELb0ELb0EEENS1_21CollectiveEpilogueFwdINS6_IJSA_SA_SA_EEES9_NS_10bfloat16_tESF_Li256ELb1ELb0ELb0ELb1EEENS1_36VarlenDynamicPersistentTileSchedulerILi128ELi128ELi256ELi128ELb0ELb0ELb1ELb1ELb0ELb1EEEEEEEEEvNT_6ParamsE,"aw",@nobits
	.sectionflags	@""
	.align	16
	.zero		1024


//--------------------- .nv.shared._ZN7cutlass13device_kernelIN5flash11enable_sm90INS1_16FlashAttnFwdSm90INS1_25CollectiveMainloopFwdSm90ILi2EN4cute5tupleIJNS5_1CILi1EEES8_S8_EEENS6_IJNS7_ILi128EEESA_NS7_ILi192EEEEEELi128ENS_12float_e4m3_tEfNS_4arch4Sm90ELb0ELb1ELb1ELb1ELb0ELb1ELb0ELb1ELb1ELb0ELb0ELb0EEENS1_21CollectiveEpilogueFwdINS6_IJSA_SA_SA_EEES9_NS_10bfloat16_tESF_Li256ELb1ELb0ELb0ELb1EEENS1_36VarlenDynamicPersistentTileSchedulerILi128ELi128ELi256ELi128ELb0ELb0ELb1ELb1ELb0ELb1EEEEEEEEEvNT_6ParamsE --------------------------
	.section	.nv.shared._ZN7cutlass13device_kernelIN5flash11enable_sm90INS1_16FlashAttnFwdSm90INS1_25CollectiveMainloopFwdSm90ILi2EN4cute5tupleIJNS5_1CILi1EEES8_S8_EEENS6_IJNS7_ILi128EEESA_NS7_ILi192EEEEEELi128ENS_12float_e4m3_tEfNS_4arch4Sm90ELb0ELb1ELb1ELb1ELb0ELb1ELb0ELb1ELb1ELb0ELb0ELb0EEENS1_21CollectiveEpilogueFwdINS6_IJSA_SA_SA_EEES9_NS_10bfloat16_tESF_Li256ELb1ELb0ELb0ELb1EEENS1_36VarlenDynamicPersistentTileSchedulerILi128ELi128ELi256ELi128ELb0ELb0ELb1ELb1ELb0ELb1EEEEEEEEEvNT_6ParamsE,"aw",@nobits
	.sectionflags	@""
	.align	16
	.zero		1024


//--------------------- .nv.shared._ZN7cutlass13device_kernelIN5flash11enable_sm90INS1_16FlashAttnFwdSm90INS1_25CollectiveMainloopFwdSm90ILi2EN4cute5tupleIJNS5_1CILi1EEES8_S8_EEENS6_IJNS7_ILi128EEENS7_ILi160EEENS7_ILi192EEEEEELi128ENS_12float_e4m3_tEfNS_4arch4Sm90ELb1ELb0ELb1ELb0ELb0ELb0ELb0ELb1ELb1ELb0ELb0ELb0EEENS1_21CollectiveEpilogueFwdINS6_IJSA_SA_SB_EEES9_NS_10bfloat16_tESG_Li256ELb0ELb0ELb0ELb1EEENS1_30DynamicPersistentTileSchedulerILi256ELi128ELb0ELb0ELb1EEEEEEEEEvNT_6ParamsE --------------------------
	.section	.nv.shared._ZN7cutlass13device_kernelIN5flash11enable_sm90INS1_16FlashAttnFwdSm90INS1_25CollectiveMainloopFwdSm90ILi2EN4cute5tupleIJNS5_1CILi1EEES8_S8_EEENS6_IJNS7_ILi128EEENS7_ILi160EEENS7_ILi192EEEEEELi128ENS_12float_e4m3_tEfNS_4arch4Sm90ELb1ELb0ELb1ELb0ELb0ELb0ELb0ELb1ELb1ELb0ELb0ELb0EEENS1_21CollectiveEpilogueFwdINS6_IJSA_SA_SB_EEES9_NS_10bfloat16_tESG_Li256ELb0ELb0ELb0ELb1EEENS1_30DynamicPersistentTileSchedulerILi256ELi128ELb0ELb0ELb1EEEEEEEEEvNT_6ParamsE,"aw",@nobits
	.sectionflags	@""
	.align	16
	.zero		1024


//--------------------- .nv.shared._ZN7cutlass13device_kernelIN5flash11enable_sm90INS1_16FlashAttnFwdSm90INS1_25CollectiveMainloopFwdSm90ILi2EN4cute5tupleIJNS5_1CILi1EEES8_S8_EEENS6_IJNS7_ILi128EEENS7_ILi160EEENS7_ILi192EEEEEELi128ENS_12float_e4m3_tEfNS_4arch4Sm90ELb1ELb0ELb1ELb1ELb0ELb0ELb0ELb1ELb1ELb0ELb0ELb0EEENS1_21CollectiveEpilogueFwdINS6_IJSA_SA_SB_EEES9_NS_10bfloat16_tESG_Li256ELb1ELb0ELb0ELb1EEENS1_36VarlenDynamicPersistentTileSchedulerILi128ELi160ELi256ELi128ELb0ELb0ELb1ELb1ELb1ELb1EEEEEEEEEvNT_6ParamsE --------------------------
	.section	.nv.shared._ZN7cutlass13device_kernelIN5flash11enable_sm90INS1_16FlashAttnFwdSm90INS1_25CollectiveMainloopFwdSm90ILi2EN4cute5tupleIJNS5_1CILi1EEES8_S8_EEENS6_IJNS7_ILi128EEENS7_ILi160EEENS7_ILi192EEEEEELi128ENS_12float_e4m3_tEfNS_4arch4Sm90ELb1ELb0ELb1ELb1ELb0ELb0ELb0ELb1ELb1ELb0ELb0ELb0EEENS1_21CollectiveEpilogueFwdINS6_IJSA_SA_SB_EEES9_NS_10bfloat16_tESG_Li256ELb1ELb0ELb0ELb1EEENS1_36VarlenDynamicPersistentTileSchedulerILi128ELi160ELi256ELi128ELb0ELb0ELb1ELb1ELb1ELb1EEEEEEEEEvNT_6ParamsE,"aw",@nobits
	.sectionflags	@""
	.align	16
	.zero		1024


//--------------------- .nv.shared._ZN7cutlass13device_kernelIN5flash11enable_sm90INS1_16FlashAttnFwdSm90INS1_25CollectiveMainloopFwdSm90ILi2EN4cute5tupleIJNS5_1CILi1EEES8_S8_EEENS6_IJNS7_ILi128EEENS7_ILi160EEENS7_ILi192EEEEEELi128ENS_12float_e4m3_tEfNS_4arch4Sm90ELb1ELb0ELb1ELb1ELb0ELb1ELb0ELb1ELb1ELb0ELb0ELb0EEENS1_21CollectiveEpilogueFwdINS6_IJSA_SA_SB_EEES9_NS_10bfloat16_tESG_Li256ELb1ELb0ELb0ELb1EEENS1_36VarlenDynamicPersistentTileSchedulerILi128ELi160ELi256ELi128ELb0ELb0ELb1ELb1ELb1ELb1EEEEEEEEEvNT_6ParamsE --------------------------
	.section	.nv.shared._ZN7cutlass13device_kernelIN5flash11enable_sm90INS1_16FlashAttnFwdSm90INS1_25CollectiveMainloopFwdSm90ILi2EN4cute5tupleIJNS5_1CILi1EEES8_S8_EEENS6_IJNS7_ILi128EEENS7_ILi160EEENS7_ILi192EEEEEELi128ENS_12float_e4m3_tEfNS_4arch4Sm90ELb1ELb0ELb1ELb1ELb0ELb1ELb0ELb1ELb1ELb0ELb0ELb0EEENS1_21CollectiveEpilogueFwdINS6_IJSA_SA_SB_EEES9_NS_10bfloat16_tESG_Li256ELb1ELb0ELb0ELb1EEENS1_36VarlenDynamicPersistentTileSchedulerILi128ELi160ELi256ELi128ELb0ELb0ELb1ELb1ELb1ELb1EEEEEEEEEvNT_6ParamsE,"aw",@nobits
	.sectionflags	@""
	.align	16
	.zero		1024


//--------------------- .nv.constant0._ZN7cutlass13device_kernelIN5flash11enable_sm90INS1_16FlashAttnFwdSm90INS1_25CollectiveMainloopFwdSm90ILi2EN4cute5tupleIJNS5_1CILi1EEES8_S8_EEENS6_IJNS7_ILi128EEENS7_ILi160EEENS7_ILi192EEEEEELi128ENS_12float_e4m3_tEfNS_4arch4Sm90ELb0ELb0ELb1ELb0ELb0ELb0ELb0ELb1ELb1ELb0ELb0ELb0EEENS1_21CollectiveEpilogueFwdINS6_IJSA_SA_SB_EEES9_NS_10bfloat16_tESG_Li256ELb0ELb0ELb0ELb1EEENS1_29StaticPersistentTileSchedulerILb0EEEEEEEEEvNT_6ParamsE --------------------------
	.section	.nv.constant0._ZN7cutlass13device_kernelIN5flash11enable_sm90INS1_16FlashAttnFwdSm90INS1_25CollectiveMainloopFwdSm90ILi2EN4cute5tupleIJNS5_1CILi1EEES8_S8_EEENS6_IJNS7_ILi128EEENS7_ILi160EEENS7_ILi192EEEEEELi128ENS_12float_e4m3_tEfNS_4arch4Sm90ELb0ELb0ELb1ELb0ELb0ELb0ELb0ELb1ELb1ELb0ELb0ELb0EEENS1_21CollectiveEpilogueFwdINS6_IJSA_SA_SB_EEES9_NS_10bfloat16_tESG_Li256ELb0ELb0ELb0ELb1EEENS1_29StaticPersistentTileSchedulerILb0EEEEEEEEEvNT_6ParamsE,"a",@progbits
	.sectionflags	@""
	.align	4
.nv.constant0._ZN7cutlass13device_kernelIN5flash11enable_sm90INS1_16FlashAttnFwdSm90INS1_25CollectiveMainloopFwdSm90ILi2EN4cute5tupleIJNS5_1CILi1EEES8_S8_EEENS6_IJNS7_ILi128EEENS7_ILi160EEENS7_ILi192EEEEEELi128ENS_12float_e4m3_tEfNS_4arch4Sm90ELb0ELb0ELb1ELb0ELb0ELb0ELb0ELb1ELb1ELb0ELb0ELb0EEENS1_21CollectiveEpilogueFwdINS6_IJSA_SA_SB_EEES9_NS_10bfloat16_tESG_Li256ELb0ELb0ELb0ELb1EEENS1_29StaticPersistentTileSchedulerILb0EEEEEEEEEvNT_6ParamsE:
	.zero		3584


//--------------------- .nv.constant0._ZN7cutlass13device_kernelIN5flash11enable_sm90INS1_16FlashAttnFwdSm90INS1_25CollectiveMainloopFwdSm90ILi2EN4cute5tupleIJNS5_1CILi2EEENS7_ILi1EEES9_EEENS6_IJNS7_ILi128EEENS7_ILi160EEENS7_ILi192EEEEEELi128ENS_12float_e4m3_tEfNS_4arch4Sm90ELb0ELb0ELb1ELb0ELb0ELb0ELb0ELb1ELb1ELb0ELb0ELb0EEENS1_21CollectiveEpilogueFwdINS6_IJSB_SB_SC_EEESA_NS_10bfloat16_tESH_Li256ELb0ELb0ELb0ELb1EEENS1_29StaticPersistentTileSchedulerILb0EEEEEEEEEvNT_6ParamsE --------------------------
	.section	.nv.constant0._ZN7cutlass13device_kernelIN5flash11enable_sm90INS1_16FlashAttnFwdSm90INS1_25CollectiveMainloopFwdSm90ILi2EN4cute5tupleIJNS5_1CILi2EEENS7_ILi1EEES9_EEENS6_IJNS7_ILi128EEENS7_ILi160EEENS7_ILi192EEEEEELi128ENS_12float_e4m3_tEfNS_4arch4Sm90ELb0ELb0ELb1ELb0ELb0ELb0ELb0ELb1ELb1ELb0ELb0ELb0EEENS1_21CollectiveEpilogueFwdINS6_IJSB_SB_SC_EEESA_NS_10bfloat16_tESH_Li256ELb0ELb0ELb0ELb1EEENS1_29StaticPersistentTileSchedulerILb0EEEEEEEEEvNT_6ParamsE,"a",@progbits
	.sectionflags	@""
	.align	4
.nv.constant0._ZN7cutlass13device_kernelIN5flash11enable_sm90INS1_16FlashAttnFwdSm90INS1_25CollectiveMainloopFwdSm90ILi2EN4cute5tupleIJNS5_1CILi2EEENS7_ILi1EEES9_EEENS6_IJNS7_ILi128EEENS7_ILi160EEENS7_ILi192EEEEEELi128ENS_12float_e4m3_tEfNS_4arch4Sm90ELb0ELb0ELb1ELb0ELb0ELb0ELb0ELb1ELb1ELb0ELb0ELb0EEENS1_21CollectiveEpilogueFwdINS6_IJSB_SB_SC_EEESA_NS_10bfloat16_tESH_Li256ELb0ELb0ELb0ELb1EEENS1_29StaticPersistentTileSchedulerILb0EEEEEEEEEvNT_6ParamsE:
	.zero		3584


//--------------------- .nv.constant0._ZN7cutlass13device_kernelIN5flash11enable_sm90INS1_16FlashAttnFwdSm90INS1_25CollectiveMainloopFwdSm90ILi2EN4cute5tupleIJNS5_1CILi1EEES8_S8_EEENS6_IJNS7_ILi128EEENS7_ILi160EEENS7_ILi192EEEEEELi128ENS_12float_e4m3_tEfNS_4arch4Sm90ELb0ELb0ELb1ELb1ELb0ELb0ELb0ELb1ELb1ELb0ELb0ELb0EEENS1_21CollectiveEpilogueFwdINS6_IJSA_SA_SB_EEES9_NS_10bfloat16_tESG_Li256ELb1ELb0ELb0ELb1EEENS1_36VarlenDynamicPersistentTileSchedulerILi128ELi160ELi256ELi128ELb0ELb0ELb1ELb0ELb1ELb1EEEEEEEEEvNT_6ParamsE --------------------------
	.section	.nv.constant0._ZN7cutlass13device_kernelIN5flash11enable_sm90INS1_16FlashAttnFwdSm90INS1_25CollectiveMainloopFwdSm90ILi2EN4cute5tupleIJNS5_1CILi1EEES8_S8_EEENS6_IJNS7_ILi128EEENS7_ILi160EEENS7_ILi192EEEEEELi128ENS_12float_e4m3_tEfNS_4arch4Sm90ELb0ELb0ELb1ELb1ELb0ELb0ELb0ELb1ELb1ELb0ELb0ELb0EEENS1_21CollectiveEpilogueFwdINS6_IJSA_SA_SB_EEES9_NS_10bfloat16_tESG_Li256ELb1ELb0ELb0ELb1EEENS1_36VarlenDynamicPersistentTileSchedulerILi128ELi160ELi256ELi128ELb0ELb0ELb1ELb0ELb1ELb1EEEEEEEEEvNT_6ParamsE,"a",@progbits
	.sectionflags	@""
	.align	4
.nv.constant0._ZN7cutlass13device_kernelIN5flash11enable_sm90INS1_16FlashAttnFwdSm90INS1_25CollectiveMainloopFwdSm90ILi2EN4cute5tupleIJNS5_1CILi1EEES8_S8_EEENS6_IJNS7_ILi128EEENS7_ILi160EEENS7_ILi192EEEEEELi128ENS_12float_e4m3_tEfNS_4arch4Sm90ELb0ELb0ELb1ELb1ELb0ELb0ELb0ELb1ELb1ELb0ELb0ELb0EEENS1_21CollectiveEpilogueFwdINS6_IJSA_SA_SB_EEES9_NS_10bfloat16_tESG_Li256ELb1ELb0ELb0ELb1EEENS1_36VarlenDynamicPersistentTileSchedulerILi128ELi160ELi256ELi128ELb0ELb0ELb1ELb0ELb1ELb1EEEEEEEEEvNT_6ParamsE:
	.zero		3200


//--------------------- .nv.constant0._ZN7cutlass13device_kernelIN5flash11enable_sm90INS1_16FlashAttnFwdSm90INS1_25CollectiveMainloopFwdSm90ILi2EN4cute5tupleIJNS5_1CILi1EEES8_S8_EEENS6_IJNS7_ILi128EEENS7_ILi160EEENS7_ILi192EEEEEELi128ENS_12float_e4m3_tEfNS_4arch4Sm90ELb0ELb0ELb1ELb1ELb0ELb1ELb0ELb1ELb1ELb0ELb0ELb0EEENS1_21CollectiveEpilogueFwdINS6_IJSA_SA_SB_EEES9_NS_10bfloat16_tESG_Li256ELb1ELb0ELb0ELb1EEENS1_36VarlenDynamicPersistentTileSchedulerILi128ELi160ELi256ELi128ELb0ELb0ELb1ELb0ELb1ELb1EEEEEEEEEvNT_6ParamsE --------------------------
	.section	.nv.constant0._ZN7cutlass13device_kernelIN5flash11enable_sm90INS1_16FlashAttnFwdSm90INS1_25CollectiveMainloopFwdSm90ILi2EN4cute5tupleIJNS5_1CILi1EEES8_S8_EEENS6_IJNS7_ILi128EEENS7_ILi160EEENS7_ILi192EEEEEELi128ENS_12float_e4m3_tEfNS_4arch4Sm90ELb0ELb0ELb1ELb1ELb0ELb1ELb0ELb1ELb1ELb0ELb0ELb0EEENS1_21CollectiveEpilogueFwdINS6_IJSA_SA_SB_EEES9_NS_10bfloat16_tESG_Li256ELb1ELb0ELb0ELb1EEENS1_36VarlenDynamicPersistentTileSchedulerILi128ELi160ELi256ELi128ELb0ELb0ELb1ELb0ELb1ELb1EEEEEEEEEvNT_6ParamsE,"a",@progbits
	.sectionflags	@""
	.align	4
.nv.constant0._ZN7cutlass13device_kernelIN5flash11enable_sm90INS1_16FlashAttnFwdSm90INS1_25CollectiveMainloopFwdSm90ILi2EN4cute5tupleIJNS5_1CILi1EEES8_S8_EEENS6_IJNS7_ILi128EEENS7_ILi160EEENS7_ILi192EEEEEELi128ENS_12float_e4m3_tEfNS_4arch4Sm90ELb0ELb0ELb1ELb1ELb0ELb1ELb0ELb1ELb1ELb0ELb0ELb0EEENS1_21CollectiveEpilogueFwdINS6_IJSA_SA_SB_EEES9_NS_10bfloat16_tESG_Li256ELb1ELb0ELb0ELb1EEENS1_36VarlenDynamicPersistentTileSchedulerILi128ELi160ELi256ELi128ELb0ELb0ELb1ELb0ELb1ELb1EEEEEEEEEvNT_6ParamsE:
	.zero		3200


//--------------------- .nv.constant0._ZN7cutlass13device_kernelIN5flash11enable_sm90INS1_16FlashAttnFwdSm90INS1_25CollectiveMainloopFwdSm90ILi2EN4cute5tupleIJNS5_1CILi1EEES8_S8_EEENS6_IJNS7_ILi128EEESA_NS7_ILi192EEEEEELi128ENS_12float_e4m3_tEfNS_4arch4Sm90ELb0ELb1ELb1ELb0ELb0ELb0ELb0ELb1ELb1ELb0ELb0ELb0EEENS1_21CollectiveEpilogueFwdINS6_IJSA_SA_SA_EEES9_NS_10bfloat16_tESF_Li256ELb0ELb0ELb0ELb1EEENS1_30DynamicPersistentTileSchedulerILi256ELi128ELb0ELb0ELb1EEEEEEEEEvNT_6ParamsE --------------------------
	.section	.nv.constant0._ZN7cutlass13device_kernelIN5flash11enable_sm90INS1_16FlashAttnFwdSm90INS1_25CollectiveMainloopFwdSm90ILi2EN4cute5tupleIJNS5_1CILi1EEES8_S8_EEENS6_IJNS7_ILi128EEESA_NS7_ILi192EEEEEELi128ENS_12float_e4m3_tEfNS_4arch4Sm90ELb0ELb1ELb1ELb0ELb0ELb0ELb0ELb1ELb1ELb0ELb0ELb0EEENS1_21CollectiveEpilogueFwdINS6_IJSA_SA_SA_EEES9_NS_10bfloat16_tESF_Li256ELb0ELb0ELb0ELb1EEENS1_30DynamicPersistentTileSchedulerILi256ELi128ELb0ELb0ELb1EEEEEEEEEvNT_6ParamsE,"a",@progbits
	.sectionflags	@""
	.align	4
.nv.constant0._ZN7cutlass13device_kernelIN5flash11enable_sm90INS1_16FlashAttnFwdSm90INS1_25CollectiveMainloopFwdSm90ILi2EN4cute5tupleIJNS5_1CILi1EEES8_S8_EEENS6_IJNS7_ILi128EEESA_NS7_ILi192EEEEEELi128ENS_12float_e4m3_tEfNS_4arch4Sm90ELb0ELb1ELb1ELb0ELb0ELb0ELb0ELb1ELb1ELb0ELb0ELb0EEENS1_21CollectiveEpilogueFwdINS6_IJSA_SA_SA_EEES9_NS_10bfloat16_tESF_Li256ELb0ELb0ELb0ELb1EEENS1_30DynamicPersistentTileSchedulerILi256ELi128ELb0ELb0ELb1EEEEEEEEEvNT_6ParamsE:
	.zero		3584


//--------------------- .nv.constant0._ZN7cutlass13device_kernelIN5flash11enable_sm90INS1_16FlashAttnFwdSm90INS1_25CollectiveMainloopFwdSm90ILi2EN4cute5tupleIJNS5_1CILi1EEES8_S8_EEENS6_IJNS7_ILi128EEESA_NS7_ILi192EEEEEELi128ENS_12float_e4m3_tEfNS_4arch4Sm90ELb0ELb1ELb1ELb1ELb0ELb0ELb0ELb1ELb1ELb0ELb0ELb0EEENS1_21CollectiveEpilogueFwdINS6_IJSA_SA_SA_EEES9_NS_10bfloat16_tESF_Li256ELb1ELb0ELb0ELb1EEENS1_36VarlenDynamicPersistentTileSchedulerILi128ELi128ELi256ELi128ELb0ELb0ELb1ELb1ELb0ELb1EEEEEEEEEvNT_6ParamsE --------------------------
	.section	.nv.constant0._ZN7cutlass13device_kernelIN5flash11enable_sm90INS1_16FlashAttnFwdSm90INS1_25CollectiveMainloopFwdSm90ILi2EN4cute5tupleIJNS5_1CILi1EEES8_S8_EEENS6_IJNS7_ILi128EEESA_NS7_ILi192EEEEEELi128ENS_12float_e4m3_tEfNS_4arch4Sm90ELb0ELb1ELb1ELb1ELb0ELb0ELb0ELb1ELb1ELb0ELb0ELb0EEENS1_21CollectiveEpilogueFwdINS6_IJSA_SA_SA_EEES9_NS_10bfloat16_tESF_Li256ELb1ELb0ELb0ELb1EEENS1_36VarlenDynamicPersistentTileSchedulerILi128ELi128ELi256ELi128ELb0ELb0ELb1ELb1ELb0ELb1EEEEEEEEEvNT_6ParamsE,"a",@progbits
	.sectionflags	@""
	.align	4
.nv.constant0._ZN7cutlass13device_kernelIN5flash11enable_sm90INS1_16FlashAttnFwdSm90INS1_25CollectiveMainloopFwdSm90ILi2EN4cute5tupleIJNS5_1CILi1EEES8_S8_EEENS6_IJNS7_ILi128EEESA_NS7_ILi192EEEEEELi128ENS_12float_e4m3_tEfNS_4arch4Sm90ELb0ELb1ELb1ELb1ELb0ELb0ELb0ELb1ELb1ELb0ELb0ELb0EEENS1_21CollectiveEpilogueFwdINS6_IJSA_SA_SA_EEES9_NS_10bfloat16_tESF_Li256ELb1ELb0ELb0ELb1EEENS1_36VarlenDynamicPersistentTileSchedulerILi128ELi128ELi256ELi128ELb0ELb0ELb1ELb1ELb0ELb1EEEEEEEEEvNT_6ParamsE:
	.zero		3200


//--------------------- .nv.constant0._ZN7cutlass13device_kernelIN5flash11enable_sm90INS1_16FlashAttnFwdSm90INS1_25CollectiveMainloopFwdSm90ILi2EN4cute5tupleIJNS5_1CILi1EEES8_S8_EEENS6_IJNS7_ILi128EEESA_NS7_ILi192EEEEEELi128ENS_12float_e4m3_tEfNS_4arch4Sm90ELb0ELb1ELb1ELb1ELb0ELb1ELb0ELb1ELb1ELb0ELb0ELb0EEENS1_21CollectiveEpilogueFwdINS6_IJSA_SA_SA_EEES9_NS_10bfloat16_tESF_Li256ELb1ELb0ELb0ELb1EEENS1_36VarlenDynamicPersistentTileSchedulerILi128ELi128ELi256ELi128ELb0ELb0ELb1ELb1ELb0ELb1EEEEEEEEEvNT_6ParamsE --------------------------
	.section	.nv.constant0._ZN7cutlass13device_kernelIN5flash11enable_sm90INS1_16FlashAttnFwdSm90INS1_25CollectiveMainloopFwdSm90ILi2EN4cute5tupleIJNS5_1CILi1EEES8_S8_EEENS6_IJNS7_ILi128EEESA_NS7_ILi192EEEEEELi128ENS_12float_e4m3_tEfNS_4arch4Sm90ELb0ELb1ELb1ELb1ELb0ELb1ELb0ELb1ELb1ELb0ELb0ELb0EEENS1_21CollectiveEpilogueFwdINS6_IJSA_SA_SA_EEES9_NS_10bfloat16_tESF_Li256ELb1ELb0ELb0ELb1EEENS1_36VarlenDynamicPersistentTileSchedulerILi128ELi128ELi256ELi128ELb0ELb0ELb1ELb1ELb0ELb1EEEEEEEEEvNT_6ParamsE,"a",@progbits
	.sectionflags	@""
	.align	4
.nv.constant0._ZN7cutlass13device_kernelIN5flash11enable_sm90INS1_16FlashAttnFwdSm90INS1_25CollectiveMainloopFwdSm90ILi2EN4cute5tupleIJNS5_1CILi1EEES8_S8_EEENS6_IJNS7_ILi128EEESA_NS7_ILi192EEEEEELi128ENS_12float_e4m3_tEfNS_4arch4Sm90ELb0ELb1ELb1ELb1ELb0ELb1ELb0ELb1ELb1ELb0ELb0ELb0EEENS1_21CollectiveEpilogueFwdINS6_IJSA_SA_SA_EEES9_NS_10bfloat16_tESF_Li256ELb1ELb0ELb0ELb1EEENS1_36VarlenDynamicPersistentTileSchedulerILi128ELi128ELi256ELi128ELb0ELb0ELb1ELb1ELb0ELb1EEEEEEEEEvNT_6ParamsE:
	.zero		3200


//--------------------- .nv.constant0._ZN7cutlass13device_kernelIN5flash11enable_sm90INS1_16FlashAttnFwdSm90INS1_25CollectiveMainloopFwdSm90ILi2EN4cute5tupleIJNS5_1CILi1EEES8_S8_EEENS6_IJNS7_ILi128EEENS7_ILi160EEENS7_ILi192EEEEEELi128ENS_12float_e4m3_tEfNS_4arch4Sm90ELb1ELb0ELb1ELb0ELb0ELb0ELb0ELb1ELb1ELb0ELb0ELb0EEENS1_21CollectiveEpilogueFwdINS6_IJSA_SA_SB_EEES9_NS_10bfloat16_tESG_Li256ELb0ELb0ELb0ELb1EEENS1_30DynamicPersistentTileSchedulerILi256ELi128ELb0ELb0ELb1EEEEEEEEEvNT_6ParamsE --------------------------
	.section	.nv.constant0._ZN7cutlass13device_kernelIN5flash11enable_sm90INS1_16FlashAttnFwdSm90INS1_25CollectiveMainloopFwdSm90ILi2EN4cute5tupleIJNS5_1CILi1EEES8_S8_EEENS6_IJNS7_ILi128EEENS7_ILi160EEENS7_ILi192EEEEEELi128ENS_12float_e4m3_tEfNS_4arch4Sm90ELb1ELb0ELb1ELb0ELb0ELb0ELb0ELb1ELb1ELb0ELb0ELb0EEENS1_21CollectiveEpilogueFwdINS6_IJSA_SA_SB_EEES9_NS_10bfloat16_tESG_Li256ELb0ELb0ELb0ELb1EEENS1_30DynamicPersistentTileSchedulerILi256ELi128ELb0ELb0ELb1EEEEEEEEEvNT_6ParamsE,"a",@progbits
	.sectionflags	@""
	.align	4
.nv.constant0._ZN7cutlass13device_kernelIN5flash11enable_sm90INS1_16FlashAttnFwdSm90INS1_25CollectiveMainloopFwdSm90ILi2EN4cute5tupleIJNS5_1CILi1EEES8_S8_EEENS6_IJNS7_ILi128EEENS7_ILi160EEENS7_ILi192EEEEEELi128ENS_12float_e4m3_tEfNS_4arch4Sm90ELb1ELb0ELb1ELb0ELb0ELb0ELb0ELb1ELb1ELb0ELb0ELb0EEENS1_21CollectiveEpilogueFwdINS6_IJSA_SA_SB_EEES9_NS_10bfloat16_tESG_Li256ELb0ELb0ELb0ELb1EEENS1_30DynamicPersistentTileSchedulerILi256ELi128ELb0ELb0ELb1EEEEEEEEEvNT_6ParamsE:
	.zero		3584


//--------------------- .nv.constant0._ZN7cutlass13device_kernelIN5flash11enable_sm90INS1_16FlashAttnFwdSm90INS1_25CollectiveMainloopFwdSm90ILi2EN4cute5tupleIJNS5_1CILi1EEES8_S8_EEENS6_IJNS7_ILi128EEENS7_ILi160EEENS7_ILi192EEEEEELi128ENS_12float_e4m3_tEfNS_4arch4Sm90ELb1ELb0ELb1ELb1ELb0ELb0ELb0ELb1ELb1ELb0ELb0ELb0EEENS1_21CollectiveEpilogueFwdINS6_IJSA_SA_SB_EEES9_NS_10bfloat16_tESG_Li256ELb1ELb0ELb0ELb1EEENS1_36VarlenDynamicPersistentTileSchedulerILi128ELi160ELi256ELi128ELb0ELb0ELb1ELb1ELb1ELb1EEEEEEEEEvNT_6ParamsE --------------------------
	.section	.nv.constant0._ZN7cutlass13device_kernelIN5flash11enable_sm90INS1_16FlashAttnFwdSm90INS1_25CollectiveMainloopFwdSm90ILi2EN4cute5tupleIJNS5_1CILi1EEES8_S8_EEENS6_IJNS7_ILi128EEENS7_ILi160EEENS7_ILi192EEEEEELi128ENS_12float_e4m3_tEfNS_4arch4Sm90ELb1ELb0ELb1ELb1ELb0ELb0ELb0ELb1ELb1ELb0ELb0ELb0EEENS1_21CollectiveEpilogueFwdINS6_IJSA_SA_SB_EEES9_NS_10bfloat16_tESG_Li256ELb1ELb0ELb0ELb1EEENS1_36VarlenDynamicPersistentTileSchedulerILi128ELi160ELi256ELi128ELb0ELb0ELb1ELb1ELb1ELb1EEEEEEEEEvNT_6ParamsE,"a",@progbits
	.sectionflags	@""
	.align	4
.nv.constant0._ZN7cutlass13device_kernelIN5flash11enable_sm90INS1_16FlashAttnFwdSm90INS1_25CollectiveMainloopFwdSm90ILi2EN4cute5tupleIJNS5_1CILi1EEES8_S8_EEENS6_IJNS7_ILi128EEENS7_ILi160EEENS7_ILi192EEEEEELi128ENS_12float_e4m3_tEfNS_4arch4Sm90ELb1ELb0ELb1ELb1ELb0ELb0ELb0ELb1ELb1ELb0ELb0ELb0EEENS1_21CollectiveEpilogueFwdINS6_IJSA_SA_SB_EEES9_NS_10bfloat16_tESG_Li256ELb1ELb0ELb0ELb1EEENS1_36VarlenDynamicPersistentTileSchedulerILi128ELi160ELi256ELi128ELb0ELb0ELb1ELb1ELb1ELb1EEEEEEEEEvNT_6ParamsE:
	.zero		3200


//--------------------- .nv.constant0._ZN7cutlass13device_kernelIN5flash11enable_sm90INS1_16FlashAttnFwdSm90INS1_25CollectiveMainloopFwdSm90ILi2EN4cute5tupleIJNS5_1CILi1EEES8_S8_EEENS6_IJNS7_ILi128EEENS7_ILi160EEENS7_ILi192EEEEEELi128ENS_12float_e4m3_tEfNS_4arch4Sm90ELb1ELb0ELb1ELb1ELb0ELb1ELb0ELb1ELb1ELb0ELb0ELb0EEENS1_21CollectiveEpilogueFwdINS6_IJSA_SA_SB_EEES9_NS_10bfloat16_tESG_Li256ELb1ELb0ELb0ELb1EEENS1_36VarlenDynamicPersistentTileSchedulerILi128ELi160ELi256ELi128ELb0ELb0ELb1ELb1ELb1ELb1EEEEEEEEEvNT_6ParamsE --------------------------
	.section	.nv.constant0._ZN7cutlass13device_kernelIN5flash11enable_sm90INS1_16FlashAttnFwdSm90INS1_25CollectiveMainloopFwdSm90ILi2EN4cute5tupleIJNS5_1CILi1EEES8_S8_EEENS6_IJNS7_ILi128EEENS7_ILi160EEENS7_ILi192EEEEEELi128ENS_12float_e4m3_tEfNS_4arch4Sm90ELb1ELb0ELb1ELb1ELb0ELb1ELb0ELb1ELb1ELb0ELb0ELb0EEENS1_21CollectiveEpilogueFwdINS6_IJSA_SA_SB_EEES9_NS_10bfloat16_tESG_Li256ELb1ELb0ELb0ELb1EEENS1_36VarlenDynamicPersistentTileSchedulerILi128ELi160ELi256ELi128ELb0ELb0ELb1ELb1ELb1ELb1EEEEEEEEEvNT_6ParamsE,"a",@progbits
	.sectionflags	@""
	.align	4
.nv.constant0._ZN7cutlass13device_kernelIN5flash11enable_sm90INS1_16FlashAttnFwdSm90INS1_25CollectiveMainloopFwdSm90ILi2EN4cute5tupleIJNS5_1CILi1EEES8_S8_EEENS6_IJNS7_ILi128EEENS7_ILi160EEENS7_ILi192EEEEEELi128ENS_12float_e4m3_tEfNS_4arch4Sm90ELb1ELb0ELb1ELb1ELb0ELb1ELb0ELb1ELb1ELb0ELb0ELb0EEENS1_21CollectiveEpilogueFwdINS6_IJSA_SA_SB_EEES9_NS_10bfloat16_tESG_Li256ELb1ELb0ELb0ELb1EEENS1_36VarlenDynamicPersistentTileSchedulerILi128ELi160ELi256ELi128ELb0ELb0ELb1ELb1ELb1ELb1EEEEEEEEEvNT_6ParamsE:
	.zero		3200


//--------------------- SYMBOLS --------------------------

	.type		.nv.reservedSmem.offset0,@object
	.size		.nv.reservedSmem.offset0,0x4
	.type		__assertfail,@function
